// Copyright (c) 2024, Jay Shah, Ganesh Bikshandi, Ying Zhang, Vijay Thakkar, Pradeep Ramani, Tri Dao.
// Splitting the different template instantiations to different files to speed up compilation.
// This file is auto-generated. See "generate_kernels.py"

#include "flash_fwd_launch_template.h"

#ifndef FLASHATTENTION_DISABLE_SM8x
#ifndef FLASHATTENTION_DISABLE_HDIM64
template void run_mha_fwd_<80, cutlass::half_t, 64, 64, true, true, true, true>(Flash_fwd_params &params, cudaStream_t stream);
template void run_mha_fwd_<86, cutlass::half_t, 64, 64, true, true, true, true>(Flash_fwd_params &params, cudaStream_t stream);
#endif
#endif


// ===== COMPILED SASS (sm_80) =====

	.target	sm_80

	.elftype	@"ET_EXEC"


//--------------------- .note.nv.tkinfo           --------------------------
	.section	.note.nv.tkinfo,"",@"SHT_NOTE"
	.sectionflags	@"SHF_NOTE_NV_TKINFO"
	.tkinfo
        /*0018*/ 	.word	0x00000002
        /*0030*/ 	.string	""
        /*0030*/ 	.string	"ptxas"
        /*0030*/ 	.string	"Cuda compilation tools, release 13.0, V13.0.88"
        /*0030*/ 	.string	"Build cuda_13.0.r13.0/compiler.36424714_0"
        /*0030*/ 	.string	"-arch sm_80 -m 64 "



//--------------------- .note.nv.cuinfo           --------------------------
	.section	.note.nv.cuinfo,"",@"SHT_NOTE"
	.sectionflags	@"SHF_NOTE_NV_CUINFO"
        /*0018*/ 	.short	0x0002
        /*001a*/ 	.short	0x0050
        /*001c*/ 	.short	0x0082
	.zero		2


//--------------------- .nv.info                  --------------------------
	.section	.nv.info,"",@"SHT_CUDA_INFO"
	.align	4


	//----- nvinfo : EIATTR_REGCOUNT
	.align		4
        /*0000*/ 	.byte	0x04, 0x2f
        /*0002*/ 	.short	(.L_12 - .L_11)
	.align		4
.L_11:
        /*0004*/ 	.word	index@(_ZN7cutlass13device_kernelIN5flash19enable_sm80_to_sm89INS1_16FlashAttnFwdSm80INS1_25CollectiveMainloopFwdSm80ILi4ELi1ELb0EN4cute5tupleIJNS5_1CILi128EEENS7_ILi80EEENS7_ILi64EEEEEELi64ENS_6half_tEfNS_4arch4Sm80ELb1ELb0ELb1ELb1ELb1ELb1ELb1ELb1EEENS1_21CollectiveEpilogueFwdINS6_IJS8_SA_S9_EEENS6_IJNS7_ILi1EEESI_SI_EEESC_SE_Li128ELb1ELb1ELb1ELb0EEENS1_36VarlenDynamicPersistentTileSchedulerILi128ELi80ELi128ELi128ELb1ELb1ELb0ELb1ELb1ELb1EEEEEEEEEvNT_6ParamsE)
        /*0008*/ 	.word	0x000000ff


	//----- nvinfo : EIATTR_FRAME_SIZE
	.align		4
.L_12:
        /*000c*/ 	.byte	0x04, 0x11
        /*000e*/ 	.short	(.L_14 - .L_13)
	.align		4
.L_13:
        /*0010*/ 	.word	index@($__internal_25_$__cuda_sm70_votesync_ballot)
        /*0014*/ 	.word	0x00000000


	//----- nvinfo : EIATTR_FRAME_SIZE
	.align		4
.L_14:
        /*0018*/ 	.byte	0x04, 0x11
        /*001a*/ 	.short	(.L_16 - .L_15)
	.align		4
.L_15:
        /*001c*/ 	.word	index@($__internal_24_$__cuda_sm70_shflsync_up_p)
        /*0020*/ 	.word	0x00000000


	//----- nvinfo : EIATTR_FRAME_SIZE
	.align		4
.L_16:
        /*0024*/ 	.byte	0x04, 0x11
        /*0026*/ 	.short	(.L_18 - .L_17)
	.align		4
.L_17:
        /*0028*/ 	.word	index@($__internal_23_$__cuda_sm70_shflsync_idx_p)
        /*002c*/ 	.word	0x00000000


	//----- nvinfo : EIATTR_FRAME_SIZE
	.align		4
.L_18:
        /*0030*/ 	.byte	0x04, 0x11
        /*0032*/ 	.short	(.L_20 - .L_19)
	.align		4
.L_19:
        /*0034*/ 	.word	index@($__internal_22_$__cuda_sm70_shflsync_bfly_p)
        /*0038*/ 	.word	0x00000000


	//----- nvinfo : EIATTR_FRAME_SIZE
	.align		4
.L_20:
        /*003c*/ 	.byte	0x04, 0x11
        /*003e*/ 	.short	(.L_22 - .L_21)
	.align		4
.L_21:
        /*0040*/ 	.word	index@(_ZN7cutlass13device_kernelIN5flash19enable_sm80_to_sm89INS1_16FlashAttnFwdSm80INS1_25CollectiveMainloopFwdSm80ILi4ELi1ELb0EN4cute5tupleIJNS5_1CILi128EEENS7_ILi80EEENS7_ILi64EEEEEELi64ENS_6half_tEfNS_4arch4Sm80ELb1ELb0ELb1ELb1ELb1ELb1ELb1ELb1EEENS1_21CollectiveEpilogueFwdINS6_IJS8_SA_S9_EEENS6_IJNS7_ILi1EEESI_SI_EEESC_SE_Li128ELb1ELb1ELb1ELb0EEENS1_36VarlenDynamicPersistentTileSchedulerILi128ELi80ELi128ELi128ELb1ELb1ELb0ELb1ELb1ELb1EEEEEEEEEvNT_6ParamsE)
        /*0044*/ 	.word	0x00000100


	//----- nvinfo : EIATTR_REGCOUNT
	.align		4
.L_22:
        /*0048*/ 	.byte	0x04, 0x2f
        /*004a*/ 	.short	(.L_24 - .L_23)
	.align		4
.L_23:
        /*004c*/ 	.word	index@(_ZN7cutlass13device_kernelIN5flash19enable_sm80_to_sm89INS1_16FlashAttnFwdSm80INS1_25CollectiveMainloopFwdSm80ILi4ELi1ELb0EN4cute5tupleIJNS5_1CILi128EEENS7_ILi80EEENS7_ILi64EEEEEELi64ENS_6half_tEfNS_4arch4Sm80ELb1ELb0ELb1ELb1ELb1ELb0ELb1ELb1EEENS1_21CollectiveEpilogueFwdINS6_IJS8_SA_S9_EEENS6_IJNS7_ILi1EEESI_SI_EEESC_SE_Li128ELb1ELb1ELb1ELb0EEENS1_36VarlenDynamicPersistentTileSchedulerILi128ELi80ELi128ELi128ELb1ELb1ELb0ELb1ELb1ELb1EEEEEEEEEvNT_6ParamsE)
        /*0050*/ 	.word	0x000000ff


	//----- nvinfo : EIATTR_FRAME_SIZE
	.align		4
.L_24:
        /*0054*/ 	.byte	0x04, 0x11
        /*0056*/ 	.short	(.L_26 - .L_25)
	.align		4
.L_25:
        /*0058*/ 	.word	index@($__internal_21_$__cuda_sm70_votesync_ballot)
        /*005c*/ 	.word	0x00000000


	//----- nvinfo : EIATTR_FRAME_SIZE
	.align		4
.L_26:
        /*0060*/ 	.byte	0x04, 0x11
        /*0062*/ 	.short	(.L_28 - .L_27)
	.align		4
.L_27:
        /*0064*/ 	.word	index@($__internal_20_$__cuda_sm70_shflsync_up_p)
        /*0068*/ 	.word	0x00000000


	//----- nvinfo : EIATTR_FRAME_SIZE
	.align		4
.L_28:
        /*006c*/ 	.byte	0x04, 0x11
        /*006e*/ 	.short	(.L_30 - .L_29)
	.align		4
.L_29:
        /*0070*/ 	.word	index@($__internal_19_$__cuda_sm70_shflsync_idx_p)
        /*0074*/ 	.word	0x00000000


	//----- nvinfo : EIATTR_FRAME_SIZE
	.align		4
.L_30:
        /*0078*/ 	.byte	0x04, 0x11
        /*007a*/ 	.short	(.L_32 - .L_31)
	.align		4
.L_31:
        /*007c*/ 	.word	index@($__internal_18_$__cuda_sm70_shflsync_bfly_p)
        /*0080*/ 	.word	0x00000000


	//----- nvinfo : EIATTR_FRAME_SIZE
	.align		4
.L_32:
        /*0084*/ 	.byte	0x04, 0x11
        /*0086*/ 	.short	(.L_34 - .L_33)
	.align		4
.L_33:
        /*0088*/ 	.word	index@(_ZN7cutlass13device_kernelIN5flash19enable_sm80_to_sm89INS1_16FlashAttnFwdSm80INS1_25CollectiveMainloopFwdSm80ILi4ELi1ELb0EN4cute5tupleIJNS5_1CILi128EEENS7_ILi80EEENS7_ILi64EEEEEELi64ENS_6half_tEfNS_4arch4Sm80ELb1ELb0ELb1ELb1ELb1ELb0ELb1ELb1EEENS1_21CollectiveEpilogueFwdINS6_IJS8_SA_S9_EEENS6_IJNS7_ILi1EEESI_SI_EEESC_SE_Li128ELb1ELb1ELb1ELb0EEENS1_36VarlenDynamicPersistentTileSchedulerILi128ELi80ELi128ELi128ELb1ELb1ELb0ELb1ELb1ELb1EEEEEEEEEvNT_6ParamsE)
        /*008c*/ 	.word	0x000000d8


	//----- nvinfo : EIATTR_REGCOUNT
	.align		4
.L_34:
        /*0090*/ 	.byte	0x04, 0x2f
        /*0092*/ 	.short	(.L_36 - .L_35)
	.align		4
.L_35:
        /*0094*/ 	.word	index@(_ZN7cutlass13device_kernelIN5flash19enable_sm80_to_sm89INS1_16FlashAttnFwdSm80INS1_25CollectiveMainloopFwdSm80ILi4ELi1ELb0EN4cute5tupleIJNS5_1CILi128EEENS7_ILi112EEENS7_ILi64EEEEEELi64ENS_6half_tEfNS_4arch4Sm80ELb1ELb0ELb1ELb0ELb1ELb0ELb1ELb1EEENS1_21CollectiveEpilogueFwdINS6_IJS8_SA_S9_EEENS6_IJNS7_ILi1EEESI_SI_EEESC_SE_Li128ELb0ELb1ELb1ELb0EEENS1_30DynamicPersistentTileSchedulerILi128ELi128ELb1ELb1ELb0EEEEEEEEEvNT_6ParamsE)
        /*0098*/ 	.word	0x000000ff


	//----- nvinfo : EIATTR_FRAME_SIZE
	.align		4
.L_36:
        /*009c*/ 	.byte	0x04, 0x11
        /*009e*/ 	.short	(.L_38 - .L_37)
	.align		4
.L_37:
        /*00a0*/ 	.word	index@($__internal_17_$__cuda_sm70_shflsync_idx_p)
        /*00a4*/ 	.word	0x00000000


	//----- nvinfo : EIATTR_FRAME_SIZE
	.align		4
.L_38:
        /*00a8*/ 	.byte	0x04, 0x11
        /*00aa*/ 	.short	(.L_40 - .L_39)
	.align		4
.L_39:
        /*00ac*/ 	.word	index@($__internal_16_$__cuda_sm70_shflsync_bfly_p)
        /*00b0*/ 	.word	0x00000000


	//----- nvinfo : EIATTR_FRAME_SIZE
	.align		4
.L_40:
        /*00b4*/ 	.byte	0x04, 0x11
        /*00b6*/ 	.short	(.L_42 - .L_41)
	.align		4
.L_41:
        /*00b8*/ 	.word	index@(_ZN7cutlass13device_kernelIN5flash19enable_sm80_to_sm89INS1_16FlashAttnFwdSm80INS1_25CollectiveMainloopFwdSm80ILi4ELi1ELb0EN4cute5tupleIJNS5_1CILi128EEENS7_ILi112EEENS7_ILi64EEEEEELi64ENS_6half_tEfNS_4arch4Sm80ELb1ELb0ELb1ELb0ELb1ELb0ELb1ELb1EEENS1_21CollectiveEpilogueFwdINS6_IJS8_SA_S9_EEENS6_IJNS7_ILi1EEESI_SI_EEESC_SE_Li128ELb0ELb1ELb1ELb0EEENS1_30DynamicPersistentTileSchedulerILi128ELi128ELb1ELb1ELb0EEEEEEEEEvNT_6ParamsE)
        /*00bc*/ 	.word	0x00000068


	//----- nvinfo : EIATTR_REGCOUNT
	.align		4
.L_42:
        /*00c0*/ 	.byte	0x04, 0x2f
        /*00c2*/ 	.short	(.L_44 - .L_43)
	.align		4
.L_43:
        /*00c4*/ 	.word	index@(_ZN7cutlass13device_kernelIN5flash19enable_sm80_to_sm89INS1_16FlashAttnFwdSm80INS1_25CollectiveMainloopFwdSm80ILi4ELi1ELb0EN4cute5tupleIJNS5_1CILi128EEENS7_ILi80EEENS7_ILi64EEEEEELi64ENS_6half_tEfNS_4arch4Sm80ELb0ELb1ELb1ELb1ELb1ELb1ELb1ELb1EEENS1_21CollectiveEpilogueFwdINS6_IJS8_SA_S9_EEENS6_IJNS7_ILi1EEESI_SI_EEESC_SE_Li128ELb1ELb1ELb1ELb0EEENS1_36VarlenDynamicPersistentTileSchedulerILi128ELi80ELi128ELi128ELb1ELb1ELb0ELb1ELb0ELb1EEEEEEEEEvNT_6ParamsE)
        /*00c8*/ 	.word	0x000000ff


	//----- nvinfo : EIATTR_FRAME_SIZE
	.align		4
.L_44:
        /*00cc*/ 	.byte	0x04, 0x11
        /*00ce*/ 	.short	(.L_46 - .L_45)
	.align		4
.L_45:
        /*00d0*/ 	.word	index@($__internal_15_$__cuda_sm70_votesync_ballot)
        /*00d4*/ 	.word	0x00000000


	//----- nvinfo : EIATTR_FRAME_SIZE
	.align		4
.L_46:
        /*00d8*/ 	.byte	0x04, 0x11
        /*00da*/ 	.short	(.L_48 - .L_47)
	.align		4
.L_47:
        /*00dc*/ 	.word	index@($__internal_14_$__cuda_sm70_shflsync_up_p)
        /*00e0*/ 	.word	0x00000000


	//----- nvinfo : EIATTR_FRAME_SIZE
	.align		4
.L_48:
        /*00e4*/ 	.byte	0x04, 0x11
        /*00e6*/ 	.short	(.L_50 - .L_49)
	.align		4
.L_49:
        /*00e8*/ 	.word	index@($__internal_13_$__cuda_sm70_shflsync_idx_p)
        /*00ec*/ 	.word	0x00000000


	//----- nvinfo : EIATTR_FRAME_SIZE
	.align		4
.L_50:
        /*00f0*/ 	.byte	0x04, 0x11
        /*00f2*/ 	.short	(.L_52 - .L_51)
	.align		4
.L_51:
        /*00f4*/ 	.word	index@($__internal_12_$__cuda_sm70_shflsync_bfly_p)
        /*00f8*/ 	.word	0x00000000


	//----- nvinfo : EIATTR_FRAME_SIZE
	.align		4
.L_52:
        /*00fc*/ 	.byte	0x04, 0x11
        /*00fe*/ 	.short	(.L_54 - .L_53)
	.align		4
.L_53:
        /*0100*/ 	.word	index@(_ZN7cutlass13device_kernelIN5flash19enable_sm80_to_sm89INS1_16FlashAttnFwdSm80INS1_25CollectiveMainloopFwdSm80ILi4ELi1ELb0EN4cute5tupleIJNS5_1CILi128EEENS7_ILi80EEENS7_ILi64EEEEEELi64ENS_6half_tEfNS_4arch4Sm80ELb0ELb1ELb1ELb1ELb1ELb1ELb1ELb1EEENS1_21CollectiveEpilogueFwdINS6_IJS8_SA_S9_EEENS6_IJNS7_ILi1EEESI_SI_EEESC_SE_Li128ELb1ELb1ELb1ELb0EEENS1_36VarlenDynamicPersistentTileSchedulerILi128ELi80ELi128ELi128ELb1ELb1ELb0ELb1ELb0ELb1EEEEEEEEEvNT_6ParamsE)
        /*0104*/ 	.word	0x000000b0


	//----- nvinfo : EIATTR_REGCOUNT
	.align		4
.L_54:
        /*0108*/ 	.byte	0x04, 0x2f
        /*010a*/ 	.short	(.L_56 - .L_55)
	.align		4
.L_55:
        /*010c*/ 	.word	index@(_ZN7cutlass13device_kernelIN5flash19enable_sm80_to_sm89INS1_16FlashAttnFwdSm80INS1_25CollectiveMainloopFwdSm80ILi4ELi1ELb0EN4cute5tupleIJNS5_1CILi128EEENS7_ILi80EEENS7_ILi64EEEEEELi64ENS_6half_tEfNS_4arch4Sm80ELb0ELb1ELb1ELb1ELb1ELb0ELb1ELb1EEENS1_21CollectiveEpilogueFwdINS6_IJS8_SA_S9_EEENS6_IJNS7_ILi1EEESI_SI_EEESC_SE_Li128ELb1ELb1ELb1ELb0EEENS1_36VarlenDynamicPersistentTileSchedulerILi128ELi80ELi128ELi128ELb1ELb1ELb0ELb1ELb0ELb1EEEEEEEEEvNT_6ParamsE)
        /*0110*/ 	.word	0x000000ff


	//----- nvinfo : EIATTR_FRAME_SIZE
	.align		4
.L_56:
        /*0114*/ 	.byte	0x04, 0x11
        /*0116*/ 	.short	(.L_58 - .L_57)
	.align		4
.L_57:
        /*0118*/ 	.word	index@($__internal_11_$__cuda_sm70_votesync_ballot)
        /*011c*/ 	.word	0x00000000


	//----- nvinfo : EIATTR_FRAME_SIZE
	.align		4
.L_58:
        /*0120*/ 	.byte	0x04, 0x11
        /*0122*/ 	.short	(.L_60 - .L_59)
	.align		4
.L_59:
        /*0124*/ 	.word	index@($__internal_10_$__cuda_sm70_shflsync_up_p)
        /*0128*/ 	.word	0x00000000


	//----- nvinfo : EIATTR_FRAME_SIZE
	.align		4
.L_60:
        /*012c*/ 	.byte	0x04, 0x11
        /*012e*/ 	.short	(.L_62 - .L_61)
	.align		4
.L_61:
        /*0130*/ 	.word	index@($__internal_9_$__cuda_sm70_shflsync_idx_p)
        /*0134*/ 	.word	0x00000000


	//----- nvinfo : EIATTR_FRAME_SIZE
	.align		4
.L_62:
        /*0138*/ 	.byte	0x04, 0x11
        /*013a*/ 	.short	(.L_64 - .L_63)
	.align		4
.L_63:
        /*013c*/ 	.word	index@($__internal_8_$__cuda_sm70_shflsync_bfly_p)
        /*0140*/ 	.word	0x00000000


	//----- nvinfo : EIATTR_FRAME_SIZE
	.align		4
.L_64:
        /*0144*/ 	.byte	0x04, 0x11
        /*0146*/ 	.short	(.L_66 - .L_65)
	.align		4
.L_65:
        /*0148*/ 	.word	index@(_ZN7cutlass13device_kernelIN5flash19enable_sm80_to_sm89INS1_16FlashAttnFwdSm80INS1_25CollectiveMainloopFwdSm80ILi4ELi1ELb0EN4cute5tupleIJNS5_1CILi128EEENS7_ILi80EEENS7_ILi64EEEEEELi64ENS_6half_tEfNS_4arch4Sm80ELb0ELb1ELb1ELb1ELb1ELb0ELb1ELb1EEENS1_21CollectiveEpilogueFwdINS6_IJS8_SA_S9_EEENS6_IJNS7_ILi1EEESI_SI_EEESC_SE_Li128ELb1ELb1ELb1ELb0EEENS1_36VarlenDynamicPersistentTileSchedulerILi128ELi80ELi128ELi128ELb1ELb1ELb0ELb1ELb0ELb1EEEEEEEEEvNT_6ParamsE)
        /*014c*/ 	.word	0x000000d0


	//----- nvinfo : EIATTR_REGCOUNT
	.align		4
.L_66:
        /*0150*/ 	.byte	0x04, 0x2f
        /*0152*/ 	.short	(.L_68 - .L_67)
	.align		4
.L_67:
        /*0154*/ 	.word	index@(_ZN7cutlass13device_kernelIN5flash19enable_sm80_to_sm89INS1_16FlashAttnFwdSm80INS1_25CollectiveMainloopFwdSm80ILi4ELi1ELb0EN4cute5tupleIJNS5_1CILi128EEENS7_ILi96EEENS7_ILi64EEEEEELi64ENS_6half_tEfNS_4arch4Sm80ELb0ELb1ELb1ELb0ELb1ELb0ELb1ELb1EEENS1_21CollectiveEpilogueFwdINS6_IJS8_SA_S9_EEENS6_IJNS7_ILi1EEESI_SI_EEESC_SE_Li128ELb0ELb1ELb1ELb0EEENS1_19SingleTileSchedulerILb0ELb1ELb1ELi128EEEEEEEEEvNT_6ParamsE)
        /*0158*/ 	.word	0x000000ff


	//----- nvinfo : EIATTR_FRAME_SIZE
	.align		4
.L_68:
        /*015c*/ 	.byte	0x04, 0x11
        /*015e*/ 	.short	(.L_70 - .L_69)
	.align		4
.L_69:
        /*0160*/ 	.word	index@(_ZN7cutlass13device_kernelIN5flash19enable_sm80_to_sm89INS1_16FlashAttnFwdSm80INS1_25CollectiveMainloopFwdSm80ILi4ELi1ELb0EN4cute5tupleIJNS5_1CILi128EEENS7_ILi96EEENS7_ILi64EEEEEELi64ENS_6half_tEfNS_4arch4Sm80ELb0ELb1ELb1ELb0ELb1ELb0ELb1ELb1EEENS1_21CollectiveEpilogueFwdINS6_IJS8_SA_S9_EEENS6_IJNS7_ILi1EEESI_SI_EEESC_SE_Li128ELb0ELb1ELb1ELb0EEENS1_19SingleTileSchedulerILb0ELb1ELb1ELi128EEEEEEEEEvNT_6ParamsE)
        /*0164*/ 	.word	0x00000050


	//----- nvinfo : EIATTR_REGCOUNT
	.align		4
.L_70:
        /*0168*/ 	.byte	0x04, 0x2f
        /*016a*/ 	.short	(.L_72 - .L_71)
	.align		4
.L_71:
        /*016c*/ 	.word	index@(_ZN7cutlass13device_kernelIN5flash19enable_sm80_to_sm89INS1_16FlashAttnFwdSm80INS1_25CollectiveMainloopFwdSm80ILi4ELi1ELb0EN4cute5tupleIJNS5_1CILi128EEENS7_ILi80EEENS7_ILi64EEEEEELi64ENS_6half_tEfNS_4arch4Sm80ELb0ELb0ELb1ELb1ELb1ELb1ELb1ELb1EEENS1_21CollectiveEpilogueFwdINS6_IJS8_SA_S9_EEENS6_IJNS7_ILi1EEESI_SI_EEESC_SE_Li128ELb1ELb1ELb1ELb0EEENS1_36VarlenDynamicPersistentTileSchedulerILi128ELi80ELi128ELi128ELb1ELb1ELb0ELb0ELb1ELb1EEEEEEEEEvNT_6ParamsE)
        /*0170*/ 	.word	0x000000ff


	//----- nvinfo : EIATTR_FRAME_SIZE
	.align		4
.L_72:
        /*0174*/ 	.byte	0x04, 0x11
        /*0176*/ 	.short	(.L_74 - .L_73)
	.align		4
.L_73:
        /*0178*/ 	.word	index@($__internal_7_$__cuda_sm70_votesync_ballot)
        /*017c*/ 	.word	0x00000000


	//----- nvinfo : EIATTR_FRAME_SIZE
	.align		4
.L_74:
        /*0180*/ 	.byte	0x04, 0x11
        /*0182*/ 	.short	(.L_76 - .L_75)
	.align		4
.L_75:
        /*0184*/ 	.word	index@($__internal_6_$__cuda_sm70_shflsync_up_p)
        /*0188*/ 	.word	0x00000000


	//----- nvinfo : EIATTR_FRAME_SIZE
	.align		4
.L_76:
        /*018c*/ 	.byte	0x04, 0x11
        /*018e*/ 	.short	(.L_78 - .L_77)
	.align		4
.L_77:
        /*0190*/ 	.word	index@($__internal_5_$__cuda_sm70_shflsync_idx_p)
        /*0194*/ 	.word	0x00000000


	//----- nvinfo : EIATTR_FRAME_SIZE
	.align		4
.L_78:
        /*0198*/ 	.byte	0x04, 0x11
        /*019a*/ 	.short	(.L_80 - .L_79)
	.align		4
.L_79:
        /*019c*/ 	.word	index@($__internal_4_$__cuda_sm70_shflsync_bfly_p)
        /*01a0*/ 	.word	0x00000000


	//----- nvinfo : EIATTR_FRAME_SIZE
	.align		4
.L_80:
        /*01a4*/ 	.byte	0x04, 0x11
        /*01a6*/ 	.short	(.L_82 - .L_81)
	.align		4
.L_81:
        /*01a8*/ 	.word	index@(_ZN7cutlass13device_kernelIN5flash19enable_sm80_to_sm89INS1_16FlashAttnFwdSm80INS1_25CollectiveMainloopFwdSm80ILi4ELi1ELb0EN4cute5tupleIJNS5_1CILi128EEENS7_ILi80EEENS7_ILi64EEEEEELi64ENS_6half_tEfNS_4arch4Sm80ELb0ELb0ELb1ELb1ELb1ELb1ELb1ELb1EEENS1_21CollectiveEpilogueFwdINS6_IJS8_SA_S9_EEENS6_IJNS7_ILi1EEESI_SI_EEESC_SE_Li128ELb1ELb1ELb1ELb0EEENS1_36VarlenDynamicPersistentTileSchedulerILi128ELi80ELi128ELi128ELb1ELb1ELb0ELb0ELb1ELb1EEEEEEEEEvNT_6ParamsE)
        /*01ac*/ 	.word	0x000000f0


	//----- nvinfo : EIATTR_REGCOUNT
	.align		4
.L_82:
        /*01b0*/ 	.byte	0x04, 0x2f
        /*01b2*/ 	.short	(.L_84 - .L_83)
	.align		4
.L_83:
        /*01b4*/ 	.word	index@(_ZN7cutlass13device_kernelIN5flash19enable_sm80_to_sm89INS1_16FlashAttnFwdSm80INS1_25CollectiveMainloopFwdSm80ILi4ELi1ELb0EN4cute5tupleIJNS5_1CILi128EEENS7_ILi80EEENS7_ILi64EEEEEELi64ENS_6half_tEfNS_4arch4Sm80ELb0ELb0ELb1ELb1ELb1ELb0ELb1ELb1EEENS1_21CollectiveEpilogueFwdINS6_IJS8_SA_S9_EEENS6_IJNS7_ILi1EEESI_SI_EEESC_SE_Li128ELb1ELb1ELb1ELb0EEENS1_36VarlenDynamicPersistentTileSchedulerILi128ELi80ELi128ELi128ELb1ELb1ELb0ELb0ELb1ELb1EEEEEEEEEvNT_6ParamsE)
        /*01b8*/ 	.word	0x000000ff


	//----- nvinfo : EIATTR_FRAME_SIZE
	.align		4
.L_84:
        /*01bc*/ 	.byte	0x04, 0x11
        /*01be*/ 	.short	(.L_86 - .L_85)
	.align		4
.L_85:
        /*01c0*/ 	.word	index@($__internal_3_$__cuda_sm70_votesync_ballot)
        /*01c4*/ 	.word	0x00000000


	//----- nvinfo : EIATTR_FRAME_SIZE
	.align		4
.L_86:
        /*01c8*/ 	.byte	0x04, 0x11
        /*01ca*/ 	.short	(.L_88 - .L_87)
	.align		4
.L_87:
        /*01cc*/ 	.word	index@($__internal_2_$__cuda_sm70_shflsync_up_p)
        /*01d0*/ 	.word	0x00000000


	//----- nvinfo : EIATTR_FRAME_SIZE
	.align		4
.L_88:
        /*01d4*/ 	.byte	0x04, 0x11
        /*01d6*/ 	.short	(.L_90 - .L_89)
	.align		4
.L_89:
        /*01d8*/ 	.word	index@($__internal_1_$__cuda_sm70_shflsync_idx_p)
        /*01dc*/ 	.word	0x00000000


	//----- nvinfo : EIATTR_FRAME_SIZE
	.align		4
.L_90:
        /*01e0*/ 	.byte	0x04, 0x11
        /*01e2*/ 	.short	(.L_92 - .L_91)
	.align		4
.L_91:
        /*01e4*/ 	.word	index@($__internal_0_$__cuda_sm70_shflsync_bfly_p)
        /*01e8*/ 	.word	0x00000000


	//----- nvinfo : EIATTR_FRAME_SIZE
	.align		4
.L_92:
        /*01ec*/ 	.byte	0x04, 0x11
        /*01ee*/ 	.short	(.L_94 - .L_93)
	.align		4
.L_93:
        /*01f0*/ 	.word	index@(_ZN7cutlass13device_kernelIN5flash19enable_sm80_to_sm89INS1_16FlashAttnFwdSm80INS1_25CollectiveMainloopFwdSm80ILi4ELi1ELb0EN4cute5tupleIJNS5_1CILi128EEENS7_ILi80EEENS7_ILi64EEEEEELi64ENS_6half_tEfNS_4arch4Sm80ELb0ELb0ELb1ELb1ELb1ELb0ELb1ELb1EEENS1_21CollectiveEpilogueFwdINS6_IJS8_SA_S9_EEENS6_IJNS7_ILi1EEESI_SI_EEESC_SE_Li128ELb1ELb1ELb1ELb0EEENS1_36VarlenDynamicPersistentTileSchedulerILi128ELi80ELi128ELi128ELb1ELb1ELb0ELb0ELb1ELb1EEEEEEEEEvNT_6ParamsE)
        /*01f4*/ 	.word	0x000000d0


	//----- nvinfo : EIATTR_REGCOUNT
	.align		4
.L_94:
        /*01f8*/ 	.byte	0x04, 0x2f
        /*01fa*/ 	.short	(.L_96 - .L_95)
	.align		4
.L_95:
        /*01fc*/ 	.word	index@(_ZN7cutlass13device_kernelIN5flash19enable_sm80_to_sm89INS1_16FlashAttnFwdSm80INS1_25CollectiveMainloopFwdSm80ILi4ELi1ELb0EN4cute5tupleIJNS5_1CILi128EEENS7_ILi112EEENS7_ILi64EEEEEELi64ENS_6half_tEfNS_4arch4Sm80ELb0ELb0ELb1ELb0ELb1ELb0ELb1ELb1EEENS1_21CollectiveEpilogueFwdINS6_IJS8_SA_S9_EEENS6_IJNS7_ILi1EEESI_SI_EEESC_SE_Li128ELb0ELb1ELb1ELb0EEENS1_19SingleTileSchedulerILb0ELb1ELb1ELi128EEEEEEEEEvNT_6ParamsE)
        /*0200*/ 	.word	0x000000ff


	//----- nvinfo : EIATTR_FRAME_SIZE
	.align		4
.L_96:
        /*0204*/ 	.byte	0x04, 0x11
        /*0206*/ 	.short	(.L_98 - .L_97)
	.align		4
.L_97:
        /*0208*/ 	.word	index@(_ZN7cutlass13device_kernelIN5flash19enable_sm80_to_sm89INS1_16FlashAttnFwdSm80INS1_25CollectiveMainloopFwdSm80ILi4ELi1ELb0EN4cute5tupleIJNS5_1CILi128EEENS7_ILi112EEENS7_ILi64EEEEEELi64ENS_6half_tEfNS_4arch4Sm80ELb0ELb0ELb1ELb0ELb1ELb0ELb1ELb1EEENS1_21CollectiveEpilogueFwdINS6_IJS8_SA_S9_EEENS6_IJNS7_ILi1EEESI_SI_EEESC_SE_Li128ELb0ELb1ELb1ELb0EEENS1_19SingleTileSchedulerILb0ELb1ELb1ELi128EEEEEEEEEvNT_6ParamsE)
        /*020c*/ 	.word	0x00000048


	//----- nvinfo : EIATTR_MIN_STACK_SIZE
	.align		4
.L_98:
        /*0210*/ 	.byte	0x04, 0x12
        /*0212*/ 	.short	(.L_100 - .L_99)
	.align		4
.L_99:
        /*0214*/ 	.word	index@(_ZN7cutlass13device_kernelIN5flash19enable_sm80_to_sm89INS1_16FlashAttnFwdSm80INS1_25CollectiveMainloopFwdSm80ILi4ELi1ELb0EN4cute5tupleIJNS5_1CILi128EEENS7_ILi112EEENS7_ILi64EEEEEELi64ENS_6half_tEfNS_4arch4Sm80ELb0ELb0ELb1ELb0ELb1ELb0ELb1ELb1EEENS1_21CollectiveEpilogueFwdINS6_IJS8_SA_S9_EEENS6_IJNS7_ILi1EEESI_SI_EEESC_SE_Li128ELb0ELb1ELb1ELb0EEENS1_19SingleTileSchedulerILb0ELb1ELb1ELi128EEEEEEEEEvNT_6ParamsE)
        /*0218*/ 	.word	0x00000048


	//----- nvinfo : EIATTR_MIN_STACK_SIZE
	.align		4
.L_100:
        /*021c*/ 	.byte	0x04, 0x12
        /*021e*/ 	.short	(.L_102 - .L_101)
	.align		4
.L_101:
        /*0220*/ 	.word	index@(_ZN7cutlass13device_kernelIN5flash19enable_sm80_to_sm89INS1_16FlashAttnFwdSm80INS1_25CollectiveMainloopFwdSm80ILi4ELi1ELb0EN4cute5tupleIJNS5_1CILi128EEENS7_ILi80EEENS7_ILi64EEEEEELi64ENS_6half_tEfNS_4arch4Sm80ELb0ELb0ELb1ELb1ELb1ELb0ELb1ELb1EEENS1_21CollectiveEpilogueFwdINS6_IJS8_SA_S9_EEENS6_IJNS7_ILi1EEESI_SI_EEESC_SE_Li128ELb1ELb1ELb1ELb0EEENS1_36VarlenDynamicPersistentTileSchedulerILi128ELi80ELi128ELi128ELb1ELb1ELb0ELb0ELb1ELb1EEEEEEEEEvNT_6ParamsE)
        /*0224*/ 	.word	0x000000d0


	//----- nvinfo : EIATTR_MIN_STACK_SIZE
	.align		4
.L_102:
        /*0228*/ 	.byte	0x04, 0x12
        /*022a*/ 	.short	(.L_104 - .L_103)
	.align		4
.L_103:
        /*022c*/ 	.word	index@(_ZN7cutlass13device_kernelIN5flash19enable_sm80_to_sm89INS1_16FlashAttnFwdSm80INS1_25CollectiveMainloopFwdSm80ILi4ELi1ELb0EN4cute5tupleIJNS5_1CILi128EEENS7_ILi80EEENS7_ILi64EEEEEELi64ENS_6half_tEfNS_4arch4Sm80ELb0ELb0ELb1ELb1ELb1ELb1ELb1ELb1EEENS1_21CollectiveEpilogueFwdINS6_IJS8_SA_S9_EEENS6_IJNS7_ILi1EEESI_SI_EEESC_SE_Li128ELb1ELb1ELb1ELb0EEENS1_36VarlenDynamicPersistentTileSchedulerILi128ELi80ELi128ELi128ELb1ELb1ELb0ELb0ELb1ELb1EEEEEEEEEvNT_6ParamsE)
        /*0230*/ 	.word	0x000000f0


	//----- nvinfo : EIATTR_MIN_STACK_SIZE
	.align		4
.L_104:
        /*0234*/ 	.byte	0x04, 0x12
        /*0236*/ 	.short	(.L_106 - .L_105)
	.align		4
.L_105:
        /*0238*/ 	.word	index@(_ZN7cutlass13device_kernelIN5flash19enable_sm80_to_sm89INS1_16FlashAttnFwdSm80INS1_25CollectiveMainloopFwdSm80ILi4ELi1ELb0EN4cute5tupleIJNS5_1CILi128EEENS7_ILi96EEENS7_ILi64EEEEEELi64ENS_6half_tEfNS_4arch4Sm80ELb0ELb1ELb1ELb0ELb1ELb0ELb1ELb1EEENS1_21CollectiveEpilogueFwdINS6_IJS8_SA_S9_EEENS6_IJNS7_ILi1EEESI_SI_EEESC_SE_Li128ELb0ELb1ELb1ELb0EEENS1_19SingleTileSchedulerILb0ELb1ELb1ELi128EEEEEEEEEvNT_6ParamsE)
        /*023c*/ 	.word	0x00000050


	//----- nvinfo : EIATTR_MIN_STACK_SIZE
	.align		4
.L_106:
        /*0240*/ 	.byte	0x04, 0x12
        /*0242*/ 	.short	(.L_108 - .L_107)
	.align		4
.L_107:
        /*0244*/ 	.word	index@(_ZN7cutlass13device_kernelIN5flash19enable_sm80_to_sm89INS1_16FlashAttnFwdSm80INS1_25CollectiveMainloopFwdSm80ILi4ELi1ELb0EN4cute5tupleIJNS5_1CILi128EEENS7_ILi80EEENS7_ILi64EEEEEELi64ENS_6half_tEfNS_4arch4Sm80ELb0ELb1ELb1ELb1ELb1ELb0ELb1ELb1EEENS1_21CollectiveEpilogueFwdINS6_IJS8_SA_S9_EEENS6_IJNS7_ILi1EEESI_SI_EEESC_SE_Li128ELb1ELb1ELb1ELb0EEENS1_36VarlenDynamicPersistentTileSchedulerILi128ELi80ELi128ELi128ELb1ELb1ELb0ELb1ELb0ELb1EEEEEEEEEvNT_6ParamsE)
        /*0248*/ 	.word	0x000000d0


	//----- nvinfo : EIATTR_MIN_STACK_SIZE
	.align		4
.L_108:
        /*024c*/ 	.byte	0x04, 0x12
        /*024e*/ 	.short	(.L_110 - .L_109)
	.align		4
.L_109:
        /*0250*/ 	.word	index@(_ZN7cutlass13device_kernelIN5flash19enable_sm80_to_sm89INS1_16FlashAttnFwdSm80INS1_25CollectiveMainloopFwdSm80ILi4ELi1ELb0EN4cute5tupleIJNS5_1CILi128EEENS7_ILi80EEENS7_ILi64EEEEEELi64ENS_6half_tEfNS_4arch4Sm80ELb0ELb1ELb1ELb1ELb1ELb1ELb1ELb1EEENS1_21CollectiveEpilogueFwdINS6_IJS8_SA_S9_EEENS6_IJNS7_ILi1EEESI_SI_EEESC_SE_Li128ELb1ELb1ELb1ELb0EEENS1_36VarlenDynamicPersistentTileSchedulerILi128ELi80ELi128ELi128ELb1ELb1ELb0ELb1ELb0ELb1EEEEEEEEEvNT_6ParamsE)
        /*0254*/ 	.word	0x000000b0


	//----- nvinfo : EIATTR_MIN_STACK_SIZE
	.align		4
.L_110:
        /*0258*/ 	.byte	0x04, 0x12
        /*025a*/ 	.short	(.L_112 - .L_111)
	.align		4
.L_111:
        /*025c*/ 	.word	index@(_ZN7cutlass13device_kernelIN5flash19enable_sm80_to_sm89INS1_16FlashAttnFwdSm80INS1_25CollectiveMainloopFwdSm80ILi4ELi1ELb0EN4cute5tupleIJNS5_1CILi128EEENS7_ILi112EEENS7_ILi64EEEEEELi64ENS_6half_tEfNS_4arch4Sm80ELb1ELb0ELb1ELb0ELb1ELb0ELb1ELb1EEENS1_21CollectiveEpilogueFwdINS6_IJS8_SA_S9_EEENS6_IJNS7_ILi1EEESI_SI_EEESC_SE_Li128ELb0ELb1ELb1ELb0EEENS1_30DynamicPersistentTileSchedulerILi128ELi128ELb1ELb1ELb0EEEEEEEEEvNT_6ParamsE)
        /*0260*/ 	.word	0x00000068


	//----- nvinfo : EIATTR_MIN_STACK_SIZE
	.align		4
.L_112:
        /*0264*/ 	.byte	0x04, 0x12
        /*0266*/ 	.short	(.L_114 - .L_113)
	.align		4
.L_113:
        /*0268*/ 	.word	index@(_ZN7cutlass13device_kernelIN5flash19enable_sm80_to_sm89INS1_16FlashAttnFwdSm80INS1_25CollectiveMainloopFwdSm80ILi4ELi1ELb0EN4cute5tupleIJNS5_1CILi128EEENS7_ILi80EEENS7_ILi64EEEEEELi64ENS_6half_tEfNS_4arch4Sm80ELb1ELb0ELb1ELb1ELb1ELb0ELb1ELb1EEENS1_21CollectiveEpilogueFwdINS6_IJS8_SA_S9_EEENS6_IJNS7_ILi1EEESI_SI_EEESC_SE_Li128ELb1ELb1ELb1ELb0EEENS1_36VarlenDynamicPersistentTileSchedulerILi128ELi80ELi128ELi128ELb1ELb1ELb0ELb1ELb1ELb1EEEEEEEEEvNT_6ParamsE)
        /*026c*/ 	.word	0x000000d8


	//----- nvinfo : EIATTR_MIN_STACK_SIZE
	.align		4
.L_114:
        /*0270*/ 	.byte	0x04, 0x12
        /*0272*/ 	.short	(.L_116 - .L_115)
	.align		4
.L_115:
        /*0274*/ 	.word	index@(_ZN7cutlass13device_kernelIN5flash19enable_sm80_to_sm89INS1_16FlashAttnFwdSm80INS1_25CollectiveMainloopFwdSm80ILi4ELi1ELb0EN4cute5tupleIJNS5_1CILi128EEENS7_ILi80EEENS7_ILi64EEEEEELi64ENS_6half_tEfNS_4arch4Sm80ELb1ELb0ELb1ELb1ELb1ELb1ELb1ELb1EEENS1_21CollectiveEpilogueFwdINS6_IJS8_SA_S9_EEENS6_IJNS7_ILi1EEESI_SI_EEESC_SE_Li128ELb1ELb1ELb1ELb0EEENS1_36VarlenDynamicPersistentTileSchedulerILi128ELi80ELi128ELi128ELb1ELb1ELb0ELb1ELb1ELb1EEEEEEEEEvNT_6ParamsE)
        /*0278*/ 	.word	0x00000100
.L_116:


//--------------------- .nv.info._ZN7cutlass13device_kernelIN5flash19enable_sm80_to_sm89INS1_16FlashAttnFwdSm80INS1_25CollectiveMainloopFwdSm80ILi4ELi1ELb0EN4cute5tupleIJNS5_1CILi128EEENS7_ILi112EEENS7_ILi64EEEEEELi64ENS_6half_tEfNS_4arch4Sm80ELb0ELb0ELb1ELb0ELb1ELb0ELb1ELb1EEENS1_21CollectiveEpilogueFwdINS6_IJS8_SA_S9_EEENS6_IJNS7_ILi1EEESI_SI_EEESC_SE_Li128ELb0ELb1ELb1ELb0EEENS1_19SingleTileSchedulerILb0ELb1ELb1ELi128EEEEEEEEEvNT_6ParamsE --------------------------
	.section	.nv.info._ZN7cutlass13device_kernelIN5flash19enable_sm80_to_sm89INS1_16FlashAttnFwdSm80INS1_25CollectiveMainloopFwdSm80ILi4ELi1ELb0EN4cute5tupleIJNS5_1CILi128EEENS7_ILi112EEENS7_ILi64EEEEEELi64ENS_6half_tEfNS_4arch4Sm80ELb0ELb0ELb1ELb0ELb1ELb0ELb1ELb1EEENS1_21CollectiveEpilogueFwdINS6_IJS8_SA_S9_EEENS6_IJNS7_ILi1EEESI_SI_EEESC_SE_Li128ELb0ELb1ELb1ELb0EEENS1_19SingleTileSchedulerILb0ELb1ELb1ELi128EEEEEEEEEvNT_6ParamsE,"",@"SHT_CUDA_INFO"
	.sectionflags	@""
	.align	4


	//----- nvinfo : EIATTR_CUDA_API_VERSION
	.align		4
        /*0000*/ 	.byte	0x04, 0x37
        /*0002*/ 	.short	(.L_118 - .L_117)
.L_117:
        /*0004*/ 	.word	0x00000082


	//----- nvinfo : EIATTR_SW2861232_WAR
	.align		4
.L_118:
        /*0008*/ 	.byte	0x01, 0x35
	.zero		2


	//----- nvinfo : EIATTR_PARAM_CBANK
	.align		4
        /*000c*/ 	.byte	0x04, 0x0a
        /*000e*/ 	.short	(.L_120 - .L_119)
	.align		4
.L_119:
        /*0010*/ 	.word	index@(.nv.constant0._ZN7cutlass13device_kernelIN5flash19enable_sm80_to_sm89INS1_16FlashAttnFwdSm80INS1_25CollectiveMainloopFwdSm80ILi4ELi1ELb0EN4cute5tupleIJNS5_1CILi128EEENS7_ILi112EEENS7_ILi64EEEEEELi64ENS_6half_tEfNS_4arch4Sm80ELb0ELb0ELb1ELb0ELb1ELb0ELb1ELb1EEENS1_21CollectiveEpilogueFwdINS6_IJS8_SA_S9_EEENS6_IJNS7_ILi1EEESI_SI_EEESC_SE_Li128ELb0ELb1ELb1ELb0EEENS1_19SingleTileSchedulerILb0ELb1ELb1ELi128EEEEEEEEEvNT_6ParamsE)
        /*0014*/ 	.short	0x0160
        /*0016*/ 	.short	0x0418


	//----- nvinfo : EIATTR_CBANK_PARAM_SIZE
	.align		4
.L_120:
        /*0018*/ 	.byte	0x03, 0x19
        /*001a*/ 	.short	0x0418


	//----- nvinfo : EIATTR_KPARAM_INFO
	.align		4
        /*001c*/ 	.byte	0x04, 0x17
        /*001e*/ 	.short	(.L_122 - .L_121)
.L_121:
        /*0020*/ 	.word	0x00000000
        /*0024*/ 	.short	0x0000
        /*0026*/ 	.short	0x0000
        /*0028*/ 	.byte	0x00, 0xf0, 0x61, 0x10


	//----- nvinfo : EIATTR_MAXREG_COUNT
	.align		4
.L_122:
        /*002c*/ 	.byte	0x03, 0x1b
        /*002e*/ 	.short	0x00ff


	//----- nvinfo : EIATTR_NUM_BARRIERS
	.align		4
        /*0030*/ 	.byte	0x02, 0x4c
        /*0032*/ 	.byte	0x02
	.zero		1


	//----- nvinfo : EIATTR_ANNOTATIONS
	.align		4
        /*0034*/ 	.byte	0x04, 0x55
        /*0036*/ 	.short	(.L_124 - .L_123)


	//   ....[0]....
.L_123:
        /*0038*/ 	.word	0x00000001
        /*003c*/ 	.byte	0xe0, 0x0a, 0x00, 0x00, 0x01, 0x00, 0x00, 0x00, 0x00, 0x14, 0x00, 0x00, 0x01, 0x00, 0x00, 0x00
        /* <DEDUP_REMOVED lines=21> */
        /*019c*/ 	.byte	0xd0, 0xce, 0x00, 0x00, 0x01, 0x00, 0x00, 0x00, 0xe0, 0xce, 0x00, 0x00


	//----- nvinfo : EIATTR_MERCURY_ISA_VERSION
	.align		4
.L_124:
        /*01a8*/ 	.byte	0x03, 0x5f
        /*01aa*/ 	.short	0x0000


	//----- nvinfo : EIATTR_COOP_GROUP_MASK_REGIDS
	.align		4
        /*01ac*/ 	.byte	0x04, 0x29
        /*01ae*/ 	.short	(.L_126 - .L_125)


	//   ....[0]....
.L_125:
        /*01b0*/ 	.word	0xffffffff


	//   ....[1]....
        /*01b4*/ 	.word	0xffffffff


	//   ....[2]....
        /*01b8*/ 	.word	0xffffffff


	//   ....[3]....
        /*01bc*/ 	.word	0xffffffff


	//   ....[4]....
        /*01c0*/ 	.word	0xffffffff


	//   ....[5]....
        /*01c4*/ 	.word	0xffffffff


	//   ....[6]....
        /*01c8*/ 	.word	0xffffffff


	//   ....[7]....
        /*01cc*/ 	.word	0xffffffff


	//   ....[8]....
        /*01d0*/ 	.word	0xffffffff


	//   ....[9]....
        /*01d4*/ 	.word	0xffffffff


	//   ....[10]....
        /*01d8*/ 	.word	0xffffffff


	//   ....[11]....
        /*01dc*/ 	.word	0xffffffff


	//   ....[12]....
        /*01e0*/ 	.word	0xffffffff


	//   ....[13]....
        /*01e4*/ 	.word	0xffffffff


	//   ....[14]....
        /*01e8*/ 	.word	0xffffffff


	//   ....[15]....
        /*01ec*/ 	.word	0xffffffff


	//   ....[16]....
        /*01f0*/ 	.word	0xffffffff


	//   ....[17]....
        /*01f4*/ 	.word	0xffffffff


	//   ....[18]....
        /*01f8*/ 	.word	0xffffffff


	//   ....[19]....
        /*01fc*/ 	.word	0xffffffff


	//   ....[20]....
        /*0200*/ 	.word	0xffffffff


	//   ....[21]....
        /*0204*/ 	.word	0xffffffff


	//   ....[22]....
        /*0208*/ 	.word	0xffffffff


	//   ....[23]....
        /*020c*/ 	.word	0xffffffff


	//   ....[24]....
        /*0210*/ 	.word	0xffffffff


	//   ....[25]....
        /*0214*/ 	.word	0xffffffff


	//   ....[26]....
        /*0218*/ 	.word	0xffffffff


	//   ....[27]....
        /*021c*/ 	.word	0xffffffff


	//   ....[28]....
        /*0220*/ 	.word	0xffffffff


	//   ....[29]....
        /*0224*/ 	.word	0xffffffff


	//   ....[30]....
        /*0228*/ 	.word	0xffffffff


	//   ....[31]....
        /*022c*/ 	.word	0xffffffff


	//   ....[32]....
        /*0230*/ 	.word	0xffffffff


	//   ....[33]....
        /*0234*/ 	.word	0xffffffff


	//   ....[34]....
        /*0238*/ 	.word	0xffffffff


	//   ....[35]....
        /*023c*/ 	.word	0xffffffff


	//   ....[36]....
        /*0240*/ 	.word	0xffffffff


	//   ....[37]....
        /*0244*/ 	.word	0xffffffff


	//   ....[38]....
        /*0248*/ 	.word	0xffffffff


	//   ....[39]....
        /*024c*/ 	.word	0xffffffff


	//   ....[40]....
        /*0250*/ 	.word	0xffffffff


	//   ....[41]....
        /*0254*/ 	.word	0xffffffff


	//   ....[42]....
        /*0258*/ 	.word	0xffffffff


	//   ....[43]....
        /*025c*/ 	.word	0xffffffff


	//   ....[44]....
        /*0260*/ 	.word	0xffffffff


	//   ....[45]....
        /*0264*/ 	.word	0xffffffff


	//   ....[46]....
        /*0268*/ 	.word	0xffffffff


	//   ....[47]....
        /*026c*/ 	.word	0xffffffff


	//   ....[48]....
        /*0270*/ 	.word	0xffffffff


	//   ....[49]....
        /*0274*/ 	.word	0xffffffff


	//   ....[50]....
        /*0278*/ 	.word	0xffffffff


	//   ....[51]....
        /*027c*/ 	.word	0xffffffff


	//   ....[52]....
        /*0280*/ 	.word	0xffffffff


	//   ....[53]....
        /*0284*/ 	.word	0xffffffff


	//   ....[54]....
        /*0288*/ 	.word	0xffffffff


	//   ....[55]....
        /*028c*/ 	.word	0xffffffff


	//   ....[56]....
        /*0290*/ 	.word	0xffffffff


	//   ....[57]....
        /*0294*/ 	.word	0xffffffff


	//   ....[58]....
        /*0298*/ 	.word	0xffffffff


	//   ....[59]....
        /*029c*/ 	.word	0xffffffff


	//   ....[60]....
        /*02a0*/ 	.word	0xffffffff


	//   ....[61]....
        /*02a4*/ 	.word	0xffffffff


	//   ....[62]....
        /*02a8*/ 	.word	0xffffffff


	//   ....[63]....
        /*02ac*/ 	.word	0xffffffff


	//   ....[64]....
        /*02b0*/ 	.word	0xffffffff


	//   ....[65]....
        /*02b4*/ 	.word	0xffffffff


	//   ....[66]....
        /*02b8*/ 	.word	0xffffffff


	//   ....[67]....
        /*02bc*/ 	.word	0xffffffff


	//   ....[68]....
        /*02c0*/ 	.word	0xffffffff


	//   ....[69]....
        /*02c4*/ 	.word	0xffffffff


	//   ....[70]....
        /*02c8*/ 	.word	0xffffffff


	//   ....[71]....
        /*02cc*/ 	.word	0xffffffff


	//   ....[72]....
        /*02d0*/ 	.word	0xffffffff


	//   ....[73]....
        /*02d4*/ 	.word	0xffffffff


	//   ....[74]....
        /*02d8*/ 	.word	0xffffffff


	//   ....[75]....
        /*02dc*/ 	.word	0xffffffff


	//   ....[76]....
        /*02e0*/ 	.word	0xffffffff


	//   ....[77]....
        /*02e4*/ 	.word	0xffffffff


	//   ....[78]....
        /*02e8*/ 	.word	0xffffffff


	//   ....[79]....
        /*02ec*/ 	.word	0xffffffff


	//   ....[80]....
        /*02f0*/ 	.word	0xffffffff


	//   ....[81]....
        /*02f4*/ 	.word	0xffffffff


	//   ....[82]....
        /*02f8*/ 	.word	0xffffffff


	//   ....[83]....
        /*02fc*/ 	.word	0xffffffff


	//   ....[84]....
        /*0300*/ 	.word	0xffffffff


	//   ....[85]....
        /*0304*/ 	.word	0xffffffff


	//   ....[86]....
        /*0308*/ 	.word	0xffffffff


	//   ....[87]....
        /*030c*/ 	.word	0xffffffff


	//   ....[88]....
        /*0310*/ 	.word	0xffffffff


	//   ....[89]....
        /*0314*/ 	.word	0xffffffff


	//   ....[90]....
        /*0318*/ 	.word	0xffffffff


	//   ....[91]....
        /*031c*/ 	.word	0xffffffff


	//   ....[92]....
        /*0320*/ 	.word	0xffffffff


	//   ....[93]....
        /*0324*/ 	.word	0xffffffff


	//   ....[94]....
        /*0328*/ 	.word	0xffffffff


	//   ....[95]....
        /*032c*/ 	.word	0xffffffff


	//   ....[96]....
        /*0330*/ 	.word	0xffffffff


	//   ....[97]....
        /*0334*/ 	.word	0xffffffff


	//   ....[98]....
        /*0338*/ 	.word	0xffffffff


	//   ....[99]....
        /*033c*/ 	.word	0xffffffff


	//   ....[100]....
        /*0340*/ 	.word	0xffffffff


	//   ....[101]....
        /*0344*/ 	.word	0xffffffff


	//   ....[102]....
        /*0348*/ 	.word	0xffffffff


	//   ....[103]....
        /*034c*/ 	.word	0xffffffff


	//   ....[104]....
        /*0350*/ 	.word	0xffffffff


	//   ....[105]....
        /*0354*/ 	.word	0xffffffff


	//   ....[106]....
        /*0358*/ 	.word	0xffffffff


	//   ....[107]....
        /*035c*/ 	.word	0xffffffff


	//   ....[108]....
        /*0360*/ 	.word	0xffffffff


	//   ....[109]....
        /*0364*/ 	.word	0xffffffff


	//   ....[110]....
        /*0368*/ 	.word	0xffffffff


	//   ....[111]....
        /*036c*/ 	.word	0xffffffff


	//   ....[112]....
        /*0370*/ 	.word	0xffffffff


	//   ....[113]....
        /*0374*/ 	.word	0xffffffff


	//   ....[114]....
        /*0378*/ 	.word	0xffffffff


	//   ....[115]....
        /*037c*/ 	.word	0xffffffff


	//   ....[116]....
        /*0380*/ 	.word	0xffffffff


	//   ....[117]....
        /*0384*/ 	.word	0xffffffff


	//   ....[118]....
        /*0388*/ 	.word	0xffffffff


	//   ....[119]....
        /*038c*/ 	.word	0xffffffff


	//   ....[120]....
        /*0390*/ 	.word	0xffffffff


	//   ....[121]....
        /*0394*/ 	.word	0xffffffff


	//   ....[122]....
        /*0398*/ 	.word	0xffffffff


	//   ....[123]....
        /*039c*/ 	.word	0xffffffff


	//   ....[124]....
        /*03a0*/ 	.word	0xffffffff


	//   ....[125]....
        /*03a4*/ 	.word	0xffffffff


	//   ....[126]....
        /*03a8*/ 	.word	0xffffffff


	//----- nvinfo : EIATTR_COOP_GROUP_INSTR_OFFSETS
	.align		4
.L_126:
        /*03ac*/ 	.byte	0x04, 0x28
        /*03ae*/ 	.short	(.L_128 - .L_127)


	//   ....[0]....
.L_127:
        /*03b0*/ 	.word	0x00000060


	//   ....[1]....
        /*03b4*/ 	.word	0x00000c60


	//   ....[2]....
        /*03b8*/ 	.word	0x00000d90


	//   ....[3]....
        /*03bc*/ 	.word	0x00000e20


	//   ....[4]....
        /*03c0*/ 	.word	0x00000e50


	//   ....[5]....
        /*03c4*/ 	.word	0x00000ee0


	//   ....[6]....
        /*03c8*/ 	.word	0x00000f10


	//   ....[7]....
        /*03cc*/ 	.word	0x00000fa0


	//   ....[8]....
        /*03d0*/ 	.word	0x00000fd0


	//   ....[9]....
        /*03d4*/ 	.word	0x00001060


	//   ....[10]....
        /*03d8*/ 	.word	0x00001090


	//   ....[11]....
        /*03dc*/ 	.word	0x00001120


	//   ....[12]....
        /*03e0*/ 	.word	0x00001150


	//   ....[13]....
        /*03e4*/ 	.word	0x000011e0


	//   ....[14]....
        /*03e8*/ 	.word	0x00001210


	//   ....[15]....
        /*03ec*/ 	.word	0x00001290


	//   ....[16]....
        /*03f0*/ 	.word	0x000012d0


	//   ....[17]....
        /*03f4*/ 	.word	0x00001820


	//   ....[18]....
        /*03f8*/ 	.word	0x00001840


	//   ....[19]....
        /*03fc*/ 	.word	0x00001860


	//   ....[20]....
        /*0400*/ 	.word	0x00001880


	//   ....[21]....
        /*0404*/ 	.word	0x00001890


	//   ....[22]....
        /*0408*/ 	.word	0x000018a0


	//   ....[23]....
        /*040c*/ 	.word	0x000018b0


	//   ....[24]....
        /*0410*/ 	.word	0x000018d0


	//   ....[25]....
        /*0414*/ 	.word	0x00001970


	//   ....[26]....
        /*0418*/ 	.word	0x000019b0


	//   ....[27]....
        /*041c*/ 	.word	0x000019c0


	//   ....[28]....
        /*0420*/ 	.word	0x000019d0


	//   ....[29]....
        /*0424*/ 	.word	0x000019f0


	//   ....[30]....
        /*0428*/ 	.word	0x00001a10


	//   ....[31]....
        /*042c*/ 	.word	0x00001bd0


	//   ....[32]....
        /*0430*/ 	.word	0x00001c00


	//   ....[33]....
        /*0434*/ 	.word	0x00001c30


	//   ....[34]....
        /*0438*/ 	.word	0x00001c60


	//   ....[35]....
        /*043c*/ 	.word	0x00001c90


	//   ....[36]....
        /*0440*/ 	.word	0x00001d10


	//   ....[37]....
        /*0444*/ 	.word	0x00001d40


	//   ....[38]....
        /*0448*/ 	.word	0x00001d70


	//   ....[39]....
        /*044c*/ 	.word	0x00001da0


	//   ....[40]....
        /*0450*/ 	.word	0x00001dd0


	//   ....[41]....
        /*0454*/ 	.word	0x00001e60


	//   ....[42]....
        /*0458*/ 	.word	0x00001e90


	//   ....[43]....
        /*045c*/ 	.word	0x00001eb0


	//   ....[44]....
        /*0460*/ 	.word	0x00001f10


	//   ....[45]....
        /*0464*/ 	.word	0x00003b10


	//   ....[46]....
        /*0468*/ 	.word	0x00003b30


	//   ....[47]....
        /*046c*/ 	.word	0x00003b40


	//   ....[48]....
        /*0470*/ 	.word	0x00003b50


	//   ....[49]....
        /*0474*/ 	.word	0x00003b60


	//   ....[50]....
        /*0478*/ 	.word	0x00003b70


	//   ....[51]....
        /*047c*/ 	.word	0x00003b80


	//   ....[52]....
        /*0480*/ 	.word	0x00003ba0


	//   ....[53]....
        /*0484*/ 	.word	0x00003bb0


	//   ....[54]....
        /*0488*/ 	.word	0x00003bd0


	//   ....[55]....
        /*048c*/ 	.word	0x00003bf0


	//   ....[56]....
        /*0490*/ 	.word	0x00003c20


	//   ....[57]....
        /*0494*/ 	.word	0x00003c40


	//   ....[58]....
        /*0498*/ 	.word	0x00003c60


	//   ....[59]....
        /*049c*/ 	.word	0x00004bd0


	//   ....[60]....
        /*04a0*/ 	.word	0x00004c00


	//   ....[61]....
        /*04a4*/ 	.word	0x00004d40


	//   ....[62]....
        /*04a8*/ 	.word	0x00004d70


	//   ....[63]....
        /*04ac*/ 	.word	0x00004da0


	//   ....[64]....
        /*04b0*/ 	.word	0x00004e40


	//   ....[65]....
        /*04b4*/ 	.word	0x00004f20


	//   ....[66]....
        /*04b8*/ 	.word	0x00005080


	//   ....[67]....
        /*04bc*/ 	.word	0x000079e0


	//   ....[68]....
        /*04c0*/ 	.word	0x00007a00


	//   ....[69]....
        /*04c4*/ 	.word	0x00007a10


	//   ....[70]....
        /*04c8*/ 	.word	0x00007a20


	//   ....[71]....
        /*04cc*/ 	.word	0x00007a30


	//   ....[72]....
        /*04d0*/ 	.word	0x00007a40


	//   ....[73]....
        /*04d4*/ 	.word	0x00007a50


	//   ....[74]....
        /*04d8*/ 	.word	0x00007a70


	//   ....[75]....
        /*04dc*/ 	.word	0x00007a80


	//   ....[76]....
        /*04e0*/ 	.word	0x00007aa0


	//   ....[77]....
        /*04e4*/ 	.word	0x00007af0


	//   ....[78]....
        /*04e8*/ 	.word	0x00007b30


	//   ....[79]....
        /*04ec*/ 	.word	0x00007b50


	//   ....[80]....
        /*04f0*/ 	.word	0x00007b60


	//   ....[81]....
        /*04f4*/ 	.word	0x00007f80


	//   ....[82]....
        /*04f8*/ 	.word	0x00007fb0


	//   ....[83]....
        /*04fc*/ 	.word	0x00007fd0


	//   ....[84]....
        /*0500*/ 	.word	0x00008000


	//   ....[85]....
        /*0504*/ 	.word	0x00008030


	//   ....[86]....
        /*0508*/ 	.word	0x00008080


	//   ....[87]....
        /*050c*/ 	.word	0x000080b0


	//   ....[88]....
        /*0510*/ 	.word	0x000080d0


	//   ....[89]....
        /*0514*/ 	.word	0x00008110


	//   ....[90]....
        /*0518*/ 	.word	0x00008140


	//   ....[91]....
        /*051c*/ 	.word	0x00008170


	//   ....[92]....
        /*0520*/ 	.word	0x00008190


	//   ....[93]....
        /*0524*/ 	.word	0x000081c0


	//   ....[94]....
        /*0528*/ 	.word	0x000081e0


	//   ....[95]....
        /*052c*/ 	.word	0x00009ce0


	//   ....[96]....
        /*0530*/ 	.word	0x00009ef0


	//   ....[97]....
        /*0534*/ 	.word	0x00009f60


	//   ....[98]....
        /*0538*/ 	.word	0x00009fb0


	//   ....[99]....
        /*053c*/ 	.word	0x0000a050


	//   ....[100]....
        /*0540*/ 	.word	0x0000a100


	//   ....[101]....
        /*0544*/ 	.word	0x0000a160


	//   ....[102]....
        /*0548*/ 	.word	0x0000a490


	//   ....[103]....
        /*054c*/ 	.word	0x0000cf40


	//   ....[104]....
        /*0550*/ 	.word	0x0000cf50


	//   ....[105]....
        /*0554*/ 	.word	0x0000cf60


	//   ....[106]....
        /*0558*/ 	.word	0x0000cf70


	//   ....[107]....
        /*055c*/ 	.word	0x0000cfa0


	//   ....[108]....
        /*0560*/ 	.word	0x0000cfc0


	//   ....[109]....
        /*0564*/ 	.word	0x0000cfe0


	//   ....[110]....
        /*0568*/ 	.word	0x0000cff0


	//   ....[111]....
        /*056c*/ 	.word	0x0000dc70


	//   ....[112]....
        /*0570*/ 	.word	0x0000dca0


	//   ....[113]....
        /*0574*/ 	.word	0x0000dcd0


	//   ....[114]....
        /*0578*/ 	.word	0x0000dd00


	//   ....[115]....
        /*057c*/ 	.word	0x0000dd40


	//   ....[116]....
        /*0580*/ 	.word	0x0000dd70


	//   ....[117]....
        /*0584*/ 	.word	0x0000dd90


	//   ....[118]....
        /*0588*/ 	.word	0x0000dda0


	//   ....[119]....
        /*058c*/ 	.word	0x0000ddc0


	//   ....[120]....
        /*0590*/ 	.word	0x0000ddd0


	//   ....[121]....
        /*0594*/ 	.word	0x0000e180


	//   ....[122]....
        /*0598*/ 	.word	0x0000e1a0


	//   ....[123]....
        /*059c*/ 	.word	0x0000e4a0


	//   ....[124]....
        /*05a0*/ 	.word	0x0000e4c0


	//   ....[125]....
        /*05a4*/ 	.word	0x0000e7c0


	//   ....[126]....
        /*05a8*/ 	.word	0x0000e7d0


	//----- nvinfo : EIATTR_EXIT_INSTR_OFFSETS
	.align		4
.L_128:
        /*05ac*/ 	.byte	0x04, 0x1c
        /*05ae*/ 	.short	(.L_130 - .L_129)


	//   ....[0]....
.L_129:
        /*05b0*/ 	.word	0x000001c0


	//   ....[1]....
        /*05b4*/ 	.word	0x0000e7e0


	//   ....[2]....
        /*05b8*/ 	.word	0x0000ea80


	//   ....[3]....
        /*05bc*/ 	.word	0x0000ead0


	//   ....[4]....
        /*05c0*/ 	.word	0x0000eb00


	//   ....[5]....
        /*05c4*/ 	.word	0x0000eb60


	//   ....[6]....
        /*05c8*/ 	.word	0x0000edf0


	//----- nvinfo : EIATTR_CTAIDZ_USED
	.align		4
.L_130:
        /*05cc*/ 	.byte	0x01, 0x04
	.zero		2


	//----- nvinfo : EIATTR_MAX_THREADS
	.align		4
        /*05d0*/ 	.byte	0x04, 0x05
        /*05d2*/ 	.short	(.L_132 - .L_131)
.L_131:
        /*05d4*/ 	.word	0x00000080
        /*05d8*/ 	.word	0x00000001
        /*05dc*/ 	.word	0x00000001


	//----- nvinfo : EIATTR_CRS_STACK_SIZE
	.align		4
.L_132:
        /*05e0*/ 	.byte	0x04, 0x1e
        /*05e2*/ 	.short	(.L_134 - .L_133)
.L_133:
        /*05e4*/ 	.word	0x00000000
.L_134:


//--------------------- .nv.info._ZN7cutlass13device_kernelIN5flash19enable_sm80_to_sm89INS1_16FlashAttnFwdSm80INS1_25CollectiveMainloopFwdSm80ILi4ELi1ELb0EN4cute5tupleIJNS5_1CILi128EEENS7_ILi80EEENS7_ILi64EEEEEELi64ENS_6half_tEfNS_4arch4Sm80ELb0ELb0ELb1ELb1ELb1ELb0ELb1ELb1EEENS1_21CollectiveEpilogueFwdINS6_IJS8_SA_S9_EEENS6_IJNS7_ILi1EEESI_SI_EEESC_SE_Li128ELb1ELb1ELb1ELb0EEENS1_36VarlenDynamicPersistentTileSchedulerILi128ELi80ELi128ELi128ELb1ELb1ELb0ELb0ELb1ELb1EEEEEEEEEvNT_6ParamsE --------------------------
	.section	.nv.info._ZN7cutlass13device_kernelIN5flash19enable_sm80_to_sm89INS1_16FlashAttnFwdSm80INS1_25CollectiveMainloopFwdSm80ILi4ELi1ELb0EN4cute5tupleIJNS5_1CILi128EEENS7_ILi80EEENS7_ILi64EEEEEELi64ENS_6half_tEfNS_4arch4Sm80ELb0ELb0ELb1ELb1ELb1ELb0ELb1ELb1EEENS1_21CollectiveEpilogueFwdINS6_IJS8_SA_S9_EEENS6_IJNS7_ILi1EEESI_SI_EEESC_SE_Li128ELb1ELb1ELb1ELb0EEENS1_36VarlenDynamicPersistentTileSchedulerILi128ELi80ELi128ELi128ELb1ELb1ELb0ELb0ELb1ELb1EEEEEEEEEvNT_6ParamsE,"",@"SHT_CUDA_INFO"
	.sectionflags	@""
	.align	4


	//----- nvinfo : EIATTR_CUDA_API_VERSION
	.align		4
        /*0000*/ 	.byte	0x04, 0x37
        /*0002*/ 	.short	(.L_136 - .L_135)
.L_135:
        /*0004*/ 	.word	0x00000082


	//----- nvinfo : EIATTR_SW2861232_WAR
	.align		4
.L_136:
        /*0008*/ 	.byte	0x01, 0x35
	.zero		2


	//----- nvinfo : EIATTR_PARAM_CBANK
	.align		4
        /*000c*/ 	.byte	0x04, 0x0a
        /*000e*/ 	.short	(.L_138 - .L_137)
	.align		4
.L_137:
        /*0010*/ 	.word	index@(.nv.constant0._ZN7cutlass13device_kernelIN5flash19enable_sm80_to_sm89INS1_16FlashAttnFwdSm80INS1_25CollectiveMainloopFwdSm80ILi4ELi1ELb0EN4cute5tupleIJNS5_1CILi128EEENS7_ILi80EEENS7_ILi64EEEEEELi64ENS_6half_tEfNS_4arch4Sm80ELb0ELb0ELb1ELb1ELb1ELb0ELb1ELb1EEENS1_21CollectiveEpilogueFwdINS6_IJS8_SA_S9_EEENS6_IJNS7_ILi1EEESI_SI_EEESC_SE_Li128ELb1ELb1ELb1ELb0EEENS1_36VarlenDynamicPersistentTileSchedulerILi128ELi80ELi128ELi128ELb1ELb1ELb0ELb0ELb1ELb1EEEEEEEEEvNT_6ParamsE)
        /*0014*/ 	.short	0x0160
        /*0016*/ 	.short	0x0438


	//----- nvinfo : EIATTR_CBANK_PARAM_SIZE
	.align		4
.L_138:
        /*0018*/ 	.byte	0x03, 0x19
        /*001a*/ 	.short	0x0438


	//----- nvinfo : EIATTR_KPARAM_INFO
	.align		4
        /*001c*/ 	.byte	0x04, 0x17
        /*001e*/ 	.short	(.L_140 - .L_139)
.L_139:
        /*0020*/ 	.word	0x00000000
        /*0024*/ 	.short	0x0000
        /*0026*/ 	.short	0x0000
        /*0028*/ 	.byte	0x00, 0xf0, 0xe1, 0x10


	//----- nvinfo : EIATTR_MAXREG_COUNT
	.align		4
.L_140:
        /*002c*/ 	.byte	0x03, 0x1b
        /*002e*/ 	.short	0x00ff


	//----- nvinfo : EIATTR_NUM_BARRIERS
	.align		4
        /*0030*/ 	.byte	0x02, 0x4c
        /*0032*/ 	.byte	0x06
	.zero		1


	//----- nvinfo : EIATTR_ANNOTATIONS
	.align		4
        /*0034*/ 	.byte	0x04, 0x55
        /*0036*/ 	.short	(.L_142 - .L_141)


	//   ....[0]....
.L_141:
        /* <DEDUP_REMOVED lines=106> */


	//----- nvinfo : EIATTR_MERCURY_ISA_VERSION
	.align		4
.L_142:
        /*06c8*/ 	.byte	0x03, 0x5f
        /*06ca*/ 	.short	0x0000


	//----- nvinfo : EIATTR_INT_WARP_WIDE_INSTR_OFFSETS
	.align		4
        /*06cc*/ 	.byte	0x04, 0x31
        /*06ce*/ 	.short	(.L_144 - .L_143)


	//   ....[0]....
.L_143:
        /*06d0*/ 	.word	0x0000b440


	//   ....[1]....
        /*06d4*/ 	.word	0x0000b4c0


	//----- nvinfo : EIATTR_COOP_GROUP_MASK_REGIDS
	.align		4
.L_144:
        /*06d8*/ 	.byte	0x04, 0x29
        /*06da*/ 	.short	(.L_146 - .L_145)


	//   ....[0]....
.L_145:
        /*06dc*/ 	.word	0xffffffff


	//   ....[1]....
        /*06e0*/ 	.word	0xffffffff


	//   ....[2]....
        /*06e4*/ 	.word	0xffffffff


	//   ....[3]....
        /*06e8*/ 	.word	0xffffffff


	//   ....[4]....
        /*06ec*/ 	.word	0xffffffff


	//   ....[5]....
        /*06f0*/ 	.word	0xffffffff


	//   ....[6]....
        /*06f4*/ 	.word	0xffffffff


	//   ....[7]....
        /*06f8*/ 	.word	0xffffffff


	//   ....[8]....
        /*06fc*/ 	.word	0xffffffff


	//   ....[9]....
        /*0700*/ 	.word	0xffffffff


	//   ....[10]....
        /*0704*/ 	.word	0xffffffff


	//   ....[11]....
        /*0708*/ 	.word	0xffffffff


	//   ....[12]....
        /*070c*/ 	.word	0xffffffff


	//   ....[13]....
        /*0710*/ 	.word	0xffffffff


	//   ....[14]....
        /*0714*/ 	.word	0xffffffff


	//   ....[15]....
        /*0718*/ 	.word	0xffffffff


	//   ....[16]....
        /*071c*/ 	.word	0xffffffff


	//   ....[17]....
        /*0720*/ 	.word	0xffffffff


	//   ....[18]....
        /*0724*/ 	.word	0xffffffff


	//   ....[19]....
        /*0728*/ 	.word	0xffffffff


	//   ....[20]....
        /*072c*/ 	.word	0xffffffff


	//   ....[21]....
        /*0730*/ 	.word	0xffffffff


	//   ....[22]....
        /*0734*/ 	.word	0xffffffff


	//   ....[23]....
        /*0738*/ 	.word	0xffffffff


	//   ....[24]....
        /*073c*/ 	.word	0xffffffff


	//   ....[25]....
        /*0740*/ 	.word	0xffffffff


	//   ....[26]....
        /*0744*/ 	.word	0xffffffff


	//   ....[27]....
        /*0748*/ 	.word	0xffffffff


	//   ....[28]....
        /*074c*/ 	.word	0xffffffff


	//   ....[29]....
        /*0750*/ 	.word	0xffffffff


	//   ....[30]....
        /*0754*/ 	.word	0xffffffff


	//   ....[31]....
        /*0758*/ 	.word	0xffffffff


	//   ....[32]....
        /*075c*/ 	.word	0xffffffff


	//   ....[33]....
        /*0760*/ 	.word	0xffffffff


	//   ....[34]....
        /*0764*/ 	.word	0xffffffff


	//   ....[35]....
        /*0768*/ 	.word	0xffffffff


	//   ....[36]....
        /*076c*/ 	.word	0xffffffff


	//   ....[37]....
        /*0770*/ 	.word	0xffffffff


	//   ....[38]....
        /*0774*/ 	.word	0xffffffff


	//   ....[39]....
        /*0778*/ 	.word	0xffffffff


	//   ....[40]....
        /*077c*/ 	.word	0xffffffff


	//   ....[41]....
        /*0780*/ 	.word	0xffffffff


	//   ....[42]....
        /*0784*/ 	.word	0xffffffff


	//   ....[43]....
        /*0788*/ 	.word	0xffffffff


	//   ....[44]....
        /*078c*/ 	.word	0xffffffff


	//   ....[45]....
        /*0790*/ 	.word	0xffffffff


	//   ....[46]....
        /*0794*/ 	.word	0xffffffff


	//   ....[47]....
        /*0798*/ 	.word	0xffffffff


	//   ....[48]....
        /*079c*/ 	.word	0xffffffff


	//   ....[49]....
        /*07a0*/ 	.word	0xffffffff


	//   ....[50]....
        /*07a4*/ 	.word	0xffffffff


	//   ....[51]....
        /*07a8*/ 	.word	0xffffffff


	//   ....[52]....
        /*07ac*/ 	.word	0xffffffff


	//   ....[53]....
        /*07b0*/ 	.word	0xffffffff


	//   ....[54]....
        /*07b4*/ 	.word	0xffffffff


	//   ....[55]....
        /*07b8*/ 	.word	0xffffffff


	//   ....[56]....
        /*07bc*/ 	.word	0xffffffff


	//   ....[57]....
        /*07c0*/ 	.word	0xffffffff


	//   ....[58]....
        /*07c4*/ 	.word	0xffffffff


	//   ....[59]....
        /*07c8*/ 	.word	0xffffffff


	//   ....[60]....
        /*07cc*/ 	.word	0xffffffff


	//   ....[61]....
        /*07d0*/ 	.word	0xffffffff


	//   ....[62]....
        /*07d4*/ 	.word	0xffffffff


	//   ....[63]....
        /*07d8*/ 	.word	0xffffffff


	//   ....[64]....
        /*07dc*/ 	.word	0xffffffff


	//   ....[65]....
        /*07e0*/ 	.word	0xffffffff


	//   ....[66]....
        /*07e4*/ 	.word	0xffffffff


	//   ....[67]....
        /*07e8*/ 	.word	0xffffffff


	//   ....[68]....
        /*07ec*/ 	.word	0xffffffff


	//   ....[69]....
        /*07f0*/ 	.word	0xffffffff


	//   ....[70]....
        /*07f4*/ 	.word	0xffffffff


	//   ....[71]....
        /*07f8*/ 	.word	0xffffffff


	//   ....[72]....
        /*07fc*/ 	.word	0xffffffff


	//   ....[73]....
        /*0800*/ 	.word	0xffffffff


	//   ....[74]....
        /*0804*/ 	.word	0xffffffff


	//   ....[75]....
        /*0808*/ 	.word	0xffffffff


	//   ....[76]....
        /*080c*/ 	.word	0xffffffff


	//   ....[77]....
        /*0810*/ 	.word	0xffffffff


	//   ....[78]....
        /*0814*/ 	.word	0xffffffff


	//   ....[79]....
        /*0818*/ 	.word	0xffffffff


	//   ....[80]....
        /*081c*/ 	.word	0xffffffff


	//   ....[81]....
        /*0820*/ 	.word	0xffffffff


	//   ....[82]....
        /*0824*/ 	.word	0xffffffff


	//   ....[83]....
        /*0828*/ 	.word	0xffffffff


	//   ....[84]....
        /*082c*/ 	.word	0xffffffff


	//   ....[85]....
        /*0830*/ 	.word	0xffffffff


	//   ....[86]....
        /*0834*/ 	.word	0xffffffff


	//   ....[87]....
        /*0838*/ 	.word	0xffffffff


	//   ....[88]....
        /*083c*/ 	.word	0xffffffff


	//   ....[89]....
        /*0840*/ 	.word	0xffffffff


	//   ....[90]....
        /*0844*/ 	.word	0xffffffff


	//   ....[91]....
        /*0848*/ 	.word	0xffffffff


	//   ....[92]....
        /*084c*/ 	.word	0xffffffff


	//   ....[93]....
        /*0850*/ 	.word	0xffffffff


	//   ....[94]....
        /*0854*/ 	.word	0xffffffff


	//   ....[95]....
        /*0858*/ 	.word	0xffffffff


	//   ....[96]....
        /*085c*/ 	.word	0xffffffff


	//   ....[97]....
        /*0860*/ 	.word	0xffffffff


	//   ....[98]....
        /*0864*/ 	.word	0xffffffff


	//   ....[99]....
        /*0868*/ 	.word	0xffffffff


	//   ....[100]....
        /*086c*/ 	.word	0xffffffff


	//   ....[101]....
        /*0870*/ 	.word	0xffffffff


	//   ....[102]....
        /*0874*/ 	.word	0xffffffff


	//   ....[103]....
        /*0878*/ 	.word	0xffffffff


	//   ....[104]....
        /*087c*/ 	.word	0xffffffff


	//   ....[105]....
        /*0880*/ 	.word	0xffffffff


	//   ....[106]....
        /*0884*/ 	.word	0xffffffff


	//   ....[107]....
        /*0888*/ 	.word	0xffffffff


	//   ....[108]....
        /*088c*/ 	.word	0xffffffff


	//   ....[109]....
        /*0890*/ 	.word	0xffffffff


	//   ....[110]....
        /*0894*/ 	.word	0xffffffff


	//   ....[111]....
        /*0898*/ 	.word	0xffffffff


	//   ....[112]....
        /*089c*/ 	.word	0xffffffff


	//   ....[113]....
        /*08a0*/ 	.word	0xffffffff


	//   ....[114]....
        /*08a4*/ 	.word	0xffffffff


	//   ....[115]....
        /*08a8*/ 	.word	0xffffffff


	//   ....[116]....
        /*08ac*/ 	.word	0xffffffff


	//   ....[117]....
        /*08b0*/ 	.word	0xffffffff


	//   ....[118]....
        /*08b4*/ 	.word	0xffffffff


	//   ....[119]....
        /*08b8*/ 	.word	0xffffffff


	//   ....[120]....
        /*08bc*/ 	.word	0xffffffff


	//   ....[121]....
        /*08c0*/ 	.word	0xffffffff


	//   ....[122]....
        /*08c4*/ 	.word	0xffffffff


	//   ....[123]....
        /*08c8*/ 	.word	0xffffffff


	//   ....[124]....
        /*08cc*/ 	.word	0xffffffff


	//   ....[125]....
        /*08d0*/ 	.word	0xffffffff


	//   ....[126]....
        /*08d4*/ 	.word	0xffffffff


	//   ....[127]....
        /*08d8*/ 	.word	0xffffffff


	//   ....[128]....
        /*08dc*/ 	.word	0xffffffff


	//   ....[129]....
        /*08e0*/ 	.word	0xffffffff


	//   ....[130]....
        /*08e4*/ 	.word	0xffffffff


	//   ....[131]....
        /*08e8*/ 	.word	0xffffffff


	//   ....[132]....
        /*08ec*/ 	.word	0xffffffff


	//   ....[133]....
        /*08f0*/ 	.word	0xffffffff


	//   ....[134]....
        /*08f4*/ 	.word	0xffffffff


	//   ....[135]....
        /*08f8*/ 	.word	0xffffffff


	//   ....[136]....
        /*08fc*/ 	.word	0xffffffff


	//   ....[137]....
        /*0900*/ 	.word	0xffffffff


	//   ....[138]....
        /*0904*/ 	.word	0xffffffff


	//   ....[139]....
        /*0908*/ 	.word	0xffffffff


	//   ....[140]....
        /*090c*/ 	.word	0xffffffff


	//   ....[141]....
        /*0910*/ 	.word	0xffffffff


	//   ....[142]....
        /*0914*/ 	.word	0xffffffff


	//   ....[143]....
        /*0918*/ 	.word	0xffffffff


	//   ....[144]....
        /*091c*/ 	.word	0xffffffff


	//   ....[145]....
        /*0920*/ 	.word	0xffffffff


	//   ....[146]....
        /*0924*/ 	.word	0xffffffff


	//   ....[147]....
        /*0928*/ 	.word	0xffffffff


	//   ....[148]....
        /*092c*/ 	.word	0xffffffff


	//   ....[149]....
        /*0930*/ 	.word	0xffffffff


	//   ....[150]....
        /*0934*/ 	.word	0xffffffff


	//   ....[151]....
        /*0938*/ 	.word	0xffffffff


	//   ....[152]....
        /*093c*/ 	.word	0xffffffff


	//   ....[153]....
        /*0940*/ 	.word	0xffffffff


	//   ....[154]....
        /*0944*/ 	.word	0xffffffff


	//   ....[155]....
        /*0948*/ 	.word	0xffffffff


	//   ....[156]....
        /*094c*/ 	.word	0xffffffff


	//   ....[157]....
        /*0950*/ 	.word	0xffffffff


	//   ....[158]....
        /*0954*/ 	.word	0xffffffff


	//   ....[159]....
        /*0958*/ 	.word	0xffffffff


	//   ....[160]....
        /*095c*/ 	.word	0xffffffff


	//   ....[161]....
        /*0960*/ 	.word	0xffffffff


	//   ....[162]....
        /*0964*/ 	.word	0xffffffff


	//   ....[163]....
        /*0968*/ 	.word	0xffffffff


	//   ....[164]....
        /*096c*/ 	.word	0xffffffff


	//   ....[165]....
        /*0970*/ 	.word	0xffffffff


	//   ....[166]....
        /*0974*/ 	.word	0xffffffff


	//   ....[167]....
        /*0978*/ 	.word	0xffffffff


	//   ....[168]....
        /*097c*/ 	.word	0xffffffff


	//   ....[169]....
        /*0980*/ 	.word	0xffffffff


	//   ....[170]....
        /*0984*/ 	.word	0xffffffff


	//   ....[171]....
        /*0988*/ 	.word	0xffffffff


	//   ....[172]....
        /*098c*/ 	.word	0xffffffff


	//   ....[173]....
        /*0990*/ 	.word	0xffffffff


	//   ....[174]....
        /*0994*/ 	.word	0xffffffff


	//   ....[175]....
        /*0998*/ 	.word	0xffffffff


	//   ....[176]....
        /*099c*/ 	.word	0xffffffff


	//   ....[177]....
        /*09a0*/ 	.word	0xffffffff


	//   ....[178]....
        /*09a4*/ 	.word	0xffffffff


	//   ....[179]....
        /*09a8*/ 	.word	0xffffffff


	//   ....[180]....
        /*09ac*/ 	.word	0xffffffff


	//   ....[181]....
        /*09b0*/ 	.word	0xffffffff


	//   ....[182]....
        /*09b4*/ 	.word	0xffffffff


	//   ....[183]....
        /*09b8*/ 	.word	0xffffffff


	//   ....[184]....
        /*09bc*/ 	.word	0xffffffff


	//   ....[185]....
        /*09c0*/ 	.word	0xffffffff


	//   ....[186]....
        /*09c4*/ 	.word	0xffffffff


	//   ....[187]....
        /*09c8*/ 	.word	0xffffffff


	//   ....[188]....
        /*09cc*/ 	.word	0xffffffff


	//   ....[189]....
        /*09d0*/ 	.word	0xffffffff


	//   ....[190]....
        /*09d4*/ 	.word	0xffffffff


	//   ....[191]....
        /*09d8*/ 	.word	0xffffffff


	//   ....[192]....
        /*09dc*/ 	.word	0xffffffff


	//   ....[193]....
        /*09e0*/ 	.word	0xffffffff


	//   ....[194]....
        /*09e4*/ 	.word	0xffffffff


	//   ....[195]....
        /*09e8*/ 	.word	0xffffffff


	//   ....[196]....
        /*09ec*/ 	.word	0xffffffff


	//   ....[197]....
        /*09f0*/ 	.word	0xffffffff


	//   ....[198]....
        /*09f4*/ 	.word	0xffffffff


	//   ....[199]....
        /*09f8*/ 	.word	0xffffffff


	//   ....[200]....
        /*09fc*/ 	.word	0xffffffff


	//   ....[201]....
        /*0a00*/ 	.word	0xffffffff


	//   ....[202]....
        /*0a04*/ 	.word	0xffffffff


	//   ....[203]....
        /*0a08*/ 	.word	0xffffffff


	//   ....[204]....
        /*0a0c*/ 	.word	0xffffffff


	//   ....[205]....
        /*0a10*/ 	.word	0xffffffff


	//   ....[206]....
        /*0a14*/ 	.word	0xffffffff


	//   ....[207]....
        /*0a18*/ 	.word	0xffffffff


	//   ....[208]....
        /*0a1c*/ 	.word	0xffffffff


	//   ....[209]....
        /*0a20*/ 	.word	0xffffffff


	//   ....[210]....
        /*0a24*/ 	.word	0xffffffff


	//   ....[211]....
        /*0a28*/ 	.word	0xffffffff


	//   ....[212]....
        /*0a2c*/ 	.word	0xffffffff


	//   ....[213]....
        /*0a30*/ 	.word	0xffffffff


	//   ....[214]....
        /*0a34*/ 	.word	0xffffffff


	//   ....[215]....
        /*0a38*/ 	.word	0xffffffff


	//   ....[216]....
        /*0a3c*/ 	.word	0xffffffff


	//   ....[217]....
        /*0a40*/ 	.word	0xffffffff


	//   ....[218]....
        /*0a44*/ 	.word	0xffffffff


	//   ....[219]....
        /*0a48*/ 	.word	0xffffffff


	//   ....[220]....
        /*0a4c*/ 	.word	0xffffffff


	//   ....[221]....
        /*0a50*/ 	.word	0xffffffff


	//   ....[222]....
        /*0a54*/ 	.word	0xffffffff


	//   ....[223]....
        /*0a58*/ 	.word	0xffffffff


	//   ....[224]....
        /*0a5c*/ 	.word	0xffffffff


	//   ....[225]....
        /*0a60*/ 	.word	0xffffffff


	//   ....[226]....
        /*0a64*/ 	.word	0xffffffff


	//   ....[227]....
        /*0a68*/ 	.word	0xffffffff


	//   ....[228]....
        /*0a6c*/ 	.word	0xffffffff


	//   ....[229]....
        /*0a70*/ 	.word	0xffffffff


	//   ....[230]....
        /*0a74*/ 	.word	0xffffffff


	//   ....[231]....
        /*0a78*/ 	.word	0xffffffff


	//   ....[232]....
        /*0a7c*/ 	.word	0xffffffff


	//   ....[233]....
        /*0a80*/ 	.word	0xffffffff


	//   ....[234]....
        /*0a84*/ 	.word	0xffffffff


	//   ....[235]....
        /*0a88*/ 	.word	0xffffffff


	//   ....[236]....
        /*0a8c*/ 	.word	0xffffffff


	//   ....[237]....
        /*0a90*/ 	.word	0xffffffff


	//   ....[238]....
        /*0a94*/ 	.word	0xffffffff


	//   ....[239]....
        /*0a98*/ 	.word	0xffffffff


	//   ....[240]....
        /*0a9c*/ 	.word	0xffffffff


	//   ....[241]....
        /*0aa0*/ 	.word	0xffffffff


	//   ....[242]....
        /*0aa4*/ 	.word	0xffffffff


	//   ....[243]....
        /*0aa8*/ 	.word	0xffffffff


	//   ....[244]....
        /*0aac*/ 	.word	0xffffffff


	//   ....[245]....
        /*0ab0*/ 	.word	0xffffffff


	//   ....[246]....
        /*0ab4*/ 	.word	0xffffffff


	//   ....[247]....
        /*0ab8*/ 	.word	0xffffffff


	//   ....[248]....
        /*0abc*/ 	.word	0xffffffff


	//   ....[249]....
        /*0ac0*/ 	.word	0xffffffff


	//   ....[250]....
        /*0ac4*/ 	.word	0xffffffff


	//   ....[251]....
        /*0ac8*/ 	.word	0xffffffff


	//   ....[252]....
        /*0acc*/ 	.word	0xffffffff


	//   ....[253]....
        /*0ad0*/ 	.word	0xffffffff


	//   ....[254]....
        /*0ad4*/ 	.word	0xffffffff


	//   ....[255]....
        /*0ad8*/ 	.word	0xffffffff


	//   ....[0]....
        /*0adc*/ 	.word	0xffffffff


	//   ....[1]....
        /*0ae0*/ 	.word	0xffffffff


	//   ....[2]....
        /*0ae4*/ 	.word	0xffffffff


	//   ....[3]....
        /*0ae8*/ 	.word	0xffffffff


	//   ....[4]....
        /*0aec*/ 	.word	0xffffffff


	//   ....[5]....
        /*0af0*/ 	.word	0xffffffff


	//   ....[6]....
        /*0af4*/ 	.word	0xffffffff


	//   ....[7]....
        /*0af8*/ 	.word	0xffffffff


	//   ....[8]....
        /*0afc*/ 	.word	0xffffffff


	//   ....[9]....
        /*0b00*/ 	.word	0xffffffff


	//   ....[10]....
        /*0b04*/ 	.word	0xffffffff


	//   ....[11]....
        /*0b08*/ 	.word	0xffffffff


	//   ....[12]....
        /*0b0c*/ 	.word	0xffffffff


	//   ....[13]....
        /*0b10*/ 	.word	0xffffffff


	//   ....[14]....
        /*0b14*/ 	.word	0xffffffff


	//   ....[15]....
        /*0b18*/ 	.word	0xffffffff


	//   ....[16]....
        /*0b1c*/ 	.word	0xffffffff


	//   ....[17]....
        /*0b20*/ 	.word	0xffffffff


	//   ....[18]....
        /*0b24*/ 	.word	0xffffffff


	//   ....[19]....
        /*0b28*/ 	.word	0xffffffff


	//   ....[20]....
        /*0b2c*/ 	.word	0xffffffff


	//   ....[21]....
        /*0b30*/ 	.word	0xffffffff


	//   ....[22]....
        /*0b34*/ 	.word	0xffffffff


	//   ....[23]....
        /*0b38*/ 	.word	0xffffffff


	//   ....[24]....
        /*0b3c*/ 	.word	0xffffffff


	//   ....[25]....
        /*0b40*/ 	.word	0xffffffff


	//   ....[26]....
        /*0b44*/ 	.word	0xffffffff


	//   ....[27]....
        /*0b48*/ 	.word	0xffffffff


	//   ....[28]....
        /*0b4c*/ 	.word	0xffffffff


	//   ....[29]....
        /*0b50*/ 	.word	0xffffffff


	//   ....[30]....
        /*0b54*/ 	.word	0xffffffff


	//   ....[31]....
        /*0b58*/ 	.word	0xffffffff


	//   ....[32]....
        /*0b5c*/ 	.word	0xffffffff


	//   ....[33]....
        /*0b60*/ 	.word	0xffffffff


	//   ....[34]....
        /*0b64*/ 	.word	0xffffffff


	//   ....[35]....
        /*0b68*/ 	.word	0xffffffff


	//   ....[36]....
        /*0b6c*/ 	.word	0xffffffff


	//   ....[37]....
        /*0b70*/ 	.word	0xffffffff


	//   ....[38]....
        /*0b74*/ 	.word	0xffffffff


	//   ....[39]....
        /*0b78*/ 	.word	0xffffffff


	//   ....[40]....
        /*0b7c*/ 	.word	0xffffffff


	//   ....[41]....
        /*0b80*/ 	.word	0xffffffff


	//   ....[42]....
        /*0b84*/ 	.word	0xffffffff


	//   ....[43]....
        /*0b88*/ 	.word	0xffffffff


	//   ....[44]....
        /*0b8c*/ 	.word	0xffffffff


	//   ....[45]....
        /*0b90*/ 	.word	0xffffffff


	//----- nvinfo : EIATTR_COOP_GROUP_INSTR_OFFSETS
	.align		4
.L_146:
        /*0b94*/ 	.byte	0x04, 0x28
        /*0b96*/ 	.short	(.L_148 - .L_147)


	//   ....[0]....
.L_147:
        /*0b98*/ 	.word	0x00000050


	//   ....[1]....
        /*0b9c*/ 	.word	0x00000200


	//   ....[2]....
        /*0ba0*/ 	.word	0x00000230


	//   ....[3]....
        /*0ba4*/ 	.word	0x00000260


	//   ....[4]....
        /*0ba8*/ 	.word	0x00000290


	//   ....[5]....
        /*0bac*/ 	.word	0x000002c0


	//   ....[6]....
        /*0bb0*/ 	.word	0x000002f0


	//   ....[7]....
        /*0bb4*/ 	.word	0x00000460


	//   ....[8]....
        /*0bb8*/ 	.word	0x000004a0


	//   ....[9]....
        /*0bbc*/ 	.word	0x000004d0


	//   ....[10]....
        /*0bc0*/ 	.word	0x00000500


	//   ....[11]....
        /*0bc4*/ 	.word	0x00000530


	//   ....[12]....
        /*0bc8*/ 	.word	0x00000560


	//   ....[13]....
        /*0bcc*/ 	.word	0x000005f0


	//   ....[14]....
        /*0bd0*/ 	.word	0x00000620


	//   ....[15]....
        /*0bd4*/ 	.word	0x00000640


	//   ....[16]....
        /*0bd8*/ 	.word	0x000006a0


	//   ....[17]....
        /*0bdc*/ 	.word	0x000021b0


	//   ....[18]....
        /*0be0*/ 	.word	0x000021d0


	//   ....[19]....
        /*0be4*/ 	.word	0x00002310


	//   ....[20]....
        /*0be8*/ 	.word	0x00002320


	//   ....[21]....
        /*0bec*/ 	.word	0x00002400


	//   ....[22]....
        /*0bf0*/ 	.word	0x00002420


	//   ....[23]....
        /*0bf4*/ 	.word	0x00002500


	//   ....[24]....
        /*0bf8*/ 	.word	0x00002510


	//   ....[25]....
        /*0bfc*/ 	.word	0x000025f0


	//   ....[26]....
        /*0c00*/ 	.word	0x00002610


	//   ....[27]....
        /*0c04*/ 	.word	0x000026f0


	//   ....[28]....
        /*0c08*/ 	.word	0x00002700


	//   ....[29]....
        /*0c0c*/ 	.word	0x000027e0


	//   ....[30]....
        /*0c10*/ 	.word	0x00002800


	//   ....[31]....
        /*0c14*/ 	.word	0x000028e0


	//   ....[32]....
        /*0c18*/ 	.word	0x000028f0


	//   ....[33]....
        /*0c1c*/ 	.word	0x00002db0


	//   ....[34]....
        /*0c20*/ 	.word	0x00002dc0


	//   ....[35]....
        /*0c24*/ 	.word	0x00002dd0


	//   ....[36]....
        /*0c28*/ 	.word	0x00002de0


	//   ....[37]....
        /*0c2c*/ 	.word	0x00002df0


	//   ....[38]....
        /*0c30*/ 	.word	0x00002e00


	//   ....[39]....
        /*0c34*/ 	.word	0x00002e10


	//   ....[40]....
        /*0c38*/ 	.word	0x00002e30


	//   ....[41]....
        /*0c3c*/ 	.word	0x00002e50


	//   ....[42]....
        /*0c40*/ 	.word	0x00002e80


	//   ....[43]....
        /*0c44*/ 	.word	0x00003080


	//   ....[44]....
        /*0c48*/ 	.word	0x000030b0


	//   ....[45]....
        /*0c4c*/ 	.word	0x000030e0


	//   ....[46]....
        /*0c50*/ 	.word	0x00003120


	//   ....[47]....
        /*0c54*/ 	.word	0x00003140


	//   ....[48]....
        /*0c58*/ 	.word	0x00003160


	//   ....[49]....
        /*0c5c*/ 	.word	0x00003180


	//   ....[50]....
        /*0c60*/ 	.word	0x00003190


	//   ....[51]....
        /*0c64*/ 	.word	0x000031b0


	//   ....[52]....
        /*0c68*/ 	.word	0x000031c0


	//   ....[53]....
        /*0c6c*/ 	.word	0x000045f0


	//   ....[54]....
        /*0c70*/ 	.word	0x00004610


	//   ....[55]....
        /*0c74*/ 	.word	0x00004630


	//   ....[56]....
        /*0c78*/ 	.word	0x00004640


	//   ....[57]....
        /*0c7c*/ 	.word	0x00004650


	//   ....[58]....
        /*0c80*/ 	.word	0x00004660


	//   ....[59]....
        /*0c84*/ 	.word	0x00004670


	//   ....[60]....
        /*0c88*/ 	.word	0x00004680


	//   ....[61]....
        /*0c8c*/ 	.word	0x000046b0


	//   ....[62]....
        /*0c90*/ 	.word	0x000046e0


	//   ....[63]....
        /*0c94*/ 	.word	0x00005360


	//   ....[64]....
        /*0c98*/ 	.word	0x00005390


	//   ....[65]....
        /*0c9c*/ 	.word	0x000053a0


	//   ....[66]....
        /*0ca0*/ 	.word	0x000053b0


	//   ....[67]....
        /*0ca4*/ 	.word	0x000053c0


	//   ....[68]....
        /*0ca8*/ 	.word	0x000053f0


	//   ....[69]....
        /*0cac*/ 	.word	0x00005410


	//   ....[70]....
        /*0cb0*/ 	.word	0x00005430


	//   ....[71]....
        /*0cb4*/ 	.word	0x00007060


	//   ....[72]....
        /*0cb8*/ 	.word	0x00007080


	//   ....[73]....
        /*0cbc*/ 	.word	0x000070d0


	//   ....[74]....
        /*0cc0*/ 	.word	0x00007100


	//   ....[75]....
        /*0cc4*/ 	.word	0x00007130


	//   ....[76]....
        /*0cc8*/ 	.word	0x00007150


	//   ....[77]....
        /*0ccc*/ 	.word	0x00007170


	//   ....[78]....
        /*0cd0*/ 	.word	0x00007190


	//   ....[79]....
        /*0cd4*/ 	.word	0x000071b0


	//   ....[80]....
        /*0cd8*/ 	.word	0x000071d0


	//   ....[81]....
        /*0cdc*/ 	.word	0x00008530


	//   ....[82]....
        /*0ce0*/ 	.word	0x00008550


	//   ....[83]....
        /*0ce4*/ 	.word	0x00008580


	//   ....[84]....
        /*0ce8*/ 	.word	0x000085a0


	//   ....[85]....
        /*0cec*/ 	.word	0x000085b0


	//   ....[86]....
        /*0cf0*/ 	.word	0x000085c0


	//   ....[87]....
        /*0cf4*/ 	.word	0x000085d0


	//   ....[88]....
        /*0cf8*/ 	.word	0x000085e0


	//   ....[89]....
        /*0cfc*/ 	.word	0x000085f0


	//   ....[90]....
        /*0d00*/ 	.word	0x00008600


	//   ....[91]....
        /*0d04*/ 	.word	0x00008c90


	//   ....[92]....
        /*0d08*/ 	.word	0x00008ca0


	//   ....[93]....
        /*0d0c*/ 	.word	0x00008cb0


	//   ....[94]....
        /*0d10*/ 	.word	0x00008cc0


	//   ....[95]....
        /*0d14*/ 	.word	0x00008d00


	//   ....[96]....
        /*0d18*/ 	.word	0x00008d20


	//   ....[97]....
        /*0d1c*/ 	.word	0x00008d30


	//   ....[98]....
        /*0d20*/ 	.word	0x00008d40


	//   ....[99]....
        /*0d24*/ 	.word	0x0000ac90


	//   ....[100]....
        /*0d28*/ 	.word	0x0000aca0


	//   ....[101]....
        /*0d2c*/ 	.word	0x0000acb0


	//   ....[102]....
        /*0d30*/ 	.word	0x0000acc0


	//   ....[103]....
        /*0d34*/ 	.word	0x0000acf0


	//   ....[104]....
        /*0d38*/ 	.word	0x0000ad10


	//   ....[105]....
        /*0d3c*/ 	.word	0x0000ad30


	//   ....[106]....
        /*0d40*/ 	.word	0x0000ad40


	//   ....[107]....
        /*0d44*/ 	.word	0x0000bf60


	//   ....[108]....
        /*0d48*/ 	.word	0x0000bf70


	//   ....[109]....
        /*0d4c*/ 	.word	0x0000bf80


	//   ....[110]....
        /*0d50*/ 	.word	0x0000bf90


	//   ....[111]....
        /*0d54*/ 	.word	0x0000bfa0


	//   ....[112]....
        /*0d58*/ 	.word	0x0000bfb0


	//   ....[113]....
        /*0d5c*/ 	.word	0x0000bfc0


	//   ....[114]....
        /*0d60*/ 	.word	0x0000bfd0


	//   ....[115]....
        /*0d64*/ 	.word	0x0000c3d0


	//   ....[116]....
        /*0d68*/ 	.word	0x0000c3f0


	//   ....[117]....
        /*0d6c*/ 	.word	0x0000c4c0


	//   ....[118]....
        /*0d70*/ 	.word	0x0000c4d0


	//   ....[119]....
        /*0d74*/ 	.word	0x0000c550


	//   ....[120]....
        /*0d78*/ 	.word	0x0000c570


	//   ....[121]....
        /*0d7c*/ 	.word	0x0000c5f0


	//   ....[122]....
        /*0d80*/ 	.word	0x0000c600


	//   ....[123]....
        /*0d84*/ 	.word	0x0000c680


	//   ....[124]....
        /*0d88*/ 	.word	0x0000c6a0


	//   ....[125]....
        /*0d8c*/ 	.word	0x0000c720


	//   ....[126]....
        /*0d90*/ 	.word	0x0000c730


	//   ....[127]....
        /*0d94*/ 	.word	0x0000c7b0


	//   ....[128]....
        /*0d98*/ 	.word	0x0000c7d0


	//   ....[129]....
        /*0d9c*/ 	.word	0x0000c850


	//   ....[130]....
        /*0da0*/ 	.word	0x0000c860


	//   ....[131]....
        /*0da4*/ 	.word	0x0000cb00


	//   ....[132]....
        /*0da8*/ 	.word	0x0000cb20


	//   ....[133]....
        /*0dac*/ 	.word	0x0000ce70


	//   ....[134]....
        /*0db0*/ 	.word	0x0000ce80


	//   ....[135]....
        /*0db4*/ 	.word	0x0000d1d0


	//   ....[136]....
        /*0db8*/ 	.word	0x0000d1f0


	//   ....[137]....
        /*0dbc*/ 	.word	0x0000d540


	//   ....[138]....
        /*0dc0*/ 	.word	0x0000d550


	//   ....[139]....
        /*0dc4*/ 	.word	0x0000e050


	//   ....[140]....
        /*0dc8*/ 	.word	0x0000e070


	//   ....[141]....
        /*0dcc*/ 	.word	0x0000e150


	//   ....[142]....
        /*0dd0*/ 	.word	0x0000e160


	//   ....[143]....
        /*0dd4*/ 	.word	0x0000e1e0


	//   ....[144]....
        /*0dd8*/ 	.word	0x0000e200


	//   ....[145]....
        /*0ddc*/ 	.word	0x0000e280


	//   ....[146]....
        /*0de0*/ 	.word	0x0000e290


	//   ....[147]....
        /*0de4*/ 	.word	0x0000e310


	//   ....[148]....
        /*0de8*/ 	.word	0x0000e330


	//   ....[149]....
        /*0dec*/ 	.word	0x0000e3b0


	//   ....[150]....
        /*0df0*/ 	.word	0x0000e3c0


	//   ....[151]....
        /*0df4*/ 	.word	0x0000e440


	//   ....[152]....
        /*0df8*/ 	.word	0x0000e460


	//   ....[153]....
        /*0dfc*/ 	.word	0x0000e4e0


	//   ....[154]....
        /*0e00*/ 	.word	0x0000e4f0


	//   ....[155]....
        /*0e04*/ 	.word	0x0000e650


	//   ....[156]....
        /*0e08*/ 	.word	0x0000e670


	//   ....[157]....
        /*0e0c*/ 	.word	0x0000e7a0


	//   ....[158]....
        /*0e10*/ 	.word	0x0000e7e0


	//   ....[159]....
        /*0e14*/ 	.word	0x0000e810


	//   ....[160]....
        /*0e18*/ 	.word	0x0000e840


	//   ....[161]....
        /*0e1c*/ 	.word	0x0000e870


	//   ....[162]....
        /*0e20*/ 	.word	0x0000e8a0


	//   ....[163]....
        /*0e24*/ 	.word	0x0000ea00


	//   ....[164]....
        /*0e28*/ 	.word	0x0000ea40


	//   ....[165]....
        /*0e2c*/ 	.word	0x0000ea70


	//   ....[166]....
        /*0e30*/ 	.word	0x0000eaa0


	//   ....[167]....
        /*0e34*/ 	.word	0x0000ead0


	//   ....[168]....
        /*0e38*/ 	.word	0x0000eb00


	//   ....[169]....
        /*0e3c*/ 	.word	0x0000eb90


	//   ....[170]....
        /*0e40*/ 	.word	0x0000ebc0


	//   ....[171]....
        /*0e44*/ 	.word	0x0000ebd0


	//   ....[172]....
        /*0e48*/ 	.word	0x0000ec30


	//   ....[173]....
        /*0e4c*/ 	.word	0x0000f210


	//   ....[174]....
        /*0e50*/ 	.word	0x0000f270


	//   ....[175]....
        /*0e54*/ 	.word	0x0000f2c0


	//   ....[176]....
        /*0e58*/ 	.word	0x0000f310


	//   ....[177]....
        /*0e5c*/ 	.word	0x0000f360


	//   ....[178]....
        /*0e60*/ 	.word	0x0000f3d0


	//   ....[179]....
        /*0e64*/ 	.word	0x0000f420


	//   ....[180]....
        /*0e68*/ 	.word	0x0000f480


	//   ....[181]....
        /*0e6c*/ 	.word	0x0000f4f0


	//   ....[182]....
        /*0e70*/ 	.word	0x0000f550


	//   ....[183]....
        /*0e74*/ 	.word	0x0000f5c0


	//   ....[184]....
        /*0e78*/ 	.word	0x0000f630


	//   ....[185]....
        /*0e7c*/ 	.word	0x0000f6a0


	//   ....[186]....
        /*0e80*/ 	.word	0x0000f700


	//   ....[187]....
        /*0e84*/ 	.word	0x0000f770


	//   ....[188]....
        /*0e88*/ 	.word	0x0000f7e0


	//   ....[189]....
        /*0e8c*/ 	.word	0x0000f850


	//   ....[190]....
        /*0e90*/ 	.word	0x0000f8b0


	//   ....[191]....
        /*0e94*/ 	.word	0x0000f920


	//   ....[192]....
        /*0e98*/ 	.word	0x0000f990


	//   ....[193]....
        /*0e9c*/ 	.word	0x0000fa00


	//   ....[194]....
        /*0ea0*/ 	.word	0x0000fa60


	//   ....[195]....
        /*0ea4*/ 	.word	0x0000fad0


	//   ....[196]....
        /*0ea8*/ 	.word	0x0000fb40


	//   ....[197]....
        /*0eac*/ 	.word	0x0000fbb0


	//   ....[198]....
        /*0eb0*/ 	.word	0x0000fc10


	//   ....[199]....
        /*0eb4*/ 	.word	0x0000fc80


	//   ....[200]....
        /*0eb8*/ 	.word	0x0000fcf0


	//   ....[201]....
        /*0ebc*/ 	.word	0x0000fdc0


	//   ....[202]....
        /*0ec0*/ 	.word	0x0000fe20


	//   ....[203]....
        /*0ec4*/ 	.word	0x0000ff00


	//   ....[204]....
        /*0ec8*/ 	.word	0x0000ff60


	//   ....[205]....
        /*0ecc*/ 	.word	0x00010040


	//   ....[206]....
        /*0ed0*/ 	.word	0x000100a0


	//   ....[207]....
        /*0ed4*/ 	.word	0x00010180


	//   ....[208]....
        /*0ed8*/ 	.word	0x000101e0


	//   ....[209]....
        /*0edc*/ 	.word	0x00010230


	//   ....[210]....
        /*0ee0*/ 	.word	0x00010280


	//   ....[211]....
        /*0ee4*/ 	.word	0x000102d0


	//   ....[212]....
        /*0ee8*/ 	.word	0x00010320


	//   ....[213]....
        /*0eec*/ 	.word	0x00010370


	//   ....[214]....
        /*0ef0*/ 	.word	0x000103c0


	//   ....[215]....
        /*0ef4*/ 	.word	0x00010410


	//   ....[216]....
        /*0ef8*/ 	.word	0x00010460


	//   ....[217]....
        /*0efc*/ 	.word	0x000104c0


	//   ....[218]....
        /*0f00*/ 	.word	0x00010520


	//   ....[219]....
        /*0f04*/ 	.word	0x00010590


	//   ....[220]....
        /*0f08*/ 	.word	0x00010670


	//   ....[221]....
        /*0f0c*/ 	.word	0x000106d0


	//   ....[222]....
        /*0f10*/ 	.word	0x000107b0


	//   ....[223]....
        /*0f14*/ 	.word	0x00010810


	//   ....[224]....
        /*0f18*/ 	.word	0x000108f0


	//   ....[225]....
        /*0f1c*/ 	.word	0x00010950


	//   ....[226]....
        /*0f20*/ 	.word	0x00010a30


	//   ....[227]....
        /*0f24*/ 	.word	0x00010a90


	//   ....[228]....
        /*0f28*/ 	.word	0x00010ae0


	//   ....[229]....
        /*0f2c*/ 	.word	0x00010b20


	//   ....[230]....
        /*0f30*/ 	.word	0x00010b70


	//   ....[231]....
        /*0f34*/ 	.word	0x00010bb0


	//   ....[232]....
        /*0f38*/ 	.word	0x00010c00


	//   ....[233]....
        /*0f3c*/ 	.word	0x00010c40


	//   ....[234]....
        /*0f40*/ 	.word	0x00010c90


	//   ....[235]....
        /*0f44*/ 	.word	0x00010cd0


	//   ....[236]....
        /*0f48*/ 	.word	0x00010d30


	//   ....[237]....
        /*0f4c*/ 	.word	0x00010d90


	//   ....[238]....
        /*0f50*/ 	.word	0x00010de0


	//   ....[239]....
        /*0f54*/ 	.word	0x00010e40


	//   ....[240]....
        /*0f58*/ 	.word	0x00010e90


	//   ....[241]....
        /*0f5c*/ 	.word	0x00010ef0


	//   ....[242]....
        /*0f60*/ 	.word	0x00010f40


	//   ....[243]....
        /*0f64*/ 	.word	0x00010f90


	//   ....[244]....
        /*0f68*/ 	.word	0x00010ff0


	//   ....[245]....
        /*0f6c*/ 	.word	0x00011060


	//   ....[246]....
        /*0f70*/ 	.word	0x000110d0


	//   ....[247]....
        /*0f74*/ 	.word	0x00011130


	//   ....[248]....
        /*0f78*/ 	.word	0x000111a0


	//   ....[249]....
        /*0f7c*/ 	.word	0x00011210


	//   ....[250]....
        /*0f80*/ 	.word	0x00011280


	//   ....[251]....
        /*0f84*/ 	.word	0x000112e0


	//   ....[252]....
        /*0f88*/ 	.word	0x00011350


	//   ....[253]....
        /*0f8c*/ 	.word	0x000113c0


	//   ....[254]....
        /*0f90*/ 	.word	0x00011430


	//   ....[255]....
        /*0f94*/ 	.word	0x00011490


	//   ....[0]....
        /*0f98*/ 	.word	0x00011500


	//   ....[1]....
        /*0f9c*/ 	.word	0x00011570


	//   ....[2]....
        /*0fa0*/ 	.word	0x000115e0


	//   ....[3]....
        /*0fa4*/ 	.word	0x00011640


	//   ....[4]....
        /*0fa8*/ 	.word	0x000116b0


	//   ....[5]....
        /*0fac*/ 	.word	0x00011720


	//   ....[6]....
        /*0fb0*/ 	.word	0x00011790


	//   ....[7]....
        /*0fb4*/ 	.word	0x000117f0


	//   ....[8]....
        /*0fb8*/ 	.word	0x00011860


	//   ....[9]....
        /*0fbc*/ 	.word	0x000118d0


	//   ....[10]....
        /*0fc0*/ 	.word	0x00011940


	//   ....[11]....
        /*0fc4*/ 	.word	0x000119a0


	//   ....[12]....
        /*0fc8*/ 	.word	0x00011a10


	//   ....[13]....
        /*0fcc*/ 	.word	0x00011a80


	//   ....[14]....
        /*0fd0*/ 	.word	0x00011af0


	//   ....[15]....
        /*0fd4*/ 	.word	0x00011b50


	//   ....[16]....
        /*0fd8*/ 	.word	0x00011bc0


	//   ....[17]....
        /*0fdc*/ 	.word	0x00011c30


	//   ....[18]....
        /*0fe0*/ 	.word	0x00011ca0


	//   ....[19]....
        /*0fe4*/ 	.word	0x00011d00


	//   ....[20]....
        /*0fe8*/ 	.word	0x00011d70


	//   ....[21]....
        /*0fec*/ 	.word	0x00011de0


	//   ....[22]....
        /*0ff0*/ 	.word	0x00011e50


	//   ....[23]....
        /*0ff4*/ 	.word	0x00011eb0


	//   ....[24]....
        /*0ff8*/ 	.word	0x00011f20


	//   ....[25]....
        /*0ffc*/ 	.word	0x00011f90


	//   ....[26]....
        /*1000*/ 	.word	0x00012000


	//   ....[27]....
        /*1004*/ 	.word	0x00012060


	//   ....[28]....
        /*1008*/ 	.word	0x000120d0


	//   ....[29]....
        /*100c*/ 	.word	0x00012140


	//   ....[30]....
        /*1010*/ 	.word	0x00012190


	//   ....[31]....
        /*1014*/ 	.word	0x000121d0


	//   ....[32]....
        /*1018*/ 	.word	0x00012220


	//   ....[33]....
        /*101c*/ 	.word	0x00012270


	//   ....[34]....
        /*1020*/ 	.word	0x000122c0


	//   ....[35]....
        /*1024*/ 	.word	0x00012330


	//   ....[36]....
        /*1028*/ 	.word	0x00012380


	//   ....[37]....
        /*102c*/ 	.word	0x000123d0


	//   ....[38]....
        /*1030*/ 	.word	0x00012420


	//   ....[39]....
        /*1034*/ 	.word	0x00012470


	//   ....[40]....
        /*1038*/ 	.word	0x000124c0


	//   ....[41]....
        /*103c*/ 	.word	0x00012530


	//   ....[42]....
        /*1040*/ 	.word	0x00012580


	//   ....[43]....
        /*1044*/ 	.word	0x000125e0


	//   ....[44]....
        /*1048*/ 	.word	0x00012640


	//   ....[45]....
        /*104c*/ 	.word	0x000126b0


	//----- nvinfo : EIATTR_EXIT_INSTR_OFFSETS
	.align		4
.L_148:
        /*1050*/ 	.byte	0x04, 0x1c
        /*1052*/ 	.short	(.L_150 - .L_149)


	//   ....[0]....
.L_149:
        /*1054*/ 	.word	0x00000c10


	//   ....[1]....
        /*1058*/ 	.word	0x0000f1d0


	//----- nvinfo : EIATTR_MAX_THREADS
	.align		4
.L_150:
        /*105c*/ 	.byte	0x04, 0x05
        /*105e*/ 	.short	(.L_152 - .L_151)
.L_151:
        /*1060*/ 	.word	0x00000080
        /*1064*/ 	.word	0x00000001
        /*1068*/ 	.word	0x00000001


	//----- nvinfo : EIATTR_CRS_STACK_SIZE
	.align		4
.L_152:
        /*106c*/ 	.byte	0x04, 0x1e
        /*106e*/ 	.short	(.L_154 - .L_153)
.L_153:
        /*1070*/ 	.word	0x00000000
.L_154:


//--------------------- .nv.info._ZN7cutlass13device_kernelIN5flash19enable_sm80_to_sm89INS1_16FlashAttnFwdSm80INS1_25CollectiveMainloopFwdSm80ILi4ELi1ELb0EN4cute5tupleIJNS5_1CILi128EEENS7_ILi80EEENS7_ILi64EEEEEELi64ENS_6half_tEfNS_4arch4Sm80ELb0ELb0ELb1ELb1ELb1ELb1ELb1ELb1EEENS1_21CollectiveEpilogueFwdINS6_IJS8_SA_S9_EEENS6_IJNS7_ILi1EEESI_SI_EEESC_SE_Li128ELb1ELb1ELb1ELb0EEENS1_36VarlenDynamicPersistentTileSchedulerILi128ELi80ELi128ELi128ELb1ELb1ELb0ELb0ELb1ELb1EEEEEEEEEvNT_6ParamsE --------------------------
	.section	.nv.info._ZN7cutlass13device_kernelIN5flash19enable_sm80_to_sm89INS1_16FlashAttnFwdSm80INS1_25CollectiveMainloopFwdSm80ILi4ELi1ELb0EN4cute5tupleIJNS5_1CILi128EEENS7_ILi80EEENS7_ILi64EEEEEELi64ENS_6half_tEfNS_4arch4Sm80ELb0ELb0ELb1ELb1ELb1ELb1ELb1ELb1EEENS1_21CollectiveEpilogueFwdINS6_IJS8_SA_S9_EEENS6_IJNS7_ILi1EEESI_SI_EEESC_SE_Li128ELb1ELb1ELb1ELb0EEENS1_36VarlenDynamicPersistentTileSchedulerILi128ELi80ELi128ELi128ELb1ELb1ELb0ELb0ELb1ELb1EEEEEEEEEvNT_6ParamsE,"",@"SHT_CUDA_INFO"
	.sectionflags	@""
	.align	4


	//----- nvinfo : EIATTR_CUDA_API_VERSION
	.align		4
        /*0000*/ 	.byte	0x04, 0x37
        /*0002*/ 	.short	(.L_156 - .L_155)
.L_155:
        /*0004*/ 	.word	0x00000082


	//----- nvinfo : EIATTR_SW2861232_WAR
	.align		4
.L_156:
        /*0008*/ 	.byte	0x01, 0x35
	.zero		2


	//----- nvinfo : EIATTR_PARAM_CBANK
	.align		4
        /*000c*/ 	.byte	0x04, 0x0a
        /*000e*/ 	.short	(.L_158 - .L_157)
	.align		4
.L_157:
        /*0010*/ 	.word	index@(.nv.constant0._ZN7cutlass13device_kernelIN5flash19enable_sm80_to_sm89INS1_16FlashAttnFwdSm80INS1_25CollectiveMainloopFwdSm80ILi4ELi1ELb0EN4cute5tupleIJNS5_1CILi128EEENS7_ILi80EEENS7_ILi64EEEEEELi64ENS_6half_tEfNS_4arch4Sm80ELb0ELb0ELb1ELb1ELb1ELb1ELb1ELb1EEENS1_21CollectiveEpilogueFwdINS6_IJS8_SA_S9_EEENS6_IJNS7_ILi1EEESI_SI_EEESC_SE_Li128ELb1ELb1ELb1ELb0EEENS1_36VarlenDynamicPersistentTileSchedulerILi128ELi80ELi128ELi128ELb1ELb1ELb0ELb0ELb1ELb1EEEEEEEEEvNT_6ParamsE)
        /*0014*/ 	.short	0x0160
        /*0016*/ 	.short	0x0438


	//----- nvinfo : EIATTR_CBANK_PARAM_SIZE
	.align		4
.L_158:
        /*0018*/ 	.byte	0x03, 0x19
        /*001a*/ 	.short	0x0438


	//----- nvinfo : EIATTR_KPARAM_INFO
	.align		4
        /*001c*/ 	.byte	0x04, 0x17
        /*001e*/ 	.short	(.L_160 - .L_159)
.L_159:
        /*0020*/ 	.word	0x00000000
        /*0024*/ 	.short	0x0000
        /*0026*/ 	.short	0x0000
        /*0028*/ 	.byte	0x00, 0xf0, 0xe1, 0x10


	//----- nvinfo : EIATTR_MAXREG_COUNT
	.align		4
.L_160:
        /*002c*/ 	.byte	0x03, 0x1b
        /*002e*/ 	.short	0x00ff


	//----- nvinfo : EIATTR_NUM_BARRIERS
	.align		4
        /*0030*/ 	.byte	0x02, 0x4c
        /*0032*/ 	.byte	0x06
	.zero		1


	//----- nvinfo : EIATTR_ANNOTATIONS
	.align		4
        /*0034*/ 	.byte	0x04, 0x55
        /*0036*/ 	.short	(.L_162 - .L_161)


	//   ....[0]....
.L_161:
        /* <DEDUP_REMOVED lines=110> */
        /*070c*/ 	.byte	0x70, 0x85, 0x01, 0x00


	//----- nvinfo : EIATTR_MERCURY_ISA_VERSION
	.align		4
.L_162:
        /*0710*/ 	.byte	0x03, 0x5f
        /*0712*/ 	.short	0x0000


	//----- nvinfo : EIATTR_INT_WARP_WIDE_INSTR_OFFSETS
	.align		4
        /*0714*/ 	.byte	0x04, 0x31
        /*0716*/ 	.short	(.L_164 - .L_163)


	//   ....[0]....
.L_163:
        /*0718*/ 	.word	0x00014930


	//   ....[1]....
        /*071c*/ 	.word	0x000149b0


	//----- nvinfo : EIATTR_COOP_GROUP_MASK_REGIDS
	.align		4
.L_164:
        /*0720*/ 	.byte	0x04, 0x29
        /*0722*/ 	.short	(.L_166 - .L_165)


	//   ....[0]....
.L_165:
        /*0724*/ 	.word	0xffffffff


	//   ....[1]....
        /*0728*/ 	.word	0xffffffff


	//   ....[2]....
        /*072c*/ 	.word	0xffffffff


	//   ....[3]....
        /*0730*/ 	.word	0xffffffff


	//   ....[4]....
        /*0734*/ 	.word	0xffffffff


	//   ....[5]....
        /*0738*/ 	.word	0xffffffff


	//   ....[6]....
        /*073c*/ 	.word	0xffffffff


	//   ....[7]....
        /*0740*/ 	.word	0xffffffff


	//   ....[8]....
        /*0744*/ 	.word	0xffffffff


	//   ....[9]....
        /*0748*/ 	.word	0xffffffff


	//   ....[10]....
        /*074c*/ 	.word	0xffffffff


	//   ....[11]....
        /*0750*/ 	.word	0xffffffff


	//   ....[12]....
        /*0754*/ 	.word	0xffffffff


	//   ....[13]....
        /*0758*/ 	.word	0xffffffff


	//   ....[14]....
        /*075c*/ 	.word	0xffffffff


	//   ....[15]....
        /*0760*/ 	.word	0xffffffff


	//   ....[16]....
        /*0764*/ 	.word	0xffffffff


	//   ....[17]....
        /*0768*/ 	.word	0xffffffff


	//   ....[18]....
        /*076c*/ 	.word	0xffffffff


	//   ....[19]....
        /*0770*/ 	.word	0xffffffff


	//   ....[20]....
        /*0774*/ 	.word	0xffffffff


	//   ....[21]....
        /*0778*/ 	.word	0xffffffff


	//   ....[22]....
        /*077c*/ 	.word	0xffffffff


	//   ....[23]....
        /*0780*/ 	.word	0xffffffff


	//   ....[24]....
        /*0784*/ 	.word	0xffffffff


	//   ....[25]....
        /*0788*/ 	.word	0xffffffff


	//   ....[26]....
        /*078c*/ 	.word	0xffffffff


	//   ....[27]....
        /*0790*/ 	.word	0xffffffff


	//   ....[28]....
        /*0794*/ 	.word	0xffffffff


	//   ....[29]....
        /*0798*/ 	.word	0xffffffff


	//   ....[30]....
        /*079c*/ 	.word	0xffffffff


	//   ....[31]....
        /*07a0*/ 	.word	0xffffffff


	//   ....[32]....
        /*07a4*/ 	.word	0xffffffff


	//   ....[33]....
        /*07a8*/ 	.word	0xffffffff


	//   ....[34]....
        /*07ac*/ 	.word	0xffffffff


	//   ....[35]....
        /*07b0*/ 	.word	0xffffffff


	//   ....[36]....
        /*07b4*/ 	.word	0xffffffff


	//   ....[37]....
        /*07b8*/ 	.word	0xffffffff


	//   ....[38]....
        /*07bc*/ 	.word	0xffffffff


	//   ....[39]....
        /*07c0*/ 	.word	0xffffffff


	//   ....[40]....
        /*07c4*/ 	.word	0xffffffff


	//   ....[41]....
        /*07c8*/ 	.word	0xffffffff


	//   ....[42]....
        /*07cc*/ 	.word	0xffffffff


	//   ....[43]....
        /*07d0*/ 	.word	0xffffffff


	//   ....[44]....
        /*07d4*/ 	.word	0xffffffff


	//   ....[45]....
        /*07d8*/ 	.word	0xffffffff


	//   ....[46]....
        /*07dc*/ 	.word	0xffffffff


	//   ....[47]....
        /*07e0*/ 	.word	0xffffffff


	//   ....[48]....
        /*07e4*/ 	.word	0xffffffff


	//   ....[49]....
        /*07e8*/ 	.word	0xffffffff


	//   ....[50]....
        /*07ec*/ 	.word	0xffffffff


	//   ....[51]....
        /*07f0*/ 	.word	0xffffffff


	//   ....[52]....
        /*07f4*/ 	.word	0xffffffff


	//   ....[53]....
        /*07f8*/ 	.word	0xffffffff


	//   ....[54]....
        /*07fc*/ 	.word	0xffffffff


	//   ....[55]....
        /*0800*/ 	.word	0xffffffff


	//   ....[56]....
        /*0804*/ 	.word	0xffffffff


	//   ....[57]....
        /*0808*/ 	.word	0xffffffff


	//   ....[58]....
        /*080c*/ 	.word	0xffffffff


	//   ....[59]....
        /*0810*/ 	.word	0xffffffff


	//   ....[60]....
        /*0814*/ 	.word	0xffffffff


	//   ....[61]....
        /*0818*/ 	.word	0xffffffff


	//   ....[62]....
        /*081c*/ 	.word	0xffffffff


	//   ....[63]....
        /*0820*/ 	.word	0xffffffff


	//   ....[64]....
        /*0824*/ 	.word	0xffffffff


	//   ....[65]....
        /*0828*/ 	.word	0xffffffff


	//   ....[66]....
        /*082c*/ 	.word	0xffffffff


	//   ....[67]....
        /*0830*/ 	.word	0xffffffff


	//   ....[68]....
        /*0834*/ 	.word	0xffffffff


	//   ....[69]....
        /*0838*/ 	.word	0xffffffff


	//   ....[70]....
        /*083c*/ 	.word	0xffffffff


	//   ....[71]....
        /*0840*/ 	.word	0xffffffff


	//   ....[72]....
        /*0844*/ 	.word	0xffffffff


	//   ....[73]....
        /*0848*/ 	.word	0xffffffff


	//   ....[74]....
        /*084c*/ 	.word	0xffffffff


	//   ....[75]....
        /*0850*/ 	.word	0xffffffff


	//   ....[76]....
        /*0854*/ 	.word	0xffffffff


	//   ....[77]....
        /*0858*/ 	.word	0xffffffff


	//   ....[78]....
        /*085c*/ 	.word	0xffffffff


	//   ....[79]....
        /*0860*/ 	.word	0xffffffff


	//   ....[80]....
        /*0864*/ 	.word	0xffffffff


	//   ....[81]....
        /*0868*/ 	.word	0xffffffff


	//   ....[82]....
        /*086c*/ 	.word	0xffffffff


	//   ....[83]....
        /*0870*/ 	.word	0xffffffff


	//   ....[84]....
        /*0874*/ 	.word	0xffffffff


	//   ....[85]....
        /*0878*/ 	.word	0xffffffff


	//   ....[86]....
        /*087c*/ 	.word	0xffffffff


	//   ....[87]....
        /*0880*/ 	.word	0xffffffff


	//   ....[88]....
        /*0884*/ 	.word	0xffffffff


	//   ....[89]....
        /*0888*/ 	.word	0xffffffff


	//   ....[90]....
        /*088c*/ 	.word	0xffffffff


	//   ....[91]....
        /*0890*/ 	.word	0xffffffff


	//   ....[92]....
        /*0894*/ 	.word	0xffffffff


	//   ....[93]....
        /*0898*/ 	.word	0xffffffff


	//   ....[94]....
        /*089c*/ 	.word	0xffffffff


	//   ....[95]....
        /*08a0*/ 	.word	0xffffffff


	//   ....[96]....
        /*08a4*/ 	.word	0xffffffff


	//   ....[97]....
        /*08a8*/ 	.word	0xffffffff


	//   ....[98]....
        /*08ac*/ 	.word	0xffffffff


	//   ....[99]....
        /*08b0*/ 	.word	0xffffffff


	//   ....[100]....
        /*08b4*/ 	.word	0xffffffff


	//   ....[101]....
        /*08b8*/ 	.word	0xffffffff


	//   ....[102]....
        /*08bc*/ 	.word	0xffffffff


	//   ....[103]....
        /*08c0*/ 	.word	0xffffffff


	//   ....[104]....
        /*08c4*/ 	.word	0xffffffff


	//   ....[105]....
        /*08c8*/ 	.word	0xffffffff


	//   ....[106]....
        /*08cc*/ 	.word	0xffffffff


	//   ....[107]....
        /*08d0*/ 	.word	0xffffffff


	//   ....[108]....
        /*08d4*/ 	.word	0xffffffff


	//   ....[109]....
        /*08d8*/ 	.word	0xffffffff


	//   ....[110]....
        /*08dc*/ 	.word	0xffffffff


	//   ....[111]....
        /*08e0*/ 	.word	0xffffffff


	//   ....[112]....
        /*08e4*/ 	.word	0xffffffff


	//   ....[113]....
        /*08e8*/ 	.word	0xffffffff


	//   ....[114]....
        /*08ec*/ 	.word	0xffffffff


	//   ....[115]....
        /*08f0*/ 	.word	0xffffffff


	//   ....[116]....
        /*08f4*/ 	.word	0xffffffff


	//   ....[117]....
        /*08f8*/ 	.word	0xffffffff


	//   ....[118]....
        /*08fc*/ 	.word	0xffffffff


	//   ....[119]....
        /*0900*/ 	.word	0xffffffff


	//   ....[120]....
        /*0904*/ 	.word	0xffffffff


	//   ....[121]....
        /*0908*/ 	.word	0xffffffff


	//   ....[122]....
        /*090c*/ 	.word	0xffffffff


	//   ....[123]....
        /*0910*/ 	.word	0xffffffff


	//   ....[124]....
        /*0914*/ 	.word	0xffffffff


	//   ....[125]....
        /*0918*/ 	.word	0xffffffff


	//   ....[126]....
        /*091c*/ 	.word	0xffffffff


	//   ....[127]....
        /*0920*/ 	.word	0xffffffff


	//   ....[128]....
        /*0924*/ 	.word	0xffffffff


	//   ....[129]....
        /*0928*/ 	.word	0xffffffff


	//   ....[130]....
        /*092c*/ 	.word	0xffffffff


	//   ....[131]....
        /*0930*/ 	.word	0xffffffff


	//   ....[132]....
        /*0934*/ 	.word	0xffffffff


	//   ....[133]....
        /*0938*/ 	.word	0xffffffff


	//   ....[134]....
        /*093c*/ 	.word	0xffffffff


	//   ....[135]....
        /*0940*/ 	.word	0xffffffff


	//   ....[136]....
        /*0944*/ 	.word	0xffffffff


	//   ....[137]....
        /*0948*/ 	.word	0xffffffff


	//   ....[138]....
        /*094c*/ 	.word	0xffffffff


	//   ....[139]....
        /*0950*/ 	.word	0xffffffff


	//   ....[140]....
        /*0954*/ 	.word	0xffffffff


	//   ....[141]....
        /*0958*/ 	.word	0xffffffff


	//   ....[142]....
        /*095c*/ 	.word	0xffffffff


	//   ....[143]....
        /*0960*/ 	.word	0xffffffff


	//   ....[144]....
        /*0964*/ 	.word	0xffffffff


	//   ....[145]....
        /*0968*/ 	.word	0xffffffff


	//   ....[146]....
        /*096c*/ 	.word	0xffffffff


	//   ....[147]....
        /*0970*/ 	.word	0xffffffff


	//   ....[148]....
        /*0974*/ 	.word	0xffffffff


	//   ....[149]....
        /*0978*/ 	.word	0xffffffff


	//   ....[150]....
        /*097c*/ 	.word	0xffffffff


	//   ....[151]....
        /*0980*/ 	.word	0xffffffff


	//   ....[152]....
        /*0984*/ 	.word	0xffffffff


	//   ....[153]....
        /*0988*/ 	.word	0xffffffff


	//   ....[154]....
        /*098c*/ 	.word	0xffffffff


	//   ....[155]....
        /*0990*/ 	.word	0xffffffff


	//   ....[156]....
        /*0994*/ 	.word	0xffffffff


	//   ....[157]....
        /*0998*/ 	.word	0xffffffff


	//   ....[158]....
        /*099c*/ 	.word	0xffffffff


	//   ....[159]....
        /*09a0*/ 	.word	0xffffffff


	//   ....[160]....
        /*09a4*/ 	.word	0xffffffff


	//   ....[161]....
        /*09a8*/ 	.word	0xffffffff


	//   ....[162]....
        /*09ac*/ 	.word	0xffffffff


	//   ....[163]....
        /*09b0*/ 	.word	0xffffffff


	//   ....[164]....
        /*09b4*/ 	.word	0xffffffff


	//   ....[165]....
        /*09b8*/ 	.word	0xffffffff


	//   ....[166]....
        /*09bc*/ 	.word	0xffffffff


	//   ....[167]....
        /*09c0*/ 	.word	0xffffffff


	//   ....[168]....
        /*09c4*/ 	.word	0xffffffff


	//   ....[169]....
        /*09c8*/ 	.word	0xffffffff


	//   ....[170]....
        /*09cc*/ 	.word	0xffffffff


	//   ....[171]....
        /*09d0*/ 	.word	0xffffffff


	//   ....[172]....
        /*09d4*/ 	.word	0xffffffff


	//   ....[173]....
        /*09d8*/ 	.word	0xffffffff


	//   ....[174]....
        /*09dc*/ 	.word	0xffffffff


	//   ....[175]....
        /*09e0*/ 	.word	0xffffffff


	//   ....[176]....
        /*09e4*/ 	.word	0xffffffff


	//   ....[177]....
        /*09e8*/ 	.word	0xffffffff


	//   ....[178]....
        /*09ec*/ 	.word	0xffffffff


	//   ....[179]....
        /*09f0*/ 	.word	0xffffffff


	//   ....[180]....
        /*09f4*/ 	.word	0xffffffff


	//   ....[181]....
        /*09f8*/ 	.word	0xffffffff


	//   ....[182]....
        /*09fc*/ 	.word	0xffffffff


	//   ....[183]....
        /*0a00*/ 	.word	0xffffffff


	//   ....[184]....
        /*0a04*/ 	.word	0xffffffff


	//   ....[185]....
        /*0a08*/ 	.word	0xffffffff


	//   ....[186]....
        /*0a0c*/ 	.word	0xffffffff


	//   ....[187]....
        /*0a10*/ 	.word	0xffffffff


	//   ....[188]....
        /*0a14*/ 	.word	0xffffffff


	//   ....[189]....
        /*0a18*/ 	.word	0xffffffff


	//   ....[190]....
        /*0a1c*/ 	.word	0xffffffff


	//   ....[191]....
        /*0a20*/ 	.word	0xffffffff


	//   ....[192]....
        /*0a24*/ 	.word	0xffffffff


	//   ....[193]....
        /*0a28*/ 	.word	0xffffffff


	//   ....[194]....
        /*0a2c*/ 	.word	0xffffffff


	//   ....[195]....
        /*0a30*/ 	.word	0xffffffff


	//   ....[196]....
        /*0a34*/ 	.word	0xffffffff


	//   ....[197]....
        /*0a38*/ 	.word	0xffffffff


	//   ....[198]....
        /*0a3c*/ 	.word	0xffffffff


	//   ....[199]....
        /*0a40*/ 	.word	0xffffffff


	//   ....[200]....
        /*0a44*/ 	.word	0xffffffff


	//   ....[201]....
        /*0a48*/ 	.word	0xffffffff


	//   ....[202]....
        /*0a4c*/ 	.word	0xffffffff


	//   ....[203]....
        /*0a50*/ 	.word	0xffffffff


	//   ....[204]....
        /*0a54*/ 	.word	0xffffffff


	//   ....[205]....
        /*0a58*/ 	.word	0xffffffff


	//   ....[206]....
        /*0a5c*/ 	.word	0xffffffff


	//   ....[207]....
        /*0a60*/ 	.word	0xffffffff


	//   ....[208]....
        /*0a64*/ 	.word	0xffffffff


	//   ....[209]....
        /*0a68*/ 	.word	0xffffffff


	//   ....[210]....
        /*0a6c*/ 	.word	0xffffffff


	//   ....[211]....
        /*0a70*/ 	.word	0xffffffff


	//   ....[212]....
        /*0a74*/ 	.word	0xffffffff


	//   ....[213]....
        /*0a78*/ 	.word	0xffffffff


	//   ....[214]....
        /*0a7c*/ 	.word	0xffffffff


	//   ....[215]....
        /*0a80*/ 	.word	0xffffffff


	//   ....[216]....
        /*0a84*/ 	.word	0xffffffff


	//   ....[217]....
        /*0a88*/ 	.word	0xffffffff


	//   ....[218]....
        /*0a8c*/ 	.word	0xffffffff


	//   ....[219]....
        /*0a90*/ 	.word	0xffffffff


	//   ....[220]....
        /*0a94*/ 	.word	0xffffffff


	//   ....[221]....
        /*0a98*/ 	.word	0xffffffff


	//   ....[222]....
        /*0a9c*/ 	.word	0xffffffff


	//   ....[223]....
        /*0aa0*/ 	.word	0xffffffff


	//   ....[224]....
        /*0aa4*/ 	.word	0xffffffff


	//   ....[225]....
        /*0aa8*/ 	.word	0xffffffff


	//   ....[226]....
        /*0aac*/ 	.word	0xffffffff


	//   ....[227]....
        /*0ab0*/ 	.word	0xffffffff


	//   ....[228]....
        /*0ab4*/ 	.word	0xffffffff


	//   ....[229]....
        /*0ab8*/ 	.word	0xffffffff


	//   ....[230]....
        /*0abc*/ 	.word	0xffffffff


	//   ....[231]....
        /*0ac0*/ 	.word	0xffffffff


	//   ....[232]....
        /*0ac4*/ 	.word	0xffffffff


	//   ....[233]....
        /*0ac8*/ 	.word	0xffffffff


	//   ....[234]....
        /*0acc*/ 	.word	0xffffffff


	//   ....[235]....
        /*0ad0*/ 	.word	0xffffffff


	//   ....[236]....
        /*0ad4*/ 	.word	0xffffffff


	//   ....[237]....
        /*0ad8*/ 	.word	0xffffffff


	//   ....[238]....
        /*0adc*/ 	.word	0xffffffff


	//   ....[239]....
        /*0ae0*/ 	.word	0xffffffff


	//   ....[240]....
        /*0ae4*/ 	.word	0xffffffff


	//   ....[241]....
        /*0ae8*/ 	.word	0xffffffff


	//   ....[242]....
        /*0aec*/ 	.word	0xffffffff


	//   ....[243]....
        /*0af0*/ 	.word	0xffffffff


	//   ....[244]....
        /*0af4*/ 	.word	0xffffffff


	//   ....[245]....
        /*0af8*/ 	.word	0xffffffff


	//   ....[246]....
        /*0afc*/ 	.word	0xffffffff


	//   ....[247]....
        /*0b00*/ 	.word	0xffffffff


	//   ....[248]....
        /*0b04*/ 	.word	0xffffffff


	//   ....[249]....
        /*0b08*/ 	.word	0xffffffff


	//   ....[250]....
        /*0b0c*/ 	.word	0xffffffff


	//   ....[251]....
        /*0b10*/ 	.word	0xffffffff


	//   ....[252]....
        /*0b14*/ 	.word	0xffffffff


	//   ....[253]....
        /*0b18*/ 	.word	0xffffffff


	//   ....[254]....
        /*0b1c*/ 	.word	0xffffffff


	//   ....[255]....
        /*0b20*/ 	.word	0xffffffff


	//   ....[0]....
        /*0b24*/ 	.word	0xffffffff


	//   ....[1]....
        /*0b28*/ 	.word	0xffffffff


	//   ....[2]....
        /*0b2c*/ 	.word	0xffffffff


	//   ....[3]....
        /*0b30*/ 	.word	0xffffffff


	//   ....[4]....
        /*0b34*/ 	.word	0xffffffff


	//   ....[5]....
        /*0b38*/ 	.word	0xffffffff


	//   ....[6]....
        /*0b3c*/ 	.word	0xffffffff


	//   ....[7]....
        /*0b40*/ 	.word	0xffffffff


	//   ....[8]....
        /*0b44*/ 	.word	0xffffffff


	//   ....[9]....
        /*0b48*/ 	.word	0xffffffff


	//   ....[10]....
        /*0b4c*/ 	.word	0xffffffff


	//   ....[11]....
        /*0b50*/ 	.word	0xffffffff


	//   ....[12]....
        /*0b54*/ 	.word	0xffffffff


	//   ....[13]....
        /*0b58*/ 	.word	0xffffffff


	//   ....[14]....
        /*0b5c*/ 	.word	0xffffffff


	//   ....[15]....
        /*0b60*/ 	.word	0xffffffff


	//   ....[16]....
        /*0b64*/ 	.word	0xffffffff


	//   ....[17]....
        /*0b68*/ 	.word	0xffffffff


	//   ....[18]....
        /*0b6c*/ 	.word	0xffffffff


	//   ....[19]....
        /*0b70*/ 	.word	0xffffffff


	//   ....[20]....
        /*0b74*/ 	.word	0xffffffff


	//   ....[21]....
        /*0b78*/ 	.word	0xffffffff


	//   ....[22]....
        /*0b7c*/ 	.word	0xffffffff


	//   ....[23]....
        /*0b80*/ 	.word	0xffffffff


	//   ....[24]....
        /*0b84*/ 	.word	0xffffffff


	//   ....[25]....
        /*0b88*/ 	.word	0xffffffff


	//   ....[26]....
        /*0b8c*/ 	.word	0xffffffff


	//   ....[27]....
        /*0b90*/ 	.word	0xffffffff


	//   ....[28]....
        /*0b94*/ 	.word	0xffffffff


	//   ....[29]....
        /*0b98*/ 	.word	0xffffffff


	//   ....[30]....
        /*0b9c*/ 	.word	0xffffffff


	//   ....[31]....
        /*0ba0*/ 	.word	0xffffffff


	//   ....[32]....
        /*0ba4*/ 	.word	0xffffffff


	//   ....[33]....
        /*0ba8*/ 	.word	0xffffffff


	//   ....[34]....
        /*0bac*/ 	.word	0xffffffff


	//   ....[35]....
        /*0bb0*/ 	.word	0xffffffff


	//   ....[36]....
        /*0bb4*/ 	.word	0xffffffff


	//   ....[37]....
        /*0bb8*/ 	.word	0xffffffff


	//   ....[38]....
        /*0bbc*/ 	.word	0xffffffff


	//   ....[39]....
        /*0bc0*/ 	.word	0xffffffff


	//   ....[40]....
        /*0bc4*/ 	.word	0xffffffff


	//   ....[41]....
        /*0bc8*/ 	.word	0xffffffff


	//   ....[42]....
        /*0bcc*/ 	.word	0xffffffff


	//   ....[43]....
        /*0bd0*/ 	.word	0xffffffff


	//   ....[44]....
        /*0bd4*/ 	.word	0xffffffff


	//   ....[45]....
        /*0bd8*/ 	.word	0xffffffff


	//   ....[46]....
        /*0bdc*/ 	.word	0xffffffff


	//   ....[47]....
        /*0be0*/ 	.word	0xffffffff


	//   ....[48]....
        /*0be4*/ 	.word	0xffffffff


	//   ....[49]....
        /*0be8*/ 	.word	0xffffffff


	//   ....[50]....
        /*0bec*/ 	.word	0xffffffff


	//   ....[51]....
        /*0bf0*/ 	.word	0xffffffff


	//   ....[52]....
        /*0bf4*/ 	.word	0xffffffff


	//   ....[53]....
        /*0bf8*/ 	.word	0xffffffff


	//   ....[54]....
        /*0bfc*/ 	.word	0xffffffff


	//   ....[55]....
        /*0c00*/ 	.word	0xffffffff


	//   ....[56]....
        /*0c04*/ 	.word	0xffffffff


	//   ....[57]....
        /*0c08*/ 	.word	0xffffffff


	//   ....[58]....
        /*0c0c*/ 	.word	0xffffffff


	//   ....[59]....
        /*0c10*/ 	.word	0xffffffff


	//   ....[60]....
        /*0c14*/ 	.word	0xffffffff


	//   ....[61]....
        /*0c18*/ 	.word	0xffffffff


	//   ....[62]....
        /*0c1c*/ 	.word	0xffffffff


	//   ....[63]....
        /*0c20*/ 	.word	0xffffffff


	//   ....[64]....
        /*0c24*/ 	.word	0xffffffff


	//   ....[65]....
        /*0c28*/ 	.word	0xffffffff


	//   ....[66]....
        /*0c2c*/ 	.word	0xffffffff


	//   ....[67]....
        /*0c30*/ 	.word	0xffffffff


	//   ....[68]....
        /*0c34*/ 	.word	0xffffffff


	//   ....[69]....
        /*0c38*/ 	.word	0xffffffff


	//   ....[70]....
        /*0c3c*/ 	.word	0xffffffff


	//   ....[71]....
        /*0c40*/ 	.word	0xffffffff


	//   ....[72]....
        /*0c44*/ 	.word	0xffffffff


	//   ....[73]....
        /*0c48*/ 	.word	0xffffffff


	//   ....[74]....
        /*0c4c*/ 	.word	0xffffffff


	//   ....[75]....
        /*0c50*/ 	.word	0xffffffff


	//   ....[76]....
        /*0c54*/ 	.word	0xffffffff


	//   ....[77]....
        /*0c58*/ 	.word	0xffffffff


	//----- nvinfo : EIATTR_COOP_GROUP_INSTR_OFFSETS
	.align		4
.L_166:
        /*0c5c*/ 	.byte	0x04, 0x28
        /*0c5e*/ 	.short	(.L_168 - .L_167)


	//   ....[0]....
.L_167:
        /*0c60*/ 	.word	0x00000050


	//   ....[1]....
        /*0c64*/ 	.word	0x00000200


	//   ....[2]....
        /*0c68*/ 	.word	0x00000230


	//   ....[3]....
        /*0c6c*/ 	.word	0x00000260


	//   ....[4]....
        /*0c70*/ 	.word	0x00000290


	//   ....[5]....
        /*0c74*/ 	.word	0x000002c0


	//   ....[6]....
        /*0c78*/ 	.word	0x000002f0


	//   ....[7]....
        /*0c7c*/ 	.word	0x00000460


	//   ....[8]....
        /*0c80*/ 	.word	0x000004a0


	//   ....[9]....
        /*0c84*/ 	.word	0x000004d0


	//   ....[10]....
        /*0c88*/ 	.word	0x00000500


	//   ....[11]....
        /*0c8c*/ 	.word	0x00000530


	//   ....[12]....
        /*0c90*/ 	.word	0x00000560


	//   ....[13]....
        /*0c94*/ 	.word	0x000005f0


	//   ....[14]....
        /*0c98*/ 	.word	0x00000620


	//   ....[15]....
        /*0c9c*/ 	.word	0x00000640


	//   ....[16]....
        /*0ca0*/ 	.word	0x000006a0


	//   ....[17]....
        /*0ca4*/ 	.word	0x00003970


	//   ....[18]....
        /*0ca8*/ 	.word	0x000039c0


	//   ....[19]....
        /*0cac*/ 	.word	0x000041c0


	//   ....[20]....
        /*0cb0*/ 	.word	0x000041e0


	//   ....[21]....
        /*0cb4*/ 	.word	0x00004950


	//   ....[22]....
        /*0cb8*/ 	.word	0x00004960


	//   ....[23]....
        /*0cbc*/ 	.word	0x000051e0


	//   ....[24]....
        /*0cc0*/ 	.word	0x00005220


	//   ....[25]....
        /*0cc4*/ 	.word	0x00005e20


	//   ....[26]....
        /*0cc8*/ 	.word	0x00005e50


	//   ....[27]....
        /*0ccc*/ 	.word	0x00006610


	//   ....[28]....
        /*0cd0*/ 	.word	0x00006630


	//   ....[29]....
        /*0cd4*/ 	.word	0x00006e10


	//   ....[30]....
        /*0cd8*/ 	.word	0x00006e40


	//   ....[31]....
        /*0cdc*/ 	.word	0x00006f70


	//   ....[32]....
        /*0ce0*/ 	.word	0x00006fa0


	//   ....[33]....
        /*0ce4*/ 	.word	0x00007090


	//   ....[34]....
        /*0ce8*/ 	.word	0x000070b0


	//   ....[35]....
        /*0cec*/ 	.word	0x00007690


	//   ....[36]....
        /*0cf0*/ 	.word	0x000076d0


	//   ....[37]....
        /*0cf4*/ 	.word	0x00007800


	//   ....[38]....
        /*0cf8*/ 	.word	0x00007830


	//   ....[39]....
        /*0cfc*/ 	.word	0x00007920


	//   ....[40]....
        /*0d00*/ 	.word	0x00007950


	//   ....[41]....
        /*0d04*/ 	.word	0x00008450


	//   ....[42]....
        /*0d08*/ 	.word	0x00008470


	//   ....[43]....
        /*0d0c*/ 	.word	0x00008540


	//   ....[44]....
        /*0d10*/ 	.word	0x00008550


	//   ....[45]....
        /*0d14*/ 	.word	0x00008620


	//   ....[46]....
        /*0d18*/ 	.word	0x00008640


	//   ....[47]....
        /*0d1c*/ 	.word	0x00008710


	//   ....[48]....
        /*0d20*/ 	.word	0x00008720


	//   ....[49]....
        /*0d24*/ 	.word	0x000087f0


	//   ....[50]....
        /*0d28*/ 	.word	0x00008810


	//   ....[51]....
        /*0d2c*/ 	.word	0x000088e0


	//   ....[52]....
        /*0d30*/ 	.word	0x000088f0


	//   ....[53]....
        /*0d34*/ 	.word	0x000089c0


	//   ....[54]....
        /*0d38*/ 	.word	0x000089e0


	//   ....[55]....
        /*0d3c*/ 	.word	0x00008ab0


	//   ....[56]....
        /*0d40*/ 	.word	0x00008ac0


	//   ....[57]....
        /*0d44*/ 	.word	0x00008ee0


	//   ....[58]....
        /*0d48*/ 	.word	0x00008f00


	//   ....[59]....
        /*0d4c*/ 	.word	0x00008f10


	//   ....[60]....
        /*0d50*/ 	.word	0x00008f20


	//   ....[61]....
        /*0d54*/ 	.word	0x00008f30


	//   ....[62]....
        /*0d58*/ 	.word	0x00008f40


	//   ....[63]....
        /*0d5c*/ 	.word	0x00008f50


	//   ....[64]....
        /*0d60*/ 	.word	0x00008f70


	//   ....[65]....
        /*0d64*/ 	.word	0x00008f90


	//   ....[66]....
        /*0d68*/ 	.word	0x00009070


	//   ....[67]....
        /*0d6c*/ 	.word	0x00009290


	//   ....[68]....
        /*0d70*/ 	.word	0x000092d0


	//   ....[69]....
        /*0d74*/ 	.word	0x000092e0


	//   ....[70]....
        /*0d78*/ 	.word	0x000092f0


	//   ....[71]....
        /*0d7c*/ 	.word	0x0000abb0


	//   ....[72]....
        /*0d80*/ 	.word	0x0000abf0


	//   ....[73]....
        /*0d84*/ 	.word	0x0000ac10


	//   ....[74]....
        /*0d88*/ 	.word	0x0000ac20


	//   ....[75]....
        /*0d8c*/ 	.word	0x0000c830


	//   ....[76]....
        /*0d90*/ 	.word	0x0000c840


	//   ....[77]....
        /*0d94*/ 	.word	0x0000c850


	//   ....[78]....
        /*0d98*/ 	.word	0x0000c860


	//   ....[79]....
        /*0d9c*/ 	.word	0x0000c870


	//   ....[80]....
        /*0da0*/ 	.word	0x0000c880


	//   ....[81]....
        /*0da4*/ 	.word	0x0000c890


	//   ....[82]....
        /*0da8*/ 	.word	0x0000c8b0


	//   ....[83]....
        /*0dac*/ 	.word	0x0000c8d0


	//   ....[84]....
        /*0db0*/ 	.word	0x0000c8f0


	//   ....[85]....
        /*0db4*/ 	.word	0x0000dda0


	//   ....[86]....
        /*0db8*/ 	.word	0x0000ddc0


	//   ....[87]....
        /*0dbc*/ 	.word	0x0000dde0


	//   ....[88]....
        /*0dc0*/ 	.word	0x0000ddf0


	//   ....[89]....
        /*0dc4*/ 	.word	0x0000de00


	//   ....[90]....
        /*0dc8*/ 	.word	0x0000de10


	//   ....[91]....
        /*0dcc*/ 	.word	0x0000de20


	//   ....[92]....
        /*0dd0*/ 	.word	0x0000de30


	//   ....[93]....
        /*0dd4*/ 	.word	0x0000de60


	//   ....[94]....
        /*0dd8*/ 	.word	0x0000de90


	//   ....[95]....
        /*0ddc*/ 	.word	0x0000eb10


	//   ....[96]....
        /*0de0*/ 	.word	0x0000eb20


	//   ....[97]....
        /*0de4*/ 	.word	0x0000eb30


	//   ....[98]....
        /*0de8*/ 	.word	0x0000eb40


	//   ....[99]....
        /*0dec*/ 	.word	0x0000eb70


	//   ....[100]....
        /*0df0*/ 	.word	0x0000eb90


	//   ....[101]....
        /*0df4*/ 	.word	0x0000ebb0


	//   ....[102]....
        /*0df8*/ 	.word	0x0000ebc0


	//   ....[103]....
        /*0dfc*/ 	.word	0x00010730


	//   ....[104]....
        /*0e00*/ 	.word	0x00010750


	//   ....[105]....
        /*0e04*/ 	.word	0x000107a0


	//   ....[106]....
        /*0e08*/ 	.word	0x000107c0


	//   ....[107]....
        /*0e0c*/ 	.word	0x000107e0


	//   ....[108]....
        /*0e10*/ 	.word	0x00010800


	//   ....[109]....
        /*0e14*/ 	.word	0x00010820


	//   ....[110]....
        /*0e18*/ 	.word	0x00010840


	//   ....[111]....
        /*0e1c*/ 	.word	0x00010860


	//   ....[112]....
        /*0e20*/ 	.word	0x000109a0


	//   ....[113]....
        /*0e24*/ 	.word	0x00011ba0


	//   ....[114]....
        /*0e28*/ 	.word	0x00011bc0


	//   ....[115]....
        /*0e2c*/ 	.word	0x00011c10


	//   ....[116]....
        /*0e30*/ 	.word	0x00011c30


	//   ....[117]....
        /*0e34*/ 	.word	0x00011c60


	//   ....[118]....
        /*0e38*/ 	.word	0x00011c80


	//   ....[119]....
        /*0e3c*/ 	.word	0x00011cb0


	//   ....[120]....
        /*0e40*/ 	.word	0x00011cd0


	//   ....[121]....
        /*0e44*/ 	.word	0x00011cf0


	//   ....[122]....
        /*0e48*/ 	.word	0x00011d00


	//   ....[123]....
        /*0e4c*/ 	.word	0x00012300


	//   ....[124]....
        /*0e50*/ 	.word	0x00012320


	//   ....[125]....
        /*0e54*/ 	.word	0x00012340


	//   ....[126]....
        /*0e58*/ 	.word	0x00012360


	//   ....[127]....
        /*0e5c*/ 	.word	0x00012380


	//   ....[128]....
        /*0e60*/ 	.word	0x000123a0


	//   ....[129]....
        /*0e64*/ 	.word	0x000123c0


	//   ....[130]....
        /*0e68*/ 	.word	0x000123e0


	//   ....[131]....
        /*0e6c*/ 	.word	0x00014170


	//   ....[132]....
        /*0e70*/ 	.word	0x000141a0


	//   ....[133]....
        /*0e74*/ 	.word	0x000141b0


	//   ....[134]....
        /*0e78*/ 	.word	0x000141c0


	//   ....[135]....
        /*0e7c*/ 	.word	0x000141d0


	//   ....[136]....
        /*0e80*/ 	.word	0x00014200


	//   ....[137]....
        /*0e84*/ 	.word	0x00014220


	//   ....[138]....
        /*0e88*/ 	.word	0x00014240


	//   ....[139]....
        /*0e8c*/ 	.word	0x00015450


	//   ....[140]....
        /*0e90*/ 	.word	0x00015470


	//   ....[141]....
        /*0e94*/ 	.word	0x00015480


	//   ....[142]....
        /*0e98*/ 	.word	0x00015490


	//   ....[143]....
        /*0e9c*/ 	.word	0x000154a0


	//   ....[144]....
        /*0ea0*/ 	.word	0x000154b0


	//   ....[145]....
        /*0ea4*/ 	.word	0x000154d0


	//   ....[146]....
        /*0ea8*/ 	.word	0x00015540


	//   ....[147]....
        /*0eac*/ 	.word	0x00015920


	//   ....[148]....
        /*0eb0*/ 	.word	0x00015940


	//   ....[149]....
        /*0eb4*/ 	.word	0x000159a0


	//   ....[150]....
        /*0eb8*/ 	.word	0x000159b0


	//   ....[151]....
        /*0ebc*/ 	.word	0x00015a20


	//   ....[152]....
        /*0ec0*/ 	.word	0x00015a40


	//   ....[153]....
        /*0ec4*/ 	.word	0x00015ab0


	//   ....[154]....
        /*0ec8*/ 	.word	0x00015ac0


	//   ....[155]....
        /*0ecc*/ 	.word	0x00015b30


	//   ....[156]....
        /*0ed0*/ 	.word	0x00015b50


	//   ....[157]....
        /*0ed4*/ 	.word	0x00015bc0


	//   ....[158]....
        /*0ed8*/ 	.word	0x00015bd0


	//   ....[159]....
        /*0edc*/ 	.word	0x00015c40


	//   ....[160]....
        /*0ee0*/ 	.word	0x00015c60


	//   ....[161]....
        /*0ee4*/ 	.word	0x00015cd0


	//   ....[162]....
        /*0ee8*/ 	.word	0x00015ce0


	//   ....[163]....
        /*0eec*/ 	.word	0x00015f60


	//   ....[164]....
        /*0ef0*/ 	.word	0x00015f80


	//   ....[165]....
        /*0ef4*/ 	.word	0x000162d0


	//   ....[166]....
        /*0ef8*/ 	.word	0x000162e0


	//   ....[167]....
        /*0efc*/ 	.word	0x00016630


	//   ....[168]....
        /*0f00*/ 	.word	0x00016650


	//   ....[169]....
        /*0f04*/ 	.word	0x000169c0


	//   ....[170]....
        /*0f08*/ 	.word	0x000169d0


	//   ....[171]....
        /*0f0c*/ 	.word	0x00017500


	//   ....[172]....
        /*0f10*/ 	.word	0x00017520


	//   ....[173]....
        /*0f14*/ 	.word	0x00017590


	//   ....[174]....
        /*0f18*/ 	.word	0x000175a0


	//   ....[175]....
        /*0f1c*/ 	.word	0x00017610


	//   ....[176]....
        /*0f20*/ 	.word	0x00017630


	//   ....[177]....
        /*0f24*/ 	.word	0x000176a0


	//   ....[178]....
        /*0f28*/ 	.word	0x000176b0


	//   ....[179]....
        /*0f2c*/ 	.word	0x00017720


	//   ....[180]....
        /*0f30*/ 	.word	0x00017740


	//   ....[181]....
        /*0f34*/ 	.word	0x000177b0


	//   ....[182]....
        /*0f38*/ 	.word	0x000177c0


	//   ....[183]....
        /*0f3c*/ 	.word	0x00017830


	//   ....[184]....
        /*0f40*/ 	.word	0x00017850


	//   ....[185]....
        /*0f44*/ 	.word	0x000178c0


	//   ....[186]....
        /*0f48*/ 	.word	0x000178d0


	//   ....[187]....
        /*0f4c*/ 	.word	0x00017a20


	//   ....[188]....
        /*0f50*/ 	.word	0x00017a40


	//   ....[189]....
        /*0f54*/ 	.word	0x00017b70


	//   ....[190]....
        /*0f58*/ 	.word	0x00017bb0


	//   ....[191]....
        /*0f5c*/ 	.word	0x00017be0


	//   ....[192]....
        /*0f60*/ 	.word	0x00017c10


	//   ....[193]....
        /*0f64*/ 	.word	0x00017c40


	//   ....[194]....
        /*0f68*/ 	.word	0x00017c70


	//   ....[195]....
        /*0f6c*/ 	.word	0x00017dd0


	//   ....[196]....
        /*0f70*/ 	.word	0x00017e10


	//   ....[197]....
        /*0f74*/ 	.word	0x00017e40


	//   ....[198]....
        /*0f78*/ 	.word	0x00017e70


	//   ....[199]....
        /*0f7c*/ 	.word	0x00017ea0


	//   ....[200]....
        /*0f80*/ 	.word	0x00017ed0


	//   ....[201]....
        /*0f84*/ 	.word	0x00017f60


	//   ....[202]....
        /*0f88*/ 	.word	0x00017f90


	//   ....[203]....
        /*0f8c*/ 	.word	0x00017fa0


	//   ....[204]....
        /*0f90*/ 	.word	0x00018000


	//   ....[205]....
        /*0f94*/ 	.word	0x000185f0


	//   ....[206]....
        /*0f98*/ 	.word	0x00018650


	//   ....[207]....
        /*0f9c*/ 	.word	0x000186a0


	//   ....[208]....
        /*0fa0*/ 	.word	0x000186f0


	//   ....[209]....
        /*0fa4*/ 	.word	0x00018740


	//   ....[210]....
        /*0fa8*/ 	.word	0x000187b0


	//   ....[211]....
        /*0fac*/ 	.word	0x00018800


	//   ....[212]....
        /*0fb0*/ 	.word	0x00018860


	//   ....[213]....
        /*0fb4*/ 	.word	0x000188d0


	//   ....[214]....
        /*0fb8*/ 	.word	0x00018930


	//   ....[215]....
        /*0fbc*/ 	.word	0x000189a0


	//   ....[216]....
        /*0fc0*/ 	.word	0x00018a10


	//   ....[217]....
        /*0fc4*/ 	.word	0x00018a80


	//   ....[218]....
        /*0fc8*/ 	.word	0x00018ae0


	//   ....[219]....
        /*0fcc*/ 	.word	0x00018b50


	//   ....[220]....
        /*0fd0*/ 	.word	0x00018bc0


	//   ....[221]....
        /*0fd4*/ 	.word	0x00018c30


	//   ....[222]....
        /*0fd8*/ 	.word	0x00018c90


	//   ....[223]....
        /*0fdc*/ 	.word	0x00018d00


	//   ....[224]....
        /*0fe0*/ 	.word	0x00018d70


	//   ....[225]....
        /*0fe4*/ 	.word	0x00018de0


	//   ....[226]....
        /*0fe8*/ 	.word	0x00018e40


	//   ....[227]....
        /*0fec*/ 	.word	0x00018eb0


	//   ....[228]....
        /*0ff0*/ 	.word	0x00018f20


	//   ....[229]....
        /*0ff4*/ 	.word	0x00018f90


	//   ....[230]....
        /*0ff8*/ 	.word	0x00018ff0


	//   ....[231]....
        /*0ffc*/ 	.word	0x00019060


	//   ....[232]....
        /*1000*/ 	.word	0x000190d0


	//   ....[233]....
        /*1004*/ 	.word	0x000191a0


	//   ....[234]....
        /*1008*/ 	.word	0x00019200


	//   ....[235]....
        /*100c*/ 	.word	0x000192e0


	//   ....[236]....
        /*1010*/ 	.word	0x00019340


	//   ....[237]....
        /*1014*/ 	.word	0x00019420


	//   ....[238]....
        /*1018*/ 	.word	0x00019480


	//   ....[239]....
        /*101c*/ 	.word	0x00019560


	//   ....[240]....
        /*1020*/ 	.word	0x000195c0


	//   ....[241]....
        /*1024*/ 	.word	0x00019610


	//   ....[242]....
        /*1028*/ 	.word	0x00019650


	//   ....[243]....
        /*102c*/ 	.word	0x000196a0


	//   ....[244]....
        /*1030*/ 	.word	0x000196f0


	//   ....[245]....
        /*1034*/ 	.word	0x00019740


	//   ....[246]....
        /*1038*/ 	.word	0x00019790


	//   ....[247]....
        /*103c*/ 	.word	0x000197e0


	//   ....[248]....
        /*1040*/ 	.word	0x00019830


	//   ....[249]....
        /*1044*/ 	.word	0x00019890


	//   ....[250]....
        /*1048*/ 	.word	0x000198f0


	//   ....[251]....
        /*104c*/ 	.word	0x00019960


	//   ....[252]....
        /*1050*/ 	.word	0x00019a40


	//   ....[253]....
        /*1054*/ 	.word	0x00019aa0


	//   ....[254]....
        /*1058*/ 	.word	0x00019b80


	//   ....[255]....
        /*105c*/ 	.word	0x00019be0


	//   ....[0]....
        /*1060*/ 	.word	0x00019cc0


	//   ....[1]....
        /*1064*/ 	.word	0x00019d20


	//   ....[2]....
        /*1068*/ 	.word	0x00019e00


	//   ....[3]....
        /*106c*/ 	.word	0x00019e60


	//   ....[4]....
        /*1070*/ 	.word	0x00019eb0


	//   ....[5]....
        /*1074*/ 	.word	0x00019ef0


	//   ....[6]....
        /*1078*/ 	.word	0x00019f40


	//   ....[7]....
        /*107c*/ 	.word	0x00019f80


	//   ....[8]....
        /*1080*/ 	.word	0x00019fd0


	//   ....[9]....
        /*1084*/ 	.word	0x0001a010


	//   ....[10]....
        /*1088*/ 	.word	0x0001a060


	//   ....[11]....
        /*108c*/ 	.word	0x0001a0a0


	//   ....[12]....
        /*1090*/ 	.word	0x0001a0f0


	//   ....[13]....
        /*1094*/ 	.word	0x0001a140


	//   ....[14]....
        /*1098*/ 	.word	0x0001a190


	//   ....[15]....
        /*109c*/ 	.word	0x0001a1e0


	//   ....[16]....
        /*10a0*/ 	.word	0x0001a230


	//   ....[17]....
        /*10a4*/ 	.word	0x0001a280


	//   ....[18]....
        /*10a8*/ 	.word	0x0001a2d0


	//   ....[19]....
        /*10ac*/ 	.word	0x0001a310


	//   ....[20]....
        /*10b0*/ 	.word	0x0001a380


	//   ....[21]....
        /*10b4*/ 	.word	0x0001a3f0


	//   ....[22]....
        /*10b8*/ 	.word	0x0001a460


	//   ....[23]....
        /*10bc*/ 	.word	0x0001a4c0


	//   ....[24]....
        /*10c0*/ 	.word	0x0001a530


	//   ....[25]....
        /*10c4*/ 	.word	0x0001a5a0


	//   ....[26]....
        /*10c8*/ 	.word	0x0001a610


	//   ....[27]....
        /*10cc*/ 	.word	0x0001a670


	//   ....[28]....
        /*10d0*/ 	.word	0x0001a6e0


	//   ....[29]....
        /*10d4*/ 	.word	0x0001a750


	//   ....[30]....
        /*10d8*/ 	.word	0x0001a7c0


	//   ....[31]....
        /*10dc*/ 	.word	0x0001a820


	//   ....[32]....
        /*10e0*/ 	.word	0x0001a890


	//   ....[33]....
        /*10e4*/ 	.word	0x0001a900


	//   ....[34]....
        /*10e8*/ 	.word	0x0001a970


	//   ....[35]....
        /*10ec*/ 	.word	0x0001a9d0


	//   ....[36]....
        /*10f0*/ 	.word	0x0001aa40


	//   ....[37]....
        /*10f4*/ 	.word	0x0001aab0


	//   ....[38]....
        /*10f8*/ 	.word	0x0001ab20


	//   ....[39]....
        /*10fc*/ 	.word	0x0001ab80


	//   ....[40]....
        /*1100*/ 	.word	0x0001abf0


	//   ....[41]....
        /*1104*/ 	.word	0x0001ac60


	//   ....[42]....
        /*1108*/ 	.word	0x0001acd0


	//   ....[43]....
        /*110c*/ 	.word	0x0001ad30


	//   ....[44]....
        /*1110*/ 	.word	0x0001ada0


	//   ....[45]....
        /*1114*/ 	.word	0x0001ae10


	//   ....[46]....
        /*1118*/ 	.word	0x0001ae80


	//   ....[47]....
        /*111c*/ 	.word	0x0001aee0


	//   ....[48]....
        /*1120*/ 	.word	0x0001af50


	//   ....[49]....
        /*1124*/ 	.word	0x0001afc0


	//   ....[50]....
        /*1128*/ 	.word	0x0001b030


	//   ....[51]....
        /*112c*/ 	.word	0x0001b090


	//   ....[52]....
        /*1130*/ 	.word	0x0001b100


	//   ....[53]....
        /*1134*/ 	.word	0x0001b170


	//   ....[54]....
        /*1138*/ 	.word	0x0001b1e0


	//   ....[55]....
        /*113c*/ 	.word	0x0001b240


	//   ....[56]....
        /*1140*/ 	.word	0x0001b2b0


	//   ....[57]....
        /*1144*/ 	.word	0x0001b320


	//   ....[58]....
        /*1148*/ 	.word	0x0001b390


	//   ....[59]....
        /*114c*/ 	.word	0x0001b3f0


	//   ....[60]....
        /*1150*/ 	.word	0x0001b460


	//   ....[61]....
        /*1154*/ 	.word	0x0001b4d0


	//   ....[62]....
        /*1158*/ 	.word	0x0001b520


	//   ....[63]....
        /*115c*/ 	.word	0x0001b560


	//   ....[64]....
        /*1160*/ 	.word	0x0001b5b0


	//   ....[65]....
        /*1164*/ 	.word	0x0001b600


	//   ....[66]....
        /*1168*/ 	.word	0x0001b650


	//   ....[67]....
        /*116c*/ 	.word	0x0001b6c0


	//   ....[68]....
        /*1170*/ 	.word	0x0001b710


	//   ....[69]....
        /*1174*/ 	.word	0x0001b760


	//   ....[70]....
        /*1178*/ 	.word	0x0001b7b0


	//   ....[71]....
        /*117c*/ 	.word	0x0001b800


	//   ....[72]....
        /*1180*/ 	.word	0x0001b850


	//   ....[73]....
        /*1184*/ 	.word	0x0001b8c0


	//   ....[74]....
        /*1188*/ 	.word	0x0001b910


	//   ....[75]....
        /*118c*/ 	.word	0x0001b970


	//   ....[76]....
        /*1190*/ 	.word	0x0001b9d0


	//   ....[77]....
        /*1194*/ 	.word	0x0001ba40


	//----- nvinfo : EIATTR_EXIT_INSTR_OFFSETS
	.align		4
.L_168:
        /*1198*/ 	.byte	0x04, 0x1c
        /*119a*/ 	.short	(.L_170 - .L_169)


	//   ....[0]....
.L_169:
        /*119c*/ 	.word	0x00000c10


	//   ....[1]....
        /*11a0*/ 	.word	0x000185b0


	//----- nvinfo : EIATTR_MAX_THREADS
	.align		4
.L_170:
        /*11a4*/ 	.byte	0x04, 0x05
        /*11a6*/ 	.short	(.L_172 - .L_171)
.L_171:
        /*11a8*/ 	.word	0x00000080
        /*11ac*/ 	.word	0x00000001
        /*11b0*/ 	.word	0x00000001


	//----- nvinfo : EIATTR_CRS_STACK_SIZE
	.align		4
.L_172:
        /*11b4*/ 	.byte	0x04, 0x1e
        /*11b6*/ 	.short	(.L_174 - .L_173)
.L_173:
        /*11b8*/ 	.word	0x00000000
.L_174:


//--------------------- .nv.info._ZN7cutlass13device_kernelIN5flash19enable_sm80_to_sm89INS1_16FlashAttnFwdSm80INS1_25CollectiveMainloopFwdSm80ILi4ELi1ELb0EN4cute5tupleIJNS5_1CILi128EEENS7_ILi96EEENS7_ILi64EEEEEELi64ENS_6half_tEfNS_4arch4Sm80ELb0ELb1ELb1ELb0ELb1ELb0ELb1ELb1EEENS1_21CollectiveEpilogueFwdINS6_IJS8_SA_S9_EEENS6_IJNS7_ILi1EEESI_SI_EEESC_SE_Li128ELb0ELb1ELb1ELb0EEENS1_19SingleTileSchedulerILb0ELb1ELb1ELi128EEEEEEEEEvNT_6ParamsE --------------------------
	.section	.nv.info._ZN7cutlass13device_kernelIN5flash19enable_sm80_to_sm89INS1_16FlashAttnFwdSm80INS1_25CollectiveMainloopFwdSm80ILi4ELi1ELb0EN4cute5tupleIJNS5_1CILi128EEENS7_ILi96EEENS7_ILi64EEEEEELi64ENS_6half_tEfNS_4arch4Sm80ELb0ELb1ELb1ELb0ELb1ELb0ELb1ELb1EEENS1_21CollectiveEpilogueFwdINS6_IJS8_SA_S9_EEENS6_IJNS7_ILi1EEESI_SI_EEESC_SE_Li128ELb0ELb1ELb1ELb0EEENS1_19SingleTileSchedulerILb0ELb1ELb1ELi128EEEEEEEEEvNT_6ParamsE,"",@"SHT_CUDA_INFO"
	.sectionflags	@""
	.align	4


	//----- nvinfo : EIATTR_CUDA_API_VERSION
	.align		4
        /*0000*/ 	.byte	0x04, 0x37
        /*0002*/ 	.short	(.L_176 - .L_175)
.L_175:
        /*0004*/ 	.word	0x00000082


	//----- nvinfo : EIATTR_SW2861232_WAR
	.align		4
.L_176:
        /*0008*/ 	.byte	0x01, 0x35
	.zero		2


	//----- nvinfo : EIATTR_PARAM_CBANK
	.align		4
        /*000c*/ 	.byte	0x04, 0x0a
        /*000e*/ 	.short	(.L_178 - .L_177)
	.align		4
.L_177:
        /*0010*/ 	.word	index@(.nv.constant0._ZN7cutlass13device_kernelIN5flash19enable_sm80_to_sm89INS1_16FlashAttnFwdSm80INS1_25CollectiveMainloopFwdSm80ILi4ELi1ELb0EN4cute5tupleIJNS5_1CILi128EEENS7_ILi96EEENS7_ILi64EEEEEELi64ENS_6half_tEfNS_4arch4Sm80ELb0ELb1ELb1ELb0ELb1ELb0ELb1ELb1EEENS1_21CollectiveEpilogueFwdINS6_IJS8_SA_S9_EEENS6_IJNS7_ILi1EEESI_SI_EEESC_SE_Li128ELb0ELb1ELb1ELb0EEENS1_19SingleTileSchedulerILb0ELb1ELb1ELi128EEEEEEEEEvNT_6ParamsE)
        /*0014*/ 	.short	0x0160
        /*0016*/ 	.short	0x0418


	//----- nvinfo : EIATTR_CBANK_PARAM_SIZE
	.align		4
.L_178:
        /*0018*/ 	.byte	0x03, 0x19
        /*001a*/ 	.short	0x0418


	//----- nvinfo : EIATTR_KPARAM_INFO
	.align		4
        /*001c*/ 	.byte	0x04, 0x17
        /*001e*/ 	.short	(.L_180 - .L_179)
.L_179:
        /*0020*/ 	.word	0x00000000
        /*0024*/ 	.short	0x0000
        /*0026*/ 	.short	0x0000
        /*0028*/ 	.byte	0x00, 0xf0, 0x61, 0x10


	//----- nvinfo : EIATTR_MAXREG_COUNT
	.align		4
.L_180:
        /*002c*/ 	.byte	0x03, 0x1b
        /*002e*/ 	.short	0x00ff


	//----- nvinfo : EIATTR_NUM_BARRIERS
	.align		4
        /*0030*/ 	.byte	0x02, 0x4c
        /*0032*/ 	.byte	0x02
	.zero		1


	//----- nvinfo : EIATTR_ANNOTATIONS
	.align		4
        /*0034*/ 	.byte	0x04, 0x55
        /*0036*/ 	.short	(.L_182 - .L_181)


	//   ....[0]....
.L_181:
        /* <DEDUP_REMOVED lines=43> */


	//----- nvinfo : EIATTR_MERCURY_ISA_VERSION
	.align		4
.L_182:
        /*02d0*/ 	.byte	0x03, 0x5f
        /*02d2*/ 	.short	0x0000


	//----- nvinfo : EIATTR_COOP_GROUP_MASK_REGIDS
	.align		4
        /*02d4*/ 	.byte	0x04, 0x29
        /*02d6*/ 	.short	(.L_184 - .L_183)


	//   ....[0]....
.L_183:
        /*02d8*/ 	.word	0xffffffff


	//   ....[1]....
        /*02dc*/ 	.word	0xffffffff


	//   ....[2]....
        /*02e0*/ 	.word	0xffffffff


	//   ....[3]....
        /*02e4*/ 	.word	0xffffffff


	//   ....[4]....
        /*02e8*/ 	.word	0xffffffff


	//   ....[5]....
        /*02ec*/ 	.word	0xffffffff


	//   ....[6]....
        /*02f0*/ 	.word	0xffffffff


	//   ....[7]....
        /*02f4*/ 	.word	0xffffffff


	//   ....[8]....
        /*02f8*/ 	.word	0xffffffff


	//   ....[9]....
        /*02fc*/ 	.word	0xffffffff


	//   ....[10]....
        /*0300*/ 	.word	0xffffffff


	//   ....[11]....
        /*0304*/ 	.word	0xffffffff


	//   ....[12]....
        /*0308*/ 	.word	0xffffffff


	//   ....[13]....
        /*030c*/ 	.word	0xffffffff


	//   ....[14]....
        /*0310*/ 	.word	0xffffffff


	//   ....[15]....
        /*0314*/ 	.word	0xffffffff


	//   ....[16]....
        /*0318*/ 	.word	0xffffffff


	//   ....[17]....
        /*031c*/ 	.word	0xffffffff


	//   ....[18]....
        /*0320*/ 	.word	0xffffffff


	//   ....[19]....
        /*0324*/ 	.word	0xffffffff


	//   ....[20]....
        /*0328*/ 	.word	0xffffffff


	//   ....[21]....
        /*032c*/ 	.word	0xffffffff


	//   ....[22]....
        /*0330*/ 	.word	0xffffffff


	//   ....[23]....
        /*0334*/ 	.word	0xffffffff


	//   ....[24]....
        /*0338*/ 	.word	0xffffffff


	//   ....[25]....
        /*033c*/ 	.word	0xffffffff


	//   ....[26]....
        /*0340*/ 	.word	0xffffffff


	//   ....[27]....
        /*0344*/ 	.word	0xffffffff


	//   ....[28]....
        /*0348*/ 	.word	0xffffffff


	//   ....[29]....
        /*034c*/ 	.word	0xffffffff


	//   ....[30]....
        /*0350*/ 	.word	0xffffffff


	//   ....[31]....
        /*0354*/ 	.word	0xffffffff


	//   ....[32]....
        /*0358*/ 	.word	0xffffffff


	//   ....[33]....
        /*035c*/ 	.word	0xffffffff


	//   ....[34]....
        /*0360*/ 	.word	0xffffffff


	//   ....[35]....
        /*0364*/ 	.word	0xffffffff


	//   ....[36]....
        /*0368*/ 	.word	0xffffffff


	//   ....[37]....
        /*036c*/ 	.word	0xffffffff


	//   ....[38]....
        /*0370*/ 	.word	0xffffffff


	//   ....[39]....
        /*0374*/ 	.word	0xffffffff


	//   ....[40]....
        /*0378*/ 	.word	0xffffffff


	//   ....[41]....
        /*037c*/ 	.word	0xffffffff


	//   ....[42]....
        /*0380*/ 	.word	0xffffffff


	//   ....[43]....
        /*0384*/ 	.word	0xffffffff


	//   ....[44]....
        /*0388*/ 	.word	0xffffffff


	//   ....[45]....
        /*038c*/ 	.word	0xffffffff


	//   ....[46]....
        /*0390*/ 	.word	0xffffffff


	//   ....[47]....
        /*0394*/ 	.word	0xffffffff


	//   ....[48]....
        /*0398*/ 	.word	0xffffffff


	//   ....[49]....
        /*039c*/ 	.word	0xffffffff


	//   ....[50]....
        /*03a0*/ 	.word	0xffffffff


	//   ....[51]....
        /*03a4*/ 	.word	0xffffffff


	//   ....[52]....
        /*03a8*/ 	.word	0xffffffff


	//   ....[53]....
        /*03ac*/ 	.word	0xffffffff


	//   ....[54]....
        /*03b0*/ 	.word	0xffffffff


	//   ....[55]....
        /*03b4*/ 	.word	0xffffffff


	//   ....[56]....
        /*03b8*/ 	.word	0xffffffff


	//   ....[57]....
        /*03bc*/ 	.word	0xffffffff


	//   ....[58]....
        /*03c0*/ 	.word	0xffffffff


	//   ....[59]....
        /*03c4*/ 	.word	0xffffffff


	//   ....[60]....
        /*03c8*/ 	.word	0xffffffff


	//   ....[61]....
        /*03cc*/ 	.word	0xffffffff


	//   ....[62]....
        /*03d0*/ 	.word	0xffffffff


	//   ....[63]....
        /*03d4*/ 	.word	0xffffffff


	//   ....[64]....
        /*03d8*/ 	.word	0xffffffff


	//   ....[65]....
        /*03dc*/ 	.word	0xffffffff


	//   ....[66]....
        /*03e0*/ 	.word	0xffffffff


	//   ....[67]....
        /*03e4*/ 	.word	0xffffffff


	//   ....[68]....
        /*03e8*/ 	.word	0xffffffff


	//   ....[69]....
        /*03ec*/ 	.word	0xffffffff


	//   ....[70]....
        /*03f0*/ 	.word	0xffffffff


	//   ....[71]....
        /*03f4*/ 	.word	0xffffffff


	//   ....[72]....
        /*03f8*/ 	.word	0xffffffff


	//   ....[73]....
        /*03fc*/ 	.word	0xffffffff


	//   ....[74]....
        /*0400*/ 	.word	0xffffffff


	//   ....[75]....
        /*0404*/ 	.word	0xffffffff


	//   ....[76]....
        /*0408*/ 	.word	0xffffffff


	//   ....[77]....
        /*040c*/ 	.word	0xffffffff


	//   ....[78]....
        /*0410*/ 	.word	0xffffffff


	//   ....[79]....
        /*0414*/ 	.word	0xffffffff


	//   ....[80]....
        /*0418*/ 	.word	0xffffffff


	//   ....[81]....
        /*041c*/ 	.word	0xffffffff


	//   ....[82]....
        /*0420*/ 	.word	0xffffffff


	//   ....[83]....
        /*0424*/ 	.word	0xffffffff


	//   ....[84]....
        /*0428*/ 	.word	0xffffffff


	//   ....[85]....
        /*042c*/ 	.word	0xffffffff


	//   ....[86]....
        /*0430*/ 	.word	0xffffffff


	//   ....[87]....
        /*0434*/ 	.word	0xffffffff


	//   ....[88]....
        /*0438*/ 	.word	0xffffffff


	//   ....[89]....
        /*043c*/ 	.word	0xffffffff


	//   ....[90]....
        /*0440*/ 	.word	0xffffffff


	//   ....[91]....
        /*0444*/ 	.word	0xffffffff


	//   ....[92]....
        /*0448*/ 	.word	0xffffffff


	//   ....[93]....
        /*044c*/ 	.word	0xffffffff


	//   ....[94]....
        /*0450*/ 	.word	0xffffffff


	//   ....[95]....
        /*0454*/ 	.word	0xffffffff


	//   ....[96]....
        /*0458*/ 	.word	0xffffffff


	//   ....[97]....
        /*045c*/ 	.word	0xffffffff


	//   ....[98]....
        /*0460*/ 	.word	0xffffffff


	//   ....[99]....
        /*0464*/ 	.word	0xffffffff


	//   ....[100]....
        /*0468*/ 	.word	0xffffffff


	//   ....[101]....
        /*046c*/ 	.word	0xffffffff


	//   ....[102]....
        /*0470*/ 	.word	0xffffffff


	//   ....[103]....
        /*0474*/ 	.word	0xffffffff


	//   ....[104]....
        /*0478*/ 	.word	0xffffffff


	//   ....[105]....
        /*047c*/ 	.word	0xffffffff


	//   ....[106]....
        /*0480*/ 	.word	0xffffffff


	//   ....[107]....
        /*0484*/ 	.word	0xffffffff


	//   ....[108]....
        /*0488*/ 	.word	0xffffffff


	//   ....[109]....
        /*048c*/ 	.word	0xffffffff


	//   ....[110]....
        /*0490*/ 	.word	0xffffffff


	//   ....[111]....
        /*0494*/ 	.word	0xffffffff


	//   ....[112]....
        /*0498*/ 	.word	0xffffffff


	//   ....[113]....
        /*049c*/ 	.word	0xffffffff


	//   ....[114]....
        /*04a0*/ 	.word	0xffffffff


	//   ....[115]....
        /*04a4*/ 	.word	0xffffffff


	//   ....[116]....
        /*04a8*/ 	.word	0xffffffff


	//   ....[117]....
        /*04ac*/ 	.word	0xffffffff


	//   ....[118]....
        /*04b0*/ 	.word	0xffffffff


	//   ....[119]....
        /*04b4*/ 	.word	0xffffffff


	//   ....[120]....
        /*04b8*/ 	.word	0xffffffff


	//   ....[121]....
        /*04bc*/ 	.word	0xffffffff


	//   ....[122]....
        /*04c0*/ 	.word	0xffffffff


	//   ....[123]....
        /*04c4*/ 	.word	0xffffffff


	//   ....[124]....
        /*04c8*/ 	.word	0xffffffff


	//   ....[125]....
        /*04cc*/ 	.word	0xffffffff


	//   ....[126]....
        /*04d0*/ 	.word	0xffffffff


	//   ....[127]....
        /*04d4*/ 	.word	0xffffffff


	//   ....[128]....
        /*04d8*/ 	.word	0xffffffff


	//   ....[129]....
        /*04dc*/ 	.word	0xffffffff


	//   ....[130]....
        /*04e0*/ 	.word	0xffffffff


	//   ....[131]....
        /*04e4*/ 	.word	0xffffffff


	//   ....[132]....
        /*04e8*/ 	.word	0xffffffff


	//   ....[133]....
        /*04ec*/ 	.word	0xffffffff


	//   ....[134]....
        /*04f0*/ 	.word	0xffffffff


	//   ....[135]....
        /*04f4*/ 	.word	0xffffffff


	//   ....[136]....
        /*04f8*/ 	.word	0xffffffff


	//   ....[137]....
        /*04fc*/ 	.word	0xffffffff


	//   ....[138]....
        /*0500*/ 	.word	0xffffffff


	//   ....[139]....
        /*0504*/ 	.word	0xffffffff


	//   ....[140]....
        /*0508*/ 	.word	0xffffffff


	//   ....[141]....
        /*050c*/ 	.word	0xffffffff


	//   ....[142]....
        /*0510*/ 	.word	0xffffffff


	//   ....[143]....
        /*0514*/ 	.word	0xffffffff


	//   ....[144]....
        /*0518*/ 	.word	0xffffffff


	//   ....[145]....
        /*051c*/ 	.word	0xffffffff


	//   ....[146]....
        /*0520*/ 	.word	0xffffffff


	//   ....[147]....
        /*0524*/ 	.word	0xffffffff


	//   ....[148]....
        /*0528*/ 	.word	0xffffffff


	//   ....[149]....
        /*052c*/ 	.word	0xffffffff


	//   ....[150]....
        /*0530*/ 	.word	0xffffffff


	//   ....[151]....
        /*0534*/ 	.word	0xffffffff


	//   ....[152]....
        /*0538*/ 	.word	0xffffffff


	//   ....[153]....
        /*053c*/ 	.word	0xffffffff


	//   ....[154]....
        /*0540*/ 	.word	0xffffffff


	//   ....[155]....
        /*0544*/ 	.word	0xffffffff


	//   ....[156]....
        /*0548*/ 	.word	0xffffffff


	//   ....[157]....
        /*054c*/ 	.word	0xffffffff


	//   ....[158]....
        /*0550*/ 	.word	0xffffffff


	//   ....[159]....
        /*0554*/ 	.word	0xffffffff


	//   ....[160]....
        /*0558*/ 	.word	0xffffffff


	//   ....[161]....
        /*055c*/ 	.word	0xffffffff


	//   ....[162]....
        /*0560*/ 	.word	0xffffffff


	//   ....[163]....
        /*0564*/ 	.word	0xffffffff


	//   ....[164]....
        /*0568*/ 	.word	0xffffffff


	//   ....[165]....
        /*056c*/ 	.word	0xffffffff


	//   ....[166]....
        /*0570*/ 	.word	0xffffffff


	//   ....[167]....
        /*0574*/ 	.word	0xffffffff


	//   ....[168]....
        /*0578*/ 	.word	0xffffffff


	//   ....[169]....
        /*057c*/ 	.word	0xffffffff


	//   ....[170]....
        /*0580*/ 	.word	0xffffffff


	//   ....[171]....
        /*0584*/ 	.word	0xffffffff


	//   ....[172]....
        /*0588*/ 	.word	0xffffffff


	//   ....[173]....
        /*058c*/ 	.word	0xffffffff


	//   ....[174]....
        /*0590*/ 	.word	0xffffffff


	//   ....[175]....
        /*0594*/ 	.word	0xffffffff


	//   ....[176]....
        /*0598*/ 	.word	0xffffffff


	//   ....[177]....
        /*059c*/ 	.word	0xffffffff


	//   ....[178]....
        /*05a0*/ 	.word	0xffffffff


	//   ....[179]....
        /*05a4*/ 	.word	0xffffffff


	//   ....[180]....
        /*05a8*/ 	.word	0xffffffff


	//   ....[181]....
        /*05ac*/ 	.word	0xffffffff


	//   ....[182]....
        /*05b0*/ 	.word	0xffffffff


	//   ....[183]....
        /*05b4*/ 	.word	0xffffffff


	//   ....[184]....
        /*05b8*/ 	.word	0xffffffff


	//   ....[185]....
        /*05bc*/ 	.word	0xffffffff


	//   ....[186]....
        /*05c0*/ 	.word	0xffffffff


	//   ....[187]....
        /*05c4*/ 	.word	0xffffffff


	//   ....[188]....
        /*05c8*/ 	.word	0xffffffff


	//   ....[189]....
        /*05cc*/ 	.word	0xffffffff


	//   ....[190]....
        /*05d0*/ 	.word	0xffffffff


	//   ....[191]....
        /*05d4*/ 	.word	0xffffffff


	//   ....[192]....
        /*05d8*/ 	.word	0xffffffff


	//----- nvinfo : EIATTR_COOP_GROUP_INSTR_OFFSETS
	.align		4
.L_184:
        /*05dc*/ 	.byte	0x04, 0x28
        /*05de*/ 	.short	(.L_186 - .L_185)


	//   ....[0]....
.L_185:
        /*05e0*/ 	.word	0x00000060


	//   ....[1]....
        /*05e4*/ 	.word	0x00001110


	//   ....[2]....
        /*05e8*/ 	.word	0x00001150


	//   ....[3]....
        /*05ec*/ 	.word	0x00001320


	//   ....[4]....
        /*05f0*/ 	.word	0x00001350


	//   ....[5]....
        /*05f4*/ 	.word	0x000013e0


	//   ....[6]....
        /*05f8*/ 	.word	0x00001410


	//   ....[7]....
        /*05fc*/ 	.word	0x000014a0


	//   ....[8]....
        /*0600*/ 	.word	0x000014d0


	//   ....[9]....
        /*0604*/ 	.word	0x00001560


	//   ....[10]....
        /*0608*/ 	.word	0x00001590


	//   ....[11]....
        /*060c*/ 	.word	0x00001620


	//   ....[12]....
        /*0610*/ 	.word	0x00001650


	//   ....[13]....
        /*0614*/ 	.word	0x000016e0


	//   ....[14]....
        /*0618*/ 	.word	0x00001710


	//   ....[15]....
        /*061c*/ 	.word	0x00001790


	//   ....[16]....
        /*0620*/ 	.word	0x000017d0


	//   ....[17]....
        /*0624*/ 	.word	0x00001c40


	//   ....[18]....
        /*0628*/ 	.word	0x00001c60


	//   ....[19]....
        /*062c*/ 	.word	0x00001c70


	//   ....[20]....
        /*0630*/ 	.word	0x00001c80


	//   ....[21]....
        /*0634*/ 	.word	0x00001c90


	//   ....[22]....
        /*0638*/ 	.word	0x00001ca0


	//   ....[23]....
        /*063c*/ 	.word	0x00001cb0


	//   ....[24]....
        /*0640*/ 	.word	0x00001cd0


	//   ....[25]....
        /*0644*/ 	.word	0x00001d00


	//   ....[26]....
        /*0648*/ 	.word	0x00001d10


	//   ....[27]....
        /*064c*/ 	.word	0x00001d20


	//   ....[28]....
        /*0650*/ 	.word	0x00001d30


	//   ....[29]....
        /*0654*/ 	.word	0x00002200


	//   ....[30]....
        /*0658*/ 	.word	0x00002210


	//   ....[31]....
        /*065c*/ 	.word	0x00002220


	//   ....[32]....
        /*0660*/ 	.word	0x00002230


	//   ....[33]....
        /*0664*/ 	.word	0x00002240


	//   ....[34]....
        /*0668*/ 	.word	0x00002260


	//   ....[35]....
        /*066c*/ 	.word	0x000022a0


	//   ....[36]....
        /*0670*/ 	.word	0x000022b0


	//   ....[37]....
        /*0674*/ 	.word	0x000023a0


	//   ....[38]....
        /*0678*/ 	.word	0x000023b0


	//   ....[39]....
        /*067c*/ 	.word	0x00002410


	//   ....[40]....
        /*0680*/ 	.word	0x00002430


	//   ....[41]....
        /*0684*/ 	.word	0x00002e90


	//   ....[42]....
        /*0688*/ 	.word	0x00002ea0


	//   ....[43]....
        /*068c*/ 	.word	0x00002eb0


	//   ....[44]....
        /*0690*/ 	.word	0x00002ec0


	//   ....[45]....
        /*0694*/ 	.word	0x00002ed0


	//   ....[46]....
        /*0698*/ 	.word	0x00002ee0


	//   ....[47]....
        /*069c*/ 	.word	0x00002ef0


	//   ....[48]....
        /*06a0*/ 	.word	0x00002f00


	//   ....[49]....
        /*06a4*/ 	.word	0x00002f20


	//   ....[50]....
        /*06a8*/ 	.word	0x00002f50


	//   ....[51]....
        /*06ac*/ 	.word	0x00002f70


	//   ....[52]....
        /*06b0*/ 	.word	0x00002f90


	//   ....[53]....
        /*06b4*/ 	.word	0x00003500


	//   ....[54]....
        /*06b8*/ 	.word	0x000037b0


	//   ....[55]....
        /*06bc*/ 	.word	0x000043a0


	//   ....[56]....
        /*06c0*/ 	.word	0x00004e10


	//   ....[57]....
        /*06c4*/ 	.word	0x00005c50


	//   ....[58]....
        /*06c8*/ 	.word	0x00005d80


	//   ....[59]....
        /*06cc*/ 	.word	0x000061a0


	//   ....[60]....
        /*06d0*/ 	.word	0x00006240


	//   ....[61]....
        /*06d4*/ 	.word	0x00006810


	//   ....[62]....
        /*06d8*/ 	.word	0x00006870


	//   ....[63]....
        /*06dc*/ 	.word	0x000068e0


	//   ....[64]....
        /*06e0*/ 	.word	0x00006920


	//   ....[65]....
        /*06e4*/ 	.word	0x00009160


	//   ....[66]....
        /*06e8*/ 	.word	0x00009170


	//   ....[67]....
        /*06ec*/ 	.word	0x00009180


	//   ....[68]....
        /*06f0*/ 	.word	0x00009190


	//   ....[69]....
        /*06f4*/ 	.word	0x000091a0


	//   ....[70]....
        /*06f8*/ 	.word	0x000091b0


	//   ....[71]....
        /*06fc*/ 	.word	0x000091c0


	//   ....[72]....
        /*0700*/ 	.word	0x000091d0


	//   ....[73]....
        /*0704*/ 	.word	0x000091e0


	//   ....[74]....
        /*0708*/ 	.word	0x000091f0


	//   ....[75]....
        /*070c*/ 	.word	0x00009200


	//   ....[76]....
        /*0710*/ 	.word	0x00009210


	//   ....[77]....
        /*0714*/ 	.word	0x0000a8a0


	//   ....[78]....
        /*0718*/ 	.word	0x0000a8b0


	//   ....[79]....
        /*071c*/ 	.word	0x0000a8c0


	//   ....[80]....
        /*0720*/ 	.word	0x0000a8d0


	//   ....[81]....
        /*0724*/ 	.word	0x0000a8e0


	//   ....[82]....
        /*0728*/ 	.word	0x0000a8f0


	//   ....[83]....
        /*072c*/ 	.word	0x0000a900


	//   ....[84]....
        /*0730*/ 	.word	0x0000a920


	//   ....[85]....
        /*0734*/ 	.word	0x0000a940


	//   ....[86]....
        /*0738*/ 	.word	0x0000a980


	//   ....[87]....
        /*073c*/ 	.word	0x0000a9a0


	//   ....[88]....
        /*0740*/ 	.word	0x0000a9c0


	//   ....[89]....
        /*0744*/ 	.word	0x0000ab30


	//   ....[90]....
        /*0748*/ 	.word	0x0000ad70


	//   ....[91]....
        /*074c*/ 	.word	0x0000b6b0


	//   ....[92]....
        /*0750*/ 	.word	0x0000be70


	//   ....[93]....
        /*0754*/ 	.word	0x0000c890


	//   ....[94]....
        /*0758*/ 	.word	0x0000c8b0


	//   ....[95]....
        /*075c*/ 	.word	0x0000ce70


	//   ....[96]....
        /*0760*/ 	.word	0x0000d050


	//   ....[97]....
        /*0764*/ 	.word	0x0000d210


	//   ....[98]....
        /*0768*/ 	.word	0x0000d410


	//   ....[99]....
        /*076c*/ 	.word	0x0000d530


	//   ....[100]....
        /*0770*/ 	.word	0x0000d610


	//   ....[101]....
        /*0774*/ 	.word	0x0000fe90


	//   ....[102]....
        /*0778*/ 	.word	0x0000fea0


	//   ....[103]....
        /*077c*/ 	.word	0x0000feb0


	//   ....[104]....
        /*0780*/ 	.word	0x0000fec0


	//   ....[105]....
        /*0784*/ 	.word	0x0000fed0


	//   ....[106]....
        /*0788*/ 	.word	0x0000fee0


	//   ....[107]....
        /*078c*/ 	.word	0x0000fef0


	//   ....[108]....
        /*0790*/ 	.word	0x0000ff00


	//   ....[109]....
        /*0794*/ 	.word	0x0000ff10


	//   ....[110]....
        /*0798*/ 	.word	0x0000ff20


	//   ....[111]....
        /*079c*/ 	.word	0x0000ff30


	//   ....[112]....
        /*07a0*/ 	.word	0x0000ff40


	//   ....[113]....
        /*07a4*/ 	.word	0x000115c0


	//   ....[114]....
        /*07a8*/ 	.word	0x000115d0


	//   ....[115]....
        /*07ac*/ 	.word	0x000115e0


	//   ....[116]....
        /*07b0*/ 	.word	0x000115f0


	//   ....[117]....
        /*07b4*/ 	.word	0x00011600


	//   ....[118]....
        /*07b8*/ 	.word	0x00011610


	//   ....[119]....
        /*07bc*/ 	.word	0x00011620


	//   ....[120]....
        /*07c0*/ 	.word	0x00011630


	//   ....[121]....
        /*07c4*/ 	.word	0x00011650


	//   ....[122]....
        /*07c8*/ 	.word	0x00011680


	//   ....[123]....
        /*07cc*/ 	.word	0x000116c0


	//   ....[124]....
        /*07d0*/ 	.word	0x000116e0


	//   ....[125]....
        /*07d4*/ 	.word	0x00011bd0


	//   ....[126]....
        /*07d8*/ 	.word	0x00011d30


	//   ....[127]....
        /*07dc*/ 	.word	0x00011d70


	//   ....[128]....
        /*07e0*/ 	.word	0x00011df0


	//   ....[129]....
        /*07e4*/ 	.word	0x00011e20


	//   ....[130]....
        /*07e8*/ 	.word	0x00011e50


	//   ....[131]....
        /*07ec*/ 	.word	0x00011f70


	//   ....[132]....
        /*07f0*/ 	.word	0x00012270


	//   ....[133]....
        /*07f4*/ 	.word	0x00014ac0


	//   ....[134]....
        /*07f8*/ 	.word	0x00014af0


	//   ....[135]....
        /*07fc*/ 	.word	0x00014b10


	//   ....[136]....
        /*0800*/ 	.word	0x00014b50


	//   ....[137]....
        /*0804*/ 	.word	0x00014b70


	//   ....[138]....
        /*0808*/ 	.word	0x00014b90


	//   ....[139]....
        /*080c*/ 	.word	0x00014bb0


	//   ....[140]....
        /*0810*/ 	.word	0x00014bd0


	//   ....[141]....
        /*0814*/ 	.word	0x00014bf0


	//   ....[142]....
        /*0818*/ 	.word	0x00014c10


	//   ....[143]....
        /*081c*/ 	.word	0x00014c30


	//   ....[144]....
        /*0820*/ 	.word	0x00014c50


	//   ....[145]....
        /*0824*/ 	.word	0x00016060


	//   ....[146]....
        /*0828*/ 	.word	0x00016070


	//   ....[147]....
        /*082c*/ 	.word	0x00016080


	//   ....[148]....
        /*0830*/ 	.word	0x00016090


	//   ....[149]....
        /*0834*/ 	.word	0x000160a0


	//   ....[150]....
        /*0838*/ 	.word	0x000160b0


	//   ....[151]....
        /*083c*/ 	.word	0x000160c0


	//   ....[152]....
        /*0840*/ 	.word	0x000160e0


	//   ....[153]....
        /*0844*/ 	.word	0x00016100


	//   ....[154]....
        /*0848*/ 	.word	0x00016140


	//   ....[155]....
        /*084c*/ 	.word	0x00016160


	//   ....[156]....
        /*0850*/ 	.word	0x00016180


	//   ....[157]....
        /*0854*/ 	.word	0x000162f0


	//   ....[158]....
        /*0858*/ 	.word	0x00016c40


	//   ....[159]....
        /*085c*/ 	.word	0x00016e40


	//   ....[160]....
        /*0860*/ 	.word	0x000175f0


	//   ....[161]....
        /*0864*/ 	.word	0x00018060


	//   ....[162]....
        /*0868*/ 	.word	0x00018440


	//   ....[163]....
        /*086c*/ 	.word	0x00018490


	//   ....[164]....
        /*0870*/ 	.word	0x00018580


	//   ....[165]....
        /*0874*/ 	.word	0x00018a60


	//   ....[166]....
        /*0878*/ 	.word	0x00018ac0


	//   ....[167]....
        /*087c*/ 	.word	0x00018d00


	//   ....[168]....
        /*0880*/ 	.word	0x00018db0


	//   ....[169]....
        /*0884*/ 	.word	0x0001b2d0


	//   ....[170]....
        /*0888*/ 	.word	0x0001b2e0


	//   ....[171]....
        /*088c*/ 	.word	0x0001b2f0


	//   ....[172]....
        /*0890*/ 	.word	0x0001b300


	//   ....[173]....
        /*0894*/ 	.word	0x0001b330


	//   ....[174]....
        /*0898*/ 	.word	0x0001b350


	//   ....[175]....
        /*089c*/ 	.word	0x0001b370


	//   ....[176]....
        /*08a0*/ 	.word	0x0001b380


	//   ....[177]....
        /*08a4*/ 	.word	0x0001c000


	//   ....[178]....
        /*08a8*/ 	.word	0x0001c030


	//   ....[179]....
        /*08ac*/ 	.word	0x0001c060


	//   ....[180]....
        /*08b0*/ 	.word	0x0001c090


	//   ....[181]....
        /*08b4*/ 	.word	0x0001c0d0


	//   ....[182]....
        /*08b8*/ 	.word	0x0001c100


	//   ....[183]....
        /*08bc*/ 	.word	0x0001c120


	//   ....[184]....
        /*08c0*/ 	.word	0x0001c130


	//   ....[185]....
        /*08c4*/ 	.word	0x0001c150


	//   ....[186]....
        /*08c8*/ 	.word	0x0001c160


	//   ....[187]....
        /*08cc*/ 	.word	0x0001c510


	//   ....[188]....
        /*08d0*/ 	.word	0x0001c530


	//   ....[189]....
        /*08d4*/ 	.word	0x0001c830


	//   ....[190]....
        /*08d8*/ 	.word	0x0001c850


	//   ....[191]....
        /*08dc*/ 	.word	0x0001cb50


	//   ....[192]....
        /*08e0*/ 	.word	0x0001cb60


	//----- nvinfo : EIATTR_EXIT_INSTR_OFFSETS
	.align		4
.L_186:
        /*08e4*/ 	.byte	0x04, 0x1c
        /*08e6*/ 	.short	(.L_188 - .L_187)


	//   ....[0]....
.L_187:
        /*08e8*/ 	.word	0x000001c0


	//   ....[1]....
        /*08ec*/ 	.word	0x0001cb70


	//   ....[2]....
        /*08f0*/ 	.word	0x0001ce10


	//   ....[3]....
        /*08f4*/ 	.word	0x0001ce60


	//   ....[4]....
        /*08f8*/ 	.word	0x0001ce90


	//   ....[5]....
        /*08fc*/ 	.word	0x0001cef0


	//   ....[6]....
        /*0900*/ 	.word	0x0001d180


	//----- nvinfo : EIATTR_CTAIDZ_USED
	.align		4
.L_188:
        /*0904*/ 	.byte	0x01, 0x04
	.zero		2


	//----- nvinfo : EIATTR_MAX_THREADS
	.align		4
        /*0908*/ 	.byte	0x04, 0x05
        /*090a*/ 	.short	(.L_190 - .L_189)
.L_189:
        /*090c*/ 	.word	0x00000080
        /*0910*/ 	.word	0x00000001
        /*0914*/ 	.word	0x00000001


	//----- nvinfo : EIATTR_CRS_STACK_SIZE
	.align		4
.L_190:
        /*0918*/ 	.byte	0x04, 0x1e
        /*091a*/ 	.short	(.L_192 - .L_191)
.L_191:
        /*091c*/ 	.word	0x00000000
.L_192:


//--------------------- .nv.info._ZN7cutlass13device_kernelIN5flash19enable_sm80_to_sm89INS1_16FlashAttnFwdSm80INS1_25CollectiveMainloopFwdSm80ILi4ELi1ELb0EN4cute5tupleIJNS5_1CILi128EEENS7_ILi80EEENS7_ILi64EEEEEELi64ENS_6half_tEfNS_4arch4Sm80ELb0ELb1ELb1ELb1ELb1ELb0ELb1ELb1EEENS1_21CollectiveEpilogueFwdINS6_IJS8_SA_S9_EEENS6_IJNS7_ILi1EEESI_SI_EEESC_SE_Li128ELb1ELb1ELb1ELb0EEENS1_36VarlenDynamicPersistentTileSchedulerILi128ELi80ELi128ELi128ELb1ELb1ELb0ELb1ELb0ELb1EEEEEEEEEvNT_6ParamsE --------------------------
	.section	.nv.info._ZN7cutlass13device_kernelIN5flash19enable_sm80_to_sm89INS1_16FlashAttnFwdSm80INS1_25CollectiveMainloopFwdSm80ILi4ELi1ELb0EN4cute5tupleIJNS5_1CILi128EEENS7_ILi80EEENS7_ILi64EEEEEELi64ENS_6half_tEfNS_4arch4Sm80ELb0ELb1ELb1ELb1ELb1ELb0ELb1ELb1EEENS1_21CollectiveEpilogueFwdINS6_IJS8_SA_S9_EEENS6_IJNS7_ILi1EEESI_SI_EEESC_SE_Li128ELb1ELb1ELb1ELb0EEENS1_36VarlenDynamicPersistentTileSchedulerILi128ELi80ELi128ELi128ELb1ELb1ELb0ELb1ELb0ELb1EEEEEEEEEvNT_6ParamsE,"",@"SHT_CUDA_INFO"
	.sectionflags	@""
	.align	4


	//----- nvinfo : EIATTR_CUDA_API_VERSION
	.align		4
        /*0000*/ 	.byte	0x04, 0x37
        /*0002*/ 	.short	(.L_194 - .L_193)
.L_193:
        /*0004*/ 	.word	0x00000082


	//----- nvinfo : EIATTR_SW2861232_WAR
	.align		4
.L_194:
        /*0008*/ 	.byte	0x01, 0x35
	.zero		2


	//----- nvinfo : EIATTR_PARAM_CBANK
	.align		4
        /*000c*/ 	.byte	0x04, 0x0a
        /*000e*/ 	.short	(.L_196 - .L_195)
	.align		4
.L_195:
        /*0010*/ 	.word	index@(.nv.constant0._ZN7cutlass13device_kernelIN5flash19enable_sm80_to_sm89INS1_16FlashAttnFwdSm80INS1_25CollectiveMainloopFwdSm80ILi4ELi1ELb0EN4cute5tupleIJNS5_1CILi128EEENS7_ILi80EEENS7_ILi64EEEEEELi64ENS_6half_tEfNS_4arch4Sm80ELb0ELb1ELb1ELb1ELb1ELb0ELb1ELb1EEENS1_21CollectiveEpilogueFwdINS6_IJS8_SA_S9_EEENS6_IJNS7_ILi1EEESI_SI_EEESC_SE_Li128ELb1ELb1ELb1ELb0EEENS1_36VarlenDynamicPersistentTileSchedulerILi128ELi80ELi128ELi128ELb1ELb1ELb0ELb1ELb0ELb1EEEEEEEEEvNT_6ParamsE)
        /*0014*/ 	.short	0x0160
        /*0016*/ 	.short	0x0438


	//----- nvinfo : EIATTR_CBANK_PARAM_SIZE
	.align		4
.L_196:
        /*0018*/ 	.byte	0x03, 0x19
        /*001a*/ 	.short	0x0438


	//----- nvinfo : EIATTR_KPARAM_INFO
	.align		4
        /*001c*/ 	.byte	0x04, 0x17
        /*001e*/ 	.short	(.L_198 - .L_197)
.L_197:
        /*0020*/ 	.word	0x00000000
        /*0024*/ 	.short	0x0000
        /*0026*/ 	.short	0x0000
        /*0028*/ 	.byte	0x00, 0xf0, 0xe1, 0x10


	//----- nvinfo : EIATTR_MAXREG_COUNT
	.align		4
.L_198:
        /*002c*/ 	.byte	0x03, 0x1b
        /*002e*/ 	.short	0x00ff


	//----- nvinfo : EIATTR_NUM_BARRIERS
	.align		4
        /*0030*/ 	.byte	0x02, 0x4c
        /*0032*/ 	.byte	0x06
	.zero		1


	//----- nvinfo : EIATTR_ANNOTATIONS
	.align		4
        /*0034*/ 	.byte	0x04, 0x55
        /*0036*/ 	.short	(.L_200 - .L_199)


	//   ....[0]....
.L_199:
        /* <DEDUP_REMOVED lines=138> */


	//----- nvinfo : EIATTR_MERCURY_ISA_VERSION
	.align		4
.L_200:
        /*08c8*/ 	.byte	0x03, 0x5f
        /*08ca*/ 	.short	0x0000


	//----- nvinfo : EIATTR_INT_WARP_WIDE_INSTR_OFFSETS
	.align		4
        /*08cc*/ 	.byte	0x04, 0x31
        /*08ce*/ 	.short	(.L_202 - .L_201)


	//   ....[0]....
.L_201:
        /*08d0*/ 	.word	0x00018ba0


	//   ....[1]....
        /*08d4*/ 	.word	0x00018c20


	//----- nvinfo : EIATTR_COOP_GROUP_MASK_REGIDS
	.align		4
.L_202:
        /*08d8*/ 	.byte	0x04, 0x29
        /*08da*/ 	.short	(.L_204 - .L_203)


	//   ....[0]....
.L_203:
        /*08dc*/ 	.word	0xffffffff


	//   ....[1]....
        /*08e0*/ 	.word	0xffffffff


	//   ....[2]....
        /*08e4*/ 	.word	0xffffffff


	//   ....[3]....
        /*08e8*/ 	.word	0xffffffff


	//   ....[4]....
        /*08ec*/ 	.word	0xffffffff


	//   ....[5]....
        /*08f0*/ 	.word	0xffffffff


	//   ....[6]....
        /*08f4*/ 	.word	0xffffffff


	//   ....[7]....
        /*08f8*/ 	.word	0xffffffff


	//   ....[8]....
        /*08fc*/ 	.word	0xffffffff


	//   ....[9]....
        /*0900*/ 	.word	0xffffffff


	//   ....[10]....
        /*0904*/ 	.word	0xffffffff


	//   ....[11]....
        /*0908*/ 	.word	0xffffffff


	//   ....[12]....
        /*090c*/ 	.word	0xffffffff


	//   ....[13]....
        /*0910*/ 	.word	0xffffffff


	//   ....[14]....
        /*0914*/ 	.word	0xffffffff


	//   ....[15]....
        /*0918*/ 	.word	0xffffffff


	//   ....[16]....
        /*091c*/ 	.word	0xffffffff


	//   ....[17]....
        /*0920*/ 	.word	0xffffffff


	//   ....[18]....
        /*0924*/ 	.word	0xffffffff


	//   ....[19]....
        /*0928*/ 	.word	0xffffffff


	//   ....[20]....
        /*092c*/ 	.word	0xffffffff


	//   ....[21]....
        /*0930*/ 	.word	0xffffffff


	//   ....[22]....
        /*0934*/ 	.word	0xffffffff


	//   ....[23]....
        /*0938*/ 	.word	0xffffffff


	//   ....[24]....
        /*093c*/ 	.word	0xffffffff


	//   ....[25]....
        /*0940*/ 	.word	0xffffffff


	//   ....[26]....
        /*0944*/ 	.word	0xffffffff


	//   ....[27]....
        /*0948*/ 	.word	0xffffffff


	//   ....[28]....
        /*094c*/ 	.word	0xffffffff


	//   ....[29]....
        /*0950*/ 	.word	0xffffffff


	//   ....[30]....
        /*0954*/ 	.word	0xffffffff


	//   ....[31]....
        /*0958*/ 	.word	0xffffffff


	//   ....[32]....
        /*095c*/ 	.word	0xffffffff


	//   ....[33]....
        /*0960*/ 	.word	0xffffffff


	//   ....[34]....
        /*0964*/ 	.word	0xffffffff


	//   ....[35]....
        /*0968*/ 	.word	0xffffffff


	//   ....[36]....
        /*096c*/ 	.word	0xffffffff


	//   ....[37]....
        /*0970*/ 	.word	0xffffffff


	//   ....[38]....
        /*0974*/ 	.word	0xffffffff


	//   ....[39]....
        /*0978*/ 	.word	0xffffffff


	//   ....[40]....
        /*097c*/ 	.word	0xffffffff


	//   ....[41]....
        /*0980*/ 	.word	0xffffffff


	//   ....[42]....
        /*0984*/ 	.word	0xffffffff


	//   ....[43]....
        /*0988*/ 	.word	0xffffffff


	//   ....[44]....
        /*098c*/ 	.word	0xffffffff


	//   ....[45]....
        /*0990*/ 	.word	0xffffffff


	//   ....[46]....
        /*0994*/ 	.word	0xffffffff


	//   ....[47]....
        /*0998*/ 	.word	0xffffffff


	//   ....[48]....
        /*099c*/ 	.word	0xffffffff


	//   ....[49]....
        /*09a0*/ 	.word	0xffffffff


	//   ....[50]....
        /*09a4*/ 	.word	0xffffffff


	//   ....[51]....
        /*09a8*/ 	.word	0xffffffff


	//   ....[52]....
        /*09ac*/ 	.word	0xffffffff


	//   ....[53]....
        /*09b0*/ 	.word	0xffffffff


	//   ....[54]....
        /*09b4*/ 	.word	0xffffffff


	//   ....[55]....
        /*09b8*/ 	.word	0xffffffff


	//   ....[56]....
        /*09bc*/ 	.word	0xffffffff


	//   ....[57]....
        /*09c0*/ 	.word	0xffffffff


	//   ....[58]....
        /*09c4*/ 	.word	0xffffffff


	//   ....[59]....
        /*09c8*/ 	.word	0xffffffff


	//   ....[60]....
        /*09cc*/ 	.word	0xffffffff


	//   ....[61]....
        /*09d0*/ 	.word	0xffffffff


	//   ....[62]....
        /*09d4*/ 	.word	0xffffffff


	//   ....[63]....
        /*09d8*/ 	.word	0xffffffff


	//   ....[64]....
        /*09dc*/ 	.word	0xffffffff


	//   ....[65]....
        /*09e0*/ 	.word	0xffffffff


	//   ....[66]....
        /*09e4*/ 	.word	0xffffffff


	//   ....[67]....
        /*09e8*/ 	.word	0xffffffff


	//   ....[68]....
        /*09ec*/ 	.word	0xffffffff


	//   ....[69]....
        /*09f0*/ 	.word	0xffffffff


	//   ....[70]....
        /*09f4*/ 	.word	0xffffffff


	//   ....[71]....
        /*09f8*/ 	.word	0xffffffff


	//   ....[72]....
        /*09fc*/ 	.word	0xffffffff


	//   ....[73]....
        /*0a00*/ 	.word	0xffffffff


	//   ....[74]....
        /*0a04*/ 	.word	0xffffffff


	//   ....[75]....
        /*0a08*/ 	.word	0xffffffff


	//   ....[76]....
        /*0a0c*/ 	.word	0xffffffff


	//   ....[77]....
        /*0a10*/ 	.word	0xffffffff


	//   ....[78]....
        /*0a14*/ 	.word	0xffffffff


	//   ....[79]....
        /*0a18*/ 	.word	0xffffffff


	//   ....[80]....
        /*0a1c*/ 	.word	0xffffffff


	//   ....[81]....
        /*0a20*/ 	.word	0xffffffff


	//   ....[82]....
        /*0a24*/ 	.word	0xffffffff


	//   ....[83]....
        /*0a28*/ 	.word	0xffffffff


	//   ....[84]....
        /*0a2c*/ 	.word	0xffffffff


	//   ....[85]....
        /*0a30*/ 	.word	0xffffffff


	//   ....[86]....
        /*0a34*/ 	.word	0xffffffff


	//   ....[87]....
        /*0a38*/ 	.word	0xffffffff


	//   ....[88]....
        /*0a3c*/ 	.word	0xffffffff


	//   ....[89]....
        /*0a40*/ 	.word	0xffffffff


	//   ....[90]....
        /*0a44*/ 	.word	0xffffffff


	//   ....[91]....
        /*0a48*/ 	.word	0xffffffff


	//   ....[92]....
        /*0a4c*/ 	.word	0xffffffff


	//   ....[93]....
        /*0a50*/ 	.word	0xffffffff


	//   ....[94]....
        /*0a54*/ 	.word	0xffffffff


	//   ....[95]....
        /*0a58*/ 	.word	0xffffffff


	//   ....[96]....
        /*0a5c*/ 	.word	0xffffffff


	//   ....[97]....
        /*0a60*/ 	.word	0xffffffff


	//   ....[98]....
        /*0a64*/ 	.word	0xffffffff


	//   ....[99]....
        /*0a68*/ 	.word	0xffffffff


	//   ....[100]....
        /*0a6c*/ 	.word	0xffffffff


	//   ....[101]....
        /*0a70*/ 	.word	0xffffffff


	//   ....[102]....
        /*0a74*/ 	.word	0xffffffff


	//   ....[103]....
        /*0a78*/ 	.word	0xffffffff


	//   ....[104]....
        /*0a7c*/ 	.word	0xffffffff


	//   ....[105]....
        /*0a80*/ 	.word	0xffffffff


	//   ....[106]....
        /*0a84*/ 	.word	0xffffffff


	//   ....[107]....
        /*0a88*/ 	.word	0xffffffff


	//   ....[108]....
        /*0a8c*/ 	.word	0xffffffff


	//   ....[109]....
        /*0a90*/ 	.word	0xffffffff


	//   ....[110]....
        /*0a94*/ 	.word	0xffffffff


	//   ....[111]....
        /*0a98*/ 	.word	0xffffffff


	//   ....[112]....
        /*0a9c*/ 	.word	0xffffffff


	//   ....[113]....
        /*0aa0*/ 	.word	0xffffffff


	//   ....[114]....
        /*0aa4*/ 	.word	0xffffffff


	//   ....[115]....
        /*0aa8*/ 	.word	0xffffffff


	//   ....[116]....
        /*0aac*/ 	.word	0xffffffff


	//   ....[117]....
        /*0ab0*/ 	.word	0xffffffff


	//   ....[118]....
        /*0ab4*/ 	.word	0xffffffff


	//   ....[119]....
        /*0ab8*/ 	.word	0xffffffff


	//   ....[120]....
        /*0abc*/ 	.word	0xffffffff


	//   ....[121]....
        /*0ac0*/ 	.word	0xffffffff


	//   ....[122]....
        /*0ac4*/ 	.word	0xffffffff


	//   ....[123]....
        /*0ac8*/ 	.word	0xffffffff


	//   ....[124]....
        /*0acc*/ 	.word	0xffffffff


	//   ....[125]....
        /*0ad0*/ 	.word	0xffffffff


	//   ....[126]....
        /*0ad4*/ 	.word	0xffffffff


	//   ....[127]....
        /*0ad8*/ 	.word	0xffffffff


	//   ....[128]....
        /*0adc*/ 	.word	0xffffffff


	//   ....[129]....
        /*0ae0*/ 	.word	0xffffffff


	//   ....[130]....
        /*0ae4*/ 	.word	0xffffffff


	//   ....[131]....
        /*0ae8*/ 	.word	0xffffffff


	//   ....[132]....
        /*0aec*/ 	.word	0xffffffff


	//   ....[133]....
        /*0af0*/ 	.word	0xffffffff


	//   ....[134]....
        /*0af4*/ 	.word	0xffffffff


	//   ....[135]....
        /*0af8*/ 	.word	0xffffffff


	//   ....[136]....
        /*0afc*/ 	.word	0xffffffff


	//   ....[137]....
        /*0b00*/ 	.word	0xffffffff


	//   ....[138]....
        /*0b04*/ 	.word	0xffffffff


	//   ....[139]....
        /*0b08*/ 	.word	0xffffffff


	//   ....[140]....
        /*0b0c*/ 	.word	0xffffffff


	//   ....[141]....
        /*0b10*/ 	.word	0xffffffff


	//   ....[142]....
        /*0b14*/ 	.word	0xffffffff


	//   ....[143]....
        /*0b18*/ 	.word	0xffffffff


	//   ....[144]....
        /*0b1c*/ 	.word	0xffffffff


	//   ....[145]....
        /*0b20*/ 	.word	0xffffffff


	//   ....[146]....
        /*0b24*/ 	.word	0xffffffff


	//   ....[147]....
        /*0b28*/ 	.word	0xffffffff


	//   ....[148]....
        /*0b2c*/ 	.word	0xffffffff


	//   ....[149]....
        /*0b30*/ 	.word	0xffffffff


	//   ....[150]....
        /*0b34*/ 	.word	0xffffffff


	//   ....[151]....
        /*0b38*/ 	.word	0xffffffff


	//   ....[152]....
        /*0b3c*/ 	.word	0xffffffff


	//   ....[153]....
        /*0b40*/ 	.word	0xffffffff


	//   ....[154]....
        /*0b44*/ 	.word	0xffffffff


	//   ....[155]....
        /*0b48*/ 	.word	0xffffffff


	//   ....[156]....
        /*0b4c*/ 	.word	0xffffffff


	//   ....[157]....
        /*0b50*/ 	.word	0xffffffff


	//   ....[158]....
        /*0b54*/ 	.word	0xffffffff


	//   ....[159]....
        /*0b58*/ 	.word	0xffffffff


	//   ....[160]....
        /*0b5c*/ 	.word	0xffffffff


	//   ....[161]....
        /*0b60*/ 	.word	0xffffffff


	//   ....[162]....
        /*0b64*/ 	.word	0xffffffff


	//   ....[163]....
        /*0b68*/ 	.word	0xffffffff


	//   ....[164]....
        /*0b6c*/ 	.word	0xffffffff


	//   ....[165]....
        /*0b70*/ 	.word	0xffffffff


	//   ....[166]....
        /*0b74*/ 	.word	0xffffffff


	//   ....[167]....
        /*0b78*/ 	.word	0xffffffff


	//   ....[168]....
        /*0b7c*/ 	.word	0xffffffff


	//   ....[169]....
        /*0b80*/ 	.word	0xffffffff


	//   ....[170]....
        /*0b84*/ 	.word	0xffffffff


	//   ....[171]....
        /*0b88*/ 	.word	0xffffffff


	//   ....[172]....
        /*0b8c*/ 	.word	0xffffffff


	//   ....[173]....
        /*0b90*/ 	.word	0xffffffff


	//   ....[174]....
        /*0b94*/ 	.word	0xffffffff


	//   ....[175]....
        /*0b98*/ 	.word	0xffffffff


	//   ....[176]....
        /*0b9c*/ 	.word	0xffffffff


	//   ....[177]....
        /*0ba0*/ 	.word	0xffffffff


	//   ....[178]....
        /*0ba4*/ 	.word	0xffffffff


	//   ....[179]....
        /*0ba8*/ 	.word	0xffffffff


	//   ....[180]....
        /*0bac*/ 	.word	0xffffffff


	//   ....[181]....
        /*0bb0*/ 	.word	0xffffffff


	//   ....[182]....
        /*0bb4*/ 	.word	0xffffffff


	//   ....[183]....
        /*0bb8*/ 	.word	0xffffffff


	//   ....[184]....
        /*0bbc*/ 	.word	0xffffffff


	//   ....[185]....
        /*0bc0*/ 	.word	0xffffffff


	//   ....[186]....
        /*0bc4*/ 	.word	0xffffffff


	//   ....[187]....
        /*0bc8*/ 	.word	0xffffffff


	//   ....[188]....
        /*0bcc*/ 	.word	0xffffffff


	//   ....[189]....
        /*0bd0*/ 	.word	0xffffffff


	//   ....[190]....
        /*0bd4*/ 	.word	0xffffffff


	//   ....[191]....
        /*0bd8*/ 	.word	0xffffffff


	//   ....[192]....
        /*0bdc*/ 	.word	0xffffffff


	//   ....[193]....
        /*0be0*/ 	.word	0xffffffff


	//   ....[194]....
        /*0be4*/ 	.word	0xffffffff


	//   ....[195]....
        /*0be8*/ 	.word	0xffffffff


	//   ....[196]....
        /*0bec*/ 	.word	0xffffffff


	//   ....[197]....
        /*0bf0*/ 	.word	0xffffffff


	//   ....[198]....
        /*0bf4*/ 	.word	0xffffffff


	//   ....[199]....
        /*0bf8*/ 	.word	0xffffffff


	//   ....[200]....
        /*0bfc*/ 	.word	0xffffffff


	//   ....[201]....
        /*0c00*/ 	.word	0xffffffff


	//   ....[202]....
        /*0c04*/ 	.word	0xffffffff


	//   ....[203]....
        /*0c08*/ 	.word	0xffffffff


	//   ....[204]....
        /*0c0c*/ 	.word	0xffffffff


	//   ....[205]....
        /*0c10*/ 	.word	0xffffffff


	//   ....[206]....
        /*0c14*/ 	.word	0xffffffff


	//   ....[207]....
        /*0c18*/ 	.word	0xffffffff


	//   ....[208]....
        /*0c1c*/ 	.word	0xffffffff


	//   ....[209]....
        /*0c20*/ 	.word	0xffffffff


	//   ....[210]....
        /*0c24*/ 	.word	0xffffffff


	//   ....[211]....
        /*0c28*/ 	.word	0xffffffff


	//   ....[212]....
        /*0c2c*/ 	.word	0xffffffff


	//   ....[213]....
        /*0c30*/ 	.word	0xffffffff


	//   ....[214]....
        /*0c34*/ 	.word	0xffffffff


	//   ....[215]....
        /*0c38*/ 	.word	0xffffffff


	//   ....[216]....
        /*0c3c*/ 	.word	0xffffffff


	//   ....[217]....
        /*0c40*/ 	.word	0xffffffff


	//   ....[218]....
        /*0c44*/ 	.word	0xffffffff


	//   ....[219]....
        /*0c48*/ 	.word	0xffffffff


	//   ....[220]....
        /*0c4c*/ 	.word	0xffffffff


	//   ....[221]....
        /*0c50*/ 	.word	0xffffffff


	//   ....[222]....
        /*0c54*/ 	.word	0xffffffff


	//   ....[223]....
        /*0c58*/ 	.word	0xffffffff


	//   ....[224]....
        /*0c5c*/ 	.word	0xffffffff


	//   ....[225]....
        /*0c60*/ 	.word	0xffffffff


	//   ....[226]....
        /*0c64*/ 	.word	0xffffffff


	//   ....[227]....
        /*0c68*/ 	.word	0xffffffff


	//   ....[228]....
        /*0c6c*/ 	.word	0xffffffff


	//   ....[229]....
        /*0c70*/ 	.word	0xffffffff


	//   ....[230]....
        /*0c74*/ 	.word	0xffffffff


	//   ....[231]....
        /*0c78*/ 	.word	0xffffffff


	//   ....[232]....
        /*0c7c*/ 	.word	0xffffffff


	//   ....[233]....
        /*0c80*/ 	.word	0xffffffff


	//   ....[234]....
        /*0c84*/ 	.word	0xffffffff


	//   ....[235]....
        /*0c88*/ 	.word	0xffffffff


	//   ....[236]....
        /*0c8c*/ 	.word	0xffffffff


	//   ....[237]....
        /*0c90*/ 	.word	0xffffffff


	//   ....[238]....
        /*0c94*/ 	.word	0xffffffff


	//   ....[239]....
        /*0c98*/ 	.word	0xffffffff


	//   ....[240]....
        /*0c9c*/ 	.word	0xffffffff


	//   ....[241]....
        /*0ca0*/ 	.word	0xffffffff


	//   ....[242]....
        /*0ca4*/ 	.word	0xffffffff


	//   ....[243]....
        /*0ca8*/ 	.word	0xffffffff


	//   ....[244]....
        /*0cac*/ 	.word	0xffffffff


	//   ....[245]....
        /*0cb0*/ 	.word	0xffffffff


	//   ....[246]....
        /*0cb4*/ 	.word	0xffffffff


	//   ....[247]....
        /*0cb8*/ 	.word	0xffffffff


	//   ....[248]....
        /*0cbc*/ 	.word	0xffffffff


	//   ....[249]....
        /*0cc0*/ 	.word	0xffffffff


	//   ....[250]....
        /*0cc4*/ 	.word	0xffffffff


	//   ....[251]....
        /*0cc8*/ 	.word	0xffffffff


	//   ....[252]....
        /*0ccc*/ 	.word	0xffffffff


	//   ....[253]....
        /*0cd0*/ 	.word	0xffffffff


	//   ....[254]....
        /*0cd4*/ 	.word	0xffffffff


	//   ....[255]....
        /*0cd8*/ 	.word	0xffffffff


	//   ....[0]....
        /*0cdc*/ 	.word	0xffffffff


	//   ....[1]....
        /*0ce0*/ 	.word	0xffffffff


	//   ....[2]....
        /*0ce4*/ 	.word	0xffffffff


	//   ....[3]....
        /*0ce8*/ 	.word	0xffffffff


	//   ....[4]....
        /*0cec*/ 	.word	0xffffffff


	//   ....[5]....
        /*0cf0*/ 	.word	0xffffffff


	//   ....[6]....
        /*0cf4*/ 	.word	0xffffffff


	//   ....[7]....
        /*0cf8*/ 	.word	0xffffffff


	//   ....[8]....
        /*0cfc*/ 	.word	0xffffffff


	//   ....[9]....
        /*0d00*/ 	.word	0xffffffff


	//   ....[10]....
        /*0d04*/ 	.word	0xffffffff


	//   ....[11]....
        /*0d08*/ 	.word	0xffffffff


	//   ....[12]....
        /*0d0c*/ 	.word	0xffffffff


	//   ....[13]....
        /*0d10*/ 	.word	0xffffffff


	//   ....[14]....
        /*0d14*/ 	.word	0xffffffff


	//   ....[15]....
        /*0d18*/ 	.word	0xffffffff


	//   ....[16]....
        /*0d1c*/ 	.word	0xffffffff


	//   ....[17]....
        /*0d20*/ 	.word	0xffffffff


	//   ....[18]....
        /*0d24*/ 	.word	0xffffffff


	//   ....[19]....
        /*0d28*/ 	.word	0xffffffff


	//   ....[20]....
        /*0d2c*/ 	.word	0xffffffff


	//   ....[21]....
        /*0d30*/ 	.word	0xffffffff


	//   ....[22]....
        /*0d34*/ 	.word	0xffffffff


	//   ....[23]....
        /*0d38*/ 	.word	0xffffffff


	//   ....[24]....
        /*0d3c*/ 	.word	0xffffffff


	//   ....[25]....
        /*0d40*/ 	.word	0xffffffff


	//   ....[26]....
        /*0d44*/ 	.word	0xffffffff


	//   ....[27]....
        /*0d48*/ 	.word	0xffffffff


	//   ....[28]....
        /*0d4c*/ 	.word	0xffffffff


	//   ....[29]....
        /*0d50*/ 	.word	0xffffffff


	//   ....[30]....
        /*0d54*/ 	.word	0xffffffff


	//   ....[31]....
        /*0d58*/ 	.word	0xffffffff


	//   ....[32]....
        /*0d5c*/ 	.word	0xffffffff


	//   ....[33]....
        /*0d60*/ 	.word	0xffffffff


	//   ....[34]....
        /*0d64*/ 	.word	0xffffffff


	//   ....[35]....
        /*0d68*/ 	.word	0xffffffff


	//   ....[36]....
        /*0d6c*/ 	.word	0xffffffff


	//   ....[37]....
        /*0d70*/ 	.word	0xffffffff


	//   ....[38]....
        /*0d74*/ 	.word	0xffffffff


	//   ....[39]....
        /*0d78*/ 	.word	0xffffffff


	//   ....[40]....
        /*0d7c*/ 	.word	0xffffffff


	//   ....[41]....
        /*0d80*/ 	.word	0xffffffff


	//   ....[42]....
        /*0d84*/ 	.word	0xffffffff


	//   ....[43]....
        /*0d88*/ 	.word	0xffffffff


	//   ....[44]....
        /*0d8c*/ 	.word	0xffffffff


	//   ....[45]....
        /*0d90*/ 	.word	0xffffffff


	//   ....[46]....
        /*0d94*/ 	.word	0xffffffff


	//   ....[47]....
        /*0d98*/ 	.word	0xffffffff


	//   ....[48]....
        /*0d9c*/ 	.word	0xffffffff


	//   ....[49]....
        /*0da0*/ 	.word	0xffffffff


	//   ....[50]....
        /*0da4*/ 	.word	0xffffffff


	//   ....[51]....
        /*0da8*/ 	.word	0xffffffff


	//   ....[52]....
        /*0dac*/ 	.word	0xffffffff


	//   ....[53]....
        /*0db0*/ 	.word	0xffffffff


	//   ....[54]....
        /*0db4*/ 	.word	0xffffffff


	//   ....[55]....
        /*0db8*/ 	.word	0xffffffff


	//   ....[56]....
        /*0dbc*/ 	.word	0xffffffff


	//   ....[57]....
        /*0dc0*/ 	.word	0xffffffff


	//   ....[58]....
        /*0dc4*/ 	.word	0xffffffff


	//   ....[59]....
        /*0dc8*/ 	.word	0xffffffff


	//   ....[60]....
        /*0dcc*/ 	.word	0xffffffff


	//   ....[61]....
        /*0dd0*/ 	.word	0xffffffff


	//   ....[62]....
        /*0dd4*/ 	.word	0xffffffff


	//   ....[63]....
        /*0dd8*/ 	.word	0xffffffff


	//   ....[64]....
        /*0ddc*/ 	.word	0xffffffff


	//   ....[65]....
        /*0de0*/ 	.word	0xffffffff


	//   ....[66]....
        /*0de4*/ 	.word	0xffffffff


	//   ....[67]....
        /*0de8*/ 	.word	0xffffffff


	//   ....[68]....
        /*0dec*/ 	.word	0xffffffff


	//   ....[69]....
        /*0df0*/ 	.word	0xffffffff


	//   ....[70]....
        /*0df4*/ 	.word	0xffffffff


	//   ....[71]....
        /*0df8*/ 	.word	0xffffffff


	//   ....[72]....
        /*0dfc*/ 	.word	0xffffffff


	//   ....[73]....
        /*0e00*/ 	.word	0xffffffff


	//   ....[74]....
        /*0e04*/ 	.word	0xffffffff


	//   ....[75]....
        /*0e08*/ 	.word	0xffffffff


	//   ....[76]....
        /*0e0c*/ 	.word	0xffffffff


	//   ....[77]....
        /*0e10*/ 	.word	0xffffffff


	//   ....[78]....
        /*0e14*/ 	.word	0xffffffff


	//   ....[79]....
        /*0e18*/ 	.word	0xffffffff


	//   ....[80]....
        /*0e1c*/ 	.word	0xffffffff


	//   ....[81]....
        /*0e20*/ 	.word	0xffffffff


	//   ....[82]....
        /*0e24*/ 	.word	0xffffffff


	//   ....[83]....
        /*0e28*/ 	.word	0xffffffff


	//   ....[84]....
        /*0e2c*/ 	.word	0xffffffff


	//   ....[85]....
        /*0e30*/ 	.word	0xffffffff


	//   ....[86]....
        /*0e34*/ 	.word	0xffffffff


	//   ....[87]....
        /*0e38*/ 	.word	0xffffffff


	//   ....[88]....
        /*0e3c*/ 	.word	0xffffffff


	//   ....[89]....
        /*0e40*/ 	.word	0xffffffff


	//   ....[90]....
        /*0e44*/ 	.word	0xffffffff


	//   ....[91]....
        /*0e48*/ 	.word	0xffffffff


	//   ....[92]....
        /*0e4c*/ 	.word	0xffffffff


	//   ....[93]....
        /*0e50*/ 	.word	0xffffffff


	//   ....[94]....
        /*0e54*/ 	.word	0xffffffff


	//   ....[95]....
        /*0e58*/ 	.word	0xffffffff


	//   ....[96]....
        /*0e5c*/ 	.word	0xffffffff


	//   ....[97]....
        /*0e60*/ 	.word	0xffffffff


	//   ....[98]....
        /*0e64*/ 	.word	0xffffffff


	//   ....[99]....
        /*0e68*/ 	.word	0xffffffff


	//   ....[100]....
        /*0e6c*/ 	.word	0xffffffff


	//   ....[101]....
        /*0e70*/ 	.word	0xffffffff


	//   ....[102]....
        /*0e74*/ 	.word	0xffffffff


	//   ....[103]....
        /*0e78*/ 	.word	0xffffffff


	//   ....[104]....
        /*0e7c*/ 	.word	0xffffffff


	//   ....[105]....
        /*0e80*/ 	.word	0xffffffff


	//   ....[106]....
        /*0e84*/ 	.word	0xffffffff


	//   ....[107]....
        /*0e88*/ 	.word	0xffffffff


	//   ....[108]....
        /*0e8c*/ 	.word	0xffffffff


	//   ....[109]....
        /*0e90*/ 	.word	0xffffffff


	//   ....[110]....
        /*0e94*/ 	.word	0xffffffff


	//   ....[111]....
        /*0e98*/ 	.word	0xffffffff


	//   ....[112]....
        /*0e9c*/ 	.word	0xffffffff


	//   ....[113]....
        /*0ea0*/ 	.word	0xffffffff


	//   ....[114]....
        /*0ea4*/ 	.word	0xffffffff


	//   ....[115]....
        /*0ea8*/ 	.word	0xffffffff


	//   ....[116]....
        /*0eac*/ 	.word	0xffffffff


	//   ....[117]....
        /*0eb0*/ 	.word	0xffffffff


	//   ....[118]....
        /*0eb4*/ 	.word	0xffffffff


	//   ....[119]....
        /*0eb8*/ 	.word	0xffffffff


	//   ....[120]....
        /*0ebc*/ 	.word	0xffffffff


	//   ....[121]....
        /*0ec0*/ 	.word	0xffffffff


	//   ....[122]....
        /*0ec4*/ 	.word	0xffffffff


	//   ....[123]....
        /*0ec8*/ 	.word	0xffffffff


	//   ....[124]....
        /*0ecc*/ 	.word	0xffffffff


	//   ....[125]....
        /*0ed0*/ 	.word	0xffffffff


	//   ....[126]....
        /*0ed4*/ 	.word	0xffffffff


	//   ....[127]....
        /*0ed8*/ 	.word	0xffffffff


	//   ....[128]....
        /*0edc*/ 	.word	0xffffffff


	//   ....[129]....
        /*0ee0*/ 	.word	0xffffffff


	//   ....[130]....
        /*0ee4*/ 	.word	0xffffffff


	//   ....[131]....
        /*0ee8*/ 	.word	0xffffffff


	//   ....[132]....
        /*0eec*/ 	.word	0xffffffff


	//   ....[133]....
        /*0ef0*/ 	.word	0xffffffff


	//   ....[134]....
        /*0ef4*/ 	.word	0xffffffff


	//   ....[135]....
        /*0ef8*/ 	.word	0xffffffff


	//   ....[136]....
        /*0efc*/ 	.word	0xffffffff


	//   ....[137]....
        /*0f00*/ 	.word	0xffffffff


	//   ....[138]....
        /*0f04*/ 	.word	0xffffffff


	//   ....[139]....
        /*0f08*/ 	.word	0xffffffff


	//   ....[140]....
        /*0f0c*/ 	.word	0xffffffff


	//   ....[141]....
        /*0f10*/ 	.word	0xffffffff


	//   ....[142]....
        /*0f14*/ 	.word	0xffffffff


	//   ....[143]....
        /*0f18*/ 	.word	0xffffffff


	//   ....[144]....
        /*0f1c*/ 	.word	0xffffffff


	//   ....[145]....
        /*0f20*/ 	.word	0xffffffff


	//   ....[146]....
        /*0f24*/ 	.word	0xffffffff


	//   ....[147]....
        /*0f28*/ 	.word	0xffffffff


	//   ....[148]....
        /*0f2c*/ 	.word	0xffffffff


	//   ....[149]....
        /*0f30*/ 	.word	0xffffffff


	//   ....[150]....
        /*0f34*/ 	.word	0xffffffff


	//   ....[151]....
        /*0f38*/ 	.word	0xffffffff


	//   ....[152]....
        /*0f3c*/ 	.word	0xffffffff


	//   ....[153]....
        /*0f40*/ 	.word	0xffffffff


	//   ....[154]....
        /*0f44*/ 	.word	0xffffffff


	//   ....[155]....
        /*0f48*/ 	.word	0xffffffff


	//   ....[156]....
        /*0f4c*/ 	.word	0xffffffff


	//   ....[157]....
        /*0f50*/ 	.word	0xffffffff


	//   ....[158]....
        /*0f54*/ 	.word	0xffffffff


	//   ....[159]....
        /*0f58*/ 	.word	0xffffffff


	//   ....[160]....
        /*0f5c*/ 	.word	0xffffffff


	//   ....[161]....
        /*0f60*/ 	.word	0xffffffff


	//   ....[162]....
        /*0f64*/ 	.word	0xffffffff


	//   ....[163]....
        /*0f68*/ 	.word	0xffffffff


	//   ....[164]....
        /*0f6c*/ 	.word	0xffffffff


	//   ....[165]....
        /*0f70*/ 	.word	0xffffffff


	//   ....[166]....
        /*0f74*/ 	.word	0xffffffff


	//   ....[167]....
        /*0f78*/ 	.word	0xffffffff


	//   ....[168]....
        /*0f7c*/ 	.word	0xffffffff


	//   ....[169]....
        /*0f80*/ 	.word	0xffffffff


	//   ....[170]....
        /*0f84*/ 	.word	0xffffffff


	//   ....[171]....
        /*0f88*/ 	.word	0xffffffff


	//   ....[172]....
        /*0f8c*/ 	.word	0xffffffff


	//   ....[173]....
        /*0f90*/ 	.word	0xffffffff


	//   ....[174]....
        /*0f94*/ 	.word	0xffffffff


	//   ....[175]....
        /*0f98*/ 	.word	0xffffffff


	//   ....[176]....
        /*0f9c*/ 	.word	0xffffffff


	//   ....[177]....
        /*0fa0*/ 	.word	0xffffffff


	//   ....[178]....
        /*0fa4*/ 	.word	0xffffffff


	//   ....[179]....
        /*0fa8*/ 	.word	0xffffffff


	//   ....[180]....
        /*0fac*/ 	.word	0xffffffff


	//   ....[181]....
        /*0fb0*/ 	.word	0xffffffff


	//----- nvinfo : EIATTR_COOP_GROUP_INSTR_OFFSETS
	.align		4
.L_204:
        /*0fb4*/ 	.byte	0x04, 0x28
        /*0fb6*/ 	.short	(.L_206 - .L_205)


	//   ....[0]....
.L_205:
        /*0fb8*/ 	.word	0x00000050


	//   ....[1]....
        /*0fbc*/ 	.word	0x00000200


	//   ....[2]....
        /*0fc0*/ 	.word	0x00000230


	//   ....[3]....
        /*0fc4*/ 	.word	0x00000260


	//   ....[4]....
        /*0fc8*/ 	.word	0x00000290


	//   ....[5]....
        /*0fcc*/ 	.word	0x000002c0


	//   ....[6]....
        /*0fd0*/ 	.word	0x000002f0


	//   ....[7]....
        /*0fd4*/ 	.word	0x00000450


	//   ....[8]....
        /*0fd8*/ 	.word	0x00000490


	//   ....[9]....
        /*0fdc*/ 	.word	0x000004c0


	//   ....[10]....
        /*0fe0*/ 	.word	0x000004f0


	//   ....[11]....
        /*0fe4*/ 	.word	0x00000520


	//   ....[12]....
        /*0fe8*/ 	.word	0x00000550


	//   ....[13]....
        /*0fec*/ 	.word	0x000005e0


	//   ....[14]....
        /*0ff0*/ 	.word	0x00000630


	//   ....[15]....
        /*0ff4*/ 	.word	0x00000650


	//   ....[16]....
        /*0ff8*/ 	.word	0x000006b0


	//   ....[17]....
        /*0ffc*/ 	.word	0x00002a40


	//   ....[18]....
        /*1000*/ 	.word	0x00002a60


	//   ....[19]....
        /*1004*/ 	.word	0x00002ba0


	//   ....[20]....
        /*1008*/ 	.word	0x00002bb0


	//   ....[21]....
        /*100c*/ 	.word	0x00002c90


	//   ....[22]....
        /*1010*/ 	.word	0x00002cb0


	//   ....[23]....
        /*1014*/ 	.word	0x00002d90


	//   ....[24]....
        /*1018*/ 	.word	0x00002da0


	//   ....[25]....
        /*101c*/ 	.word	0x00002e80


	//   ....[26]....
        /*1020*/ 	.word	0x00002ea0


	//   ....[27]....
        /*1024*/ 	.word	0x00002f80


	//   ....[28]....
        /*1028*/ 	.word	0x00002f90


	//   ....[29]....
        /*102c*/ 	.word	0x00003070


	//   ....[30]....
        /*1030*/ 	.word	0x00003090


	//   ....[31]....
        /*1034*/ 	.word	0x00003170


	//   ....[32]....
        /*1038*/ 	.word	0x00003180


	//   ....[33]....
        /*103c*/ 	.word	0x000035e0


	//   ....[34]....
        /*1040*/ 	.word	0x000035f0


	//   ....[35]....
        /*1044*/ 	.word	0x00003610


	//   ....[36]....
        /*1048*/ 	.word	0x00003620


	//   ....[37]....
        /*104c*/ 	.word	0x00003630


	//   ....[38]....
        /*1050*/ 	.word	0x00003640


	//   ....[39]....
        /*1054*/ 	.word	0x00003680


	//   ....[40]....
        /*1058*/ 	.word	0x000036a0


	//   ....[41]....
        /*105c*/ 	.word	0x000036d0


	//   ....[42]....
        /*1060*/ 	.word	0x00003720


	//   ....[43]....
        /*1064*/ 	.word	0x000038b0


	//   ....[44]....
        /*1068*/ 	.word	0x000038c0


	//   ....[45]....
        /*106c*/ 	.word	0x000038d0


	//   ....[46]....
        /*1070*/ 	.word	0x000038e0


	//   ....[47]....
        /*1074*/ 	.word	0x000038f0


	//   ....[48]....
        /*1078*/ 	.word	0x00003900


	//   ....[49]....
        /*107c*/ 	.word	0x00003920


	//   ....[50]....
        /*1080*/ 	.word	0x00003930


	//   ....[51]....
        /*1084*/ 	.word	0x00003940


	//   ....[52]....
        /*1088*/ 	.word	0x00003990


	//   ....[53]....
        /*108c*/ 	.word	0x00004e20


	//   ....[54]....
        /*1090*/ 	.word	0x00004e40


	//   ....[55]....
        /*1094*/ 	.word	0x00004e50


	//   ....[56]....
        /*1098*/ 	.word	0x00004e60


	//   ....[57]....
        /*109c*/ 	.word	0x00004e70


	//   ....[58]....
        /*10a0*/ 	.word	0x00004e80


	//   ....[59]....
        /*10a4*/ 	.word	0x00004e90


	//   ....[60]....
        /*10a8*/ 	.word	0x00004ea0


	//   ....[61]....
        /*10ac*/ 	.word	0x00004ed0


	//   ....[62]....
        /*10b0*/ 	.word	0x00004f00


	//   ....[63]....
        /*10b4*/ 	.word	0x00005130


	//   ....[64]....
        /*10b8*/ 	.word	0x000059d0


	//   ....[65]....
        /*10bc*/ 	.word	0x00006040


	//   ....[66]....
        /*10c0*/ 	.word	0x000066b0


	//   ....[67]....
        /*10c4*/ 	.word	0x000071e0


	//   ....[68]....
        /*10c8*/ 	.word	0x00007210


	//   ....[69]....
        /*10cc*/ 	.word	0x00007220


	//   ....[70]....
        /*10d0*/ 	.word	0x00007230


	//   ....[71]....
        /*10d4*/ 	.word	0x00007240


	//   ....[72]....
        /*10d8*/ 	.word	0x00007270


	//   ....[73]....
        /*10dc*/ 	.word	0x00007290


	//   ....[74]....
        /*10e0*/ 	.word	0x000072b0


	//   ....[75]....
        /*10e4*/ 	.word	0x000090b0


	//   ....[76]....
        /*10e8*/ 	.word	0x000090d0


	//   ....[77]....
        /*10ec*/ 	.word	0x000090e0


	//   ....[78]....
        /*10f0*/ 	.word	0x000090f0


	//   ....[79]....
        /*10f4*/ 	.word	0x00009100


	//   ....[80]....
        /*10f8*/ 	.word	0x00009110


	//   ....[81]....
        /*10fc*/ 	.word	0x00009120


	//   ....[82]....
        /*1100*/ 	.word	0x00009130


	//   ....[83]....
        /*1104*/ 	.word	0x00009140


	//   ....[84]....
        /*1108*/ 	.word	0x00009150


	//   ....[85]....
        /*110c*/ 	.word	0x0000a560


	//   ....[86]....
        /*1110*/ 	.word	0x0000a580


	//   ....[87]....
        /*1114*/ 	.word	0x0000a590


	//   ....[88]....
        /*1118*/ 	.word	0x0000a5a0


	//   ....[89]....
        /*111c*/ 	.word	0x0000a5b0


	//   ....[90]....
        /*1120*/ 	.word	0x0000a5c0


	//   ....[91]....
        /*1124*/ 	.word	0x0000a5d0


	//   ....[92]....
        /*1128*/ 	.word	0x0000a5e0


	//   ....[93]....
        /*112c*/ 	.word	0x0000a5f0


	//   ....[94]....
        /*1130*/ 	.word	0x0000a600


	//   ....[95]....
        /*1134*/ 	.word	0x0000a830


	//   ....[96]....
        /*1138*/ 	.word	0x0000b0f0


	//   ....[97]....
        /*113c*/ 	.word	0x0000b770


	//   ....[98]....
        /*1140*/ 	.word	0x0000bdf0


	//   ....[99]....
        /*1144*/ 	.word	0x0000c970


	//   ....[100]....
        /*1148*/ 	.word	0x0000c9a0


	//   ....[101]....
        /*114c*/ 	.word	0x0000c9b0


	//   ....[102]....
        /*1150*/ 	.word	0x0000c9c0


	//   ....[103]....
        /*1154*/ 	.word	0x0000ca00


	//   ....[104]....
        /*1158*/ 	.word	0x0000ca10


	//   ....[105]....
        /*115c*/ 	.word	0x0000ca20


	//   ....[106]....
        /*1160*/ 	.word	0x0000ca30


	//   ....[107]....
        /*1164*/ 	.word	0x0000ee20


	//   ....[108]....
        /*1168*/ 	.word	0x0000ee40


	//   ....[109]....
        /*116c*/ 	.word	0x0000ee50


	//   ....[110]....
        /*1170*/ 	.word	0x0000ee60


	//   ....[111]....
        /*1174*/ 	.word	0x0000ee70


	//   ....[112]....
        /*1178*/ 	.word	0x0000ee80


	//   ....[113]....
        /*117c*/ 	.word	0x0000ee90


	//   ....[114]....
        /*1180*/ 	.word	0x0000eea0


	//   ....[115]....
        /*1184*/ 	.word	0x0000eeb0


	//   ....[116]....
        /*1188*/ 	.word	0x0000eec0


	//   ....[117]....
        /*118c*/ 	.word	0x000102d0


	//   ....[118]....
        /*1190*/ 	.word	0x000102f0


	//   ....[119]....
        /*1194*/ 	.word	0x00010300


	//   ....[120]....
        /*1198*/ 	.word	0x00010310


	//   ....[121]....
        /*119c*/ 	.word	0x00010320


	//   ....[122]....
        /*11a0*/ 	.word	0x00010330


	//   ....[123]....
        /*11a4*/ 	.word	0x00010340


	//   ....[124]....
        /*11a8*/ 	.word	0x00010350


	//   ....[125]....
        /*11ac*/ 	.word	0x00010360


	//   ....[126]....
        /*11b0*/ 	.word	0x00010370


	//   ....[127]....
        /*11b4*/ 	.word	0x000109d0


	//   ....[128]....
        /*11b8*/ 	.word	0x00010a00


	//   ....[129]....
        /*11bc*/ 	.word	0x00010a10


	//   ....[130]....
        /*11c0*/ 	.word	0x00010a20


	//   ....[131]....
        /*11c4*/ 	.word	0x00010a60


	//   ....[132]....
        /*11c8*/ 	.word	0x00010a70


	//   ....[133]....
        /*11cc*/ 	.word	0x00010a80


	//   ....[134]....
        /*11d0*/ 	.word	0x00010a90


	//   ....[135]....
        /*11d4*/ 	.word	0x00012b60


	//   ....[136]....
        /*11d8*/ 	.word	0x00012b80


	//   ....[137]....
        /*11dc*/ 	.word	0x00012bb0


	//   ....[138]....
        /*11e0*/ 	.word	0x00012bd0


	//   ....[139]....
        /*11e4*/ 	.word	0x00012bf0


	//   ....[140]....
        /*11e8*/ 	.word	0x00012c10


	//   ....[141]....
        /*11ec*/ 	.word	0x00012c30


	//   ....[142]....
        /*11f0*/ 	.word	0x00012c50


	//   ....[143]....
        /*11f4*/ 	.word	0x00012c70


	//   ....[144]....
        /*11f8*/ 	.word	0x00012c90


	//   ....[145]....
        /*11fc*/ 	.word	0x00013fb0


	//   ....[146]....
        /*1200*/ 	.word	0x00013fd0


	//   ....[147]....
        /*1204*/ 	.word	0x00013fe0


	//   ....[148]....
        /*1208*/ 	.word	0x00013ff0


	//   ....[149]....
        /*120c*/ 	.word	0x00014000


	//   ....[150]....
        /*1210*/ 	.word	0x00014010


	//   ....[151]....
        /*1214*/ 	.word	0x00014020


	//   ....[152]....
        /*1218*/ 	.word	0x00014030


	//   ....[153]....
        /*121c*/ 	.word	0x00014040


	//   ....[154]....
        /*1220*/ 	.word	0x00014050


	//   ....[155]....
        /*1224*/ 	.word	0x000142a0


	//   ....[156]....
        /*1228*/ 	.word	0x00014b50


	//   ....[157]....
        /*122c*/ 	.word	0x000151d0


	//   ....[158]....
        /*1230*/ 	.word	0x00015850


	//   ....[159]....
        /*1234*/ 	.word	0x000163d0


	//   ....[160]....
        /*1238*/ 	.word	0x00016400


	//   ....[161]....
        /*123c*/ 	.word	0x00016410


	//   ....[162]....
        /*1240*/ 	.word	0x00016420


	//   ....[163]....
        /*1244*/ 	.word	0x00016460


	//   ....[164]....
        /*1248*/ 	.word	0x00016470


	//   ....[165]....
        /*124c*/ 	.word	0x00016480


	//   ....[166]....
        /*1250*/ 	.word	0x00016490


	//   ....[167]....
        /*1254*/ 	.word	0x000183a0


	//   ....[168]....
        /*1258*/ 	.word	0x00018410


	//   ....[169]....
        /*125c*/ 	.word	0x00018420


	//   ....[170]....
        /*1260*/ 	.word	0x00018430


	//   ....[171]....
        /*1264*/ 	.word	0x00018460


	//   ....[172]....
        /*1268*/ 	.word	0x00018480


	//   ....[173]....
        /*126c*/ 	.word	0x00018490


	//   ....[174]....
        /*1270*/ 	.word	0x000184a0


	//   ....[175]....
        /*1274*/ 	.word	0x000196a0


	//   ....[176]....
        /*1278*/ 	.word	0x000196c0


	//   ....[177]....
        /*127c*/ 	.word	0x000196d0


	//   ....[178]....
        /*1280*/ 	.word	0x000196e0


	//   ....[179]....
        /*1284*/ 	.word	0x000196f0


	//   ....[180]....
        /*1288*/ 	.word	0x00019700


	//   ....[181]....
        /*128c*/ 	.word	0x00019720


	//   ....[182]....
        /*1290*/ 	.word	0x00019730


	//   ....[183]....
        /*1294*/ 	.word	0x00019b00


	//   ....[184]....
        /*1298*/ 	.word	0x00019b20


	//   ....[185]....
        /*129c*/ 	.word	0x00019bf0


	//   ....[186]....
        /*12a0*/ 	.word	0x00019c00


	//   ....[187]....
        /*12a4*/ 	.word	0x00019c80


	//   ....[188]....
        /*12a8*/ 	.word	0x00019ca0


	//   ....[189]....
        /*12ac*/ 	.word	0x00019d20


	//   ....[190]....
        /*12b0*/ 	.word	0x00019d30


	//   ....[191]....
        /*12b4*/ 	.word	0x00019db0


	//   ....[192]....
        /*12b8*/ 	.word	0x00019dd0


	//   ....[193]....
        /*12bc*/ 	.word	0x00019e50


	//   ....[194]....
        /*12c0*/ 	.word	0x00019e60


	//   ....[195]....
        /*12c4*/ 	.word	0x00019ee0


	//   ....[196]....
        /*12c8*/ 	.word	0x00019f00


	//   ....[197]....
        /*12cc*/ 	.word	0x00019f80


	//   ....[198]....
        /*12d0*/ 	.word	0x00019f90


	//   ....[199]....
        /*12d4*/ 	.word	0x0001a220


	//   ....[200]....
        /*12d8*/ 	.word	0x0001a240


	//   ....[201]....
        /*12dc*/ 	.word	0x0001a590


	//   ....[202]....
        /*12e0*/ 	.word	0x0001a5a0


	//   ....[203]....
        /*12e4*/ 	.word	0x0001a8f0


	//   ....[204]....
        /*12e8*/ 	.word	0x0001a910


	//   ....[205]....
        /*12ec*/ 	.word	0x0001ac70


	//   ....[206]....
        /*12f0*/ 	.word	0x0001ac80


	//   ....[207]....
        /*12f4*/ 	.word	0x0001b730


	//   ....[208]....
        /*12f8*/ 	.word	0x0001b750


	//   ....[209]....
        /*12fc*/ 	.word	0x0001b830


	//   ....[210]....
        /*1300*/ 	.word	0x0001b840


	//   ....[211]....
        /*1304*/ 	.word	0x0001b8c0


	//   ....[212]....
        /*1308*/ 	.word	0x0001b8e0


	//   ....[213]....
        /*130c*/ 	.word	0x0001b960


	//   ....[214]....
        /*1310*/ 	.word	0x0001b970


	//   ....[215]....
        /*1314*/ 	.word	0x0001b9f0


	//   ....[216]....
        /*1318*/ 	.word	0x0001ba10


	//   ....[217]....
        /*131c*/ 	.word	0x0001ba90


	//   ....[218]....
        /*1320*/ 	.word	0x0001baa0


	//   ....[219]....
        /*1324*/ 	.word	0x0001bb20


	//   ....[220]....
        /*1328*/ 	.word	0x0001bb40


	//   ....[221]....
        /*132c*/ 	.word	0x0001bbc0


	//   ....[222]....
        /*1330*/ 	.word	0x0001bbd0


	//   ....[223]....
        /*1334*/ 	.word	0x0001bd30


	//   ....[224]....
        /*1338*/ 	.word	0x0001bd50


	//   ....[225]....
        /*133c*/ 	.word	0x0001be80


	//   ....[226]....
        /*1340*/ 	.word	0x0001bec0


	//   ....[227]....
        /*1344*/ 	.word	0x0001bef0


	//   ....[228]....
        /*1348*/ 	.word	0x0001bf20


	//   ....[229]....
        /*134c*/ 	.word	0x0001bf50


	//   ....[230]....
        /*1350*/ 	.word	0x0001bf80


	//   ....[231]....
        /*1354*/ 	.word	0x0001c0e0


	//   ....[232]....
        /*1358*/ 	.word	0x0001c120


	//   ....[233]....
        /*135c*/ 	.word	0x0001c150


	//   ....[234]....
        /*1360*/ 	.word	0x0001c180


	//   ....[235]....
        /*1364*/ 	.word	0x0001c1b0


	//   ....[236]....
        /*1368*/ 	.word	0x0001c1e0


	//   ....[237]....
        /*136c*/ 	.word	0x0001c270


	//   ....[238]....
        /*1370*/ 	.word	0x0001c2d0


	//   ....[239]....
        /*1374*/ 	.word	0x0001c2e0


	//   ....[240]....
        /*1378*/ 	.word	0x0001c340


	//   ....[241]....
        /*137c*/ 	.word	0x0001cda0


	//   ....[242]....
        /*1380*/ 	.word	0x0001ce00


	//   ....[243]....
        /*1384*/ 	.word	0x0001ce50


	//   ....[244]....
        /*1388*/ 	.word	0x0001cea0


	//   ....[245]....
        /*138c*/ 	.word	0x0001cef0


	//   ....[246]....
        /*1390*/ 	.word	0x0001cf60


	//   ....[247]....
        /*1394*/ 	.word	0x0001cfb0


	//   ....[248]....
        /*1398*/ 	.word	0x0001d020


	//   ....[249]....
        /*139c*/ 	.word	0x0001d090


	//   ....[250]....
        /*13a0*/ 	.word	0x0001d100


	//   ....[251]....
        /*13a4*/ 	.word	0x0001d170


	//   ....[252]....
        /*13a8*/ 	.word	0x0001d1e0


	//   ....[253]....
        /*13ac*/ 	.word	0x0001d250


	//   ....[254]....
        /*13b0*/ 	.word	0x0001d2b0


	//   ....[255]....
        /*13b4*/ 	.word	0x0001d320


	//   ....[0]....
        /*13b8*/ 	.word	0x0001d390


	//   ....[1]....
        /*13bc*/ 	.word	0x0001d400


	//   ....[2]....
        /*13c0*/ 	.word	0x0001d460


	//   ....[3]....
        /*13c4*/ 	.word	0x0001d4d0


	//   ....[4]....
        /*13c8*/ 	.word	0x0001d540


	//   ....[5]....
        /*13cc*/ 	.word	0x0001d5b0


	//   ....[6]....
        /*13d0*/ 	.word	0x0001d610


	//   ....[7]....
        /*13d4*/ 	.word	0x0001d680


	//   ....[8]....
        /*13d8*/ 	.word	0x0001d6f0


	//   ....[9]....
        /*13dc*/ 	.word	0x0001d760


	//   ....[10]....
        /*13e0*/ 	.word	0x0001d7c0


	//   ....[11]....
        /*13e4*/ 	.word	0x0001d830


	//   ....[12]....
        /*13e8*/ 	.word	0x0001d8a0


	//   ....[13]....
        /*13ec*/ 	.word	0x0001d950


	//   ....[14]....
        /*13f0*/ 	.word	0x0001d9b0


	//   ....[15]....
        /*13f4*/ 	.word	0x0001da60


	//   ....[16]....
        /*13f8*/ 	.word	0x0001dac0


	//   ....[17]....
        /*13fc*/ 	.word	0x0001db70


	//   ....[18]....
        /*1400*/ 	.word	0x0001dbd0


	//   ....[19]....
        /*1404*/ 	.word	0x0001dc80


	//   ....[20]....
        /*1408*/ 	.word	0x0001dce0


	//   ....[21]....
        /*140c*/ 	.word	0x0001dd50


	//   ....[22]....
        /*1410*/ 	.word	0x0001ddc0


	//   ....[23]....
        /*1414*/ 	.word	0x0001de30


	//   ....[24]....
        /*1418*/ 	.word	0x0001dea0


	//   ....[25]....
        /*141c*/ 	.word	0x0001df00


	//   ....[26]....
        /*1420*/ 	.word	0x0001df50


	//   ....[27]....
        /*1424*/ 	.word	0x0001dfa0


	//   ....[28]....
        /*1428*/ 	.word	0x0001dff0


	//   ....[29]....
        /*142c*/ 	.word	0x0001e040


	//   ....[30]....
        /*1430*/ 	.word	0x0001e090


	//   ....[31]....
        /*1434*/ 	.word	0x0001e0e0


	//   ....[32]....
        /*1438*/ 	.word	0x0001e130


	//   ....[33]....
        /*143c*/ 	.word	0x0001e190


	//   ....[34]....
        /*1440*/ 	.word	0x0001e200


	//   ....[35]....
        /*1444*/ 	.word	0x0001e2b0


	//   ....[36]....
        /*1448*/ 	.word	0x0001e310


	//   ....[37]....
        /*144c*/ 	.word	0x0001e3c0


	//   ....[38]....
        /*1450*/ 	.word	0x0001e420


	//   ....[39]....
        /*1454*/ 	.word	0x0001e4d0


	//   ....[40]....
        /*1458*/ 	.word	0x0001e530


	//   ....[41]....
        /*145c*/ 	.word	0x0001e5e0


	//   ....[42]....
        /*1460*/ 	.word	0x0001e640


	//   ....[43]....
        /*1464*/ 	.word	0x0001e6b0


	//   ....[44]....
        /*1468*/ 	.word	0x0001e720


	//   ....[45]....
        /*146c*/ 	.word	0x0001e7d0


	//   ....[46]....
        /*1470*/ 	.word	0x0001e830


	//   ....[47]....
        /*1474*/ 	.word	0x0001e8e0


	//   ....[48]....
        /*1478*/ 	.word	0x0001e940


	//   ....[49]....
        /*147c*/ 	.word	0x0001e9f0


	//   ....[50]....
        /*1480*/ 	.word	0x0001ea50


	//   ....[51]....
        /*1484*/ 	.word	0x0001eb00


	//   ....[52]....
        /*1488*/ 	.word	0x0001eb60


	//   ....[53]....
        /*148c*/ 	.word	0x0001ebd0


	//   ....[54]....
        /*1490*/ 	.word	0x0001ec40


	//   ....[55]....
        /*1494*/ 	.word	0x0001ecb0


	//   ....[56]....
        /*1498*/ 	.word	0x0001ed20


	//   ....[57]....
        /*149c*/ 	.word	0x0001ed70


	//   ....[58]....
        /*14a0*/ 	.word	0x0001edd0


	//   ....[59]....
        /*14a4*/ 	.word	0x0001ee20


	//   ....[60]....
        /*14a8*/ 	.word	0x0001ee60


	//   ....[61]....
        /*14ac*/ 	.word	0x0001eeb0


	//   ....[62]....
        /*14b0*/ 	.word	0x0001eef0


	//   ....[63]....
        /*14b4*/ 	.word	0x0001ef40


	//   ....[64]....
        /*14b8*/ 	.word	0x0001ef80


	//   ....[65]....
        /*14bc*/ 	.word	0x0001eff0


	//   ....[66]....
        /*14c0*/ 	.word	0x0001f060


	//   ....[67]....
        /*14c4*/ 	.word	0x0001f110


	//   ....[68]....
        /*14c8*/ 	.word	0x0001f170


	//   ....[69]....
        /*14cc*/ 	.word	0x0001f220


	//   ....[70]....
        /*14d0*/ 	.word	0x0001f280


	//   ....[71]....
        /*14d4*/ 	.word	0x0001f330


	//   ....[72]....
        /*14d8*/ 	.word	0x0001f390


	//   ....[73]....
        /*14dc*/ 	.word	0x0001f440


	//   ....[74]....
        /*14e0*/ 	.word	0x0001f4a0


	//   ....[75]....
        /*14e4*/ 	.word	0x0001f510


	//   ....[76]....
        /*14e8*/ 	.word	0x0001f580


	//   ....[77]....
        /*14ec*/ 	.word	0x0001f630


	//   ....[78]....
        /*14f0*/ 	.word	0x0001f690


	//   ....[79]....
        /*14f4*/ 	.word	0x0001f740


	//   ....[80]....
        /*14f8*/ 	.word	0x0001f7a0


	//   ....[81]....
        /*14fc*/ 	.word	0x0001f850


	//   ....[82]....
        /*1500*/ 	.word	0x0001f8b0


	//   ....[83]....
        /*1504*/ 	.word	0x0001f960


	//   ....[84]....
        /*1508*/ 	.word	0x0001f9c0


	//   ....[85]....
        /*150c*/ 	.word	0x0001fa10


	//   ....[86]....
        /*1510*/ 	.word	0x0001fa70


	//   ....[87]....
        /*1514*/ 	.word	0x0001fac0


	//   ....[88]....
        /*1518*/ 	.word	0x0001fb00


	//   ....[89]....
        /*151c*/ 	.word	0x0001fb50


	//   ....[90]....
        /*1520*/ 	.word	0x0001fb90


	//   ....[91]....
        /*1524*/ 	.word	0x0001fbe0


	//   ....[92]....
        /*1528*/ 	.word	0x0001fc20


	//   ....[93]....
        /*152c*/ 	.word	0x0001fc80


	//   ....[94]....
        /*1530*/ 	.word	0x0001fce0


	//   ....[95]....
        /*1534*/ 	.word	0x0001fd50


	//   ....[96]....
        /*1538*/ 	.word	0x0001fe00


	//   ....[97]....
        /*153c*/ 	.word	0x0001fe60


	//   ....[98]....
        /*1540*/ 	.word	0x0001ff10


	//   ....[99]....
        /*1544*/ 	.word	0x0001ff70


	//   ....[100]....
        /*1548*/ 	.word	0x00020020


	//   ....[101]....
        /*154c*/ 	.word	0x00020080


	//   ....[102]....
        /*1550*/ 	.word	0x00020130


	//   ....[103]....
        /*1554*/ 	.word	0x00020190


	//   ....[104]....
        /*1558*/ 	.word	0x00020200


	//   ....[105]....
        /*155c*/ 	.word	0x00020270


	//   ....[106]....
        /*1560*/ 	.word	0x000202e0


	//   ....[107]....
        /*1564*/ 	.word	0x00020350


	//   ....[108]....
        /*1568*/ 	.word	0x000203a0


	//   ....[109]....
        /*156c*/ 	.word	0x00020400


	//   ....[110]....
        /*1570*/ 	.word	0x00020450


	//   ....[111]....
        /*1574*/ 	.word	0x00020490


	//   ....[112]....
        /*1578*/ 	.word	0x000204e0


	//   ....[113]....
        /*157c*/ 	.word	0x00020520


	//   ....[114]....
        /*1580*/ 	.word	0x00020570


	//   ....[115]....
        /*1584*/ 	.word	0x000205b0


	//   ....[116]....
        /*1588*/ 	.word	0x00020610


	//   ....[117]....
        /*158c*/ 	.word	0x00020670


	//   ....[118]....
        /*1590*/ 	.word	0x000206c0


	//   ....[119]....
        /*1594*/ 	.word	0x00020720


	//   ....[120]....
        /*1598*/ 	.word	0x00020770


	//   ....[121]....
        /*159c*/ 	.word	0x000207d0


	//   ....[122]....
        /*15a0*/ 	.word	0x00020820


	//   ....[123]....
        /*15a4*/ 	.word	0x00020870


	//   ....[124]....
        /*15a8*/ 	.word	0x000208d0


	//   ....[125]....
        /*15ac*/ 	.word	0x00020940


	//   ....[126]....
        /*15b0*/ 	.word	0x000209b0


	//   ....[127]....
        /*15b4*/ 	.word	0x00020a10


	//   ....[128]....
        /*15b8*/ 	.word	0x00020a80


	//   ....[129]....
        /*15bc*/ 	.word	0x00020af0


	//   ....[130]....
        /*15c0*/ 	.word	0x00020b60


	//   ....[131]....
        /*15c4*/ 	.word	0x00020bc0


	//   ....[132]....
        /*15c8*/ 	.word	0x00020c30


	//   ....[133]....
        /*15cc*/ 	.word	0x00020ca0


	//   ....[134]....
        /*15d0*/ 	.word	0x00020d10


	//   ....[135]....
        /*15d4*/ 	.word	0x00020d70


	//   ....[136]....
        /*15d8*/ 	.word	0x00020de0


	//   ....[137]....
        /*15dc*/ 	.word	0x00020e50


	//   ....[138]....
        /*15e0*/ 	.word	0x00020ec0


	//   ....[139]....
        /*15e4*/ 	.word	0x00020f20


	//   ....[140]....
        /*15e8*/ 	.word	0x00020f90


	//   ....[141]....
        /*15ec*/ 	.word	0x00021000


	//   ....[142]....
        /*15f0*/ 	.word	0x00021070


	//   ....[143]....
        /*15f4*/ 	.word	0x000210d0


	//   ....[144]....
        /*15f8*/ 	.word	0x00021140


	//   ....[145]....
        /*15fc*/ 	.word	0x000211b0


	//   ....[146]....
        /*1600*/ 	.word	0x00021220


	//   ....[147]....
        /*1604*/ 	.word	0x00021280


	//   ....[148]....
        /*1608*/ 	.word	0x000212f0


	//   ....[149]....
        /*160c*/ 	.word	0x00021360


	//   ....[150]....
        /*1610*/ 	.word	0x000213d0


	//   ....[151]....
        /*1614*/ 	.word	0x00021430


	//   ....[152]....
        /*1618*/ 	.word	0x000214a0


	//   ....[153]....
        /*161c*/ 	.word	0x00021510


	//   ....[154]....
        /*1620*/ 	.word	0x00021580


	//   ....[155]....
        /*1624*/ 	.word	0x000215e0


	//   ....[156]....
        /*1628*/ 	.word	0x00021650


	//   ....[157]....
        /*162c*/ 	.word	0x000216c0


	//   ....[158]....
        /*1630*/ 	.word	0x00021730


	//   ....[159]....
        /*1634*/ 	.word	0x00021790


	//   ....[160]....
        /*1638*/ 	.word	0x00021800


	//   ....[161]....
        /*163c*/ 	.word	0x00021870


	//   ....[162]....
        /*1640*/ 	.word	0x000218e0


	//   ....[163]....
        /*1644*/ 	.word	0x00021940


	//   ....[164]....
        /*1648*/ 	.word	0x000219b0


	//   ....[165]....
        /*164c*/ 	.word	0x00021a20


	//   ....[166]....
        /*1650*/ 	.word	0x00021a70


	//   ....[167]....
        /*1654*/ 	.word	0x00021ab0


	//   ....[168]....
        /*1658*/ 	.word	0x00021b00


	//   ....[169]....
        /*165c*/ 	.word	0x00021b50


	//   ....[170]....
        /*1660*/ 	.word	0x00021ba0


	//   ....[171]....
        /*1664*/ 	.word	0x00021c10


	//   ....[172]....
        /*1668*/ 	.word	0x00021c60


	//   ....[173]....
        /*166c*/ 	.word	0x00021cb0


	//   ....[174]....
        /*1670*/ 	.word	0x00021d00


	//   ....[175]....
        /*1674*/ 	.word	0x00021d50


	//   ....[176]....
        /*1678*/ 	.word	0x00021da0


	//   ....[177]....
        /*167c*/ 	.word	0x00021e10


	//   ....[178]....
        /*1680*/ 	.word	0x00021e60


	//   ....[179]....
        /*1684*/ 	.word	0x00021ed0


	//   ....[180]....
        /*1688*/ 	.word	0x00021f30


	//   ....[181]....
        /*168c*/ 	.word	0x00021fa0


	//----- nvinfo : EIATTR_EXIT_INSTR_OFFSETS
	.align		4
.L_206:
        /*1690*/ 	.byte	0x04, 0x1c
        /*1692*/ 	.short	(.L_208 - .L_207)


	//   ....[0]....
.L_207:
        /*1694*/ 	.word	0x000010d0


	//   ....[1]....
        /*1698*/ 	.word	0x0001cd60


	//----- nvinfo : EIATTR_MAX_THREADS
	.align		4
.L_208:
        /*169c*/ 	.byte	0x04, 0x05
        /*169e*/ 	.short	(.L_210 - .L_209)
.L_209:
        /*16a0*/ 	.word	0x00000080
        /*16a4*/ 	.word	0x00000001
        /*16a8*/ 	.word	0x00000001


	//----- nvinfo : EIATTR_CRS_STACK_SIZE
	.align		4
.L_210:
        /*16ac*/ 	.byte	0x04, 0x1e
        /*16ae*/ 	.short	(.L_212 - .L_211)
.L_211:
        /*16b0*/ 	.word	0x00000000
.L_212:


//--------------------- .nv.info._ZN7cutlass13device_kernelIN5flash19enable_sm80_to_sm89INS1_16FlashAttnFwdSm80INS1_25CollectiveMainloopFwdSm80ILi4ELi1ELb0EN4cute5tupleIJNS5_1CILi128EEENS7_ILi80EEENS7_ILi64EEEEEELi64ENS_6half_tEfNS_4arch4Sm80ELb0ELb1ELb1ELb1ELb1ELb1ELb1ELb1EEENS1_21CollectiveEpilogueFwdINS6_IJS8_SA_S9_EEENS6_IJNS7_ILi1EEESI_SI_EEESC_SE_Li128ELb1ELb1ELb1ELb0EEENS1_36VarlenDynamicPersistentTileSchedulerILi128ELi80ELi128ELi128ELb1ELb1ELb0ELb1ELb0ELb1EEEEEEEEEvNT_6ParamsE --------------------------
	.section	.nv.info._ZN7cutlass13device_kernelIN5flash19enable_sm80_to_sm89INS1_16FlashAttnFwdSm80INS1_25CollectiveMainloopFwdSm80ILi4ELi1ELb0EN4cute5tupleIJNS5_1CILi128EEENS7_ILi80EEENS7_ILi64EEEEEELi64ENS_6half_tEfNS_4arch4Sm80ELb0ELb1ELb1ELb1ELb1ELb1ELb1ELb1EEENS1_21CollectiveEpilogueFwdINS6_IJS8_SA_S9_EEENS6_IJNS7_ILi1EEESI_SI_EEESC_SE_Li128ELb1ELb1ELb1ELb0EEENS1_36VarlenDynamicPersistentTileSchedulerILi128ELi80ELi128ELi128ELb1ELb1ELb0ELb1ELb0ELb1EEEEEEEEEvNT_6ParamsE,"",@"SHT_CUDA_INFO"
	.sectionflags	@""
	.align	4


	//----- nvinfo : EIATTR_CUDA_API_VERSION
	.align		4
        /*0000*/ 	.byte	0x04, 0x37
        /*0002*/ 	.short	(.L_214 - .L_213)
.L_213:
        /*0004*/ 	.word	0x00000082


	//----- nvinfo : EIATTR_SW2861232_WAR
	.align		4
.L_214:
        /*0008*/ 	.byte	0x01, 0x35
	.zero		2


	//----- nvinfo : EIATTR_PARAM_CBANK
	.align		4
        /*000c*/ 	.byte	0x04, 0x0a
        /*000e*/ 	.short	(.L_216 - .L_215)
	.align		4
.L_215:
        /*0010*/ 	.word	index@(.nv.constant0._ZN7cutlass13device_kernelIN5flash19enable_sm80_to_sm89INS1_16FlashAttnFwdSm80INS1_25CollectiveMainloopFwdSm80ILi4ELi1ELb0EN4cute5tupleIJNS5_1CILi128EEENS7_ILi80EEENS7_ILi64EEEEEELi64ENS_6half_tEfNS_4arch4Sm80ELb0ELb1ELb1ELb1ELb1ELb1ELb1ELb1EEENS1_21CollectiveEpilogueFwdINS6_IJS8_SA_S9_EEENS6_IJNS7_ILi1EEESI_SI_EEESC_SE_Li128ELb1ELb1ELb1ELb0EEENS1_36VarlenDynamicPersistentTileSchedulerILi128ELi80ELi128ELi128ELb1ELb1ELb0ELb1ELb0ELb1EEEEEEEEEvNT_6ParamsE)
        /*0014*/ 	.short	0x0160
        /*0016*/ 	.short	0x0438


	//----- nvinfo : EIATTR_CBANK_PARAM_SIZE
	.align		4
.L_216:
        /*0018*/ 	.byte	0x03, 0x19
        /*001a*/ 	.short	0x0438


	//----- nvinfo : EIATTR_KPARAM_INFO
	.align		4
        /*001c*/ 	.byte	0x04, 0x17
        /*001e*/ 	.short	(.L_218 - .L_217)
.L_217:
        /*0020*/ 	.word	0x00000000
        /*0024*/ 	.short	0x0000
        /*0026*/ 	.short	0x0000
        /*0028*/ 	.byte	0x00, 0xf0, 0xe1, 0x10


	//----- nvinfo : EIATTR_MAXREG_COUNT
	.align		4
.L_218:
        /*002c*/ 	.byte	0x03, 0x1b
        /*002e*/ 	.short	0x00ff


	//----- nvinfo : EIATTR_NUM_BARRIERS
	.align		4
        /*0030*/ 	.byte	0x02, 0x4c
        /*0032*/ 	.byte	0x06
	.zero		1


	//----- nvinfo : EIATTR_ANNOTATIONS
	.align		4
        /*0034*/ 	.byte	0x04, 0x55
        /*0036*/ 	.short	(.L_220 - .L_219)


	//   ....[0]....
.L_219:
        /* <DEDUP_REMOVED lines=92> */


	//----- nvinfo : EIATTR_MERCURY_ISA_VERSION
	.align		4
.L_220:
        /*05e0*/ 	.byte	0x03, 0x5f
        /*05e2*/ 	.short	0x0000


	//----- nvinfo : EIATTR_INT_WARP_WIDE_INSTR_OFFSETS
	.align		4
        /*05e4*/ 	.byte	0x04, 0x31
        /*05e6*/ 	.short	(.L_222 - .L_221)


	//   ....[0]....
.L_221:
        /*05e8*/ 	.word	0x00023ad0


	//   ....[1]....
        /*05ec*/ 	.word	0x00023b50


	//----- nvinfo : EIATTR_COOP_GROUP_MASK_REGIDS
	.align		4
.L_222:
        /*05f0*/ 	.byte	0x04, 0x29
        /*05f2*/ 	.short	(.L_224 - .L_223)


	//   ....[0]....
.L_223:
        /*05f4*/ 	.word	0xffffffff


	//   ....[1]....
        /*05f8*/ 	.word	0xffffffff


	//   ....[2]....
        /*05fc*/ 	.word	0xffffffff


	//   ....[3]....
        /*0600*/ 	.word	0xffffffff


	//   ....[4]....
        /*0604*/ 	.word	0xffffffff


	//   ....[5]....
        /*0608*/ 	.word	0xffffffff


	//   ....[6]....
        /*060c*/ 	.word	0xffffffff


	//   ....[7]....
        /*0610*/ 	.word	0xffffffff


	//   ....[8]....
        /*0614*/ 	.word	0xffffffff


	//   ....[9]....
        /*0618*/ 	.word	0xffffffff


	//   ....[10]....
        /*061c*/ 	.word	0xffffffff


	//   ....[11]....
        /*0620*/ 	.word	0xffffffff


	//   ....[12]....
        /*0624*/ 	.word	0xffffffff


	//   ....[13]....
        /*0628*/ 	.word	0xffffffff


	//   ....[14]....
        /*062c*/ 	.word	0xffffffff


	//   ....[15]....
        /*0630*/ 	.word	0xffffffff


	//   ....[16]....
        /*0634*/ 	.word	0xffffffff


	//   ....[17]....
        /*0638*/ 	.word	0xffffffff


	//   ....[18]....
        /*063c*/ 	.word	0xffffffff


	//   ....[19]....
        /*0640*/ 	.word	0xffffffff


	//   ....[20]....
        /*0644*/ 	.word	0xffffffff


	//   ....[21]....
        /*0648*/ 	.word	0xffffffff


	//   ....[22]....
        /*064c*/ 	.word	0xffffffff


	//   ....[23]....
        /*0650*/ 	.word	0xffffffff


	//   ....[24]....
        /*0654*/ 	.word	0xffffffff


	//   ....[25]....
        /*0658*/ 	.word	0xffffffff


	//   ....[26]....
        /*065c*/ 	.word	0xffffffff


	//   ....[27]....
        /*0660*/ 	.word	0xffffffff


	//   ....[28]....
        /*0664*/ 	.word	0xffffffff


	//   ....[29]....
        /*0668*/ 	.word	0xffffffff


	//   ....[30]....
        /*066c*/ 	.word	0xffffffff


	//   ....[31]....
        /*0670*/ 	.word	0xffffffff


	//   ....[32]....
        /*0674*/ 	.word	0xffffffff


	//   ....[33]....
        /*0678*/ 	.word	0xffffffff


	//   ....[34]....
        /*067c*/ 	.word	0xffffffff


	//   ....[35]....
        /*0680*/ 	.word	0xffffffff


	//   ....[36]....
        /*0684*/ 	.word	0xffffffff


	//   ....[37]....
        /*0688*/ 	.word	0xffffffff


	//   ....[38]....
        /*068c*/ 	.word	0xffffffff


	//   ....[39]....
        /*0690*/ 	.word	0xffffffff


	//   ....[40]....
        /*0694*/ 	.word	0xffffffff


	//   ....[41]....
        /*0698*/ 	.word	0xffffffff


	//   ....[42]....
        /*069c*/ 	.word	0xffffffff


	//   ....[43]....
        /*06a0*/ 	.word	0xffffffff


	//   ....[44]....
        /*06a4*/ 	.word	0xffffffff


	//   ....[45]....
        /*06a8*/ 	.word	0xffffffff


	//   ....[46]....
        /*06ac*/ 	.word	0xffffffff


	//   ....[47]....
        /*06b0*/ 	.word	0xffffffff


	//   ....[48]....
        /*06b4*/ 	.word	0xffffffff


	//   ....[49]....
        /*06b8*/ 	.word	0xffffffff


	//   ....[50]....
        /*06bc*/ 	.word	0xffffffff


	//   ....[51]....
        /*06c0*/ 	.word	0xffffffff


	//   ....[52]....
        /*06c4*/ 	.word	0xffffffff


	//   ....[53]....
        /*06c8*/ 	.word	0xffffffff


	//   ....[54]....
        /*06cc*/ 	.word	0xffffffff


	//   ....[55]....
        /*06d0*/ 	.word	0xffffffff


	//   ....[56]....
        /*06d4*/ 	.word	0xffffffff


	//   ....[57]....
        /*06d8*/ 	.word	0xffffffff


	//   ....[58]....
        /*06dc*/ 	.word	0xffffffff


	//   ....[59]....
        /*06e0*/ 	.word	0xffffffff


	//   ....[60]....
        /*06e4*/ 	.word	0xffffffff


	//   ....[61]....
        /*06e8*/ 	.word	0xffffffff


	//   ....[62]....
        /*06ec*/ 	.word	0xffffffff


	//   ....[63]....
        /*06f0*/ 	.word	0xffffffff


	//   ....[64]....
        /*06f4*/ 	.word	0xffffffff


	//   ....[65]....
        /*06f8*/ 	.word	0xffffffff


	//   ....[66]....
        /*06fc*/ 	.word	0xffffffff


	//   ....[67]....
        /*0700*/ 	.word	0xffffffff


	//   ....[68]....
        /*0704*/ 	.word	0xffffffff


	//   ....[69]....
        /*0708*/ 	.word	0xffffffff


	//   ....[70]....
        /*070c*/ 	.word	0xffffffff


	//   ....[71]....
        /*0710*/ 	.word	0xffffffff


	//   ....[72]....
        /*0714*/ 	.word	0xffffffff


	//   ....[73]....
        /*0718*/ 	.word	0xffffffff


	//   ....[74]....
        /*071c*/ 	.word	0xffffffff


	//   ....[75]....
        /*0720*/ 	.word	0xffffffff


	//   ....[76]....
        /*0724*/ 	.word	0xffffffff


	//   ....[77]....
        /*0728*/ 	.word	0xffffffff


	//   ....[78]....
        /*072c*/ 	.word	0xffffffff


	//   ....[79]....
        /*0730*/ 	.word	0xffffffff


	//   ....[80]....
        /*0734*/ 	.word	0xffffffff


	//   ....[81]....
        /*0738*/ 	.word	0xffffffff


	//   ....[82]....
        /*073c*/ 	.word	0xffffffff


	//   ....[83]....
        /*0740*/ 	.word	0xffffffff


	//   ....[84]....
        /*0744*/ 	.word	0xffffffff


	//   ....[85]....
        /*0748*/ 	.word	0xffffffff


	//   ....[86]....
        /*074c*/ 	.word	0xffffffff


	//   ....[87]....
        /*0750*/ 	.word	0xffffffff


	//   ....[88]....
        /*0754*/ 	.word	0xffffffff


	//   ....[89]....
        /*0758*/ 	.word	0xffffffff


	//   ....[90]....
        /*075c*/ 	.word	0xffffffff


	//   ....[91]....
        /*0760*/ 	.word	0xffffffff


	//   ....[92]....
        /*0764*/ 	.word	0xffffffff


	//   ....[93]....
        /*0768*/ 	.word	0xffffffff


	//   ....[94]....
        /*076c*/ 	.word	0xffffffff


	//   ....[95]....
        /*0770*/ 	.word	0xffffffff


	//   ....[96]....
        /*0774*/ 	.word	0xffffffff


	//   ....[97]....
        /*0778*/ 	.word	0xffffffff


	//   ....[98]....
        /*077c*/ 	.word	0xffffffff


	//   ....[99]....
        /*0780*/ 	.word	0xffffffff


	//   ....[100]....
        /*0784*/ 	.word	0xffffffff


	//   ....[101]....
        /*0788*/ 	.word	0xffffffff


	//   ....[102]....
        /*078c*/ 	.word	0xffffffff


	//   ....[103]....
        /*0790*/ 	.word	0xffffffff


	//   ....[104]....
        /*0794*/ 	.word	0xffffffff


	//   ....[105]....
        /*0798*/ 	.word	0xffffffff


	//   ....[106]....
        /*079c*/ 	.word	0xffffffff


	//   ....[107]....
        /*07a0*/ 	.word	0xffffffff


	//   ....[108]....
        /*07a4*/ 	.word	0xffffffff


	//   ....[109]....
        /*07a8*/ 	.word	0xffffffff


	//   ....[110]....
        /*07ac*/ 	.word	0xffffffff


	//   ....[111]....
        /*07b0*/ 	.word	0xffffffff


	//   ....[112]....
        /*07b4*/ 	.word	0xffffffff


	//   ....[113]....
        /*07b8*/ 	.word	0xffffffff


	//   ....[114]....
        /*07bc*/ 	.word	0xffffffff


	//   ....[115]....
        /*07c0*/ 	.word	0xffffffff


	//   ....[116]....
        /*07c4*/ 	.word	0xffffffff


	//   ....[117]....
        /*07c8*/ 	.word	0xffffffff


	//   ....[118]....
        /*07cc*/ 	.word	0xffffffff


	//   ....[119]....
        /*07d0*/ 	.word	0xffffffff


	//   ....[120]....
        /*07d4*/ 	.word	0xffffffff


	//   ....[121]....
        /*07d8*/ 	.word	0xffffffff


	//   ....[122]....
        /*07dc*/ 	.word	0xffffffff


	//   ....[123]....
        /*07e0*/ 	.word	0xffffffff


	//   ....[124]....
        /*07e4*/ 	.word	0xffffffff


	//   ....[125]....
        /*07e8*/ 	.word	0xffffffff


	//   ....[126]....
        /*07ec*/ 	.word	0xffffffff


	//   ....[127]....
        /*07f0*/ 	.word	0xffffffff


	//   ....[128]....
        /*07f4*/ 	.word	0xffffffff


	//   ....[129]....
        /*07f8*/ 	.word	0xffffffff


	//   ....[130]....
        /*07fc*/ 	.word	0xffffffff


	//   ....[131]....
        /*0800*/ 	.word	0xffffffff


	//   ....[132]....
        /*0804*/ 	.word	0xffffffff


	//   ....[133]....
        /*0808*/ 	.word	0xffffffff


	//   ....[134]....
        /*080c*/ 	.word	0xffffffff


	//   ....[135]....
        /*0810*/ 	.word	0xffffffff


	//   ....[136]....
        /*0814*/ 	.word	0xffffffff


	//   ....[137]....
        /*0818*/ 	.word	0xffffffff


	//   ....[138]....
        /*081c*/ 	.word	0xffffffff


	//   ....[139]....
        /*0820*/ 	.word	0xffffffff


	//   ....[140]....
        /*0824*/ 	.word	0xffffffff


	//   ....[141]....
        /*0828*/ 	.word	0xffffffff


	//   ....[142]....
        /*082c*/ 	.word	0xffffffff


	//   ....[143]....
        /*0830*/ 	.word	0xffffffff


	//   ....[144]....
        /*0834*/ 	.word	0xffffffff


	//   ....[145]....
        /*0838*/ 	.word	0xffffffff


	//   ....[146]....
        /*083c*/ 	.word	0xffffffff


	//   ....[147]....
        /*0840*/ 	.word	0xffffffff


	//   ....[148]....
        /*0844*/ 	.word	0xffffffff


	//   ....[149]....
        /*0848*/ 	.word	0xffffffff


	//   ....[150]....
        /*084c*/ 	.word	0xffffffff


	//   ....[151]....
        /*0850*/ 	.word	0xffffffff


	//   ....[152]....
        /*0854*/ 	.word	0xffffffff


	//   ....[153]....
        /*0858*/ 	.word	0xffffffff


	//   ....[154]....
        /*085c*/ 	.word	0xffffffff


	//   ....[155]....
        /*0860*/ 	.word	0xffffffff


	//   ....[156]....
        /*0864*/ 	.word	0xffffffff


	//   ....[157]....
        /*0868*/ 	.word	0xffffffff


	//   ....[158]....
        /*086c*/ 	.word	0xffffffff


	//   ....[159]....
        /*0870*/ 	.word	0xffffffff


	//   ....[160]....
        /*0874*/ 	.word	0xffffffff


	//   ....[161]....
        /*0878*/ 	.word	0xffffffff


	//   ....[162]....
        /*087c*/ 	.word	0xffffffff


	//   ....[163]....
        /*0880*/ 	.word	0xffffffff


	//   ....[164]....
        /*0884*/ 	.word	0xffffffff


	//   ....[165]....
        /*0888*/ 	.word	0xffffffff


	//   ....[166]....
        /*088c*/ 	.word	0xffffffff


	//   ....[167]....
        /*0890*/ 	.word	0xffffffff


	//   ....[168]....
        /*0894*/ 	.word	0xffffffff


	//   ....[169]....
        /*0898*/ 	.word	0xffffffff


	//   ....[170]....
        /*089c*/ 	.word	0xffffffff


	//   ....[171]....
        /*08a0*/ 	.word	0xffffffff


	//   ....[172]....
        /*08a4*/ 	.word	0xffffffff


	//   ....[173]....
        /*08a8*/ 	.word	0xffffffff


	//   ....[174]....
        /*08ac*/ 	.word	0xffffffff


	//   ....[175]....
        /*08b0*/ 	.word	0xffffffff


	//   ....[176]....
        /*08b4*/ 	.word	0xffffffff


	//   ....[177]....
        /*08b8*/ 	.word	0xffffffff


	//   ....[178]....
        /*08bc*/ 	.word	0xffffffff


	//   ....[179]....
        /*08c0*/ 	.word	0xffffffff


	//   ....[180]....
        /*08c4*/ 	.word	0xffffffff


	//   ....[181]....
        /*08c8*/ 	.word	0xffffffff


	//   ....[182]....
        /*08cc*/ 	.word	0xffffffff


	//   ....[183]....
        /*08d0*/ 	.word	0xffffffff


	//   ....[184]....
        /*08d4*/ 	.word	0xffffffff


	//   ....[185]....
        /*08d8*/ 	.word	0xffffffff


	//   ....[186]....
        /*08dc*/ 	.word	0xffffffff


	//   ....[187]....
        /*08e0*/ 	.word	0xffffffff


	//   ....[188]....
        /*08e4*/ 	.word	0xffffffff


	//   ....[189]....
        /*08e8*/ 	.word	0xffffffff


	//   ....[190]....
        /*08ec*/ 	.word	0xffffffff


	//   ....[191]....
        /*08f0*/ 	.word	0xffffffff


	//   ....[192]....
        /*08f4*/ 	.word	0xffffffff


	//   ....[193]....
        /*08f8*/ 	.word	0xffffffff


	//   ....[194]....
        /*08fc*/ 	.word	0xffffffff


	//   ....[195]....
        /*0900*/ 	.word	0xffffffff


	//   ....[196]....
        /*0904*/ 	.word	0xffffffff


	//   ....[197]....
        /*0908*/ 	.word	0xffffffff


	//   ....[198]....
        /*090c*/ 	.word	0xffffffff


	//   ....[199]....
        /*0910*/ 	.word	0xffffffff


	//   ....[200]....
        /*0914*/ 	.word	0xffffffff


	//   ....[201]....
        /*0918*/ 	.word	0xffffffff


	//   ....[202]....
        /*091c*/ 	.word	0xffffffff


	//   ....[203]....
        /*0920*/ 	.word	0xffffffff


	//   ....[204]....
        /*0924*/ 	.word	0xffffffff


	//   ....[205]....
        /*0928*/ 	.word	0xffffffff


	//   ....[206]....
        /*092c*/ 	.word	0xffffffff


	//   ....[207]....
        /*0930*/ 	.word	0xffffffff


	//   ....[208]....
        /*0934*/ 	.word	0xffffffff


	//   ....[209]....
        /*0938*/ 	.word	0xffffffff


	//   ....[210]....
        /*093c*/ 	.word	0xffffffff


	//   ....[211]....
        /*0940*/ 	.word	0xffffffff


	//   ....[212]....
        /*0944*/ 	.word	0xffffffff


	//   ....[213]....
        /*0948*/ 	.word	0xffffffff


	//   ....[214]....
        /*094c*/ 	.word	0xffffffff


	//   ....[215]....
        /*0950*/ 	.word	0xffffffff


	//   ....[216]....
        /*0954*/ 	.word	0xffffffff


	//   ....[217]....
        /*0958*/ 	.word	0xffffffff


	//   ....[218]....
        /*095c*/ 	.word	0xffffffff


	//   ....[219]....
        /*0960*/ 	.word	0xffffffff


	//   ....[220]....
        /*0964*/ 	.word	0xffffffff


	//   ....[221]....
        /*0968*/ 	.word	0xffffffff


	//   ....[222]....
        /*096c*/ 	.word	0xffffffff


	//   ....[223]....
        /*0970*/ 	.word	0xffffffff


	//   ....[224]....
        /*0974*/ 	.word	0xffffffff


	//   ....[225]....
        /*0978*/ 	.word	0xffffffff


	//   ....[226]....
        /*097c*/ 	.word	0xffffffff


	//   ....[227]....
        /*0980*/ 	.word	0xffffffff


	//   ....[228]....
        /*0984*/ 	.word	0xffffffff


	//   ....[229]....
        /*0988*/ 	.word	0xffffffff


	//   ....[230]....
        /*098c*/ 	.word	0xffffffff


	//   ....[231]....
        /*0990*/ 	.word	0xffffffff


	//   ....[232]....
        /*0994*/ 	.word	0xffffffff


	//   ....[233]....
        /*0998*/ 	.word	0xffffffff


	//   ....[234]....
        /*099c*/ 	.word	0xffffffff


	//   ....[235]....
        /*09a0*/ 	.word	0xffffffff


	//   ....[236]....
        /*09a4*/ 	.word	0xffffffff


	//   ....[237]....
        /*09a8*/ 	.word	0xffffffff


	//   ....[238]....
        /*09ac*/ 	.word	0xffffffff


	//   ....[239]....
        /*09b0*/ 	.word	0xffffffff


	//   ....[240]....
        /*09b4*/ 	.word	0xffffffff


	//   ....[241]....
        /*09b8*/ 	.word	0xffffffff


	//   ....[242]....
        /*09bc*/ 	.word	0xffffffff


	//   ....[243]....
        /*09c0*/ 	.word	0xffffffff


	//   ....[244]....
        /*09c4*/ 	.word	0xffffffff


	//   ....[245]....
        /*09c8*/ 	.word	0xffffffff


	//   ....[246]....
        /*09cc*/ 	.word	0xffffffff


	//   ....[247]....
        /*09d0*/ 	.word	0xffffffff


	//   ....[248]....
        /*09d4*/ 	.word	0xffffffff


	//   ....[249]....
        /*09d8*/ 	.word	0xffffffff


	//   ....[250]....
        /*09dc*/ 	.word	0xffffffff


	//   ....[251]....
        /*09e0*/ 	.word	0xffffffff


	//   ....[252]....
        /*09e4*/ 	.word	0xffffffff


	//   ....[253]....
        /*09e8*/ 	.word	0xffffffff


	//   ....[254]....
        /*09ec*/ 	.word	0xffffffff


	//   ....[255]....
        /*09f0*/ 	.word	0xffffffff


	//   ....[0]....
        /*09f4*/ 	.word	0xffffffff


	//   ....[1]....
        /*09f8*/ 	.word	0xffffffff


	//   ....[2]....
        /*09fc*/ 	.word	0xffffffff


	//   ....[3]....
        /*0a00*/ 	.word	0xffffffff


	//   ....[4]....
        /*0a04*/ 	.word	0xffffffff


	//   ....[5]....
        /*0a08*/ 	.word	0xffffffff


	//   ....[6]....
        /*0a0c*/ 	.word	0xffffffff


	//   ....[7]....
        /*0a10*/ 	.word	0xffffffff


	//   ....[8]....
        /*0a14*/ 	.word	0xffffffff


	//   ....[9]....
        /*0a18*/ 	.word	0xffffffff


	//   ....[10]....
        /*0a1c*/ 	.word	0xffffffff


	//   ....[11]....
        /*0a20*/ 	.word	0xffffffff


	//   ....[12]....
        /*0a24*/ 	.word	0xffffffff


	//   ....[13]....
        /*0a28*/ 	.word	0xffffffff


	//   ....[14]....
        /*0a2c*/ 	.word	0xffffffff


	//   ....[15]....
        /*0a30*/ 	.word	0xffffffff


	//   ....[16]....
        /*0a34*/ 	.word	0xffffffff


	//   ....[17]....
        /*0a38*/ 	.word	0xffffffff


	//   ....[18]....
        /*0a3c*/ 	.word	0xffffffff


	//   ....[19]....
        /*0a40*/ 	.word	0xffffffff


	//   ....[20]....
        /*0a44*/ 	.word	0xffffffff


	//   ....[21]....
        /*0a48*/ 	.word	0xffffffff


	//   ....[22]....
        /*0a4c*/ 	.word	0xffffffff


	//   ....[23]....
        /*0a50*/ 	.word	0xffffffff


	//   ....[24]....
        /*0a54*/ 	.word	0xffffffff


	//   ....[25]....
        /*0a58*/ 	.word	0xffffffff


	//   ....[26]....
        /*0a5c*/ 	.word	0xffffffff


	//   ....[27]....
        /*0a60*/ 	.word	0xffffffff


	//   ....[28]....
        /*0a64*/ 	.word	0xffffffff


	//   ....[29]....
        /*0a68*/ 	.word	0xffffffff


	//   ....[30]....
        /*0a6c*/ 	.word	0xffffffff


	//   ....[31]....
        /*0a70*/ 	.word	0xffffffff


	//   ....[32]....
        /*0a74*/ 	.word	0xffffffff


	//   ....[33]....
        /*0a78*/ 	.word	0xffffffff


	//   ....[34]....
        /*0a7c*/ 	.word	0xffffffff


	//   ....[35]....
        /*0a80*/ 	.word	0xffffffff


	//   ....[36]....
        /*0a84*/ 	.word	0xffffffff


	//   ....[37]....
        /*0a88*/ 	.word	0xffffffff


	//   ....[38]....
        /*0a8c*/ 	.word	0xffffffff


	//   ....[39]....
        /*0a90*/ 	.word	0xffffffff


	//   ....[40]....
        /*0a94*/ 	.word	0xffffffff


	//   ....[41]....
        /*0a98*/ 	.word	0xffffffff


	//   ....[42]....
        /*0a9c*/ 	.word	0xffffffff


	//   ....[43]....
        /*0aa0*/ 	.word	0xffffffff


	//   ....[44]....
        /*0aa4*/ 	.word	0xffffffff


	//   ....[45]....
        /*0aa8*/ 	.word	0xffffffff


	//   ....[46]....
        /*0aac*/ 	.word	0xffffffff


	//   ....[47]....
        /*0ab0*/ 	.word	0xffffffff


	//   ....[48]....
        /*0ab4*/ 	.word	0xffffffff


	//   ....[49]....
        /*0ab8*/ 	.word	0xffffffff


	//   ....[50]....
        /*0abc*/ 	.word	0xffffffff


	//   ....[51]....
        /*0ac0*/ 	.word	0xffffffff


	//   ....[52]....
        /*0ac4*/ 	.word	0xffffffff


	//   ....[53]....
        /*0ac8*/ 	.word	0xffffffff


	//   ....[54]....
        /*0acc*/ 	.word	0xffffffff


	//   ....[55]....
        /*0ad0*/ 	.word	0xffffffff


	//   ....[56]....
        /*0ad4*/ 	.word	0xffffffff


	//   ....[57]....
        /*0ad8*/ 	.word	0xffffffff


	//   ....[58]....
        /*0adc*/ 	.word	0xffffffff


	//   ....[59]....
        /*0ae0*/ 	.word	0xffffffff


	//   ....[60]....
        /*0ae4*/ 	.word	0xffffffff


	//   ....[61]....
        /*0ae8*/ 	.word	0xffffffff


	//   ....[62]....
        /*0aec*/ 	.word	0xffffffff


	//   ....[63]....
        /*0af0*/ 	.word	0xffffffff


	//   ....[64]....
        /*0af4*/ 	.word	0xffffffff


	//   ....[65]....
        /*0af8*/ 	.word	0xffffffff


	//   ....[66]....
        /*0afc*/ 	.word	0xffffffff


	//   ....[67]....
        /*0b00*/ 	.word	0xffffffff


	//   ....[68]....
        /*0b04*/ 	.word	0xffffffff


	//   ....[69]....
        /*0b08*/ 	.word	0xffffffff


	//   ....[70]....
        /*0b0c*/ 	.word	0xffffffff


	//   ....[71]....
        /*0b10*/ 	.word	0xffffffff


	//   ....[72]....
        /*0b14*/ 	.word	0xffffffff


	//   ....[73]....
        /*0b18*/ 	.word	0xffffffff


	//   ....[74]....
        /*0b1c*/ 	.word	0xffffffff


	//   ....[75]....
        /*0b20*/ 	.word	0xffffffff


	//   ....[76]....
        /*0b24*/ 	.word	0xffffffff


	//   ....[77]....
        /*0b28*/ 	.word	0xffffffff


	//   ....[78]....
        /*0b2c*/ 	.word	0xffffffff


	//   ....[79]....
        /*0b30*/ 	.word	0xffffffff


	//   ....[80]....
        /*0b34*/ 	.word	0xffffffff


	//   ....[81]....
        /*0b38*/ 	.word	0xffffffff


	//   ....[82]....
        /*0b3c*/ 	.word	0xffffffff


	//   ....[83]....
        /*0b40*/ 	.word	0xffffffff


	//   ....[84]....
        /*0b44*/ 	.word	0xffffffff


	//   ....[85]....
        /*0b48*/ 	.word	0xffffffff


	//   ....[86]....
        /*0b4c*/ 	.word	0xffffffff


	//   ....[87]....
        /*0b50*/ 	.word	0xffffffff


	//   ....[88]....
        /*0b54*/ 	.word	0xffffffff


	//   ....[89]....
        /*0b58*/ 	.word	0xffffffff


	//   ....[90]....
        /*0b5c*/ 	.word	0xffffffff


	//   ....[91]....
        /*0b60*/ 	.word	0xffffffff


	//   ....[92]....
        /*0b64*/ 	.word	0xffffffff


	//   ....[93]....
        /*0b68*/ 	.word	0xffffffff


	//   ....[94]....
        /*0b6c*/ 	.word	0xffffffff


	//   ....[95]....
        /*0b70*/ 	.word	0xffffffff


	//   ....[96]....
        /*0b74*/ 	.word	0xffffffff


	//   ....[97]....
        /*0b78*/ 	.word	0xffffffff


	//   ....[98]....
        /*0b7c*/ 	.word	0xffffffff


	//   ....[99]....
        /*0b80*/ 	.word	0xffffffff


	//   ....[100]....
        /*0b84*/ 	.word	0xffffffff


	//   ....[101]....
        /*0b88*/ 	.word	0xffffffff


	//   ....[102]....
        /*0b8c*/ 	.word	0xffffffff


	//   ....[103]....
        /*0b90*/ 	.word	0xffffffff


	//   ....[104]....
        /*0b94*/ 	.word	0xffffffff


	//   ....[105]....
        /*0b98*/ 	.word	0xffffffff


	//   ....[106]....
        /*0b9c*/ 	.word	0xffffffff


	//   ....[107]....
        /*0ba0*/ 	.word	0xffffffff


	//   ....[108]....
        /*0ba4*/ 	.word	0xffffffff


	//   ....[109]....
        /*0ba8*/ 	.word	0xffffffff


	//   ....[110]....
        /*0bac*/ 	.word	0xffffffff


	//   ....[111]....
        /*0bb0*/ 	.word	0xffffffff


	//   ....[112]....
        /*0bb4*/ 	.word	0xffffffff


	//   ....[113]....
        /*0bb8*/ 	.word	0xffffffff


	//   ....[114]....
        /*0bbc*/ 	.word	0xffffffff


	//   ....[115]....
        /*0bc0*/ 	.word	0xffffffff


	//   ....[116]....
        /*0bc4*/ 	.word	0xffffffff


	//   ....[117]....
        /*0bc8*/ 	.word	0xffffffff


	//   ....[118]....
        /*0bcc*/ 	.word	0xffffffff


	//   ....[119]....
        /*0bd0*/ 	.word	0xffffffff


	//   ....[120]....
        /*0bd4*/ 	.word	0xffffffff


	//   ....[121]....
        /*0bd8*/ 	.word	0xffffffff


	//   ....[122]....
        /*0bdc*/ 	.word	0xffffffff


	//   ....[123]....
        /*0be0*/ 	.word	0xffffffff


	//   ....[124]....
        /*0be4*/ 	.word	0xffffffff


	//   ....[125]....
        /*0be8*/ 	.word	0xffffffff


	//   ....[126]....
        /*0bec*/ 	.word	0xffffffff


	//   ....[127]....
        /*0bf0*/ 	.word	0xffffffff


	//   ....[128]....
        /*0bf4*/ 	.word	0xffffffff


	//   ....[129]....
        /*0bf8*/ 	.word	0xffffffff


	//   ....[130]....
        /*0bfc*/ 	.word	0xffffffff


	//   ....[131]....
        /*0c00*/ 	.word	0xffffffff


	//   ....[132]....
        /*0c04*/ 	.word	0xffffffff


	//   ....[133]....
        /*0c08*/ 	.word	0xffffffff


	//   ....[134]....
        /*0c0c*/ 	.word	0xffffffff


	//   ....[135]....
        /*0c10*/ 	.word	0xffffffff


	//   ....[136]....
        /*0c14*/ 	.word	0xffffffff


	//   ....[137]....
        /*0c18*/ 	.word	0xffffffff


	//   ....[138]....
        /*0c1c*/ 	.word	0xffffffff


	//   ....[139]....
        /*0c20*/ 	.word	0xffffffff


	//   ....[140]....
        /*0c24*/ 	.word	0xffffffff


	//   ....[141]....
        /*0c28*/ 	.word	0xffffffff


	//   ....[142]....
        /*0c2c*/ 	.word	0xffffffff


	//   ....[143]....
        /*0c30*/ 	.word	0xffffffff


	//   ....[144]....
        /*0c34*/ 	.word	0xffffffff


	//   ....[145]....
        /*0c38*/ 	.word	0xffffffff


	//   ....[146]....
        /*0c3c*/ 	.word	0xffffffff


	//   ....[147]....
        /*0c40*/ 	.word	0xffffffff


	//   ....[148]....
        /*0c44*/ 	.word	0xffffffff


	//   ....[149]....
        /*0c48*/ 	.word	0xffffffff


	//   ....[150]....
        /*0c4c*/ 	.word	0xffffffff


	//   ....[151]....
        /*0c50*/ 	.word	0xffffffff


	//   ....[152]....
        /*0c54*/ 	.word	0xffffffff


	//   ....[153]....
        /*0c58*/ 	.word	0xffffffff


	//   ....[154]....
        /*0c5c*/ 	.word	0xffffffff


	//   ....[155]....
        /*0c60*/ 	.word	0xffffffff


	//   ....[156]....
        /*0c64*/ 	.word	0xffffffff


	//   ....[157]....
        /*0c68*/ 	.word	0xffffffff


	//   ....[158]....
        /*0c6c*/ 	.word	0xffffffff


	//   ....[159]....
        /*0c70*/ 	.word	0xffffffff


	//   ....[160]....
        /*0c74*/ 	.word	0xffffffff


	//   ....[161]....
        /*0c78*/ 	.word	0xffffffff


	//   ....[162]....
        /*0c7c*/ 	.word	0xffffffff


	//   ....[163]....
        /*0c80*/ 	.word	0xffffffff


	//   ....[164]....
        /*0c84*/ 	.word	0xffffffff


	//   ....[165]....
        /*0c88*/ 	.word	0xffffffff


	//   ....[166]....
        /*0c8c*/ 	.word	0xffffffff


	//   ....[167]....
        /*0c90*/ 	.word	0xffffffff


	//   ....[168]....
        /*0c94*/ 	.word	0xffffffff


	//   ....[169]....
        /*0c98*/ 	.word	0xffffffff


	//   ....[170]....
        /*0c9c*/ 	.word	0xffffffff


	//   ....[171]....
        /*0ca0*/ 	.word	0xffffffff


	//   ....[172]....
        /*0ca4*/ 	.word	0xffffffff


	//   ....[173]....
        /*0ca8*/ 	.word	0xffffffff


	//   ....[174]....
        /*0cac*/ 	.word	0xffffffff


	//   ....[175]....
        /*0cb0*/ 	.word	0xffffffff


	//   ....[176]....
        /*0cb4*/ 	.word	0xffffffff


	//   ....[177]....
        /*0cb8*/ 	.word	0xffffffff


	//   ....[178]....
        /*0cbc*/ 	.word	0xffffffff


	//   ....[179]....
        /*0cc0*/ 	.word	0xffffffff


	//   ....[180]....
        /*0cc4*/ 	.word	0xffffffff


	//   ....[181]....
        /*0cc8*/ 	.word	0xffffffff


	//   ....[182]....
        /*0ccc*/ 	.word	0xffffffff


	//   ....[183]....
        /*0cd0*/ 	.word	0xffffffff


	//   ....[184]....
        /*0cd4*/ 	.word	0xffffffff


	//   ....[185]....
        /*0cd8*/ 	.word	0xffffffff


	//   ....[186]....
        /*0cdc*/ 	.word	0xffffffff


	//   ....[187]....
        /*0ce0*/ 	.word	0xffffffff


	//   ....[188]....
        /*0ce4*/ 	.word	0xffffffff


	//   ....[189]....
        /*0ce8*/ 	.word	0xffffffff


	//   ....[190]....
        /*0cec*/ 	.word	0xffffffff


	//   ....[191]....
        /*0cf0*/ 	.word	0xffffffff


	//   ....[192]....
        /*0cf4*/ 	.word	0xffffffff


	//   ....[193]....
        /*0cf8*/ 	.word	0xffffffff


	//   ....[194]....
        /*0cfc*/ 	.word	0xffffffff


	//   ....[195]....
        /*0d00*/ 	.word	0xffffffff


	//   ....[196]....
        /*0d04*/ 	.word	0xffffffff


	//   ....[197]....
        /*0d08*/ 	.word	0xffffffff


	//   ....[198]....
        /*0d0c*/ 	.word	0xffffffff


	//   ....[199]....
        /*0d10*/ 	.word	0xffffffff


	//   ....[200]....
        /*0d14*/ 	.word	0xffffffff


	//   ....[201]....
        /*0d18*/ 	.word	0xffffffff


	//   ....[202]....
        /*0d1c*/ 	.word	0xffffffff


	//   ....[203]....
        /*0d20*/ 	.word	0xffffffff


	//   ....[204]....
        /*0d24*/ 	.word	0xffffffff


	//   ....[205]....
        /*0d28*/ 	.word	0xffffffff


	//   ....[206]....
        /*0d2c*/ 	.word	0xffffffff


	//   ....[207]....
        /*0d30*/ 	.word	0xffffffff


	//   ....[208]....
        /*0d34*/ 	.word	0xffffffff


	//   ....[209]....
        /*0d38*/ 	.word	0xffffffff


	//   ....[210]....
        /*0d3c*/ 	.word	0xffffffff


	//   ....[211]....
        /*0d40*/ 	.word	0xffffffff


	//   ....[212]....
        /*0d44*/ 	.word	0xffffffff


	//   ....[213]....
        /*0d48*/ 	.word	0xffffffff


	//   ....[214]....
        /*0d4c*/ 	.word	0xffffffff


	//   ....[215]....
        /*0d50*/ 	.word	0xffffffff


	//   ....[216]....
        /*0d54*/ 	.word	0xffffffff


	//   ....[217]....
        /*0d58*/ 	.word	0xffffffff


	//   ....[218]....
        /*0d5c*/ 	.word	0xffffffff


	//   ....[219]....
        /*0d60*/ 	.word	0xffffffff


	//   ....[220]....
        /*0d64*/ 	.word	0xffffffff


	//   ....[221]....
        /*0d68*/ 	.word	0xffffffff


	//   ....[222]....
        /*0d6c*/ 	.word	0xffffffff


	//   ....[223]....
        /*0d70*/ 	.word	0xffffffff


	//   ....[224]....
        /*0d74*/ 	.word	0xffffffff


	//   ....[225]....
        /*0d78*/ 	.word	0xffffffff


	//   ....[226]....
        /*0d7c*/ 	.word	0xffffffff


	//   ....[227]....
        /*0d80*/ 	.word	0xffffffff


	//   ....[228]....
        /*0d84*/ 	.word	0xffffffff


	//   ....[229]....
        /*0d88*/ 	.word	0xffffffff


	//   ....[230]....
        /*0d8c*/ 	.word	0xffffffff


	//   ....[231]....
        /*0d90*/ 	.word	0xffffffff


	//   ....[232]....
        /*0d94*/ 	.word	0xffffffff


	//   ....[233]....
        /*0d98*/ 	.word	0xffffffff


	//   ....[234]....
        /*0d9c*/ 	.word	0xffffffff


	//   ....[235]....
        /*0da0*/ 	.word	0xffffffff


	//   ....[236]....
        /*0da4*/ 	.word	0xffffffff


	//   ....[237]....
        /*0da8*/ 	.word	0xffffffff


	//----- nvinfo : EIATTR_COOP_GROUP_INSTR_OFFSETS
	.align		4
.L_224:
        /*0dac*/ 	.byte	0x04, 0x28
        /*0dae*/ 	.short	(.L_226 - .L_225)


	//   ....[0]....
.L_225:
        /*0db0*/ 	.word	0x00000050


	//   ....[1]....
        /*0db4*/ 	.word	0x00000200


	//   ....[2]....
        /*0db8*/ 	.word	0x00000230


	//   ....[3]....
        /*0dbc*/ 	.word	0x00000260


	//   ....[4]....
        /*0dc0*/ 	.word	0x00000290


	//   ....[5]....
        /*0dc4*/ 	.word	0x000002c0


	//   ....[6]....
        /*0dc8*/ 	.word	0x000002f0


	//   ....[7]....
        /*0dcc*/ 	.word	0x00000450


	//   ....[8]....
        /*0dd0*/ 	.word	0x00000490


	//   ....[9]....
        /*0dd4*/ 	.word	0x000004c0


	//   ....[10]....
        /*0dd8*/ 	.word	0x000004f0


	//   ....[11]....
        /*0ddc*/ 	.word	0x00000520


	//   ....[12]....
        /*0de0*/ 	.word	0x00000550


	//   ....[13]....
        /*0de4*/ 	.word	0x000005e0


	//   ....[14]....
        /*0de8*/ 	.word	0x00000630


	//   ....[15]....
        /*0dec*/ 	.word	0x00000650


	//   ....[16]....
        /*0df0*/ 	.word	0x000006b0


	//   ....[17]....
        /*0df4*/ 	.word	0x000040a0


	//   ....[18]....
        /*0df8*/ 	.word	0x000040f0


	//   ....[19]....
        /*0dfc*/ 	.word	0x000048f0


	//   ....[20]....
        /*0e00*/ 	.word	0x00004910


	//   ....[21]....
        /*0e04*/ 	.word	0x00005080


	//   ....[22]....
        /*0e08*/ 	.word	0x00005090


	//   ....[23]....
        /*0e0c*/ 	.word	0x00005910


	//   ....[24]....
        /*0e10*/ 	.word	0x00005950


	//   ....[25]....
        /*0e14*/ 	.word	0x00006550


	//   ....[26]....
        /*0e18*/ 	.word	0x00006580


	//   ....[27]....
        /*0e1c*/ 	.word	0x00006d40


	//   ....[28]....
        /*0e20*/ 	.word	0x00006d60


	//   ....[29]....
        /*0e24*/ 	.word	0x00007540


	//   ....[30]....
        /*0e28*/ 	.word	0x00007570


	//   ....[31]....
        /*0e2c*/ 	.word	0x000076a0


	//   ....[32]....
        /*0e30*/ 	.word	0x000076d0


	//   ....[33]....
        /*0e34*/ 	.word	0x000077c0


	//   ....[34]....
        /*0e38*/ 	.word	0x000077e0


	//   ....[35]....
        /*0e3c*/ 	.word	0x00007d90


	//   ....[36]....
        /*0e40*/ 	.word	0x00007dc0


	//   ....[37]....
        /*0e44*/ 	.word	0x00007f20


	//   ....[38]....
        /*0e48*/ 	.word	0x00007f50


	//   ....[39]....
        /*0e4c*/ 	.word	0x00008040


	//   ....[40]....
        /*0e50*/ 	.word	0x00008070


	//   ....[41]....
        /*0e54*/ 	.word	0x00008f40


	//   ....[42]....
        /*0e58*/ 	.word	0x00008f60


	//   ....[43]....
        /*0e5c*/ 	.word	0x00009030


	//   ....[44]....
        /*0e60*/ 	.word	0x00009040


	//   ....[45]....
        /*0e64*/ 	.word	0x00009110


	//   ....[46]....
        /*0e68*/ 	.word	0x00009130


	//   ....[47]....
        /*0e6c*/ 	.word	0x00009200


	//   ....[48]....
        /*0e70*/ 	.word	0x00009210


	//   ....[49]....
        /*0e74*/ 	.word	0x000092e0


	//   ....[50]....
        /*0e78*/ 	.word	0x00009300


	//   ....[51]....
        /*0e7c*/ 	.word	0x000093d0


	//   ....[52]....
        /*0e80*/ 	.word	0x000093e0


	//   ....[53]....
        /*0e84*/ 	.word	0x000094b0


	//   ....[54]....
        /*0e88*/ 	.word	0x000094d0


	//   ....[55]....
        /*0e8c*/ 	.word	0x000095a0


	//   ....[56]....
        /*0e90*/ 	.word	0x000095b0


	//   ....[57]....
        /*0e94*/ 	.word	0x00009a30


	//   ....[58]....
        /*0e98*/ 	.word	0x00009a40


	//   ....[59]....
        /*0e9c*/ 	.word	0x00009a60


	//   ....[60]....
        /*0ea0*/ 	.word	0x00009a70


	//   ....[61]....
        /*0ea4*/ 	.word	0x00009a80


	//   ....[62]....
        /*0ea8*/ 	.word	0x00009a90


	//   ....[63]....
        /*0eac*/ 	.word	0x00009ab0


	//   ....[64]....
        /*0eb0*/ 	.word	0x00009b00


	//   ....[65]....
        /*0eb4*/ 	.word	0x00009b40


	//   ....[66]....
        /*0eb8*/ 	.word	0x00009b70


	//   ....[67]....
        /*0ebc*/ 	.word	0x00009ea0


	//   ....[68]....
        /*0ec0*/ 	.word	0x00009ec0


	//   ....[69]....
        /*0ec4*/ 	.word	0x00009ee0


	//   ....[70]....
        /*0ec8*/ 	.word	0x00009f00


	//   ....[71]....
        /*0ecc*/ 	.word	0x0000a0e0


	//   ....[72]....
        /*0ed0*/ 	.word	0x0000a1a0


	//   ....[73]....
        /*0ed4*/ 	.word	0x0000a1e0


	//   ....[74]....
        /*0ed8*/ 	.word	0x0000a220


	//   ....[75]....
        /*0edc*/ 	.word	0x0000a400


	//   ....[76]....
        /*0ee0*/ 	.word	0x0000a4c0


	//   ....[77]....
        /*0ee4*/ 	.word	0x0000a500


	//   ....[78]....
        /*0ee8*/ 	.word	0x0000a540


	//   ....[79]....
        /*0eec*/ 	.word	0x0000a730


	//   ....[80]....
        /*0ef0*/ 	.word	0x0000a780


	//   ....[81]....
        /*0ef4*/ 	.word	0x0000a800


	//   ....[82]....
        /*0ef8*/ 	.word	0x0000a840


	//   ....[83]....
        /*0efc*/ 	.word	0x0000c450


	//   ....[84]....
        /*0f00*/ 	.word	0x0000c4b0


	//   ....[85]....
        /*0f04*/ 	.word	0x0000c4e0


	//   ....[86]....
        /*0f08*/ 	.word	0x0000c520


	//   ....[87]....
        /*0f0c*/ 	.word	0x0000c5c0


	//   ....[88]....
        /*0f10*/ 	.word	0x0000c5e0


	//   ....[89]....
        /*0f14*/ 	.word	0x0000c600


	//   ....[90]....
        /*0f18*/ 	.word	0x0000c620


	//   ....[91]....
        /*0f1c*/ 	.word	0x0000c810


	//   ....[92]....
        /*0f20*/ 	.word	0x0000c850


	//   ....[93]....
        /*0f24*/ 	.word	0x0000c870


	//   ....[94]....
        /*0f28*/ 	.word	0x0000c8c0


	//   ....[95]....
        /*0f2c*/ 	.word	0x0000ca30


	//   ....[96]....
        /*0f30*/ 	.word	0x0000ca60


	//   ....[97]....
        /*0f34*/ 	.word	0x0000ca70


	//   ....[98]....
        /*0f38*/ 	.word	0x0000ca80


	//   ....[99]....
        /*0f3c*/ 	.word	0x0000e8d0


	//   ....[100]....
        /*0f40*/ 	.word	0x0000e8e0


	//   ....[101]....
        /*0f44*/ 	.word	0x0000e8f0


	//   ....[102]....
        /*0f48*/ 	.word	0x0000e900


	//   ....[103]....
        /*0f4c*/ 	.word	0x0000e910


	//   ....[104]....
        /*0f50*/ 	.word	0x0000e920


	//   ....[105]....
        /*0f54*/ 	.word	0x0000e930


	//   ....[106]....
        /*0f58*/ 	.word	0x0000e940


	//   ....[107]....
        /*0f5c*/ 	.word	0x0000e950


	//   ....[108]....
        /*0f60*/ 	.word	0x0000e9b0


	//   ....[109]....
        /*0f64*/ 	.word	0x0000fde0


	//   ....[110]....
        /*0f68*/ 	.word	0x0000fe00


	//   ....[111]....
        /*0f6c*/ 	.word	0x0000fe10


	//   ....[112]....
        /*0f70*/ 	.word	0x0000fe20


	//   ....[113]....
        /*0f74*/ 	.word	0x0000fe30


	//   ....[114]....
        /*0f78*/ 	.word	0x0000fe40


	//   ....[115]....
        /*0f7c*/ 	.word	0x0000fe50


	//   ....[116]....
        /*0f80*/ 	.word	0x0000fe60


	//   ....[117]....
        /*0f84*/ 	.word	0x0000fe90


	//   ....[118]....
        /*0f88*/ 	.word	0x0000fec0


	//   ....[119]....
        /*0f8c*/ 	.word	0x000100e0


	//   ....[120]....
        /*0f90*/ 	.word	0x00010980


	//   ....[121]....
        /*0f94*/ 	.word	0x00010ff0


	//   ....[122]....
        /*0f98*/ 	.word	0x00011660


	//   ....[123]....
        /*0f9c*/ 	.word	0x00012190


	//   ....[124]....
        /*0fa0*/ 	.word	0x000121c0


	//   ....[125]....
        /*0fa4*/ 	.word	0x000121d0


	//   ....[126]....
        /*0fa8*/ 	.word	0x000121e0


	//   ....[127]....
        /*0fac*/ 	.word	0x000121f0


	//   ....[128]....
        /*0fb0*/ 	.word	0x00012220


	//   ....[129]....
        /*0fb4*/ 	.word	0x00012240


	//   ....[130]....
        /*0fb8*/ 	.word	0x00012260


	//   ....[131]....
        /*0fbc*/ 	.word	0x00014010


	//   ....[132]....
        /*0fc0*/ 	.word	0x00014030


	//   ....[133]....
        /*0fc4*/ 	.word	0x00014040


	//   ....[134]....
        /*0fc8*/ 	.word	0x00014050


	//   ....[135]....
        /*0fcc*/ 	.word	0x00014060


	//   ....[136]....
        /*0fd0*/ 	.word	0x00014070


	//   ....[137]....
        /*0fd4*/ 	.word	0x000140b0


	//   ....[138]....
        /*0fd8*/ 	.word	0x000140e0


	//   ....[139]....
        /*0fdc*/ 	.word	0x00014110


	//   ....[140]....
        /*0fe0*/ 	.word	0x00014140


	//   ....[141]....
        /*0fe4*/ 	.word	0x000154b0


	//   ....[142]....
        /*0fe8*/ 	.word	0x000154d0


	//   ....[143]....
        /*0fec*/ 	.word	0x00015530


	//   ....[144]....
        /*0ff0*/ 	.word	0x00015540


	//   ....[145]....
        /*0ff4*/ 	.word	0x00015580


	//   ....[146]....
        /*0ff8*/ 	.word	0x00015590


	//   ....[147]....
        /*0ffc*/ 	.word	0x000155d0


	//   ....[148]....
        /*1000*/ 	.word	0x000155e0


	//   ....[149]....
        /*1004*/ 	.word	0x000155f0


	//   ....[150]....
        /*1008*/ 	.word	0x00015600


	//   ....[151]....
        /*100c*/ 	.word	0x00015790


	//   ....[152]....
        /*1010*/ 	.word	0x00016080


	//   ....[153]....
        /*1014*/ 	.word	0x00016730


	//   ....[154]....
        /*1018*/ 	.word	0x00016de0


	//   ....[155]....
        /*101c*/ 	.word	0x00017990


	//   ....[156]....
        /*1020*/ 	.word	0x000179c0


	//   ....[157]....
        /*1024*/ 	.word	0x000179e0


	//   ....[158]....
        /*1028*/ 	.word	0x00017a00


	//   ....[159]....
        /*102c*/ 	.word	0x00017a20


	//   ....[160]....
        /*1030*/ 	.word	0x00017a40


	//   ....[161]....
        /*1034*/ 	.word	0x00017a60


	//   ....[162]....
        /*1038*/ 	.word	0x00017a80


	//   ....[163]....
        /*103c*/ 	.word	0x00019dc0


	//   ....[164]....
        /*1040*/ 	.word	0x00019de0


	//   ....[165]....
        /*1044*/ 	.word	0x00019df0


	//   ....[166]....
        /*1048*/ 	.word	0x00019e00


	//   ....[167]....
        /*104c*/ 	.word	0x00019e10


	//   ....[168]....
        /*1050*/ 	.word	0x00019e20


	//   ....[169]....
        /*1054*/ 	.word	0x00019e60


	//   ....[170]....
        /*1058*/ 	.word	0x00019e90


	//   ....[171]....
        /*105c*/ 	.word	0x00019ec0


	//   ....[172]....
        /*1060*/ 	.word	0x00019ef0


	//   ....[173]....
        /*1064*/ 	.word	0x0001b260


	//   ....[174]....
        /*1068*/ 	.word	0x0001b280


	//   ....[175]....
        /*106c*/ 	.word	0x0001b2e0


	//   ....[176]....
        /*1070*/ 	.word	0x0001b2f0


	//   ....[177]....
        /*1074*/ 	.word	0x0001b330


	//   ....[178]....
        /*1078*/ 	.word	0x0001b340


	//   ....[179]....
        /*107c*/ 	.word	0x0001b380


	//   ....[180]....
        /*1080*/ 	.word	0x0001b390


	//   ....[181]....
        /*1084*/ 	.word	0x0001b3a0


	//   ....[182]....
        /*1088*/ 	.word	0x0001b3b0


	//   ....[183]....
        /*108c*/ 	.word	0x0001b980


	//   ....[184]....
        /*1090*/ 	.word	0x0001b9b0


	//   ....[185]....
        /*1094*/ 	.word	0x0001b9d0


	//   ....[186]....
        /*1098*/ 	.word	0x0001b9f0


	//   ....[187]....
        /*109c*/ 	.word	0x0001ba10


	//   ....[188]....
        /*10a0*/ 	.word	0x0001ba30


	//   ....[189]....
        /*10a4*/ 	.word	0x0001ba50


	//   ....[190]....
        /*10a8*/ 	.word	0x0001ba70


	//   ....[191]....
        /*10ac*/ 	.word	0x0001da80


	//   ....[192]....
        /*10b0*/ 	.word	0x0001daa0


	//   ....[193]....
        /*10b4*/ 	.word	0x0001dad0


	//   ....[194]....
        /*10b8*/ 	.word	0x0001daf0


	//   ....[195]....
        /*10bc*/ 	.word	0x0001db10


	//   ....[196]....
        /*10c0*/ 	.word	0x0001db30


	//   ....[197]....
        /*10c4*/ 	.word	0x0001db50


	//   ....[198]....
        /*10c8*/ 	.word	0x0001db70


	//   ....[199]....
        /*10cc*/ 	.word	0x0001db90


	//   ....[200]....
        /*10d0*/ 	.word	0x0001dbb0


	//   ....[201]....
        /*10d4*/ 	.word	0x0001eec0


	//   ....[202]....
        /*10d8*/ 	.word	0x0001eee0


	//   ....[203]....
        /*10dc*/ 	.word	0x0001ef40


	//   ....[204]....
        /*10e0*/ 	.word	0x0001ef50


	//   ....[205]....
        /*10e4*/ 	.word	0x0001ef90


	//   ....[206]....
        /*10e8*/ 	.word	0x0001efa0


	//   ....[207]....
        /*10ec*/ 	.word	0x0001efe0


	//   ....[208]....
        /*10f0*/ 	.word	0x0001eff0


	//   ....[209]....
        /*10f4*/ 	.word	0x0001f000


	//   ....[210]....
        /*10f8*/ 	.word	0x0001f010


	//   ....[211]....
        /*10fc*/ 	.word	0x0001f1c0


	//   ....[212]....
        /*1100*/ 	.word	0x0001fab0


	//   ....[213]....
        /*1104*/ 	.word	0x00020160


	//   ....[214]....
        /*1108*/ 	.word	0x00020810


	//   ....[215]....
        /*110c*/ 	.word	0x000213c0


	//   ....[216]....
        /*1110*/ 	.word	0x000213f0


	//   ....[217]....
        /*1114*/ 	.word	0x00021410


	//   ....[218]....
        /*1118*/ 	.word	0x00021430


	//   ....[219]....
        /*111c*/ 	.word	0x00021450


	//   ....[220]....
        /*1120*/ 	.word	0x00021470


	//   ....[221]....
        /*1124*/ 	.word	0x00021490


	//   ....[222]....
        /*1128*/ 	.word	0x000214b0


	//   ....[223]....
        /*112c*/ 	.word	0x00023310


	//   ....[224]....
        /*1130*/ 	.word	0x00023340


	//   ....[225]....
        /*1134*/ 	.word	0x00023350


	//   ....[226]....
        /*1138*/ 	.word	0x00023360


	//   ....[227]....
        /*113c*/ 	.word	0x00023370


	//   ....[228]....
        /*1140*/ 	.word	0x000233a0


	//   ....[229]....
        /*1144*/ 	.word	0x000233c0


	//   ....[230]....
        /*1148*/ 	.word	0x000233e0


	//   ....[231]....
        /*114c*/ 	.word	0x000245d0


	//   ....[232]....
        /*1150*/ 	.word	0x000245f0


	//   ....[233]....
        /*1154*/ 	.word	0x00024600


	//   ....[234]....
        /*1158*/ 	.word	0x00024610


	//   ....[235]....
        /*115c*/ 	.word	0x00024620


	//   ....[236]....
        /*1160*/ 	.word	0x00024630


	//   ....[237]....
        /*1164*/ 	.word	0x00024650


	//   ....[238]....
        /*1168*/ 	.word	0x00024660


	//   ....[239]....
        /*116c*/ 	.word	0x00024a80


	//   ....[240]....
        /*1170*/ 	.word	0x00024aa0


	//   ....[241]....
        /*1174*/ 	.word	0x00024b00


	//   ....[242]....
        /*1178*/ 	.word	0x00024b10


	//   ....[243]....
        /*117c*/ 	.word	0x00024b80


	//   ....[244]....
        /*1180*/ 	.word	0x00024ba0


	//   ....[245]....
        /*1184*/ 	.word	0x00024c10


	//   ....[246]....
        /*1188*/ 	.word	0x00024c20


	//   ....[247]....
        /*118c*/ 	.word	0x00024c90


	//   ....[248]....
        /*1190*/ 	.word	0x00024cb0


	//   ....[249]....
        /*1194*/ 	.word	0x00024d20


	//   ....[250]....
        /*1198*/ 	.word	0x00024d30


	//   ....[251]....
        /*119c*/ 	.word	0x00024da0


	//   ....[252]....
        /*11a0*/ 	.word	0x00024dc0


	//   ....[253]....
        /*11a4*/ 	.word	0x00024e30


	//   ....[254]....
        /*11a8*/ 	.word	0x00024e40


	//   ....[255]....
        /*11ac*/ 	.word	0x000250c0


	//   ....[0]....
        /*11b0*/ 	.word	0x000250e0


	//   ....[1]....
        /*11b4*/ 	.word	0x00025490


	//   ....[2]....
        /*11b8*/ 	.word	0x000254a0


	//   ....[3]....
        /*11bc*/ 	.word	0x00025850


	//   ....[4]....
        /*11c0*/ 	.word	0x00025870


	//   ....[5]....
        /*11c4*/ 	.word	0x00025c30


	//   ....[6]....
        /*11c8*/ 	.word	0x00025c40


	//   ....[7]....
        /*11cc*/ 	.word	0x000267b0


	//   ....[8]....
        /*11d0*/ 	.word	0x000267d0


	//   ....[9]....
        /*11d4*/ 	.word	0x00026840


	//   ....[10]....
        /*11d8*/ 	.word	0x00026850


	//   ....[11]....
        /*11dc*/ 	.word	0x000268c0


	//   ....[12]....
        /*11e0*/ 	.word	0x000268e0


	//   ....[13]....
        /*11e4*/ 	.word	0x00026950


	//   ....[14]....
        /*11e8*/ 	.word	0x00026960


	//   ....[15]....
        /*11ec*/ 	.word	0x000269d0


	//   ....[16]....
        /*11f0*/ 	.word	0x000269f0


	//   ....[17]....
        /*11f4*/ 	.word	0x00026a60


	//   ....[18]....
        /*11f8*/ 	.word	0x00026a70


	//   ....[19]....
        /*11fc*/ 	.word	0x00026ae0


	//   ....[20]....
        /*1200*/ 	.word	0x00026b00


	//   ....[21]....
        /*1204*/ 	.word	0x00026b70


	//   ....[22]....
        /*1208*/ 	.word	0x00026b80


	//   ....[23]....
        /*120c*/ 	.word	0x00026cd0


	//   ....[24]....
        /*1210*/ 	.word	0x00026cf0


	//   ....[25]....
        /*1214*/ 	.word	0x00026e20


	//   ....[26]....
        /*1218*/ 	.word	0x00026e60


	//   ....[27]....
        /*121c*/ 	.word	0x00026e90


	//   ....[28]....
        /*1220*/ 	.word	0x00026ec0


	//   ....[29]....
        /*1224*/ 	.word	0x00026ef0


	//   ....[30]....
        /*1228*/ 	.word	0x00026f20


	//   ....[31]....
        /*122c*/ 	.word	0x00027080


	//   ....[32]....
        /*1230*/ 	.word	0x000270c0


	//   ....[33]....
        /*1234*/ 	.word	0x000270f0


	//   ....[34]....
        /*1238*/ 	.word	0x00027120


	//   ....[35]....
        /*123c*/ 	.word	0x00027150


	//   ....[36]....
        /*1240*/ 	.word	0x00027180


	//   ....[37]....
        /*1244*/ 	.word	0x00027210


	//   ....[38]....
        /*1248*/ 	.word	0x00027270


	//   ....[39]....
        /*124c*/ 	.word	0x00027280


	//   ....[40]....
        /*1250*/ 	.word	0x000272e0


	//   ....[41]....
        /*1254*/ 	.word	0x00027d40


	//   ....[42]....
        /*1258*/ 	.word	0x00027da0


	//   ....[43]....
        /*125c*/ 	.word	0x00027df0


	//   ....[44]....
        /*1260*/ 	.word	0x00027e40


	//   ....[45]....
        /*1264*/ 	.word	0x00027e90


	//   ....[46]....
        /*1268*/ 	.word	0x00027f00


	//   ....[47]....
        /*126c*/ 	.word	0x00027f50


	//   ....[48]....
        /*1270*/ 	.word	0x00027fc0


	//   ....[49]....
        /*1274*/ 	.word	0x00028030


	//   ....[50]....
        /*1278*/ 	.word	0x000280a0


	//   ....[51]....
        /*127c*/ 	.word	0x00028110


	//   ....[52]....
        /*1280*/ 	.word	0x00028180


	//   ....[53]....
        /*1284*/ 	.word	0x000281f0


	//   ....[54]....
        /*1288*/ 	.word	0x00028250


	//   ....[55]....
        /*128c*/ 	.word	0x000282c0


	//   ....[56]....
        /*1290*/ 	.word	0x00028330


	//   ....[57]....
        /*1294*/ 	.word	0x000283a0


	//   ....[58]....
        /*1298*/ 	.word	0x00028400


	//   ....[59]....
        /*129c*/ 	.word	0x00028470


	//   ....[60]....
        /*12a0*/ 	.word	0x000284e0


	//   ....[61]....
        /*12a4*/ 	.word	0x00028550


	//   ....[62]....
        /*12a8*/ 	.word	0x000285b0


	//   ....[63]....
        /*12ac*/ 	.word	0x00028620


	//   ....[64]....
        /*12b0*/ 	.word	0x00028690


	//   ....[65]....
        /*12b4*/ 	.word	0x00028700


	//   ....[66]....
        /*12b8*/ 	.word	0x00028760


	//   ....[67]....
        /*12bc*/ 	.word	0x000287d0


	//   ....[68]....
        /*12c0*/ 	.word	0x00028840


	//   ....[69]....
        /*12c4*/ 	.word	0x000288f0


	//   ....[70]....
        /*12c8*/ 	.word	0x00028950


	//   ....[71]....
        /*12cc*/ 	.word	0x00028a00


	//   ....[72]....
        /*12d0*/ 	.word	0x00028a60


	//   ....[73]....
        /*12d4*/ 	.word	0x00028b10


	//   ....[74]....
        /*12d8*/ 	.word	0x00028b70


	//   ....[75]....
        /*12dc*/ 	.word	0x00028c20


	//   ....[76]....
        /*12e0*/ 	.word	0x00028c80


	//   ....[77]....
        /*12e4*/ 	.word	0x00028cf0


	//   ....[78]....
        /*12e8*/ 	.word	0x00028d60


	//   ....[79]....
        /*12ec*/ 	.word	0x00028dd0


	//   ....[80]....
        /*12f0*/ 	.word	0x00028e40


	//   ....[81]....
        /*12f4*/ 	.word	0x00028e90


	//   ....[82]....
        /*12f8*/ 	.word	0x00028ed0


	//   ....[83]....
        /*12fc*/ 	.word	0x00028f20


	//   ....[84]....
        /*1300*/ 	.word	0x00028f70


	//   ....[85]....
        /*1304*/ 	.word	0x00028fc0


	//   ....[86]....
        /*1308*/ 	.word	0x00029010


	//   ....[87]....
        /*130c*/ 	.word	0x00029060


	//   ....[88]....
        /*1310*/ 	.word	0x000290b0


	//   ....[89]....
        /*1314*/ 	.word	0x00029120


	//   ....[90]....
        /*1318*/ 	.word	0x00029190


	//   ....[91]....
        /*131c*/ 	.word	0x00029240


	//   ....[92]....
        /*1320*/ 	.word	0x000292a0


	//   ....[93]....
        /*1324*/ 	.word	0x00029350


	//   ....[94]....
        /*1328*/ 	.word	0x000293b0


	//   ....[95]....
        /*132c*/ 	.word	0x00029460


	//   ....[96]....
        /*1330*/ 	.word	0x000294c0


	//   ....[97]....
        /*1334*/ 	.word	0x00029570


	//   ....[98]....
        /*1338*/ 	.word	0x000295d0


	//   ....[99]....
        /*133c*/ 	.word	0x00029640


	//   ....[100]....
        /*1340*/ 	.word	0x000296b0


	//   ....[101]....
        /*1344*/ 	.word	0x00029760


	//   ....[102]....
        /*1348*/ 	.word	0x000297c0


	//   ....[103]....
        /*134c*/ 	.word	0x00029870


	//   ....[104]....
        /*1350*/ 	.word	0x000298d0


	//   ....[105]....
        /*1354*/ 	.word	0x00029980


	//   ....[106]....
        /*1358*/ 	.word	0x000299e0


	//   ....[107]....
        /*135c*/ 	.word	0x00029a90


	//   ....[108]....
        /*1360*/ 	.word	0x00029af0


	//   ....[109]....
        /*1364*/ 	.word	0x00029b60


	//   ....[110]....
        /*1368*/ 	.word	0x00029bd0


	//   ....[111]....
        /*136c*/ 	.word	0x00029c40


	//   ....[112]....
        /*1370*/ 	.word	0x00029cb0


	//   ....[113]....
        /*1374*/ 	.word	0x00029d00


	//   ....[114]....
        /*1378*/ 	.word	0x00029d40


	//   ....[115]....
        /*137c*/ 	.word	0x00029d90


	//   ....[116]....
        /*1380*/ 	.word	0x00029dd0


	//   ....[117]....
        /*1384*/ 	.word	0x00029e20


	//   ....[118]....
        /*1388*/ 	.word	0x00029e60


	//   ....[119]....
        /*138c*/ 	.word	0x00029eb0


	//   ....[120]....
        /*1390*/ 	.word	0x00029ef0


	//   ....[121]....
        /*1394*/ 	.word	0x00029f50


	//   ....[122]....
        /*1398*/ 	.word	0x00029fc0


	//   ....[123]....
        /*139c*/ 	.word	0x0002a070


	//   ....[124]....
        /*13a0*/ 	.word	0x0002a0d0


	//   ....[125]....
        /*13a4*/ 	.word	0x0002a180


	//   ....[126]....
        /*13a8*/ 	.word	0x0002a1e0


	//   ....[127]....
        /*13ac*/ 	.word	0x0002a290


	//   ....[128]....
        /*13b0*/ 	.word	0x0002a2f0


	//   ....[129]....
        /*13b4*/ 	.word	0x0002a3a0


	//   ....[130]....
        /*13b8*/ 	.word	0x0002a400


	//   ....[131]....
        /*13bc*/ 	.word	0x0002a470


	//   ....[132]....
        /*13c0*/ 	.word	0x0002a4e0


	//   ....[133]....
        /*13c4*/ 	.word	0x0002a590


	//   ....[134]....
        /*13c8*/ 	.word	0x0002a5f0


	//   ....[135]....
        /*13cc*/ 	.word	0x0002a6a0


	//   ....[136]....
        /*13d0*/ 	.word	0x0002a700


	//   ....[137]....
        /*13d4*/ 	.word	0x0002a7b0


	//   ....[138]....
        /*13d8*/ 	.word	0x0002a810


	//   ....[139]....
        /*13dc*/ 	.word	0x0002a8c0


	//   ....[140]....
        /*13e0*/ 	.word	0x0002a920


	//   ....[141]....
        /*13e4*/ 	.word	0x0002a970


	//   ....[142]....
        /*13e8*/ 	.word	0x0002a9b0


	//   ....[143]....
        /*13ec*/ 	.word	0x0002aa00


	//   ....[144]....
        /*13f0*/ 	.word	0x0002aa40


	//   ....[145]....
        /*13f4*/ 	.word	0x0002aa90


	//   ....[146]....
        /*13f8*/ 	.word	0x0002aad0


	//   ....[147]....
        /*13fc*/ 	.word	0x0002ab20


	//   ....[148]....
        /*1400*/ 	.word	0x0002ab60


	//   ....[149]....
        /*1404*/ 	.word	0x0002abb0


	//   ....[150]....
        /*1408*/ 	.word	0x0002ac20


	//   ....[151]....
        /*140c*/ 	.word	0x0002ac90


	//   ....[152]....
        /*1410*/ 	.word	0x0002ad40


	//   ....[153]....
        /*1414*/ 	.word	0x0002ada0


	//   ....[154]....
        /*1418*/ 	.word	0x0002ae50


	//   ....[155]....
        /*141c*/ 	.word	0x0002aeb0


	//   ....[156]....
        /*1420*/ 	.word	0x0002af60


	//   ....[157]....
        /*1424*/ 	.word	0x0002afc0


	//   ....[158]....
        /*1428*/ 	.word	0x0002b070


	//   ....[159]....
        /*142c*/ 	.word	0x0002b0d0


	//   ....[160]....
        /*1430*/ 	.word	0x0002b140


	//   ....[161]....
        /*1434*/ 	.word	0x0002b1b0


	//   ....[162]....
        /*1438*/ 	.word	0x0002b220


	//   ....[163]....
        /*143c*/ 	.word	0x0002b290


	//   ....[164]....
        /*1440*/ 	.word	0x0002b2e0


	//   ....[165]....
        /*1444*/ 	.word	0x0002b320


	//   ....[166]....
        /*1448*/ 	.word	0x0002b370


	//   ....[167]....
        /*144c*/ 	.word	0x0002b3b0


	//   ....[168]....
        /*1450*/ 	.word	0x0002b400


	//   ....[169]....
        /*1454*/ 	.word	0x0002b440


	//   ....[170]....
        /*1458*/ 	.word	0x0002b490


	//   ....[171]....
        /*145c*/ 	.word	0x0002b4d0


	//   ....[172]....
        /*1460*/ 	.word	0x0002b520


	//   ....[173]....
        /*1464*/ 	.word	0x0002b570


	//   ....[174]....
        /*1468*/ 	.word	0x0002b5c0


	//   ....[175]....
        /*146c*/ 	.word	0x0002b610


	//   ....[176]....
        /*1470*/ 	.word	0x0002b660


	//   ....[177]....
        /*1474*/ 	.word	0x0002b6b0


	//   ....[178]....
        /*1478*/ 	.word	0x0002b700


	//   ....[179]....
        /*147c*/ 	.word	0x0002b740


	//   ....[180]....
        /*1480*/ 	.word	0x0002b7b0


	//   ....[181]....
        /*1484*/ 	.word	0x0002b820


	//   ....[182]....
        /*1488*/ 	.word	0x0002b890


	//   ....[183]....
        /*148c*/ 	.word	0x0002b8f0


	//   ....[184]....
        /*1490*/ 	.word	0x0002b960


	//   ....[185]....
        /*1494*/ 	.word	0x0002b9d0


	//   ....[186]....
        /*1498*/ 	.word	0x0002ba40


	//   ....[187]....
        /*149c*/ 	.word	0x0002baa0


	//   ....[188]....
        /*14a0*/ 	.word	0x0002bb10


	//   ....[189]....
        /*14a4*/ 	.word	0x0002bb80


	//   ....[190]....
        /*14a8*/ 	.word	0x0002bbf0


	//   ....[191]....
        /*14ac*/ 	.word	0x0002bc50


	//   ....[192]....
        /*14b0*/ 	.word	0x0002bcc0


	//   ....[193]....
        /*14b4*/ 	.word	0x0002bd30


	//   ....[194]....
        /*14b8*/ 	.word	0x0002bda0


	//   ....[195]....
        /*14bc*/ 	.word	0x0002be00


	//   ....[196]....
        /*14c0*/ 	.word	0x0002be70


	//   ....[197]....
        /*14c4*/ 	.word	0x0002bee0


	//   ....[198]....
        /*14c8*/ 	.word	0x0002bf50


	//   ....[199]....
        /*14cc*/ 	.word	0x0002bfb0


	//   ....[200]....
        /*14d0*/ 	.word	0x0002c020


	//   ....[201]....
        /*14d4*/ 	.word	0x0002c090


	//   ....[202]....
        /*14d8*/ 	.word	0x0002c100


	//   ....[203]....
        /*14dc*/ 	.word	0x0002c160


	//   ....[204]....
        /*14e0*/ 	.word	0x0002c1d0


	//   ....[205]....
        /*14e4*/ 	.word	0x0002c240


	//   ....[206]....
        /*14e8*/ 	.word	0x0002c2b0


	//   ....[207]....
        /*14ec*/ 	.word	0x0002c310


	//   ....[208]....
        /*14f0*/ 	.word	0x0002c380


	//   ....[209]....
        /*14f4*/ 	.word	0x0002c3f0


	//   ....[210]....
        /*14f8*/ 	.word	0x0002c460


	//   ....[211]....
        /*14fc*/ 	.word	0x0002c4c0


	//   ....[212]....
        /*1500*/ 	.word	0x0002c530


	//   ....[213]....
        /*1504*/ 	.word	0x0002c5a0


	//   ....[214]....
        /*1508*/ 	.word	0x0002c610


	//   ....[215]....
        /*150c*/ 	.word	0x0002c670


	//   ....[216]....
        /*1510*/ 	.word	0x0002c6e0


	//   ....[217]....
        /*1514*/ 	.word	0x0002c750


	//   ....[218]....
        /*1518*/ 	.word	0x0002c7c0


	//   ....[219]....
        /*151c*/ 	.word	0x0002c820


	//   ....[220]....
        /*1520*/ 	.word	0x0002c890


	//   ....[221]....
        /*1524*/ 	.word	0x0002c900


	//   ....[222]....
        /*1528*/ 	.word	0x0002c950


	//   ....[223]....
        /*152c*/ 	.word	0x0002c990


	//   ....[224]....
        /*1530*/ 	.word	0x0002c9e0


	//   ....[225]....
        /*1534*/ 	.word	0x0002ca30


	//   ....[226]....
        /*1538*/ 	.word	0x0002ca80


	//   ....[227]....
        /*153c*/ 	.word	0x0002caf0


	//   ....[228]....
        /*1540*/ 	.word	0x0002cb40


	//   ....[229]....
        /*1544*/ 	.word	0x0002cb90


	//   ....[230]....
        /*1548*/ 	.word	0x0002cbe0


	//   ....[231]....
        /*154c*/ 	.word	0x0002cc30


	//   ....[232]....
        /*1550*/ 	.word	0x0002cc80


	//   ....[233]....
        /*1554*/ 	.word	0x0002ccf0


	//   ....[234]....
        /*1558*/ 	.word	0x0002cd40


	//   ....[235]....
        /*155c*/ 	.word	0x0002cdb0


	//   ....[236]....
        /*1560*/ 	.word	0x0002ce10


	//   ....[237]....
        /*1564*/ 	.word	0x0002ce80


	//----- nvinfo : EIATTR_EXIT_INSTR_OFFSETS
	.align		4
.L_226:
        /*1568*/ 	.byte	0x04, 0x1c
        /*156a*/ 	.short	(.L_228 - .L_227)


	//   ....[0]....
.L_227:
        /*156c*/ 	.word	0x000010d0


	//   ....[1]....
        /*1570*/ 	.word	0x00027d00


	//----- nvinfo : EIATTR_MAX_THREADS
	.align		4
.L_228:
        /*1574*/ 	.byte	0x04, 0x05
        /*1576*/ 	.short	(.L_230 - .L_229)
.L_229:
        /*1578*/ 	.word	0x00000080
        /*157c*/ 	.word	0x00000001
        /*1580*/ 	.word	0x00000001


	//----- nvinfo : EIATTR_CRS_STACK_SIZE
	.align		4
.L_230:
        /*1584*/ 	.byte	0x04, 0x1e
        /*1586*/ 	.short	(.L_232 - .L_231)
.L_231:
        /*1588*/ 	.word	0x00000000
.L_232:


//--------------------- .nv.info._ZN7cutlass13device_kernelIN5flash19enable_sm80_to_sm89INS1_16FlashAttnFwdSm80INS1_25CollectiveMainloopFwdSm80ILi4ELi1ELb0EN4cute5tupleIJNS5_1CILi128EEENS7_ILi112EEENS7_ILi64EEEEEELi64ENS_6half_tEfNS_4arch4Sm80ELb1ELb0ELb1ELb0ELb1ELb0ELb1ELb1EEENS1_21CollectiveEpilogueFwdINS6_IJS8_SA_S9_EEENS6_IJNS7_ILi1EEESI_SI_EEESC_SE_Li128ELb0ELb1ELb1ELb0EEENS1_30DynamicPersistentTileSchedulerILi128ELi128ELb1ELb1ELb0EEEEEEEEEvNT_6ParamsE --------------------------
	.section	.nv.info._ZN7cutlass13device_kernelIN5flash19enable_sm80_to_sm89INS1_16FlashAttnFwdSm80INS1_25CollectiveMainloopFwdSm80ILi4ELi1ELb0EN4cute5tupleIJNS5_1CILi128EEENS7_ILi112EEENS7_ILi64EEEEEELi64ENS_6half_tEfNS_4arch4Sm80ELb1ELb0ELb1ELb0ELb1ELb0ELb1ELb1EEENS1_21CollectiveEpilogueFwdINS6_IJS8_SA_S9_EEENS6_IJNS7_ILi1EEESI_SI_EEESC_SE_Li128ELb0ELb1ELb1ELb0EEENS1_30DynamicPersistentTileSchedulerILi128ELi128ELb1ELb1ELb0EEEEEEEEEvNT_6ParamsE,"",@"SHT_CUDA_INFO"
	.sectionflags	@""
	.align	4


	//----- nvinfo : EIATTR_CUDA_API_VERSION
	.align		4
        /*0000*/ 	.byte	0x04, 0x37
        /*0002*/ 	.short	(.L_234 - .L_233)
.L_233:
        /*0004*/ 	.word	0x00000082


	//----- nvinfo : EIATTR_SW2861232_WAR
	.align		4
.L_234:
        /*0008*/ 	.byte	0x01, 0x35
	.zero		2


	//----- nvinfo : EIATTR_PARAM_CBANK
	.align		4
        /*000c*/ 	.byte	0x04, 0x0a
        /*000e*/ 	.short	(.L_236 - .L_235)
	.align		4
.L_235:
        /*0010*/ 	.word	index@(.nv.constant0._ZN7cutlass13device_kernelIN5flash19enable_sm80_to_sm89INS1_16FlashAttnFwdSm80INS1_25CollectiveMainloopFwdSm80ILi4ELi1ELb0EN4cute5tupleIJNS5_1CILi128EEENS7_ILi112EEENS7_ILi64EEEEEELi64ENS_6half_tEfNS_4arch4Sm80ELb1ELb0ELb1ELb0ELb1ELb0ELb1ELb1EEENS1_21CollectiveEpilogueFwdINS6_IJS8_SA_S9_EEENS6_IJNS7_ILi1EEESI_SI_EEESC_SE_Li128ELb0ELb1ELb1ELb0EEENS1_30DynamicPersistentTileSchedulerILi128ELi128ELb1ELb1ELb0EEEEEEEEEvNT_6ParamsE)
        /*0014*/ 	.short	0x0160
        /*0016*/ 	.short	0x0428


	//----- nvinfo : EIATTR_CBANK_PARAM_SIZE
	.align		4
.L_236:
        /*0018*/ 	.byte	0x03, 0x19
        /*001a*/ 	.short	0x0428


	//----- nvinfo : EIATTR_KPARAM_INFO
	.align		4
        /*001c*/ 	.byte	0x04, 0x17
        /*001e*/ 	.short	(.L_238 - .L_237)
.L_237:
        /*0020*/ 	.word	0x00000000
        /*0024*/ 	.short	0x0000
        /*0026*/ 	.short	0x0000
        /*0028*/ 	.byte	0x00, 0xf0, 0xa1, 0x10


	//----- nvinfo : EIATTR_MAXREG_COUNT
	.align		4
.L_238:
        /*002c*/ 	.byte	0x03, 0x1b
        /*002e*/ 	.short	0x00ff


	//----- nvinfo : EIATTR_NUM_BARRIERS
	.align		4
        /*0030*/ 	.byte	0x02, 0x4c
        /*0032*/ 	.byte	0x06
	.zero		1


	//----- nvinfo : EIATTR_ANNOTATIONS
	.align		4
        /*0034*/ 	.byte	0x04, 0x55
        /*0036*/ 	.short	(.L_240 - .L_239)


	//   ....[0]....
.L_239:
        /* <DEDUP_REMOVED lines=58> */


	//----- nvinfo : EIATTR_MERCURY_ISA_VERSION
	.align		4
.L_240:
        /*03c0*/ 	.byte	0x03, 0x5f
        /*03c2*/ 	.short	0x0000


	//----- nvinfo : EIATTR_INT_WARP_WIDE_INSTR_OFFSETS
	.align		4
        /*03c4*/ 	.byte	0x04, 0x31
        /*03c6*/ 	.short	(.L_242 - .L_241)


	//   ....[0]....
.L_241:
        /*03c8*/ 	.word	0x000137d0


	//   ....[1]....
        /*03cc*/ 	.word	0x00013870


	//----- nvinfo : EIATTR_COOP_GROUP_MASK_REGIDS
	.align		4
.L_242:
        /*03d0*/ 	.byte	0x04, 0x29
        /*03d2*/ 	.short	(.L_244 - .L_243)


	//   ....[0]....
.L_243:
        /*03d4*/ 	.word	0xffffffff


	//   ....[1]....
        /*03d8*/ 	.word	0xffffffff


	//   ....[2]....
        /*03dc*/ 	.word	0xffffffff


	//   ....[3]....
        /*03e0*/ 	.word	0xffffffff


	//   ....[4]....
        /*03e4*/ 	.word	0xffffffff


	//   ....[5]....
        /*03e8*/ 	.word	0xffffffff


	//   ....[6]....
        /*03ec*/ 	.word	0xffffffff


	//   ....[7]....
        /*03f0*/ 	.word	0xffffffff


	//   ....[8]....
        /*03f4*/ 	.word	0xffffffff


	//   ....[9]....
        /*03f8*/ 	.word	0xffffffff


	//   ....[10]....
        /*03fc*/ 	.word	0xffffffff


	//   ....[11]....
        /*0400*/ 	.word	0xffffffff


	//   ....[12]....
        /*0404*/ 	.word	0xffffffff


	//   ....[13]....
        /*0408*/ 	.word	0xffffffff


	//   ....[14]....
        /*040c*/ 	.word	0xffffffff


	//   ....[15]....
        /*0410*/ 	.word	0xffffffff


	//   ....[16]....
        /*0414*/ 	.word	0xffffffff


	//   ....[17]....
        /*0418*/ 	.word	0xffffffff


	//   ....[18]....
        /*041c*/ 	.word	0xffffffff


	//   ....[19]....
        /*0420*/ 	.word	0xffffffff


	//   ....[20]....
        /*0424*/ 	.word	0xffffffff


	//   ....[21]....
        /*0428*/ 	.word	0xffffffff


	//   ....[22]....
        /*042c*/ 	.word	0xffffffff


	//   ....[23]....
        /*0430*/ 	.word	0xffffffff


	//   ....[24]....
        /*0434*/ 	.word	0xffffffff


	//   ....[25]....
        /*0438*/ 	.word	0xffffffff


	//   ....[26]....
        /*043c*/ 	.word	0xffffffff


	//   ....[27]....
        /*0440*/ 	.word	0xffffffff


	//   ....[28]....
        /*0444*/ 	.word	0xffffffff


	//   ....[29]....
        /*0448*/ 	.word	0xffffffff


	//   ....[30]....
        /*044c*/ 	.word	0xffffffff


	//   ....[31]....
        /*0450*/ 	.word	0xffffffff


	//   ....[32]....
        /*0454*/ 	.word	0xffffffff


	//   ....[33]....
        /*0458*/ 	.word	0xffffffff


	//   ....[34]....
        /*045c*/ 	.word	0xffffffff


	//   ....[35]....
        /*0460*/ 	.word	0xffffffff


	//   ....[36]....
        /*0464*/ 	.word	0xffffffff


	//   ....[37]....
        /*0468*/ 	.word	0xffffffff


	//   ....[38]....
        /*046c*/ 	.word	0xffffffff


	//   ....[39]....
        /*0470*/ 	.word	0xffffffff


	//   ....[40]....
        /*0474*/ 	.word	0xffffffff


	//   ....[41]....
        /*0478*/ 	.word	0xffffffff


	//   ....[42]....
        /*047c*/ 	.word	0xffffffff


	//   ....[43]....
        /*0480*/ 	.word	0xffffffff


	//   ....[44]....
        /*0484*/ 	.word	0xffffffff


	//   ....[45]....
        /*0488*/ 	.word	0xffffffff


	//   ....[46]....
        /*048c*/ 	.word	0xffffffff


	//   ....[47]....
        /*0490*/ 	.word	0xffffffff


	//   ....[48]....
        /*0494*/ 	.word	0xffffffff


	//   ....[49]....
        /*0498*/ 	.word	0xffffffff


	//   ....[50]....
        /*049c*/ 	.word	0xffffffff


	//   ....[51]....
        /*04a0*/ 	.word	0xffffffff


	//   ....[52]....
        /*04a4*/ 	.word	0xffffffff


	//   ....[53]....
        /*04a8*/ 	.word	0xffffffff


	//   ....[54]....
        /*04ac*/ 	.word	0xffffffff


	//   ....[55]....
        /*04b0*/ 	.word	0xffffffff


	//   ....[56]....
        /*04b4*/ 	.word	0xffffffff


	//   ....[57]....
        /*04b8*/ 	.word	0xffffffff


	//   ....[58]....
        /*04bc*/ 	.word	0xffffffff


	//   ....[59]....
        /*04c0*/ 	.word	0xffffffff


	//   ....[60]....
        /*04c4*/ 	.word	0xffffffff


	//   ....[61]....
        /*04c8*/ 	.word	0xffffffff


	//   ....[62]....
        /*04cc*/ 	.word	0xffffffff


	//   ....[63]....
        /*04d0*/ 	.word	0xffffffff


	//   ....[64]....
        /*04d4*/ 	.word	0xffffffff


	//   ....[65]....
        /*04d8*/ 	.word	0xffffffff


	//   ....[66]....
        /*04dc*/ 	.word	0xffffffff


	//   ....[67]....
        /*04e0*/ 	.word	0xffffffff


	//   ....[68]....
        /*04e4*/ 	.word	0xffffffff


	//   ....[69]....
        /*04e8*/ 	.word	0xffffffff


	//   ....[70]....
        /*04ec*/ 	.word	0xffffffff


	//   ....[71]....
        /*04f0*/ 	.word	0xffffffff


	//   ....[72]....
        /*04f4*/ 	.word	0xffffffff


	//   ....[73]....
        /*04f8*/ 	.word	0xffffffff


	//   ....[74]....
        /*04fc*/ 	.word	0xffffffff


	//   ....[75]....
        /*0500*/ 	.word	0xffffffff


	//   ....[76]....
        /*0504*/ 	.word	0xffffffff


	//   ....[77]....
        /*0508*/ 	.word	0xffffffff


	//   ....[78]....
        /*050c*/ 	.word	0xffffffff


	//   ....[79]....
        /*0510*/ 	.word	0xffffffff


	//   ....[80]....
        /*0514*/ 	.word	0xffffffff


	//   ....[81]....
        /*0518*/ 	.word	0xffffffff


	//   ....[82]....
        /*051c*/ 	.word	0xffffffff


	//   ....[83]....
        /*0520*/ 	.word	0xffffffff


	//   ....[84]....
        /*0524*/ 	.word	0xffffffff


	//   ....[85]....
        /*0528*/ 	.word	0xffffffff


	//   ....[86]....
        /*052c*/ 	.word	0xffffffff


	//   ....[87]....
        /*0530*/ 	.word	0xffffffff


	//   ....[88]....
        /*0534*/ 	.word	0xffffffff


	//   ....[89]....
        /*0538*/ 	.word	0xffffffff


	//   ....[90]....
        /*053c*/ 	.word	0xffffffff


	//   ....[91]....
        /*0540*/ 	.word	0xffffffff


	//   ....[92]....
        /*0544*/ 	.word	0xffffffff


	//   ....[93]....
        /*0548*/ 	.word	0xffffffff


	//   ....[94]....
        /*054c*/ 	.word	0xffffffff


	//   ....[95]....
        /*0550*/ 	.word	0xffffffff


	//   ....[96]....
        /*0554*/ 	.word	0xffffffff


	//   ....[97]....
        /*0558*/ 	.word	0xffffffff


	//   ....[98]....
        /*055c*/ 	.word	0xffffffff


	//   ....[99]....
        /*0560*/ 	.word	0xffffffff


	//   ....[100]....
        /*0564*/ 	.word	0xffffffff


	//   ....[101]....
        /*0568*/ 	.word	0xffffffff


	//   ....[102]....
        /*056c*/ 	.word	0xffffffff


	//   ....[103]....
        /*0570*/ 	.word	0xffffffff


	//   ....[104]....
        /*0574*/ 	.word	0xffffffff


	//   ....[105]....
        /*0578*/ 	.word	0xffffffff


	//   ....[106]....
        /*057c*/ 	.word	0xffffffff


	//   ....[107]....
        /*0580*/ 	.word	0xffffffff


	//   ....[108]....
        /*0584*/ 	.word	0xffffffff


	//   ....[109]....
        /*0588*/ 	.word	0xffffffff


	//   ....[110]....
        /*058c*/ 	.word	0xffffffff


	//   ....[111]....
        /*0590*/ 	.word	0xffffffff


	//   ....[112]....
        /*0594*/ 	.word	0xffffffff


	//   ....[113]....
        /*0598*/ 	.word	0xffffffff


	//   ....[114]....
        /*059c*/ 	.word	0xffffffff


	//   ....[115]....
        /*05a0*/ 	.word	0xffffffff


	//   ....[116]....
        /*05a4*/ 	.word	0xffffffff


	//   ....[117]....
        /*05a8*/ 	.word	0xffffffff


	//   ....[118]....
        /*05ac*/ 	.word	0xffffffff


	//   ....[119]....
        /*05b0*/ 	.word	0xffffffff


	//   ....[120]....
        /*05b4*/ 	.word	0xffffffff


	//   ....[121]....
        /*05b8*/ 	.word	0xffffffff


	//   ....[122]....
        /*05bc*/ 	.word	0xffffffff


	//   ....[123]....
        /*05c0*/ 	.word	0xffffffff


	//   ....[124]....
        /*05c4*/ 	.word	0xffffffff


	//   ....[125]....
        /*05c8*/ 	.word	0xffffffff


	//   ....[126]....
        /*05cc*/ 	.word	0xffffffff


	//   ....[127]....
        /*05d0*/ 	.word	0xffffffff


	//   ....[128]....
        /*05d4*/ 	.word	0xffffffff


	//   ....[129]....
        /*05d8*/ 	.word	0xffffffff


	//   ....[130]....
        /*05dc*/ 	.word	0xffffffff


	//   ....[131]....
        /*05e0*/ 	.word	0xffffffff


	//   ....[132]....
        /*05e4*/ 	.word	0xffffffff


	//   ....[133]....
        /*05e8*/ 	.word	0xffffffff


	//   ....[134]....
        /*05ec*/ 	.word	0xffffffff


	//   ....[135]....
        /*05f0*/ 	.word	0xffffffff


	//   ....[136]....
        /*05f4*/ 	.word	0xffffffff


	//   ....[137]....
        /*05f8*/ 	.word	0xffffffff


	//   ....[138]....
        /*05fc*/ 	.word	0xffffffff


	//   ....[139]....
        /*0600*/ 	.word	0xffffffff


	//   ....[140]....
        /*0604*/ 	.word	0xffffffff


	//   ....[141]....
        /*0608*/ 	.word	0xffffffff


	//   ....[142]....
        /*060c*/ 	.word	0xffffffff


	//   ....[143]....
        /*0610*/ 	.word	0xffffffff


	//   ....[144]....
        /*0614*/ 	.word	0xffffffff


	//   ....[145]....
        /*0618*/ 	.word	0xffffffff


	//   ....[146]....
        /*061c*/ 	.word	0xffffffff


	//   ....[147]....
        /*0620*/ 	.word	0xffffffff


	//   ....[148]....
        /*0624*/ 	.word	0xffffffff


	//   ....[149]....
        /*0628*/ 	.word	0xffffffff


	//   ....[150]....
        /*062c*/ 	.word	0xffffffff


	//   ....[151]....
        /*0630*/ 	.word	0xffffffff


	//   ....[152]....
        /*0634*/ 	.word	0xffffffff


	//   ....[153]....
        /*0638*/ 	.word	0xffffffff


	//   ....[154]....
        /*063c*/ 	.word	0xffffffff


	//   ....[155]....
        /*0640*/ 	.word	0xffffffff


	//   ....[156]....
        /*0644*/ 	.word	0xffffffff


	//   ....[157]....
        /*0648*/ 	.word	0xffffffff


	//   ....[158]....
        /*064c*/ 	.word	0xffffffff


	//   ....[159]....
        /*0650*/ 	.word	0xffffffff


	//   ....[160]....
        /*0654*/ 	.word	0xffffffff


	//   ....[161]....
        /*0658*/ 	.word	0xffffffff


	//   ....[162]....
        /*065c*/ 	.word	0xffffffff


	//   ....[163]....
        /*0660*/ 	.word	0xffffffff


	//   ....[164]....
        /*0664*/ 	.word	0xffffffff


	//   ....[165]....
        /*0668*/ 	.word	0xffffffff


	//   ....[166]....
        /*066c*/ 	.word	0xffffffff


	//   ....[167]....
        /*0670*/ 	.word	0xffffffff


	//   ....[168]....
        /*0674*/ 	.word	0xffffffff


	//   ....[169]....
        /*0678*/ 	.word	0xffffffff


	//   ....[170]....
        /*067c*/ 	.word	0xffffffff


	//   ....[171]....
        /*0680*/ 	.word	0xffffffff


	//   ....[172]....
        /*0684*/ 	.word	0xffffffff


	//   ....[173]....
        /*0688*/ 	.word	0xffffffff


	//   ....[174]....
        /*068c*/ 	.word	0xffffffff


	//   ....[175]....
        /*0690*/ 	.word	0xffffffff


	//   ....[176]....
        /*0694*/ 	.word	0xffffffff


	//   ....[177]....
        /*0698*/ 	.word	0xffffffff


	//   ....[178]....
        /*069c*/ 	.word	0xffffffff


	//   ....[179]....
        /*06a0*/ 	.word	0xffffffff


	//   ....[180]....
        /*06a4*/ 	.word	0xffffffff


	//   ....[181]....
        /*06a8*/ 	.word	0xffffffff


	//   ....[182]....
        /*06ac*/ 	.word	0xffffffff


	//   ....[183]....
        /*06b0*/ 	.word	0xffffffff


	//   ....[184]....
        /*06b4*/ 	.word	0xffffffff


	//   ....[185]....
        /*06b8*/ 	.word	0xffffffff


	//   ....[186]....
        /*06bc*/ 	.word	0xffffffff


	//   ....[187]....
        /*06c0*/ 	.word	0xffffffff


	//   ....[188]....
        /*06c4*/ 	.word	0xffffffff


	//   ....[189]....
        /*06c8*/ 	.word	0xffffffff


	//   ....[190]....
        /*06cc*/ 	.word	0xffffffff


	//   ....[191]....
        /*06d0*/ 	.word	0xffffffff


	//   ....[192]....
        /*06d4*/ 	.word	0xffffffff


	//   ....[193]....
        /*06d8*/ 	.word	0xffffffff


	//   ....[194]....
        /*06dc*/ 	.word	0xffffffff


	//   ....[195]....
        /*06e0*/ 	.word	0xffffffff


	//   ....[196]....
        /*06e4*/ 	.word	0xffffffff


	//   ....[197]....
        /*06e8*/ 	.word	0xffffffff


	//   ....[198]....
        /*06ec*/ 	.word	0xffffffff


	//   ....[199]....
        /*06f0*/ 	.word	0xffffffff


	//   ....[200]....
        /*06f4*/ 	.word	0xffffffff


	//   ....[201]....
        /*06f8*/ 	.word	0xffffffff


	//   ....[202]....
        /*06fc*/ 	.word	0xffffffff


	//   ....[203]....
        /*0700*/ 	.word	0xffffffff


	//   ....[204]....
        /*0704*/ 	.word	0xffffffff


	//   ....[205]....
        /*0708*/ 	.word	0xffffffff


	//   ....[206]....
        /*070c*/ 	.word	0xffffffff


	//   ....[207]....
        /*0710*/ 	.word	0xffffffff


	//   ....[208]....
        /*0714*/ 	.word	0xffffffff


	//   ....[209]....
        /*0718*/ 	.word	0xffffffff


	//   ....[210]....
        /*071c*/ 	.word	0xffffffff


	//   ....[211]....
        /*0720*/ 	.word	0xffffffff


	//   ....[212]....
        /*0724*/ 	.word	0xffffffff


	//   ....[213]....
        /*0728*/ 	.word	0xffffffff


	//   ....[214]....
        /*072c*/ 	.word	0xffffffff


	//   ....[215]....
        /*0730*/ 	.word	0xffffffff


	//   ....[216]....
        /*0734*/ 	.word	0xffffffff


	//   ....[217]....
        /*0738*/ 	.word	0xffffffff


	//   ....[218]....
        /*073c*/ 	.word	0xffffffff


	//   ....[219]....
        /*0740*/ 	.word	0xffffffff


	//   ....[220]....
        /*0744*/ 	.word	0xffffffff


	//   ....[221]....
        /*0748*/ 	.word	0xffffffff


	//   ....[222]....
        /*074c*/ 	.word	0xffffffff


	//   ....[223]....
        /*0750*/ 	.word	0xffffffff


	//   ....[224]....
        /*0754*/ 	.word	0xffffffff


	//   ....[225]....
        /*0758*/ 	.word	0xffffffff


	//   ....[226]....
        /*075c*/ 	.word	0xffffffff


	//   ....[227]....
        /*0760*/ 	.word	0xffffffff


	//   ....[228]....
        /*0764*/ 	.word	0xffffffff


	//   ....[229]....
        /*0768*/ 	.word	0xffffffff


	//   ....[230]....
        /*076c*/ 	.word	0xffffffff


	//   ....[231]....
        /*0770*/ 	.word	0xffffffff


	//   ....[232]....
        /*0774*/ 	.word	0xffffffff


	//   ....[233]....
        /*0778*/ 	.word	0xffffffff


	//   ....[234]....
        /*077c*/ 	.word	0xffffffff


	//   ....[235]....
        /*0780*/ 	.word	0xffffffff


	//   ....[236]....
        /*0784*/ 	.word	0xffffffff


	//   ....[237]....
        /*0788*/ 	.word	0xffffffff


	//   ....[238]....
        /*078c*/ 	.word	0xffffffff


	//   ....[239]....
        /*0790*/ 	.word	0xffffffff


	//   ....[240]....
        /*0794*/ 	.word	0xffffffff


	//   ....[241]....
        /*0798*/ 	.word	0xffffffff


	//   ....[242]....
        /*079c*/ 	.word	0xffffffff


	//   ....[243]....
        /*07a0*/ 	.word	0xffffffff


	//   ....[244]....
        /*07a4*/ 	.word	0xffffffff


	//   ....[245]....
        /*07a8*/ 	.word	0xffffffff


	//   ....[246]....
        /*07ac*/ 	.word	0xffffffff


	//   ....[247]....
        /*07b0*/ 	.word	0xffffffff


	//   ....[248]....
        /*07b4*/ 	.word	0xffffffff


	//   ....[249]....
        /*07b8*/ 	.word	0xffffffff


	//   ....[250]....
        /*07bc*/ 	.word	0xffffffff


	//   ....[251]....
        /*07c0*/ 	.word	0xffffffff


	//   ....[252]....
        /*07c4*/ 	.word	0xffffffff


	//   ....[253]....
        /*07c8*/ 	.word	0xffffffff


	//   ....[254]....
        /*07cc*/ 	.word	0xffffffff


	//   ....[255]....
        /*07d0*/ 	.word	0xffffffff


	//   ....[0]....
        /*07d4*/ 	.word	0xffffffff


	//   ....[1]....
        /*07d8*/ 	.word	0xffffffff


	//   ....[2]....
        /*07dc*/ 	.word	0xffffffff


	//   ....[3]....
        /*07e0*/ 	.word	0xffffffff


	//   ....[4]....
        /*07e4*/ 	.word	0xffffffff


	//   ....[5]....
        /*07e8*/ 	.word	0xffffffff


	//   ....[6]....
        /*07ec*/ 	.word	0xffffffff


	//   ....[7]....
        /*07f0*/ 	.word	0xffffffff


	//   ....[8]....
        /*07f4*/ 	.word	0xffffffff


	//   ....[9]....
        /*07f8*/ 	.word	0xffffffff


	//   ....[10]....
        /*07fc*/ 	.word	0xffffffff


	//   ....[11]....
        /*0800*/ 	.word	0xffffffff


	//   ....[12]....
        /*0804*/ 	.word	0xffffffff


	//   ....[13]....
        /*0808*/ 	.word	0xffffffff


	//   ....[14]....
        /*080c*/ 	.word	0xffffffff


	//   ....[15]....
        /*0810*/ 	.word	0xffffffff


	//   ....[16]....
        /*0814*/ 	.word	0xffffffff


	//   ....[17]....
        /*0818*/ 	.word	0xffffffff


	//   ....[18]....
        /*081c*/ 	.word	0xffffffff


	//   ....[19]....
        /*0820*/ 	.word	0xffffffff


	//   ....[20]....
        /*0824*/ 	.word	0xffffffff


	//   ....[21]....
        /*0828*/ 	.word	0xffffffff


	//   ....[22]....
        /*082c*/ 	.word	0xffffffff


	//   ....[23]....
        /*0830*/ 	.word	0xffffffff


	//   ....[24]....
        /*0834*/ 	.word	0xffffffff


	//   ....[25]....
        /*0838*/ 	.word	0xffffffff


	//   ....[26]....
        /*083c*/ 	.word	0xffffffff


	//   ....[27]....
        /*0840*/ 	.word	0xffffffff


	//   ....[28]....
        /*0844*/ 	.word	0xffffffff


	//   ....[29]....
        /*0848*/ 	.word	0xffffffff


	//   ....[30]....
        /*084c*/ 	.word	0xffffffff


	//   ....[31]....
        /*0850*/ 	.word	0xffffffff


	//----- nvinfo : EIATTR_COOP_GROUP_INSTR_OFFSETS
	.align		4
.L_244:
        /*0854*/ 	.byte	0x04, 0x28
        /*0856*/ 	.short	(.L_246 - .L_245)


	//   ....[0]....
.L_245:
        /*0858*/ 	.word	0x00000050


	//   ....[1]....
        /*085c*/ 	.word	0x00000060


	//   ....[2]....
        /*0860*/ 	.word	0x00001400


	//   ....[3]....
        /*0864*/ 	.word	0x00001420


	//   ....[4]....
        /*0868*/ 	.word	0x00001520


	//   ....[5]....
        /*086c*/ 	.word	0x00001530


	//   ....[6]....
        /*0870*/ 	.word	0x00001600


	//   ....[7]....
        /*0874*/ 	.word	0x00001620


	//   ....[8]....
        /*0878*/ 	.word	0x000016f0


	//   ....[9]....
        /*087c*/ 	.word	0x00001700


	//   ....[10]....
        /*0880*/ 	.word	0x000017d0


	//   ....[11]....
        /*0884*/ 	.word	0x000017f0


	//   ....[12]....
        /*0888*/ 	.word	0x000018c0


	//   ....[13]....
        /*088c*/ 	.word	0x000018d0


	//   ....[14]....
        /*0890*/ 	.word	0x000019a0


	//   ....[15]....
        /*0894*/ 	.word	0x000019c0


	//   ....[16]....
        /*0898*/ 	.word	0x00001a90


	//   ....[17]....
        /*089c*/ 	.word	0x00001aa0


	//   ....[18]....
        /*08a0*/ 	.word	0x00001f60


	//   ....[19]....
        /*08a4*/ 	.word	0x00001f80


	//   ....[20]....
        /*08a8*/ 	.word	0x00001f90


	//   ....[21]....
        /*08ac*/ 	.word	0x00001fb0


	//   ....[22]....
        /*08b0*/ 	.word	0x00001fd0


	//   ....[23]....
        /*08b4*/ 	.word	0x00001fe0


	//   ....[24]....
        /*08b8*/ 	.word	0x00002020


	//   ....[25]....
        /*08bc*/ 	.word	0x00002040


	//   ....[26]....
        /*08c0*/ 	.word	0x00002060


	//   ....[27]....
        /*08c4*/ 	.word	0x00002090


	//   ....[28]....
        /*08c8*/ 	.word	0x00002110


	//   ....[29]....
        /*08cc*/ 	.word	0x00002120


	//   ....[30]....
        /*08d0*/ 	.word	0x00002150


	//   ....[31]....
        /*08d4*/ 	.word	0x00002180


	//   ....[32]....
        /*08d8*/ 	.word	0x000022a0


	//   ....[33]....
        /*08dc*/ 	.word	0x000022f0


	//   ....[34]....
        /*08e0*/ 	.word	0x00002310


	//   ....[35]....
        /*08e4*/ 	.word	0x00002320


	//   ....[36]....
        /*08e8*/ 	.word	0x00002340


	//   ....[37]....
        /*08ec*/ 	.word	0x00002360


	//   ....[38]....
        /*08f0*/ 	.word	0x00002370


	//   ....[39]....
        /*08f4*/ 	.word	0x00002380


	//   ....[40]....
        /*08f8*/ 	.word	0x00002390


	//   ....[41]....
        /*08fc*/ 	.word	0x000023a0


	//   ....[42]....
        /*0900*/ 	.word	0x000023d0


	//   ....[43]....
        /*0904*/ 	.word	0x000023f0


	//   ....[44]....
        /*0908*/ 	.word	0x00002420


	//   ....[45]....
        /*090c*/ 	.word	0x00002480


	//   ....[46]....
        /*0910*/ 	.word	0x00003fa0


	//   ....[47]....
        /*0914*/ 	.word	0x00003fc0


	//   ....[48]....
        /*0918*/ 	.word	0x00003fd0


	//   ....[49]....
        /*091c*/ 	.word	0x00003fe0


	//   ....[50]....
        /*0920*/ 	.word	0x00003ff0


	//   ....[51]....
        /*0924*/ 	.word	0x00004000


	//   ....[52]....
        /*0928*/ 	.word	0x00004010


	//   ....[53]....
        /*092c*/ 	.word	0x00004020


	//   ....[54]....
        /*0930*/ 	.word	0x00004040


	//   ....[55]....
        /*0934*/ 	.word	0x00004070


	//   ....[56]....
        /*0938*/ 	.word	0x00004090


	//   ....[57]....
        /*093c*/ 	.word	0x000040b0


	//   ....[58]....
        /*0940*/ 	.word	0x00004120


	//   ....[59]....
        /*0944*/ 	.word	0x00004140


	//   ....[60]....
        /*0948*/ 	.word	0x000042d0


	//   ....[61]....
        /*094c*/ 	.word	0x00004690


	//   ....[62]....
        /*0950*/ 	.word	0x000046a0


	//   ....[63]....
        /*0954*/ 	.word	0x000046b0


	//   ....[64]....
        /*0958*/ 	.word	0x00005830


	//   ....[65]....
        /*095c*/ 	.word	0x00005860


	//   ....[66]....
        /*0960*/ 	.word	0x00005880


	//   ....[67]....
        /*0964*/ 	.word	0x00005890


	//   ....[68]....
        /*0968*/ 	.word	0x000058c0


	//   ....[69]....
        /*096c*/ 	.word	0x000058e0


	//   ....[70]....
        /*0970*/ 	.word	0x00005900


	//   ....[71]....
        /*0974*/ 	.word	0x00005910


	//   ....[72]....
        /*0978*/ 	.word	0x00007fb0


	//   ....[73]....
        /*097c*/ 	.word	0x00007fd0


	//   ....[74]....
        /*0980*/ 	.word	0x00007fe0


	//   ....[75]....
        /*0984*/ 	.word	0x00007ff0


	//   ....[76]....
        /*0988*/ 	.word	0x00008000


	//   ....[77]....
        /*098c*/ 	.word	0x00008010


	//   ....[78]....
        /*0990*/ 	.word	0x00008020


	//   ....[79]....
        /*0994*/ 	.word	0x00008030


	//   ....[80]....
        /*0998*/ 	.word	0x00008040


	//   ....[81]....
        /*099c*/ 	.word	0x00008050


	//   ....[82]....
        /*09a0*/ 	.word	0x00008060


	//   ....[83]....
        /*09a4*/ 	.word	0x00008070


	//   ....[84]....
        /*09a8*/ 	.word	0x00008080


	//   ....[85]....
        /*09ac*/ 	.word	0x000081a0


	//   ....[86]....
        /*09b0*/ 	.word	0x00009b40


	//   ....[87]....
        /*09b4*/ 	.word	0x00009b60


	//   ....[88]....
        /*09b8*/ 	.word	0x00009b80


	//   ....[89]....
        /*09bc*/ 	.word	0x00009bd0


	//   ....[90]....
        /*09c0*/ 	.word	0x00009be0


	//   ....[91]....
        /*09c4*/ 	.word	0x00009c00


	//   ....[92]....
        /*09c8*/ 	.word	0x00009c30


	//   ....[93]....
        /*09cc*/ 	.word	0x00009c50


	//   ....[94]....
        /*09d0*/ 	.word	0x00009c80


	//   ....[95]....
        /*09d4*/ 	.word	0x00009ca0


	//   ....[96]....
        /*09d8*/ 	.word	0x00009cd0


	//   ....[97]....
        /*09dc*/ 	.word	0x00009cf0


	//   ....[98]....
        /*09e0*/ 	.word	0x00009d10


	//   ....[99]....
        /*09e4*/ 	.word	0x00009d40


	//   ....[100]....
        /*09e8*/ 	.word	0x00009e90


	//   ....[101]....
        /*09ec*/ 	.word	0x0000a240


	//   ....[102]....
        /*09f0*/ 	.word	0x0000a250


	//   ....[103]....
        /*09f4*/ 	.word	0x0000a260


	//   ....[104]....
        /*09f8*/ 	.word	0x0000acf0


	//   ....[105]....
        /*09fc*/ 	.word	0x0000adf0


	//   ....[106]....
        /*0a00*/ 	.word	0x0000b0e0


	//   ....[107]....
        /*0a04*/ 	.word	0x0000b100


	//   ....[108]....
        /*0a08*/ 	.word	0x0000b2e0


	//   ....[109]....
        /*0a0c*/ 	.word	0x0000b300


	//   ....[110]....
        /*0a10*/ 	.word	0x0000b4e0


	//   ....[111]....
        /*0a14*/ 	.word	0x0000b500


	//   ....[112]....
        /*0a18*/ 	.word	0x0000e100


	//   ....[113]....
        /*0a1c*/ 	.word	0x0000e120


	//   ....[114]....
        /*0a20*/ 	.word	0x0000e150


	//   ....[115]....
        /*0a24*/ 	.word	0x0000e170


	//   ....[116]....
        /*0a28*/ 	.word	0x0000e190


	//   ....[117]....
        /*0a2c*/ 	.word	0x0000e1b0


	//   ....[118]....
        /*0a30*/ 	.word	0x0000e1d0


	//   ....[119]....
        /*0a34*/ 	.word	0x0000e1f0


	//   ....[120]....
        /*0a38*/ 	.word	0x0000e210


	//   ....[121]....
        /*0a3c*/ 	.word	0x0000e230


	//   ....[122]....
        /*0a40*/ 	.word	0x0000e250


	//   ....[123]....
        /*0a44*/ 	.word	0x0000e270


	//   ....[124]....
        /*0a48*/ 	.word	0x0000e3b0


	//   ....[125]....
        /*0a4c*/ 	.word	0x0000e490


	//   ....[126]....
        /*0a50*/ 	.word	0x0000fc50


	//   ....[127]....
        /*0a54*/ 	.word	0x0000fc70


	//   ....[128]....
        /*0a58*/ 	.word	0x0000fc90


	//   ....[129]....
        /*0a5c*/ 	.word	0x0000fce0


	//   ....[130]....
        /*0a60*/ 	.word	0x0000fcf0


	//   ....[131]....
        /*0a64*/ 	.word	0x0000fd10


	//   ....[132]....
        /*0a68*/ 	.word	0x0000fd40


	//   ....[133]....
        /*0a6c*/ 	.word	0x0000fd60


	//   ....[134]....
        /*0a70*/ 	.word	0x0000fd90


	//   ....[135]....
        /*0a74*/ 	.word	0x0000fdb0


	//   ....[136]....
        /*0a78*/ 	.word	0x0000fde0


	//   ....[137]....
        /*0a7c*/ 	.word	0x0000fe00


	//   ....[138]....
        /*0a80*/ 	.word	0x0000fe20


	//   ....[139]....
        /*0a84*/ 	.word	0x0000fe50


	//   ....[140]....
        /*0a88*/ 	.word	0x00010600


	//   ....[141]....
        /*0a8c*/ 	.word	0x00010620


	//   ....[142]....
        /*0a90*/ 	.word	0x00010640


	//   ....[143]....
        /*0a94*/ 	.word	0x00010660


	//   ....[144]....
        /*0a98*/ 	.word	0x00010680


	//   ....[145]....
        /*0a9c*/ 	.word	0x000106a0


	//   ....[146]....
        /*0aa0*/ 	.word	0x000106c0


	//   ....[147]....
        /*0aa4*/ 	.word	0x000106e0


	//   ....[148]....
        /*0aa8*/ 	.word	0x00012ff0


	//   ....[149]....
        /*0aac*/ 	.word	0x00013060


	//   ....[150]....
        /*0ab0*/ 	.word	0x00013070


	//   ....[151]....
        /*0ab4*/ 	.word	0x00013080


	//   ....[152]....
        /*0ab8*/ 	.word	0x000130a0


	//   ....[153]....
        /*0abc*/ 	.word	0x000130c0


	//   ....[154]....
        /*0ac0*/ 	.word	0x000130e0


	//   ....[155]....
        /*0ac4*/ 	.word	0x000130f0


	//   ....[156]....
        /*0ac8*/ 	.word	0x00013970


	//   ....[157]....
        /*0acc*/ 	.word	0x00013ed0


	//   ....[158]....
        /*0ad0*/ 	.word	0x00013f00


	//   ....[159]....
        /*0ad4*/ 	.word	0x00013f40


	//   ....[160]....
        /*0ad8*/ 	.word	0x00013f70


	//   ....[161]....
        /*0adc*/ 	.word	0x00013fa0


	//   ....[162]....
        /*0ae0*/ 	.word	0x00013fc0


	//   ....[163]....
        /*0ae4*/ 	.word	0x00013fe0


	//   ....[164]....
        /*0ae8*/ 	.word	0x00013ff0


	//   ....[165]....
        /*0aec*/ 	.word	0x000140b0


	//   ....[166]....
        /*0af0*/ 	.word	0x00014100


	//   ....[167]....
        /*0af4*/ 	.word	0x00014340


	//   ....[168]....
        /*0af8*/ 	.word	0x00014360


	//   ....[169]....
        /*0afc*/ 	.word	0x00014590


	//   ....[170]....
        /*0b00*/ 	.word	0x000145b0


	//   ....[171]....
        /*0b04*/ 	.word	0x000147e0


	//   ....[172]....
        /*0b08*/ 	.word	0x000147f0


	//   ....[173]....
        /*0b0c*/ 	.word	0x00014d70


	//   ....[174]....
        /*0b10*/ 	.word	0x00014e70


	//   ....[175]....
        /*0b14*/ 	.word	0x00014ee0


	//   ....[176]....
        /*0b18*/ 	.word	0x00014f40


	//   ....[177]....
        /*0b1c*/ 	.word	0x00014fa0


	//   ....[178]....
        /*0b20*/ 	.word	0x00015000


	//   ....[179]....
        /*0b24*/ 	.word	0x00015070


	//   ....[180]....
        /*0b28*/ 	.word	0x000150d0


	//   ....[181]....
        /*0b2c*/ 	.word	0x00015130


	//   ....[182]....
        /*0b30*/ 	.word	0x00015190


	//   ....[183]....
        /*0b34*/ 	.word	0x00015200


	//   ....[184]....
        /*0b38*/ 	.word	0x00015260


	//   ....[185]....
        /*0b3c*/ 	.word	0x000152c0


	//   ....[186]....
        /*0b40*/ 	.word	0x00015320


	//   ....[187]....
        /*0b44*/ 	.word	0x00015390


	//   ....[188]....
        /*0b48*/ 	.word	0x000153f0


	//   ....[189]....
        /*0b4c*/ 	.word	0x00015450


	//   ....[190]....
        /*0b50*/ 	.word	0x000154c0


	//   ....[191]....
        /*0b54*/ 	.word	0x00015530


	//   ....[192]....
        /*0b58*/ 	.word	0x000155e0


	//   ....[193]....
        /*0b5c*/ 	.word	0x00015640


	//   ....[194]....
        /*0b60*/ 	.word	0x000156f0


	//   ....[195]....
        /*0b64*/ 	.word	0x00015750


	//   ....[196]....
        /*0b68*/ 	.word	0x00015800


	//   ....[197]....
        /*0b6c*/ 	.word	0x00015860


	//   ....[198]....
        /*0b70*/ 	.word	0x00015910


	//   ....[199]....
        /*0b74*/ 	.word	0x00015970


	//   ....[200]....
        /*0b78*/ 	.word	0x00015a20


	//   ....[201]....
        /*0b7c*/ 	.word	0x00015a80


	//   ....[202]....
        /*0b80*/ 	.word	0x00015b30


	//   ....[203]....
        /*0b84*/ 	.word	0x00015b90


	//   ....[204]....
        /*0b88*/ 	.word	0x00015bf0


	//   ....[205]....
        /*0b8c*/ 	.word	0x00015c50


	//   ....[206]....
        /*0b90*/ 	.word	0x00016030


	//   ....[207]....
        /*0b94*/ 	.word	0x00016410


	//   ....[208]....
        /*0b98*/ 	.word	0x00016eb0


	//   ....[209]....
        /*0b9c*/ 	.word	0x00016f00


	//   ....[210]....
        /*0ba0*/ 	.word	0x00016f50


	//   ....[211]....
        /*0ba4*/ 	.word	0x00016fa0


	//   ....[212]....
        /*0ba8*/ 	.word	0x00016ff0


	//   ....[213]....
        /*0bac*/ 	.word	0x00017040


	//   ....[214]....
        /*0bb0*/ 	.word	0x00017090


	//   ....[215]....
        /*0bb4*/ 	.word	0x000170e0


	//   ....[216]....
        /*0bb8*/ 	.word	0x00017140


	//   ....[217]....
        /*0bbc*/ 	.word	0x000171b0


	//   ....[218]....
        /*0bc0*/ 	.word	0x00017260


	//   ....[219]....
        /*0bc4*/ 	.word	0x000172c0


	//   ....[220]....
        /*0bc8*/ 	.word	0x00017370


	//   ....[221]....
        /*0bcc*/ 	.word	0x000173d0


	//   ....[222]....
        /*0bd0*/ 	.word	0x00017480


	//   ....[223]....
        /*0bd4*/ 	.word	0x000174e0


	//   ....[224]....
        /*0bd8*/ 	.word	0x00017590


	//   ....[225]....
        /*0bdc*/ 	.word	0x000175f0


	//   ....[226]....
        /*0be0*/ 	.word	0x000176a0


	//   ....[227]....
        /*0be4*/ 	.word	0x00017700


	//   ....[228]....
        /*0be8*/ 	.word	0x000177b0


	//   ....[229]....
        /*0bec*/ 	.word	0x00017810


	//   ....[230]....
        /*0bf0*/ 	.word	0x00017870


	//   ....[231]....
        /*0bf4*/ 	.word	0x000178e0


	//   ....[232]....
        /*0bf8*/ 	.word	0x00017990


	//   ....[233]....
        /*0bfc*/ 	.word	0x000179f0


	//   ....[234]....
        /*0c00*/ 	.word	0x00017aa0


	//   ....[235]....
        /*0c04*/ 	.word	0x00017b00


	//   ....[236]....
        /*0c08*/ 	.word	0x00017bb0


	//   ....[237]....
        /*0c0c*/ 	.word	0x00017c10


	//   ....[238]....
        /*0c10*/ 	.word	0x00017cc0


	//   ....[239]....
        /*0c14*/ 	.word	0x00017d20


	//   ....[240]....
        /*0c18*/ 	.word	0x00017dd0


	//   ....[241]....
        /*0c1c*/ 	.word	0x00017e30


	//   ....[242]....
        /*0c20*/ 	.word	0x00017ee0


	//   ....[243]....
        /*0c24*/ 	.word	0x00017f40


	//   ....[244]....
        /*0c28*/ 	.word	0x00017f90


	//   ....[245]....
        /*0c2c*/ 	.word	0x00017fe0


	//   ....[246]....
        /*0c30*/ 	.word	0x000183b0


	//   ....[247]....
        /*0c34*/ 	.word	0x00018780


	//   ....[248]....
        /*0c38*/ 	.word	0x00019240


	//   ....[249]....
        /*0c3c*/ 	.word	0x00019280


	//   ....[250]....
        /*0c40*/ 	.word	0x000192d0


	//   ....[251]....
        /*0c44*/ 	.word	0x00019310


	//   ....[252]....
        /*0c48*/ 	.word	0x00019360


	//   ....[253]....
        /*0c4c*/ 	.word	0x000193a0


	//   ....[254]....
        /*0c50*/ 	.word	0x000193f0


	//   ....[255]....
        /*0c54*/ 	.word	0x00019430


	//   ....[0]....
        /*0c58*/ 	.word	0x000194a0


	//   ....[1]....
        /*0c5c*/ 	.word	0x00019510


	//   ....[2]....
        /*0c60*/ 	.word	0x00019580


	//   ....[3]....
        /*0c64*/ 	.word	0x00019630


	//   ....[4]....
        /*0c68*/ 	.word	0x00019690


	//   ....[5]....
        /*0c6c*/ 	.word	0x00019740


	//   ....[6]....
        /*0c70*/ 	.word	0x000197a0


	//   ....[7]....
        /*0c74*/ 	.word	0x00019850


	//   ....[8]....
        /*0c78*/ 	.word	0x000198b0


	//   ....[9]....
        /*0c7c*/ 	.word	0x00019960


	//   ....[10]....
        /*0c80*/ 	.word	0x000199c0


	//   ....[11]....
        /*0c84*/ 	.word	0x00019a70


	//   ....[12]....
        /*0c88*/ 	.word	0x00019ad0


	//   ....[13]....
        /*0c8c*/ 	.word	0x00019b80


	//   ....[14]....
        /*0c90*/ 	.word	0x00019be0


	//   ....[15]....
        /*0c94*/ 	.word	0x00019c20


	//   ....[16]....
        /*0c98*/ 	.word	0x00019c60


	//   ....[17]....
        /*0c9c*/ 	.word	0x00019cb0


	//   ....[18]....
        /*0ca0*/ 	.word	0x00019cf0


	//   ....[19]....
        /*0ca4*/ 	.word	0x00019d40


	//   ....[20]....
        /*0ca8*/ 	.word	0x00019d80


	//   ....[21]....
        /*0cac*/ 	.word	0x00019dd0


	//   ....[22]....
        /*0cb0*/ 	.word	0x00019e10


	//   ....[23]....
        /*0cb4*/ 	.word	0x00019e70


	//   ....[24]....
        /*0cb8*/ 	.word	0x00019ed0


	//   ....[25]....
        /*0cbc*/ 	.word	0x00019f20


	//   ....[26]....
        /*0cc0*/ 	.word	0x00019f80


	//   ....[27]....
        /*0cc4*/ 	.word	0x00019fd0


	//   ....[28]....
        /*0cc8*/ 	.word	0x0001a030


	//   ....[29]....
        /*0ccc*/ 	.word	0x0001a080


	//   ....[30]....
        /*0cd0*/ 	.word	0x0001a0d0


	//   ....[31]....
        /*0cd4*/ 	.word	0x0001a140


	//----- nvinfo : EIATTR_EXIT_INSTR_OFFSETS
	.align		4
.L_246:
        /*0cd8*/ 	.byte	0x04, 0x1c
        /*0cda*/ 	.short	(.L_248 - .L_247)


	//   ....[0]....
.L_247:
        /*0cdc*/ 	.word	0x000000b0


	//   ....[1]....
        /*0ce0*/ 	.word	0x00014e20


	//----- nvinfo : EIATTR_MAX_THREADS
	.align		4
.L_248:
        /*0ce4*/ 	.byte	0x04, 0x05
        /*0ce6*/ 	.short	(.L_250 - .L_249)
.L_249:
        /*0ce8*/ 	.word	0x00000080
        /*0cec*/ 	.word	0x00000001
        /*0cf0*/ 	.word	0x00000001


	//----- nvinfo : EIATTR_CRS_STACK_SIZE
	.align		4
.L_250:
        /*0cf4*/ 	.byte	0x04, 0x1e
        /*0cf6*/ 	.short	(.L_252 - .L_251)
.L_251:
        /*0cf8*/ 	.word	0x00000000
.L_252:


//--------------------- .nv.info._ZN7cutlass13device_kernelIN5flash19enable_sm80_to_sm89INS1_16FlashAttnFwdSm80INS1_25CollectiveMainloopFwdSm80ILi4ELi1ELb0EN4cute5tupleIJNS5_1CILi128EEENS7_ILi80EEENS7_ILi64EEEEEELi64ENS_6half_tEfNS_4arch4Sm80ELb1ELb0ELb1ELb1ELb1ELb0ELb1ELb1EEENS1_21CollectiveEpilogueFwdINS6_IJS8_SA_S9_EEENS6_IJNS7_ILi1EEESI_SI_EEESC_SE_Li128ELb1ELb1ELb1ELb0EEENS1_36VarlenDynamicPersistentTileSchedulerILi128ELi80ELi128ELi128ELb1ELb1ELb0ELb1ELb1ELb1EEEEEEEEEvNT_6ParamsE --------------------------
	.section	.nv.info._ZN7cutlass13device_kernelIN5flash19enable_sm80_to_sm89INS1_16FlashAttnFwdSm80INS1_25CollectiveMainloopFwdSm80ILi4ELi1ELb0EN4cute5tupleIJNS5_1CILi128EEENS7_ILi80EEENS7_ILi64EEEEEELi64ENS_6half_tEfNS_4arch4Sm80ELb1ELb0ELb1ELb1ELb1ELb0ELb1ELb1EEENS1_21CollectiveEpilogueFwdINS6_IJS8_SA_S9_EEENS6_IJNS7_ILi1EEESI_SI_EEESC_SE_Li128ELb1ELb1ELb1ELb0EEENS1_36VarlenDynamicPersistentTileSchedulerILi128ELi80ELi128ELi128ELb1ELb1ELb0ELb1ELb1ELb1EEEEEEEEEvNT_6ParamsE,"",@"SHT_CUDA_INFO"
	.sectionflags	@""
	.align	4


	//----- nvinfo : EIATTR_CUDA_API_VERSION
	.align		4
        /*0000*/ 	.byte	0x04, 0x37
        /*0002*/ 	.short	(.L_254 - .L_253)
.L_253:
        /*0004*/ 	.word	0x00000082


	//----- nvinfo : EIATTR_SW2861232_WAR
	.align		4
.L_254:
        /*0008*/ 	.byte	0x01, 0x35
	.zero		2


	//----- nvinfo : EIATTR_PARAM_CBANK
	.align		4
        /*000c*/ 	.byte	0x04, 0x0a
        /*000e*/ 	.short	(.L_256 - .L_255)
	.align		4
.L_255:
        /*0010*/ 	.word	index@(.nv.constant0._ZN7cutlass13device_kernelIN5flash19enable_sm80_to_sm89INS1_16FlashAttnFwdSm80INS1_25CollectiveMainloopFwdSm80ILi4ELi1ELb0EN4cute5tupleIJNS5_1CILi128EEENS7_ILi80EEENS7_ILi64EEEEEELi64ENS_6half_tEfNS_4arch4Sm80ELb1ELb0ELb1ELb1ELb1ELb0ELb1ELb1EEENS1_21CollectiveEpilogueFwdINS6_IJS8_SA_S9_EEENS6_IJNS7_ILi1EEESI_SI_EEESC_SE_Li128ELb1ELb1ELb1ELb0EEENS1_36VarlenDynamicPersistentTileSchedulerILi128ELi80ELi128ELi128ELb1ELb1ELb0ELb1ELb1ELb1EEEEEEEEEvNT_6ParamsE)
        /*0014*/ 	.short	0x0160
        /*0016*/ 	.short	0x0438


	//----- nvinfo : EIATTR_CBANK_PARAM_SIZE
	.align		4
.L_256:
        /*0018*/ 	.byte	0x03, 0x19
        /*001a*/ 	.short	0x0438


	//----- nvinfo : EIATTR_KPARAM_INFO
	.align		4
        /*001c*/ 	.byte	0x04, 0x17
        /*001e*/ 	.short	(.L_258 - .L_257)
.L_257:
        /*0020*/ 	.word	0x00000000
        /*0024*/ 	.short	0x0000
        /*0026*/ 	.short	0x0000
        /*0028*/ 	.byte	0x00, 0xf0, 0xe1, 0x10


	//----- nvinfo : EIATTR_MAXREG_COUNT
	.align		4
.L_258:
        /*002c*/ 	.byte	0x03, 0x1b
        /*002e*/ 	.short	0x00ff


	//----- nvinfo : EIATTR_NUM_BARRIERS
	.align		4
        /*0030*/ 	.byte	0x02, 0x4c
        /*0032*/ 	.byte	0x06
	.zero		1


	//----- nvinfo : EIATTR_ANNOTATIONS
	.align		4
        /*0034*/ 	.byte	0x04, 0x55
        /*0036*/ 	.short	(.L_260 - .L_259)


	//   ....[0]....
.L_259:
        /* <DEDUP_REMOVED lines=123> */


	//----- nvinfo : EIATTR_MERCURY_ISA_VERSION
	.align		4
.L_260:
        /*07d0*/ 	.byte	0x03, 0x5f
        /*07d2*/ 	.short	0x0000


	//----- nvinfo : EIATTR_INT_WARP_WIDE_INSTR_OFFSETS
	.align		4
        /*07d4*/ 	.byte	0x04, 0x31
        /*07d6*/ 	.short	(.L_262 - .L_261)


	//   ....[0]....
.L_261:
        /*07d8*/ 	.word	0x00010710


	//   ....[1]....
        /*07dc*/ 	.word	0x00010790


	//----- nvinfo : EIATTR_COOP_GROUP_MASK_REGIDS
	.align		4
.L_262:
        /*07e0*/ 	.byte	0x04, 0x29
        /*07e2*/ 	.short	(.L_264 - .L_263)


	//   ....[0]....
.L_263:
        /*07e4*/ 	.word	0xffffffff


	//   ....[1]....
        /*07e8*/ 	.word	0xffffffff


	//   ....[2]....
        /*07ec*/ 	.word	0xffffffff


	//   ....[3]....
        /*07f0*/ 	.word	0xffffffff


	//   ....[4]....
        /*07f4*/ 	.word	0xffffffff


	//   ....[5]....
        /*07f8*/ 	.word	0xffffffff


	//   ....[6]....
        /*07fc*/ 	.word	0xffffffff


	//   ....[7]....
        /*0800*/ 	.word	0xffffffff


	//   ....[8]....
        /*0804*/ 	.word	0xffffffff


	//   ....[9]....
        /*0808*/ 	.word	0xffffffff


	//   ....[10]....
        /*080c*/ 	.word	0xffffffff


	//   ....[11]....
        /*0810*/ 	.word	0xffffffff


	//   ....[12]....
        /*0814*/ 	.word	0xffffffff


	//   ....[13]....
        /*0818*/ 	.word	0xffffffff


	//   ....[14]....
        /*081c*/ 	.word	0xffffffff


	//   ....[15]....
        /*0820*/ 	.word	0xffffffff


	//   ....[16]....
        /*0824*/ 	.word	0xffffffff


	//   ....[17]....
        /*0828*/ 	.word	0xffffffff


	//   ....[18]....
        /*082c*/ 	.word	0xffffffff


	//   ....[19]....
        /*0830*/ 	.word	0xffffffff


	//   ....[20]....
        /*0834*/ 	.word	0xffffffff


	//   ....[21]....
        /*0838*/ 	.word	0xffffffff


	//   ....[22]....
        /*083c*/ 	.word	0xffffffff


	//   ....[23]....
        /*0840*/ 	.word	0xffffffff


	//   ....[24]....
        /*0844*/ 	.word	0xffffffff


	//   ....[25]....
        /*0848*/ 	.word	0xffffffff


	//   ....[26]....
        /*084c*/ 	.word	0xffffffff


	//   ....[27]....
        /*0850*/ 	.word	0xffffffff


	//   ....[28]....
        /*0854*/ 	.word	0xffffffff


	//   ....[29]....
        /*0858*/ 	.word	0xffffffff


	//   ....[30]....
        /*085c*/ 	.word	0xffffffff


	//   ....[31]....
        /*0860*/ 	.word	0xffffffff


	//   ....[32]....
        /*0864*/ 	.word	0xffffffff


	//   ....[33]....
        /*0868*/ 	.word	0xffffffff


	//   ....[34]....
        /*086c*/ 	.word	0xffffffff


	//   ....[35]....
        /*0870*/ 	.word	0xffffffff


	//   ....[36]....
        /*0874*/ 	.word	0xffffffff


	//   ....[37]....
        /*0878*/ 	.word	0xffffffff


	//   ....[38]....
        /*087c*/ 	.word	0xffffffff


	//   ....[39]....
        /*0880*/ 	.word	0xffffffff


	//   ....[40]....
        /*0884*/ 	.word	0xffffffff


	//   ....[41]....
        /*0888*/ 	.word	0xffffffff


	//   ....[42]....
        /*088c*/ 	.word	0xffffffff


	//   ....[43]....
        /*0890*/ 	.word	0xffffffff


	//   ....[44]....
        /*0894*/ 	.word	0xffffffff


	//   ....[45]....
        /*0898*/ 	.word	0xffffffff


	//   ....[46]....
        /*089c*/ 	.word	0xffffffff


	//   ....[47]....
        /*08a0*/ 	.word	0xffffffff


	//   ....[48]....
        /*08a4*/ 	.word	0xffffffff


	//   ....[49]....
        /*08a8*/ 	.word	0xffffffff


	//   ....[50]....
        /*08ac*/ 	.word	0xffffffff


	//   ....[51]....
        /*08b0*/ 	.word	0xffffffff


	//   ....[52]....
        /*08b4*/ 	.word	0xffffffff


	//   ....[53]....
        /*08b8*/ 	.word	0xffffffff


	//   ....[54]....
        /*08bc*/ 	.word	0xffffffff


	//   ....[55]....
        /*08c0*/ 	.word	0xffffffff


	//   ....[56]....
        /*08c4*/ 	.word	0xffffffff


	//   ....[57]....
        /*08c8*/ 	.word	0xffffffff


	//   ....[58]....
        /*08cc*/ 	.word	0xffffffff


	//   ....[59]....
        /*08d0*/ 	.word	0xffffffff


	//   ....[60]....
        /*08d4*/ 	.word	0xffffffff


	//   ....[61]....
        /*08d8*/ 	.word	0xffffffff


	//   ....[62]....
        /*08dc*/ 	.word	0xffffffff


	//   ....[63]....
        /*08e0*/ 	.word	0xffffffff


	//   ....[64]....
        /*08e4*/ 	.word	0xffffffff


	//   ....[65]....
        /*08e8*/ 	.word	0xffffffff


	//   ....[66]....
        /*08ec*/ 	.word	0xffffffff


	//   ....[67]....
        /*08f0*/ 	.word	0xffffffff


	//   ....[68]....
        /*08f4*/ 	.word	0xffffffff


	//   ....[69]....
        /*08f8*/ 	.word	0xffffffff


	//   ....[70]....
        /*08fc*/ 	.word	0xffffffff


	//   ....[71]....
        /*0900*/ 	.word	0xffffffff


	//   ....[72]....
        /*0904*/ 	.word	0xffffffff


	//   ....[73]....
        /*0908*/ 	.word	0xffffffff


	//   ....[74]....
        /*090c*/ 	.word	0xffffffff


	//   ....[75]....
        /*0910*/ 	.word	0xffffffff


	//   ....[76]....
        /*0914*/ 	.word	0xffffffff


	//   ....[77]....
        /*0918*/ 	.word	0xffffffff


	//   ....[78]....
        /*091c*/ 	.word	0xffffffff


	//   ....[79]....
        /*0920*/ 	.word	0xffffffff


	//   ....[80]....
        /*0924*/ 	.word	0xffffffff


	//   ....[81]....
        /*0928*/ 	.word	0xffffffff


	//   ....[82]....
        /*092c*/ 	.word	0xffffffff


	//   ....[83]....
        /*0930*/ 	.word	0xffffffff


	//   ....[84]....
        /*0934*/ 	.word	0xffffffff


	//   ....[85]....
        /*0938*/ 	.word	0xffffffff


	//   ....[86]....
        /*093c*/ 	.word	0xffffffff


	//   ....[87]....
        /*0940*/ 	.word	0xffffffff


	//   ....[88]....
        /*0944*/ 	.word	0xffffffff


	//   ....[89]....
        /*0948*/ 	.word	0xffffffff


	//   ....[90]....
        /*094c*/ 	.word	0xffffffff


	//   ....[91]....
        /*0950*/ 	.word	0xffffffff


	//   ....[92]....
        /*0954*/ 	.word	0xffffffff


	//   ....[93]....
        /*0958*/ 	.word	0xffffffff


	//   ....[94]....
        /*095c*/ 	.word	0xffffffff


	//   ....[95]....
        /*0960*/ 	.word	0xffffffff


	//   ....[96]....
        /*0964*/ 	.word	0xffffffff


	//   ....[97]....
        /*0968*/ 	.word	0xffffffff


	//   ....[98]....
        /*096c*/ 	.word	0xffffffff


	//   ....[99]....
        /*0970*/ 	.word	0xffffffff


	//   ....[100]....
        /*0974*/ 	.word	0xffffffff


	//   ....[101]....
        /*0978*/ 	.word	0xffffffff


	//   ....[102]....
        /*097c*/ 	.word	0xffffffff


	//   ....[103]....
        /*0980*/ 	.word	0xffffffff


	//   ....[104]....
        /*0984*/ 	.word	0xffffffff


	//   ....[105]....
        /*0988*/ 	.word	0xffffffff


	//   ....[106]....
        /*098c*/ 	.word	0xffffffff


	//   ....[107]....
        /*0990*/ 	.word	0xffffffff


	//   ....[108]....
        /*0994*/ 	.word	0xffffffff


	//   ....[109]....
        /*0998*/ 	.word	0xffffffff


	//   ....[110]....
        /*099c*/ 	.word	0xffffffff


	//   ....[111]....
        /*09a0*/ 	.word	0xffffffff


	//   ....[112]....
        /*09a4*/ 	.word	0xffffffff


	//   ....[113]....
        /*09a8*/ 	.word	0xffffffff


	//   ....[114]....
        /*09ac*/ 	.word	0xffffffff


	//   ....[115]....
        /*09b0*/ 	.word	0xffffffff


	//   ....[116]....
        /*09b4*/ 	.word	0xffffffff


	//   ....[117]....
        /*09b8*/ 	.word	0xffffffff


	//   ....[118]....
        /*09bc*/ 	.word	0xffffffff


	//   ....[119]....
        /*09c0*/ 	.word	0xffffffff


	//   ....[120]....
        /*09c4*/ 	.word	0xffffffff


	//   ....[121]....
        /*09c8*/ 	.word	0xffffffff


	//   ....[122]....
        /*09cc*/ 	.word	0xffffffff


	//   ....[123]....
        /*09d0*/ 	.word	0xffffffff


	//   ....[124]....
        /*09d4*/ 	.word	0xffffffff


	//   ....[125]....
        /*09d8*/ 	.word	0xffffffff


	//   ....[126]....
        /*09dc*/ 	.word	0xffffffff


	//   ....[127]....
        /*09e0*/ 	.word	0xffffffff


	//   ....[128]....
        /*09e4*/ 	.word	0xffffffff


	//   ....[129]....
        /*09e8*/ 	.word	0xffffffff


	//   ....[130]....
        /*09ec*/ 	.word	0xffffffff


	//   ....[131]....
        /*09f0*/ 	.word	0xffffffff


	//   ....[132]....
        /*09f4*/ 	.word	0xffffffff


	//   ....[133]....
        /*09f8*/ 	.word	0xffffffff


	//   ....[134]....
        /*09fc*/ 	.word	0xffffffff


	//   ....[135]....
        /*0a00*/ 	.word	0xffffffff


	//   ....[136]....
        /*0a04*/ 	.word	0xffffffff


	//   ....[137]....
        /*0a08*/ 	.word	0xffffffff


	//   ....[138]....
        /*0a0c*/ 	.word	0xffffffff


	//   ....[139]....
        /*0a10*/ 	.word	0xffffffff


	//   ....[140]....
        /*0a14*/ 	.word	0xffffffff


	//   ....[141]....
        /*0a18*/ 	.word	0xffffffff


	//   ....[142]....
        /*0a1c*/ 	.word	0xffffffff


	//   ....[143]....
        /*0a20*/ 	.word	0xffffffff


	//   ....[144]....
        /*0a24*/ 	.word	0xffffffff


	//   ....[145]....
        /*0a28*/ 	.word	0xffffffff


	//   ....[146]....
        /*0a2c*/ 	.word	0xffffffff


	//   ....[147]....
        /*0a30*/ 	.word	0xffffffff


	//   ....[148]....
        /*0a34*/ 	.word	0xffffffff


	//   ....[149]....
        /*0a38*/ 	.word	0xffffffff


	//   ....[150]....
        /*0a3c*/ 	.word	0xffffffff


	//   ....[151]....
        /*0a40*/ 	.word	0xffffffff


	//   ....[152]....
        /*0a44*/ 	.word	0xffffffff


	//   ....[153]....
        /*0a48*/ 	.word	0xffffffff


	//   ....[154]....
        /*0a4c*/ 	.word	0xffffffff


	//   ....[155]....
        /*0a50*/ 	.word	0xffffffff


	//   ....[156]....
        /*0a54*/ 	.word	0xffffffff


	//   ....[157]....
        /*0a58*/ 	.word	0xffffffff


	//   ....[158]....
        /*0a5c*/ 	.word	0xffffffff


	//   ....[159]....
        /*0a60*/ 	.word	0xffffffff


	//   ....[160]....
        /*0a64*/ 	.word	0xffffffff


	//   ....[161]....
        /*0a68*/ 	.word	0xffffffff


	//   ....[162]....
        /*0a6c*/ 	.word	0xffffffff


	//   ....[163]....
        /*0a70*/ 	.word	0xffffffff


	//   ....[164]....
        /*0a74*/ 	.word	0xffffffff


	//   ....[165]....
        /*0a78*/ 	.word	0xffffffff


	//   ....[166]....
        /*0a7c*/ 	.word	0xffffffff


	//   ....[167]....
        /*0a80*/ 	.word	0xffffffff


	//   ....[168]....
        /*0a84*/ 	.word	0xffffffff


	//   ....[169]....
        /*0a88*/ 	.word	0xffffffff


	//   ....[170]....
        /*0a8c*/ 	.word	0xffffffff


	//   ....[171]....
        /*0a90*/ 	.word	0xffffffff


	//   ....[172]....
        /*0a94*/ 	.word	0xffffffff


	//   ....[173]....
        /*0a98*/ 	.word	0xffffffff


	//   ....[174]....
        /*0a9c*/ 	.word	0xffffffff


	//   ....[175]....
        /*0aa0*/ 	.word	0xffffffff


	//   ....[176]....
        /*0aa4*/ 	.word	0xffffffff


	//   ....[177]....
        /*0aa8*/ 	.word	0xffffffff


	//   ....[178]....
        /*0aac*/ 	.word	0xffffffff


	//   ....[179]....
        /*0ab0*/ 	.word	0xffffffff


	//   ....[180]....
        /*0ab4*/ 	.word	0xffffffff


	//   ....[181]....
        /*0ab8*/ 	.word	0xffffffff


	//   ....[182]....
        /*0abc*/ 	.word	0xffffffff


	//   ....[183]....
        /*0ac0*/ 	.word	0xffffffff


	//   ....[184]....
        /*0ac4*/ 	.word	0xffffffff


	//   ....[185]....
        /*0ac8*/ 	.word	0xffffffff


	//   ....[186]....
        /*0acc*/ 	.word	0xffffffff


	//   ....[187]....
        /*0ad0*/ 	.word	0xffffffff


	//   ....[188]....
        /*0ad4*/ 	.word	0xffffffff


	//   ....[189]....
        /*0ad8*/ 	.word	0xffffffff


	//   ....[190]....
        /*0adc*/ 	.word	0xffffffff


	//   ....[191]....
        /*0ae0*/ 	.word	0xffffffff


	//   ....[192]....
        /*0ae4*/ 	.word	0xffffffff


	//   ....[193]....
        /*0ae8*/ 	.word	0xffffffff


	//   ....[194]....
        /*0aec*/ 	.word	0xffffffff


	//   ....[195]....
        /*0af0*/ 	.word	0xffffffff


	//   ....[196]....
        /*0af4*/ 	.word	0xffffffff


	//   ....[197]....
        /*0af8*/ 	.word	0xffffffff


	//   ....[198]....
        /*0afc*/ 	.word	0xffffffff


	//   ....[199]....
        /*0b00*/ 	.word	0xffffffff


	//   ....[200]....
        /*0b04*/ 	.word	0xffffffff


	//   ....[201]....
        /*0b08*/ 	.word	0xffffffff


	//   ....[202]....
        /*0b0c*/ 	.word	0xffffffff


	//   ....[203]....
        /*0b10*/ 	.word	0xffffffff


	//   ....[204]....
        /*0b14*/ 	.word	0xffffffff


	//   ....[205]....
        /*0b18*/ 	.word	0xffffffff


	//   ....[206]....
        /*0b1c*/ 	.word	0xffffffff


	//   ....[207]....
        /*0b20*/ 	.word	0xffffffff


	//   ....[208]....
        /*0b24*/ 	.word	0xffffffff


	//   ....[209]....
        /*0b28*/ 	.word	0xffffffff


	//   ....[210]....
        /*0b2c*/ 	.word	0xffffffff


	//   ....[211]....
        /*0b30*/ 	.word	0xffffffff


	//   ....[212]....
        /*0b34*/ 	.word	0xffffffff


	//   ....[213]....
        /*0b38*/ 	.word	0xffffffff


	//   ....[214]....
        /*0b3c*/ 	.word	0xffffffff


	//   ....[215]....
        /*0b40*/ 	.word	0xffffffff


	//   ....[216]....
        /*0b44*/ 	.word	0xffffffff


	//   ....[217]....
        /*0b48*/ 	.word	0xffffffff


	//   ....[218]....
        /*0b4c*/ 	.word	0xffffffff


	//   ....[219]....
        /*0b50*/ 	.word	0xffffffff


	//   ....[220]....
        /*0b54*/ 	.word	0xffffffff


	//   ....[221]....
        /*0b58*/ 	.word	0xffffffff


	//   ....[222]....
        /*0b5c*/ 	.word	0xffffffff


	//   ....[223]....
        /*0b60*/ 	.word	0xffffffff


	//   ....[224]....
        /*0b64*/ 	.word	0xffffffff


	//   ....[225]....
        /*0b68*/ 	.word	0xffffffff


	//   ....[226]....
        /*0b6c*/ 	.word	0xffffffff


	//   ....[227]....
        /*0b70*/ 	.word	0xffffffff


	//   ....[228]....
        /*0b74*/ 	.word	0xffffffff


	//   ....[229]....
        /*0b78*/ 	.word	0xffffffff


	//   ....[230]....
        /*0b7c*/ 	.word	0xffffffff


	//   ....[231]....
        /*0b80*/ 	.word	0xffffffff


	//   ....[232]....
        /*0b84*/ 	.word	0xffffffff


	//   ....[233]....
        /*0b88*/ 	.word	0xffffffff


	//   ....[234]....
        /*0b8c*/ 	.word	0xffffffff


	//   ....[235]....
        /*0b90*/ 	.word	0xffffffff


	//   ....[236]....
        /*0b94*/ 	.word	0xffffffff


	//   ....[237]....
        /*0b98*/ 	.word	0xffffffff


	//   ....[238]....
        /*0b9c*/ 	.word	0xffffffff


	//   ....[239]....
        /*0ba0*/ 	.word	0xffffffff


	//   ....[240]....
        /*0ba4*/ 	.word	0xffffffff


	//   ....[241]....
        /*0ba8*/ 	.word	0xffffffff


	//   ....[242]....
        /*0bac*/ 	.word	0xffffffff


	//   ....[243]....
        /*0bb0*/ 	.word	0xffffffff


	//   ....[244]....
        /*0bb4*/ 	.word	0xffffffff


	//   ....[245]....
        /*0bb8*/ 	.word	0xffffffff


	//   ....[246]....
        /*0bbc*/ 	.word	0xffffffff


	//   ....[247]....
        /*0bc0*/ 	.word	0xffffffff


	//   ....[248]....
        /*0bc4*/ 	.word	0xffffffff


	//   ....[249]....
        /*0bc8*/ 	.word	0xffffffff


	//   ....[250]....
        /*0bcc*/ 	.word	0xffffffff


	//   ....[251]....
        /*0bd0*/ 	.word	0xffffffff


	//   ....[252]....
        /*0bd4*/ 	.word	0xffffffff


	//   ....[253]....
        /*0bd8*/ 	.word	0xffffffff


	//   ....[254]....
        /*0bdc*/ 	.word	0xffffffff


	//   ....[255]....
        /*0be0*/ 	.word	0xffffffff


	//   ....[0]....
        /*0be4*/ 	.word	0xffffffff


	//   ....[1]....
        /*0be8*/ 	.word	0xffffffff


	//   ....[2]....
        /*0bec*/ 	.word	0xffffffff


	//   ....[3]....
        /*0bf0*/ 	.word	0xffffffff


	//   ....[4]....
        /*0bf4*/ 	.word	0xffffffff


	//   ....[5]....
        /*0bf8*/ 	.word	0xffffffff


	//   ....[6]....
        /*0bfc*/ 	.word	0xffffffff


	//   ....[7]....
        /*0c00*/ 	.word	0xffffffff


	//   ....[8]....
        /*0c04*/ 	.word	0xffffffff


	//   ....[9]....
        /*0c08*/ 	.word	0xffffffff


	//   ....[10]....
        /*0c0c*/ 	.word	0xffffffff


	//   ....[11]....
        /*0c10*/ 	.word	0xffffffff


	//   ....[12]....
        /*0c14*/ 	.word	0xffffffff


	//   ....[13]....
        /*0c18*/ 	.word	0xffffffff


	//   ....[14]....
        /*0c1c*/ 	.word	0xffffffff


	//   ....[15]....
        /*0c20*/ 	.word	0xffffffff


	//   ....[16]....
        /*0c24*/ 	.word	0xffffffff


	//   ....[17]....
        /*0c28*/ 	.word	0xffffffff


	//   ....[18]....
        /*0c2c*/ 	.word	0xffffffff


	//   ....[19]....
        /*0c30*/ 	.word	0xffffffff


	//   ....[20]....
        /*0c34*/ 	.word	0xffffffff


	//   ....[21]....
        /*0c38*/ 	.word	0xffffffff


	//   ....[22]....
        /*0c3c*/ 	.word	0xffffffff


	//   ....[23]....
        /*0c40*/ 	.word	0xffffffff


	//   ....[24]....
        /*0c44*/ 	.word	0xffffffff


	//   ....[25]....
        /*0c48*/ 	.word	0xffffffff


	//   ....[26]....
        /*0c4c*/ 	.word	0xffffffff


	//   ....[27]....
        /*0c50*/ 	.word	0xffffffff


	//   ....[28]....
        /*0c54*/ 	.word	0xffffffff


	//   ....[29]....
        /*0c58*/ 	.word	0xffffffff


	//   ....[30]....
        /*0c5c*/ 	.word	0xffffffff


	//   ....[31]....
        /*0c60*/ 	.word	0xffffffff


	//   ....[32]....
        /*0c64*/ 	.word	0xffffffff


	//   ....[33]....
        /*0c68*/ 	.word	0xffffffff


	//   ....[34]....
        /*0c6c*/ 	.word	0xffffffff


	//   ....[35]....
        /*0c70*/ 	.word	0xffffffff


	//   ....[36]....
        /*0c74*/ 	.word	0xffffffff


	//   ....[37]....
        /*0c78*/ 	.word	0xffffffff


	//   ....[38]....
        /*0c7c*/ 	.word	0xffffffff


	//   ....[39]....
        /*0c80*/ 	.word	0xffffffff


	//   ....[40]....
        /*0c84*/ 	.word	0xffffffff


	//   ....[41]....
        /*0c88*/ 	.word	0xffffffff


	//   ....[42]....
        /*0c8c*/ 	.word	0xffffffff


	//   ....[43]....
        /*0c90*/ 	.word	0xffffffff


	//   ....[44]....
        /*0c94*/ 	.word	0xffffffff


	//   ....[45]....
        /*0c98*/ 	.word	0xffffffff


	//   ....[46]....
        /*0c9c*/ 	.word	0xffffffff


	//   ....[47]....
        /*0ca0*/ 	.word	0xffffffff


	//   ....[48]....
        /*0ca4*/ 	.word	0xffffffff


	//   ....[49]....
        /*0ca8*/ 	.word	0xffffffff


	//   ....[50]....
        /*0cac*/ 	.word	0xffffffff


	//   ....[51]....
        /*0cb0*/ 	.word	0xffffffff


	//   ....[52]....
        /*0cb4*/ 	.word	0xffffffff


	//   ....[53]....
        /*0cb8*/ 	.word	0xffffffff


	//   ....[54]....
        /*0cbc*/ 	.word	0xffffffff


	//   ....[55]....
        /*0cc0*/ 	.word	0xffffffff


	//   ....[56]....
        /*0cc4*/ 	.word	0xffffffff


	//   ....[57]....
        /*0cc8*/ 	.word	0xffffffff


	//   ....[58]....
        /*0ccc*/ 	.word	0xffffffff


	//   ....[59]....
        /*0cd0*/ 	.word	0xffffffff


	//   ....[60]....
        /*0cd4*/ 	.word	0xffffffff


	//   ....[61]....
        /*0cd8*/ 	.word	0xffffffff


	//   ....[62]....
        /*0cdc*/ 	.word	0xffffffff


	//   ....[63]....
        /*0ce0*/ 	.word	0xffffffff


	//   ....[64]....
        /*0ce4*/ 	.word	0xffffffff


	//   ....[65]....
        /*0ce8*/ 	.word	0xffffffff


	//   ....[66]....
        /*0cec*/ 	.word	0xffffffff


	//   ....[67]....
        /*0cf0*/ 	.word	0xffffffff


	//   ....[68]....
        /*0cf4*/ 	.word	0xffffffff


	//   ....[69]....
        /*0cf8*/ 	.word	0xffffffff


	//   ....[70]....
        /*0cfc*/ 	.word	0xffffffff


	//   ....[71]....
        /*0d00*/ 	.word	0xffffffff


	//   ....[72]....
        /*0d04*/ 	.word	0xffffffff


	//   ....[73]....
        /*0d08*/ 	.word	0xffffffff


	//   ....[74]....
        /*0d0c*/ 	.word	0xffffffff


	//   ....[75]....
        /*0d10*/ 	.word	0xffffffff


	//   ....[76]....
        /*0d14*/ 	.word	0xffffffff


	//   ....[77]....
        /*0d18*/ 	.word	0xffffffff


	//   ....[78]....
        /*0d1c*/ 	.word	0xffffffff


	//   ....[79]....
        /*0d20*/ 	.word	0xffffffff


	//   ....[80]....
        /*0d24*/ 	.word	0xffffffff


	//   ....[81]....
        /*0d28*/ 	.word	0xffffffff


	//   ....[82]....
        /*0d2c*/ 	.word	0xffffffff


	//   ....[83]....
        /*0d30*/ 	.word	0xffffffff


	//   ....[84]....
        /*0d34*/ 	.word	0xffffffff


	//   ....[85]....
        /*0d38*/ 	.word	0xffffffff


	//   ....[86]....
        /*0d3c*/ 	.word	0xffffffff


	//   ....[87]....
        /*0d40*/ 	.word	0xffffffff


	//   ....[88]....
        /*0d44*/ 	.word	0xffffffff


	//   ....[89]....
        /*0d48*/ 	.word	0xffffffff


	//   ....[90]....
        /*0d4c*/ 	.word	0xffffffff


	//   ....[91]....
        /*0d50*/ 	.word	0xffffffff


	//   ....[92]....
        /*0d54*/ 	.word	0xffffffff


	//   ....[93]....
        /*0d58*/ 	.word	0xffffffff


	//   ....[94]....
        /*0d5c*/ 	.word	0xffffffff


	//   ....[95]....
        /*0d60*/ 	.word	0xffffffff


	//   ....[96]....
        /*0d64*/ 	.word	0xffffffff


	//   ....[97]....
        /*0d68*/ 	.word	0xffffffff


	//   ....[98]....
        /*0d6c*/ 	.word	0xffffffff


	//   ....[99]....
        /*0d70*/ 	.word	0xffffffff


	//   ....[100]....
        /*0d74*/ 	.word	0xffffffff


	//   ....[101]....
        /*0d78*/ 	.word	0xffffffff


	//   ....[102]....
        /*0d7c*/ 	.word	0xffffffff


	//   ....[103]....
        /*0d80*/ 	.word	0xffffffff


	//   ....[104]....
        /*0d84*/ 	.word	0xffffffff


	//   ....[105]....
        /*0d88*/ 	.word	0xffffffff


	//   ....[106]....
        /*0d8c*/ 	.word	0xffffffff


	//   ....[107]....
        /*0d90*/ 	.word	0xffffffff


	//   ....[108]....
        /*0d94*/ 	.word	0xffffffff


	//   ....[109]....
        /*0d98*/ 	.word	0xffffffff


	//   ....[110]....
        /*0d9c*/ 	.word	0xffffffff


	//   ....[111]....
        /*0da0*/ 	.word	0xffffffff


	//   ....[112]....
        /*0da4*/ 	.word	0xffffffff


	//   ....[113]....
        /*0da8*/ 	.word	0xffffffff


	//   ....[114]....
        /*0dac*/ 	.word	0xffffffff


	//   ....[115]....
        /*0db0*/ 	.word	0xffffffff


	//   ....[116]....
        /*0db4*/ 	.word	0xffffffff


	//   ....[117]....
        /*0db8*/ 	.word	0xffffffff


	//----- nvinfo : EIATTR_COOP_GROUP_INSTR_OFFSETS
	.align		4
.L_264:
        /*0dbc*/ 	.byte	0x04, 0x28
        /*0dbe*/ 	.short	(.L_266 - .L_265)


	//   ....[0]....
.L_265:
        /*0dc0*/ 	.word	0x00000050


	//   ....[1]....
        /*0dc4*/ 	.word	0x00000200


	//   ....[2]....
        /*0dc8*/ 	.word	0x00000230


	//   ....[3]....
        /*0dcc*/ 	.word	0x00000260


	//   ....[4]....
        /*0dd0*/ 	.word	0x00000290


	//   ....[5]....
        /*0dd4*/ 	.word	0x000002c0


	//   ....[6]....
        /*0dd8*/ 	.word	0x000002f0


	//   ....[7]....
        /*0ddc*/ 	.word	0x00000450


	//   ....[8]....
        /*0de0*/ 	.word	0x00000490


	//   ....[9]....
        /*0de4*/ 	.word	0x000004c0


	//   ....[10]....
        /*0de8*/ 	.word	0x000004f0


	//   ....[11]....
        /*0dec*/ 	.word	0x00000520


	//   ....[12]....
        /*0df0*/ 	.word	0x00000550


	//   ....[13]....
        /*0df4*/ 	.word	0x000005e0


	//   ....[14]....
        /*0df8*/ 	.word	0x00000630


	//   ....[15]....
        /*0dfc*/ 	.word	0x00000650


	//   ....[16]....
        /*0e00*/ 	.word	0x000006b0


	//   ....[17]....
        /*0e04*/ 	.word	0x000027d0


	//   ....[18]....
        /*0e08*/ 	.word	0x000027f0


	//   ....[19]....
        /*0e0c*/ 	.word	0x00002930


	//   ....[20]....
        /*0e10*/ 	.word	0x00002940


	//   ....[21]....
        /*0e14*/ 	.word	0x00002a20


	//   ....[22]....
        /*0e18*/ 	.word	0x00002a40


	//   ....[23]....
        /*0e1c*/ 	.word	0x00002b20


	//   ....[24]....
        /*0e20*/ 	.word	0x00002b30


	//   ....[25]....
        /*0e24*/ 	.word	0x00002c10


	//   ....[26]....
        /*0e28*/ 	.word	0x00002c30


	//   ....[27]....
        /*0e2c*/ 	.word	0x00002d10


	//   ....[28]....
        /*0e30*/ 	.word	0x00002d20


	//   ....[29]....
        /*0e34*/ 	.word	0x00002e00


	//   ....[30]....
        /*0e38*/ 	.word	0x00002e20


	//   ....[31]....
        /*0e3c*/ 	.word	0x00002f00


	//   ....[32]....
        /*0e40*/ 	.word	0x00002f10


	//   ....[33]....
        /*0e44*/ 	.word	0x000033b0


	//   ....[34]....
        /*0e48*/ 	.word	0x000033c0


	//   ....[35]....
        /*0e4c*/ 	.word	0x000033d0


	//   ....[36]....
        /*0e50*/ 	.word	0x000033e0


	//   ....[37]....
        /*0e54*/ 	.word	0x00003400


	//   ....[38]....
        /*0e58*/ 	.word	0x00003410


	//   ....[39]....
        /*0e5c*/ 	.word	0x00003450


	//   ....[40]....
        /*0e60*/ 	.word	0x00003470


	//   ....[41]....
        /*0e64*/ 	.word	0x00003480


	//   ....[42]....
        /*0e68*/ 	.word	0x000034c0


	//   ....[43]....
        /*0e6c*/ 	.word	0x000036a0


	//   ....[44]....
        /*0e70*/ 	.word	0x000036b0


	//   ....[45]....
        /*0e74*/ 	.word	0x000036c0


	//   ....[46]....
        /*0e78*/ 	.word	0x000036f0


	//   ....[47]....
        /*0e7c*/ 	.word	0x00003700


	//   ....[48]....
        /*0e80*/ 	.word	0x00003710


	//   ....[49]....
        /*0e84*/ 	.word	0x00003720


	//   ....[50]....
        /*0e88*/ 	.word	0x00003730


	//   ....[51]....
        /*0e8c*/ 	.word	0x00003740


	//   ....[52]....
        /*0e90*/ 	.word	0x00003770


	//   ....[53]....
        /*0e94*/ 	.word	0x00004ba0


	//   ....[54]....
        /*0e98*/ 	.word	0x00004bc0


	//   ....[55]....
        /*0e9c*/ 	.word	0x00004be0


	//   ....[56]....
        /*0ea0*/ 	.word	0x00004bf0


	//   ....[57]....
        /*0ea4*/ 	.word	0x00004c00


	//   ....[58]....
        /*0ea8*/ 	.word	0x00004c10


	//   ....[59]....
        /*0eac*/ 	.word	0x00004c20


	//   ....[60]....
        /*0eb0*/ 	.word	0x00004c30


	//   ....[61]....
        /*0eb4*/ 	.word	0x00004c60


	//   ....[62]....
        /*0eb8*/ 	.word	0x00004c90


	//   ....[63]....
        /*0ebc*/ 	.word	0x00004e80


	//   ....[64]....
        /*0ec0*/ 	.word	0x00005140


	//   ....[65]....
        /*0ec4*/ 	.word	0x00005150


	//   ....[66]....
        /*0ec8*/ 	.word	0x00005160


	//   ....[67]....
        /*0ecc*/ 	.word	0x00005df0


	//   ....[68]....
        /*0ed0*/ 	.word	0x00005e10


	//   ....[69]....
        /*0ed4*/ 	.word	0x00005e30


	//   ....[70]....
        /*0ed8*/ 	.word	0x00005e40


	//   ....[71]....
        /*0edc*/ 	.word	0x00005e70


	//   ....[72]....
        /*0ee0*/ 	.word	0x00005e90


	//   ....[73]....
        /*0ee4*/ 	.word	0x00005eb0


	//   ....[74]....
        /*0ee8*/ 	.word	0x00005ec0


	//   ....[75]....
        /*0eec*/ 	.word	0x00007b20


	//   ....[76]....
        /*0ef0*/ 	.word	0x00007b40


	//   ....[77]....
        /*0ef4*/ 	.word	0x00007b60


	//   ....[78]....
        /*0ef8*/ 	.word	0x00007b70


	//   ....[79]....
        /*0efc*/ 	.word	0x00007b80


	//   ....[80]....
        /*0f00*/ 	.word	0x00007b90


	//   ....[81]....
        /*0f04*/ 	.word	0x00007ba0


	//   ....[82]....
        /*0f08*/ 	.word	0x00007bb0


	//   ....[83]....
        /*0f0c*/ 	.word	0x00007bc0


	//   ....[84]....
        /*0f10*/ 	.word	0x00007bd0


	//   ....[85]....
        /*0f14*/ 	.word	0x00008ff0


	//   ....[86]....
        /*0f18*/ 	.word	0x00009010


	//   ....[87]....
        /*0f1c*/ 	.word	0x00009030


	//   ....[88]....
        /*0f20*/ 	.word	0x00009040


	//   ....[89]....
        /*0f24*/ 	.word	0x00009050


	//   ....[90]....
        /*0f28*/ 	.word	0x00009060


	//   ....[91]....
        /*0f2c*/ 	.word	0x00009070


	//   ....[92]....
        /*0f30*/ 	.word	0x00009080


	//   ....[93]....
        /*0f34*/ 	.word	0x00009090


	//   ....[94]....
        /*0f38*/ 	.word	0x000090a0


	//   ....[95]....
        /*0f3c*/ 	.word	0x000092d0


	//   ....[96]....
        /*0f40*/ 	.word	0x00009580


	//   ....[97]....
        /*0f44*/ 	.word	0x00009590


	//   ....[98]....
        /*0f48*/ 	.word	0x000095a0


	//   ....[99]....
        /*0f4c*/ 	.word	0x0000a230


	//   ....[100]....
        /*0f50*/ 	.word	0x0000a270


	//   ....[101]....
        /*0f54*/ 	.word	0x0000a280


	//   ....[102]....
        /*0f58*/ 	.word	0x0000a290


	//   ....[103]....
        /*0f5c*/ 	.word	0x0000a2c0


	//   ....[104]....
        /*0f60*/ 	.word	0x0000a2e0


	//   ....[105]....
        /*0f64*/ 	.word	0x0000a300


	//   ....[106]....
        /*0f68*/ 	.word	0x0000a310


	//   ....[107]....
        /*0f6c*/ 	.word	0x0000c470


	//   ....[108]....
        /*0f70*/ 	.word	0x0000c490


	//   ....[109]....
        /*0f74*/ 	.word	0x0000c4e0


	//   ....[110]....
        /*0f78*/ 	.word	0x0000c500


	//   ....[111]....
        /*0f7c*/ 	.word	0x0000c520


	//   ....[112]....
        /*0f80*/ 	.word	0x0000c540


	//   ....[113]....
        /*0f84*/ 	.word	0x0000c560


	//   ....[114]....
        /*0f88*/ 	.word	0x0000c580


	//   ....[115]....
        /*0f8c*/ 	.word	0x0000c5a0


	//   ....[116]....
        /*0f90*/ 	.word	0x0000c6f0


	//   ....[117]....
        /*0f94*/ 	.word	0x0000d8e0


	//   ....[118]....
        /*0f98*/ 	.word	0x0000d900


	//   ....[119]....
        /*0f9c*/ 	.word	0x0000d930


	//   ....[120]....
        /*0fa0*/ 	.word	0x0000d950


	//   ....[121]....
        /*0fa4*/ 	.word	0x0000d960


	//   ....[122]....
        /*0fa8*/ 	.word	0x0000d970


	//   ....[123]....
        /*0fac*/ 	.word	0x0000d980


	//   ....[124]....
        /*0fb0*/ 	.word	0x0000d990


	//   ....[125]....
        /*0fb4*/ 	.word	0x0000d9a0


	//   ....[126]....
        /*0fb8*/ 	.word	0x0000d9b0


	//   ....[127]....
        /*0fbc*/ 	.word	0x0000e040


	//   ....[128]....
        /*0fc0*/ 	.word	0x0000e050


	//   ....[129]....
        /*0fc4*/ 	.word	0x0000e060


	//   ....[130]....
        /*0fc8*/ 	.word	0x0000e070


	//   ....[131]....
        /*0fcc*/ 	.word	0x0000e0b0


	//   ....[132]....
        /*0fd0*/ 	.word	0x0000e0d0


	//   ....[133]....
        /*0fd4*/ 	.word	0x0000e0e0


	//   ....[134]....
        /*0fd8*/ 	.word	0x0000e0f0


	//   ....[135]....
        /*0fdc*/ 	.word	0x0000ff20


	//   ....[136]....
        /*0fe0*/ 	.word	0x0000ff80


	//   ....[137]....
        /*0fe4*/ 	.word	0x0000ff90


	//   ....[138]....
        /*0fe8*/ 	.word	0x0000ffa0


	//   ....[139]....
        /*0fec*/ 	.word	0x0000ffd0


	//   ....[140]....
        /*0ff0*/ 	.word	0x0000fff0


	//   ....[141]....
        /*0ff4*/ 	.word	0x00010000


	//   ....[142]....
        /*0ff8*/ 	.word	0x00010010


	//   ....[143]....
        /*0ffc*/ 	.word	0x00011210


	//   ....[144]....
        /*1000*/ 	.word	0x00011230


	//   ....[145]....
        /*1004*/ 	.word	0x00011250


	//   ....[146]....
        /*1008*/ 	.word	0x00011260


	//   ....[147]....
        /*100c*/ 	.word	0x00011270


	//   ....[148]....
        /*1010*/ 	.word	0x00011280


	//   ....[149]....
        /*1014*/ 	.word	0x00011290


	//   ....[150]....
        /*1018*/ 	.word	0x000112a0


	//   ....[151]....
        /*101c*/ 	.word	0x00011660


	//   ....[152]....
        /*1020*/ 	.word	0x00011680


	//   ....[153]....
        /*1024*/ 	.word	0x00011750


	//   ....[154]....
        /*1028*/ 	.word	0x00011760


	//   ....[155]....
        /*102c*/ 	.word	0x000117e0


	//   ....[156]....
        /*1030*/ 	.word	0x00011800


	//   ....[157]....
        /*1034*/ 	.word	0x00011880


	//   ....[158]....
        /*1038*/ 	.word	0x00011890


	//   ....[159]....
        /*103c*/ 	.word	0x00011910


	//   ....[160]....
        /*1040*/ 	.word	0x00011930


	//   ....[161]....
        /*1044*/ 	.word	0x000119b0


	//   ....[162]....
        /*1048*/ 	.word	0x000119c0


	//   ....[163]....
        /*104c*/ 	.word	0x00011a40


	//   ....[164]....
        /*1050*/ 	.word	0x00011a60


	//   ....[165]....
        /*1054*/ 	.word	0x00011ae0


	//   ....[166]....
        /*1058*/ 	.word	0x00011af0


	//   ....[167]....
        /*105c*/ 	.word	0x00011d80


	//   ....[168]....
        /*1060*/ 	.word	0x00011da0


	//   ....[169]....
        /*1064*/ 	.word	0x000120f0


	//   ....[170]....
        /*1068*/ 	.word	0x00012100


	//   ....[171]....
        /*106c*/ 	.word	0x00012450


	//   ....[172]....
        /*1070*/ 	.word	0x00012470


	//   ....[173]....
        /*1074*/ 	.word	0x000127c0


	//   ....[174]....
        /*1078*/ 	.word	0x000127d0


	//   ....[175]....
        /*107c*/ 	.word	0x00013280


	//   ....[176]....
        /*1080*/ 	.word	0x000132a0


	//   ....[177]....
        /*1084*/ 	.word	0x00013380


	//   ....[178]....
        /*1088*/ 	.word	0x00013390


	//   ....[179]....
        /*108c*/ 	.word	0x00013410


	//   ....[180]....
        /*1090*/ 	.word	0x00013430


	//   ....[181]....
        /*1094*/ 	.word	0x000134b0


	//   ....[182]....
        /*1098*/ 	.word	0x000134c0


	//   ....[183]....
        /*109c*/ 	.word	0x00013540


	//   ....[184]....
        /*10a0*/ 	.word	0x00013560


	//   ....[185]....
        /*10a4*/ 	.word	0x000135e0


	//   ....[186]....
        /*10a8*/ 	.word	0x000135f0


	//   ....[187]....
        /*10ac*/ 	.word	0x00013670


	//   ....[188]....
        /*10b0*/ 	.word	0x00013690


	//   ....[189]....
        /*10b4*/ 	.word	0x00013710


	//   ....[190]....
        /*10b8*/ 	.word	0x00013720


	//   ....[191]....
        /*10bc*/ 	.word	0x00013880


	//   ....[192]....
        /*10c0*/ 	.word	0x000138a0


	//   ....[193]....
        /*10c4*/ 	.word	0x000139d0


	//   ....[194]....
        /*10c8*/ 	.word	0x00013a10


	//   ....[195]....
        /*10cc*/ 	.word	0x00013a40


	//   ....[196]....
        /*10d0*/ 	.word	0x00013a70


	//   ....[197]....
        /*10d4*/ 	.word	0x00013aa0


	//   ....[198]....
        /*10d8*/ 	.word	0x00013ad0


	//   ....[199]....
        /*10dc*/ 	.word	0x00013c30


	//   ....[200]....
        /*10e0*/ 	.word	0x00013c70


	//   ....[201]....
        /*10e4*/ 	.word	0x00013ca0


	//   ....[202]....
        /*10e8*/ 	.word	0x00013cd0


	//   ....[203]....
        /*10ec*/ 	.word	0x00013d00


	//   ....[204]....
        /*10f0*/ 	.word	0x00013d30


	//   ....[205]....
        /*10f4*/ 	.word	0x00013dc0


	//   ....[206]....
        /*10f8*/ 	.word	0x00013e20


	//   ....[207]....
        /*10fc*/ 	.word	0x00013e30


	//   ....[208]....
        /*1100*/ 	.word	0x00013e90


	//   ....[209]....
        /*1104*/ 	.word	0x000148f0


	//   ....[210]....
        /*1108*/ 	.word	0x00014950


	//   ....[211]....
        /*110c*/ 	.word	0x000149a0


	//   ....[212]....
        /*1110*/ 	.word	0x000149f0


	//   ....[213]....
        /*1114*/ 	.word	0x00014a40


	//   ....[214]....
        /*1118*/ 	.word	0x00014ab0


	//   ....[215]....
        /*111c*/ 	.word	0x00014b00


	//   ....[216]....
        /*1120*/ 	.word	0x00014b70


	//   ....[217]....
        /*1124*/ 	.word	0x00014be0


	//   ....[218]....
        /*1128*/ 	.word	0x00014c50


	//   ....[219]....
        /*112c*/ 	.word	0x00014cc0


	//   ....[220]....
        /*1130*/ 	.word	0x00014d30


	//   ....[221]....
        /*1134*/ 	.word	0x00014da0


	//   ....[222]....
        /*1138*/ 	.word	0x00014e00


	//   ....[223]....
        /*113c*/ 	.word	0x00014e70


	//   ....[224]....
        /*1140*/ 	.word	0x00014ee0


	//   ....[225]....
        /*1144*/ 	.word	0x00014f50


	//   ....[226]....
        /*1148*/ 	.word	0x00014fb0


	//   ....[227]....
        /*114c*/ 	.word	0x00015020


	//   ....[228]....
        /*1150*/ 	.word	0x00015090


	//   ....[229]....
        /*1154*/ 	.word	0x00015100


	//   ....[230]....
        /*1158*/ 	.word	0x00015160


	//   ....[231]....
        /*115c*/ 	.word	0x000151d0


	//   ....[232]....
        /*1160*/ 	.word	0x00015240


	//   ....[233]....
        /*1164*/ 	.word	0x000152b0


	//   ....[234]....
        /*1168*/ 	.word	0x00015310


	//   ....[235]....
        /*116c*/ 	.word	0x00015380


	//   ....[236]....
        /*1170*/ 	.word	0x000153f0


	//   ....[237]....
        /*1174*/ 	.word	0x000154c0


	//   ....[238]....
        /*1178*/ 	.word	0x00015520


	//   ....[239]....
        /*117c*/ 	.word	0x00015600


	//   ....[240]....
        /*1180*/ 	.word	0x00015660


	//   ....[241]....
        /*1184*/ 	.word	0x00015740


	//   ....[242]....
        /*1188*/ 	.word	0x000157a0


	//   ....[243]....
        /*118c*/ 	.word	0x00015880


	//   ....[244]....
        /*1190*/ 	.word	0x000158e0


	//   ....[245]....
        /*1194*/ 	.word	0x00015950


	//   ....[246]....
        /*1198*/ 	.word	0x000159c0


	//   ....[247]....
        /*119c*/ 	.word	0x00015cb0


	//   ....[248]....
        /*11a0*/ 	.word	0x00015fa0


	//   ....[249]....
        /*11a4*/ 	.word	0x00016740


	//   ....[250]....
        /*11a8*/ 	.word	0x00016790


	//   ....[251]....
        /*11ac*/ 	.word	0x000167e0


	//   ....[252]....
        /*11b0*/ 	.word	0x00016830


	//   ....[253]....
        /*11b4*/ 	.word	0x00016880


	//   ....[254]....
        /*11b8*/ 	.word	0x000168d0


	//   ....[255]....
        /*11bc*/ 	.word	0x00016920


	//   ....[0]....
        /*11c0*/ 	.word	0x00016970


	//   ....[1]....
        /*11c4*/ 	.word	0x000169e0


	//   ....[2]....
        /*11c8*/ 	.word	0x00016a50


	//   ....[3]....
        /*11cc*/ 	.word	0x00016b20


	//   ....[4]....
        /*11d0*/ 	.word	0x00016b80


	//   ....[5]....
        /*11d4*/ 	.word	0x00016c60


	//   ....[6]....
        /*11d8*/ 	.word	0x00016cc0


	//   ....[7]....
        /*11dc*/ 	.word	0x00016da0


	//   ....[8]....
        /*11e0*/ 	.word	0x00016e00


	//   ....[9]....
        /*11e4*/ 	.word	0x00016ee0


	//   ....[10]....
        /*11e8*/ 	.word	0x00016f40


	//   ....[11]....
        /*11ec*/ 	.word	0x00016fb0


	//   ....[12]....
        /*11f0*/ 	.word	0x00017020


	//   ....[13]....
        /*11f4*/ 	.word	0x000170f0


	//   ....[14]....
        /*11f8*/ 	.word	0x00017150


	//   ....[15]....
        /*11fc*/ 	.word	0x00017230


	//   ....[16]....
        /*1200*/ 	.word	0x00017290


	//   ....[17]....
        /*1204*/ 	.word	0x00017370


	//   ....[18]....
        /*1208*/ 	.word	0x000173d0


	//   ....[19]....
        /*120c*/ 	.word	0x000174b0


	//   ....[20]....
        /*1210*/ 	.word	0x00017510


	//   ....[21]....
        /*1214*/ 	.word	0x00017580


	//   ....[22]....
        /*1218*/ 	.word	0x000175f0


	//   ....[23]....
        /*121c*/ 	.word	0x000178d0


	//   ....[24]....
        /*1220*/ 	.word	0x00017bb0


	//   ....[25]....
        /*1224*/ 	.word	0x00018370


	//   ....[26]....
        /*1228*/ 	.word	0x000183b0


	//   ....[27]....
        /*122c*/ 	.word	0x00018400


	//   ....[28]....
        /*1230*/ 	.word	0x00018440


	//   ....[29]....
        /*1234*/ 	.word	0x00018490


	//   ....[30]....
        /*1238*/ 	.word	0x000184d0


	//   ....[31]....
        /*123c*/ 	.word	0x00018520


	//   ....[32]....
        /*1240*/ 	.word	0x00018560


	//   ....[33]....
        /*1244*/ 	.word	0x000185b0


	//   ....[34]....
        /*1248*/ 	.word	0x00018620


	//   ....[35]....
        /*124c*/ 	.word	0x00018690


	//   ....[36]....
        /*1250*/ 	.word	0x00018770


	//   ....[37]....
        /*1254*/ 	.word	0x000187d0


	//   ....[38]....
        /*1258*/ 	.word	0x000188b0


	//   ....[39]....
        /*125c*/ 	.word	0x00018910


	//   ....[40]....
        /*1260*/ 	.word	0x000189f0


	//   ....[41]....
        /*1264*/ 	.word	0x00018a50


	//   ....[42]....
        /*1268*/ 	.word	0x00018b30


	//   ....[43]....
        /*126c*/ 	.word	0x00018b90


	//   ....[44]....
        /*1270*/ 	.word	0x00018be0


	//   ....[45]....
        /*1274*/ 	.word	0x00018c20


	//   ....[46]....
        /*1278*/ 	.word	0x00018c70


	//   ....[47]....
        /*127c*/ 	.word	0x00018cb0


	//   ....[48]....
        /*1280*/ 	.word	0x00018d00


	//   ....[49]....
        /*1284*/ 	.word	0x00018d40


	//   ....[50]....
        /*1288*/ 	.word	0x00018d90


	//   ....[51]....
        /*128c*/ 	.word	0x00018dd0


	//   ....[52]....
        /*1290*/ 	.word	0x00018e20


	//   ....[53]....
        /*1294*/ 	.word	0x00018e70


	//   ....[54]....
        /*1298*/ 	.word	0x00018ec0


	//   ....[55]....
        /*129c*/ 	.word	0x00018f20


	//   ....[56]....
        /*12a0*/ 	.word	0x00018f70


	//   ....[57]....
        /*12a4*/ 	.word	0x00018fd0


	//   ....[58]....
        /*12a8*/ 	.word	0x00019020


	//   ....[59]....
        /*12ac*/ 	.word	0x00019070


	//   ....[60]....
        /*12b0*/ 	.word	0x000190e0


	//   ....[61]....
        /*12b4*/ 	.word	0x00019150


	//   ....[62]....
        /*12b8*/ 	.word	0x000191c0


	//   ....[63]....
        /*12bc*/ 	.word	0x00019220


	//   ....[64]....
        /*12c0*/ 	.word	0x00019290


	//   ....[65]....
        /*12c4*/ 	.word	0x00019300


	//   ....[66]....
        /*12c8*/ 	.word	0x00019370


	//   ....[67]....
        /*12cc*/ 	.word	0x000193d0


	//   ....[68]....
        /*12d0*/ 	.word	0x00019440


	//   ....[69]....
        /*12d4*/ 	.word	0x000194b0


	//   ....[70]....
        /*12d8*/ 	.word	0x00019520


	//   ....[71]....
        /*12dc*/ 	.word	0x00019580


	//   ....[72]....
        /*12e0*/ 	.word	0x000195f0


	//   ....[73]....
        /*12e4*/ 	.word	0x00019660


	//   ....[74]....
        /*12e8*/ 	.word	0x000196d0


	//   ....[75]....
        /*12ec*/ 	.word	0x00019730


	//   ....[76]....
        /*12f0*/ 	.word	0x000197a0


	//   ....[77]....
        /*12f4*/ 	.word	0x00019810


	//   ....[78]....
        /*12f8*/ 	.word	0x00019880


	//   ....[79]....
        /*12fc*/ 	.word	0x000198e0


	//   ....[80]....
        /*1300*/ 	.word	0x00019950


	//   ....[81]....
        /*1304*/ 	.word	0x000199c0


	//   ....[82]....
        /*1308*/ 	.word	0x00019a30


	//   ....[83]....
        /*130c*/ 	.word	0x00019a90


	//   ....[84]....
        /*1310*/ 	.word	0x00019b00


	//   ....[85]....
        /*1314*/ 	.word	0x00019b70


	//   ....[86]....
        /*1318*/ 	.word	0x00019be0


	//   ....[87]....
        /*131c*/ 	.word	0x00019c40


	//   ....[88]....
        /*1320*/ 	.word	0x00019cb0


	//   ....[89]....
        /*1324*/ 	.word	0x00019d20


	//   ....[90]....
        /*1328*/ 	.word	0x00019d90


	//   ....[91]....
        /*132c*/ 	.word	0x00019df0


	//   ....[92]....
        /*1330*/ 	.word	0x00019e60


	//   ....[93]....
        /*1334*/ 	.word	0x00019ed0


	//   ....[94]....
        /*1338*/ 	.word	0x00019f40


	//   ....[95]....
        /*133c*/ 	.word	0x00019fa0


	//   ....[96]....
        /*1340*/ 	.word	0x0001a010


	//   ....[97]....
        /*1344*/ 	.word	0x0001a080


	//   ....[98]....
        /*1348*/ 	.word	0x0001a0f0


	//   ....[99]....
        /*134c*/ 	.word	0x0001a150


	//   ....[100]....
        /*1350*/ 	.word	0x0001a1c0


	//   ....[101]....
        /*1354*/ 	.word	0x0001a230


	//   ....[102]....
        /*1358*/ 	.word	0x0001a280


	//   ....[103]....
        /*135c*/ 	.word	0x0001a2c0


	//   ....[104]....
        /*1360*/ 	.word	0x0001a310


	//   ....[105]....
        /*1364*/ 	.word	0x0001a360


	//   ....[106]....
        /*1368*/ 	.word	0x0001a3b0


	//   ....[107]....
        /*136c*/ 	.word	0x0001a420


	//   ....[108]....
        /*1370*/ 	.word	0x0001a470


	//   ....[109]....
        /*1374*/ 	.word	0x0001a4c0


	//   ....[110]....
        /*1378*/ 	.word	0x0001a510


	//   ....[111]....
        /*137c*/ 	.word	0x0001a560


	//   ....[112]....
        /*1380*/ 	.word	0x0001a5b0


	//   ....[113]....
        /*1384*/ 	.word	0x0001a620


	//   ....[114]....
        /*1388*/ 	.word	0x0001a670


	//   ....[115]....
        /*138c*/ 	.word	0x0001a6e0


	//   ....[116]....
        /*1390*/ 	.word	0x0001a740


	//   ....[117]....
        /*1394*/ 	.word	0x0001a7b0


	//----- nvinfo : EIATTR_EXIT_INSTR_OFFSETS
	.align		4
.L_266:
        /*1398*/ 	.byte	0x04, 0x1c
        /*139a*/ 	.short	(.L_268 - .L_267)


	//   ....[0]....
.L_267:
        /*139c*/ 	.word	0x000010d0


	//   ....[1]....
        /*13a0*/ 	.word	0x000148b0


	//----- nvinfo : EIATTR_MAX_THREADS
	.align		4
.L_268:
        /*13a4*/ 	.byte	0x04, 0x05
        /*13a6*/ 	.short	(.L_270 - .L_269)
.L_269:
        /*13a8*/ 	.word	0x00000080
        /*13ac*/ 	.word	0x00000001
        /*13b0*/ 	.word	0x00000001


	//----- nvinfo : EIATTR_CRS_STACK_SIZE
	.align		4
.L_270:
        /*13b4*/ 	.byte	0x04, 0x1e
        /*13b6*/ 	.short	(.L_272 - .L_271)
.L_271:
        /*13b8*/ 	.word	0x00000000
.L_272:


//--------------------- .nv.info._ZN7cutlass13device_kernelIN5flash19enable_sm80_to_sm89INS1_16FlashAttnFwdSm80INS1_25CollectiveMainloopFwdSm80ILi4ELi1ELb0EN4cute5tupleIJNS5_1CILi128EEENS7_ILi80EEENS7_ILi64EEEEEELi64ENS_6half_tEfNS_4arch4Sm80ELb1ELb0ELb1ELb1ELb1ELb1ELb1ELb1EEENS1_21CollectiveEpilogueFwdINS6_IJS8_SA_S9_EEENS6_IJNS7_ILi1EEESI_SI_EEESC_SE_Li128ELb1ELb1ELb1ELb0EEENS1_36VarlenDynamicPersistentTileSchedulerILi128ELi80ELi128ELi128ELb1ELb1ELb0ELb1ELb1ELb1EEEEEEEEEvNT_6ParamsE --------------------------
	.section	.nv.info._ZN7cutlass13device_kernelIN5flash19enable_sm80_to_sm89INS1_16FlashAttnFwdSm80INS1_25CollectiveMainloopFwdSm80ILi4ELi1ELb0EN4cute5tupleIJNS5_1CILi128EEENS7_ILi80EEENS7_ILi64EEEEEELi64ENS_6half_tEfNS_4arch4Sm80ELb1ELb0ELb1ELb1ELb1ELb1ELb1ELb1EEENS1_21CollectiveEpilogueFwdINS6_IJS8_SA_S9_EEENS6_IJNS7_ILi1EEESI_SI_EEESC_SE_Li128ELb1ELb1ELb1ELb0EEENS1_36VarlenDynamicPersistentTileSchedulerILi128ELi80ELi128ELi128ELb1ELb1ELb0ELb1ELb1ELb1EEEEEEEEEvNT_6ParamsE,"",@"SHT_CUDA_INFO"
	.sectionflags	@""
	.align	4


	//----- nvinfo : EIATTR_CUDA_API_VERSION
	.align		4
        /*0000*/ 	.byte	0x04, 0x37
        /*0002*/ 	.short	(.L_274 - .L_273)
.L_273:
        /*0004*/ 	.word	0x00000082


	//----- nvinfo : EIATTR_SW2861232_WAR
	.align		4
.L_274:
        /*0008*/ 	.byte	0x01, 0x35
	.zero		2


	//----- nvinfo : EIATTR_PARAM_CBANK
	.align		4
        /*000c*/ 	.byte	0x04, 0x0a
        /*000e*/ 	.short	(.L_276 - .L_275)
	.align		4
.L_275:
        /*0010*/ 	.word	index@(.nv.constant0._ZN7cutlass13device_kernelIN5flash19enable_sm80_to_sm89INS1_16FlashAttnFwdSm80INS1_25CollectiveMainloopFwdSm80ILi4ELi1ELb0EN4cute5tupleIJNS5_1CILi128EEENS7_ILi80EEENS7_ILi64EEEEEELi64ENS_6half_tEfNS_4arch4Sm80ELb1ELb0ELb1ELb1ELb1ELb1ELb1ELb1EEENS1_21CollectiveEpilogueFwdINS6_IJS8_SA_S9_EEENS6_IJNS7_ILi1EEESI_SI_EEESC_SE_Li128ELb1ELb1ELb1ELb0EEENS1_36VarlenDynamicPersistentTileSchedulerILi128ELi80ELi128ELi128ELb1ELb1ELb0ELb1ELb1ELb1EEEEEEEEEvNT_6ParamsE)
        /*0014*/ 	.short	0x0160
        /*0016*/ 	.short	0x0438


	//----- nvinfo : EIATTR_CBANK_PARAM_SIZE
	.align		4
.L_276:
        /*0018*/ 	.byte	0x03, 0x19
        /*001a*/ 	.short	0x0438


	//----- nvinfo : EIATTR_KPARAM_INFO
	.align		4
        /*001c*/ 	.byte	0x04, 0x17
        /*001e*/ 	.short	(.L_278 - .L_277)
.L_277:
        /*0020*/ 	.word	0x00000000
        /*0024*/ 	.short	0x0000
        /*0026*/ 	.short	0x0000
        /*0028*/ 	.byte	0x00, 0xf0, 0xe1, 0x10


	//----- nvinfo : EIATTR_MAXREG_COUNT
	.align		4
.L_278:
        /*002c*/ 	.byte	0x03, 0x1b
        /*002e*/ 	.short	0x00ff


	//----- nvinfo : EIATTR_NUM_BARRIERS
	.align		4
        /*0030*/ 	.byte	0x02, 0x4c
        /*0032*/ 	.byte	0x06
	.zero		1


	//----- nvinfo : EIATTR_ANNOTATIONS
	.align		4
        /*0034*/ 	.byte	0x04, 0x55
        /*0036*/ 	.short	(.L_280 - .L_279)


	//   ....[0]....
.L_279:
        /* <DEDUP_REMOVED lines=130> */


	//----- nvinfo : EIATTR_MERCURY_ISA_VERSION
	.align		4
.L_280:
        /*0840*/ 	.byte	0x03, 0x5f
        /*0842*/ 	.short	0x0000


	//----- nvinfo : EIATTR_INT_WARP_WIDE_INSTR_OFFSETS
	.align		4
        /*0844*/ 	.byte	0x04, 0x31
        /*0846*/ 	.short	(.L_282 - .L_281)


	//   ....[0]....
.L_281:
        /*0848*/ 	.word	0x0001b410


	//   ....[1]....
        /*084c*/ 	.word	0x0001b490


	//----- nvinfo : EIATTR_COOP_GROUP_MASK_REGIDS
	.align		4
.L_282:
        /*0850*/ 	.byte	0x04, 0x29
        /*0852*/ 	.short	(.L_284 - .L_283)


	//   ....[0]....
.L_283:
        /*0854*/ 	.word	0xffffffff


	//   ....[1]....
        /*0858*/ 	.word	0xffffffff


	//   ....[2]....
        /*085c*/ 	.word	0xffffffff


	//   ....[3]....
        /*0860*/ 	.word	0xffffffff


	//   ....[4]....
        /*0864*/ 	.word	0xffffffff


	//   ....[5]....
        /*0868*/ 	.word	0xffffffff


	//   ....[6]....
        /*086c*/ 	.word	0xffffffff


	//   ....[7]....
        /*0870*/ 	.word	0xffffffff


	//   ....[8]....
        /*0874*/ 	.word	0xffffffff


	//   ....[9]....
        /*0878*/ 	.word	0xffffffff


	//   ....[10]....
        /*087c*/ 	.word	0xffffffff


	//   ....[11]....
        /*0880*/ 	.word	0xffffffff


	//   ....[12]....
        /*0884*/ 	.word	0xffffffff


	//   ....[13]....
        /*0888*/ 	.word	0xffffffff


	//   ....[14]....
        /*088c*/ 	.word	0xffffffff


	//   ....[15]....
        /*0890*/ 	.word	0xffffffff


	//   ....[16]....
        /*0894*/ 	.word	0xffffffff


	//   ....[17]....
        /*0898*/ 	.word	0xffffffff


	//   ....[18]....
        /*089c*/ 	.word	0xffffffff


	//   ....[19]....
        /*08a0*/ 	.word	0xffffffff


	//   ....[20]....
        /*08a4*/ 	.word	0xffffffff


	//   ....[21]....
        /*08a8*/ 	.word	0xffffffff


	//   ....[22]....
        /*08ac*/ 	.word	0xffffffff


	//   ....[23]....
        /*08b0*/ 	.word	0xffffffff


	//   ....[24]....
        /*08b4*/ 	.word	0xffffffff


	//   ....[25]....
        /*08b8*/ 	.word	0xffffffff


	//   ....[26]....
        /*08bc*/ 	.word	0xffffffff


	//   ....[27]....
        /*08c0*/ 	.word	0xffffffff


	//   ....[28]....
        /*08c4*/ 	.word	0xffffffff


	//   ....[29]....
        /*08c8*/ 	.word	0xffffffff


	//   ....[30]....
        /*08cc*/ 	.word	0xffffffff


	//   ....[31]....
        /*08d0*/ 	.word	0xffffffff


	//   ....[32]....
        /*08d4*/ 	.word	0xffffffff


	//   ....[33]....
        /*08d8*/ 	.word	0xffffffff


	//   ....[34]....
        /*08dc*/ 	.word	0xffffffff


	//   ....[35]....
        /*08e0*/ 	.word	0xffffffff


	//   ....[36]....
        /*08e4*/ 	.word	0xffffffff


	//   ....[37]....
        /*08e8*/ 	.word	0xffffffff


	//   ....[38]....
        /*08ec*/ 	.word	0xffffffff


	//   ....[39]....
        /*08f0*/ 	.word	0xffffffff


	//   ....[40]....
        /*08f4*/ 	.word	0xffffffff


	//   ....[41]....
        /*08f8*/ 	.word	0xffffffff


	//   ....[42]....
        /*08fc*/ 	.word	0xffffffff


	//   ....[43]....
        /*0900*/ 	.word	0xffffffff


	//   ....[44]....
        /*0904*/ 	.word	0xffffffff


	//   ....[45]....
        /*0908*/ 	.word	0xffffffff


	//   ....[46]....
        /*090c*/ 	.word	0xffffffff


	//   ....[47]....
        /*0910*/ 	.word	0xffffffff


	//   ....[48]....
        /*0914*/ 	.word	0xffffffff


	//   ....[49]....
        /*0918*/ 	.word	0xffffffff


	//   ....[50]....
        /*091c*/ 	.word	0xffffffff


	//   ....[51]....
        /*0920*/ 	.word	0xffffffff


	//   ....[52]....
        /*0924*/ 	.word	0xffffffff


	//   ....[53]....
        /*0928*/ 	.word	0xffffffff


	//   ....[54]....
        /*092c*/ 	.word	0xffffffff


	//   ....[55]....
        /*0930*/ 	.word	0xffffffff


	//   ....[56]....
        /*0934*/ 	.word	0xffffffff


	//   ....[57]....
        /*0938*/ 	.word	0xffffffff


	//   ....[58]....
        /*093c*/ 	.word	0xffffffff


	//   ....[59]....
        /*0940*/ 	.word	0xffffffff


	//   ....[60]....
        /*0944*/ 	.word	0xffffffff


	//   ....[61]....
        /*0948*/ 	.word	0xffffffff


	//   ....[62]....
        /*094c*/ 	.word	0xffffffff


	//   ....[63]....
        /*0950*/ 	.word	0xffffffff


	//   ....[64]....
        /*0954*/ 	.word	0xffffffff


	//   ....[65]....
        /*0958*/ 	.word	0xffffffff


	//   ....[66]....
        /*095c*/ 	.word	0xffffffff


	//   ....[67]....
        /*0960*/ 	.word	0xffffffff


	//   ....[68]....
        /*0964*/ 	.word	0xffffffff


	//   ....[69]....
        /*0968*/ 	.word	0xffffffff


	//   ....[70]....
        /*096c*/ 	.word	0xffffffff


	//   ....[71]....
        /*0970*/ 	.word	0xffffffff


	//   ....[72]....
        /*0974*/ 	.word	0xffffffff


	//   ....[73]....
        /*0978*/ 	.word	0xffffffff


	//   ....[74]....
        /*097c*/ 	.word	0xffffffff


	//   ....[75]....
        /*0980*/ 	.word	0xffffffff


	//   ....[76]....
        /*0984*/ 	.word	0xffffffff


	//   ....[77]....
        /*0988*/ 	.word	0xffffffff


	//   ....[78]....
        /*098c*/ 	.word	0xffffffff


	//   ....[79]....
        /*0990*/ 	.word	0xffffffff


	//   ....[80]....
        /*0994*/ 	.word	0xffffffff


	//   ....[81]....
        /*0998*/ 	.word	0xffffffff


	//   ....[82]....
        /*099c*/ 	.word	0xffffffff


	//   ....[83]....
        /*09a0*/ 	.word	0xffffffff


	//   ....[84]....
        /*09a4*/ 	.word	0xffffffff


	//   ....[85]....
        /*09a8*/ 	.word	0xffffffff


	//   ....[86]....
        /*09ac*/ 	.word	0xffffffff


	//   ....[87]....
        /*09b0*/ 	.word	0xffffffff


	//   ....[88]....
        /*09b4*/ 	.word	0xffffffff


	//   ....[89]....
        /*09b8*/ 	.word	0xffffffff


	//   ....[90]....
        /*09bc*/ 	.word	0xffffffff


	//   ....[91]....
        /*09c0*/ 	.word	0xffffffff


	//   ....[92]....
        /*09c4*/ 	.word	0xffffffff


	//   ....[93]....
        /*09c8*/ 	.word	0xffffffff


	//   ....[94]....
        /*09cc*/ 	.word	0xffffffff


	//   ....[95]....
        /*09d0*/ 	.word	0xffffffff


	//   ....[96]....
        /*09d4*/ 	.word	0xffffffff


	//   ....[97]....
        /*09d8*/ 	.word	0xffffffff


	//   ....[98]....
        /*09dc*/ 	.word	0xffffffff


	//   ....[99]....
        /*09e0*/ 	.word	0xffffffff


	//   ....[100]....
        /*09e4*/ 	.word	0xffffffff


	//   ....[101]....
        /*09e8*/ 	.word	0xffffffff


	//   ....[102]....
        /*09ec*/ 	.word	0xffffffff


	//   ....[103]....
        /*09f0*/ 	.word	0xffffffff


	//   ....[104]....
        /*09f4*/ 	.word	0xffffffff


	//   ....[105]....
        /*09f8*/ 	.word	0xffffffff


	//   ....[106]....
        /*09fc*/ 	.word	0xffffffff


	//   ....[107]....
        /*0a00*/ 	.word	0xffffffff


	//   ....[108]....
        /*0a04*/ 	.word	0xffffffff


	//   ....[109]....
        /*0a08*/ 	.word	0xffffffff


	//   ....[110]....
        /*0a0c*/ 	.word	0xffffffff


	//   ....[111]....
        /*0a10*/ 	.word	0xffffffff


	//   ....[112]....
        /*0a14*/ 	.word	0xffffffff


	//   ....[113]....
        /*0a18*/ 	.word	0xffffffff


	//   ....[114]....
        /*0a1c*/ 	.word	0xffffffff


	//   ....[115]....
        /*0a20*/ 	.word	0xffffffff


	//   ....[116]....
        /*0a24*/ 	.word	0xffffffff


	//   ....[117]....
        /*0a28*/ 	.word	0xffffffff


	//   ....[118]....
        /*0a2c*/ 	.word	0xffffffff


	//   ....[119]....
        /*0a30*/ 	.word	0xffffffff


	//   ....[120]....
        /*0a34*/ 	.word	0xffffffff


	//   ....[121]....
        /*0a38*/ 	.word	0xffffffff


	//   ....[122]....
        /*0a3c*/ 	.word	0xffffffff


	//   ....[123]....
        /*0a40*/ 	.word	0xffffffff


	//   ....[124]....
        /*0a44*/ 	.word	0xffffffff


	//   ....[125]....
        /*0a48*/ 	.word	0xffffffff


	//   ....[126]....
        /*0a4c*/ 	.word	0xffffffff


	//   ....[127]....
        /*0a50*/ 	.word	0xffffffff


	//   ....[128]....
        /*0a54*/ 	.word	0xffffffff


	//   ....[129]....
        /*0a58*/ 	.word	0xffffffff


	//   ....[130]....
        /*0a5c*/ 	.word	0xffffffff


	//   ....[131]....
        /*0a60*/ 	.word	0xffffffff


	//   ....[132]....
        /*0a64*/ 	.word	0xffffffff


	//   ....[133]....
        /*0a68*/ 	.word	0xffffffff


	//   ....[134]....
        /*0a6c*/ 	.word	0xffffffff


	//   ....[135]....
        /*0a70*/ 	.word	0xffffffff


	//   ....[136]....
        /*0a74*/ 	.word	0xffffffff


	//   ....[137]....
        /*0a78*/ 	.word	0xffffffff


	//   ....[138]....
        /*0a7c*/ 	.word	0xffffffff


	//   ....[139]....
        /*0a80*/ 	.word	0xffffffff


	//   ....[140]....
        /*0a84*/ 	.word	0xffffffff


	//   ....[141]....
        /*0a88*/ 	.word	0xffffffff


	//   ....[142]....
        /*0a8c*/ 	.word	0xffffffff


	//   ....[143]....
        /*0a90*/ 	.word	0xffffffff


	//   ....[144]....
        /*0a94*/ 	.word	0xffffffff


	//   ....[145]....
        /*0a98*/ 	.word	0xffffffff


	//   ....[146]....
        /*0a9c*/ 	.word	0xffffffff


	//   ....[147]....
        /*0aa0*/ 	.word	0xffffffff


	//   ....[148]....
        /*0aa4*/ 	.word	0xffffffff


	//   ....[149]....
        /*0aa8*/ 	.word	0xffffffff


	//   ....[150]....
        /*0aac*/ 	.word	0xffffffff


	//   ....[151]....
        /*0ab0*/ 	.word	0xffffffff


	//   ....[152]....
        /*0ab4*/ 	.word	0xffffffff


	//   ....[153]....
        /*0ab8*/ 	.word	0xffffffff


	//   ....[154]....
        /*0abc*/ 	.word	0xffffffff


	//   ....[155]....
        /*0ac0*/ 	.word	0xffffffff


	//   ....[156]....
        /*0ac4*/ 	.word	0xffffffff


	//   ....[157]....
        /*0ac8*/ 	.word	0xffffffff


	//   ....[158]....
        /*0acc*/ 	.word	0xffffffff


	//   ....[159]....
        /*0ad0*/ 	.word	0xffffffff


	//   ....[160]....
        /*0ad4*/ 	.word	0xffffffff


	//   ....[161]....
        /*0ad8*/ 	.word	0xffffffff


	//   ....[162]....
        /*0adc*/ 	.word	0xffffffff


	//   ....[163]....
        /*0ae0*/ 	.word	0xffffffff


	//   ....[164]....
        /*0ae4*/ 	.word	0xffffffff


	//   ....[165]....
        /*0ae8*/ 	.word	0xffffffff


	//   ....[166]....
        /*0aec*/ 	.word	0xffffffff


	//   ....[167]....
        /*0af0*/ 	.word	0xffffffff


	//   ....[168]....
        /*0af4*/ 	.word	0xffffffff


	//   ....[169]....
        /*0af8*/ 	.word	0xffffffff


	//   ....[170]....
        /*0afc*/ 	.word	0xffffffff


	//   ....[171]....
        /*0b00*/ 	.word	0xffffffff


	//   ....[172]....
        /*0b04*/ 	.word	0xffffffff


	//   ....[173]....
        /*0b08*/ 	.word	0xffffffff


	//   ....[174]....
        /*0b0c*/ 	.word	0xffffffff


	//   ....[175]....
        /*0b10*/ 	.word	0xffffffff


	//   ....[176]....
        /*0b14*/ 	.word	0xffffffff


	//   ....[177]....
        /*0b18*/ 	.word	0xffffffff


	//   ....[178]....
        /*0b1c*/ 	.word	0xffffffff


	//   ....[179]....
        /*0b20*/ 	.word	0xffffffff


	//   ....[180]....
        /*0b24*/ 	.word	0xffffffff


	//   ....[181]....
        /*0b28*/ 	.word	0xffffffff


	//   ....[182]....
        /*0b2c*/ 	.word	0xffffffff


	//   ....[183]....
        /*0b30*/ 	.word	0xffffffff


	//   ....[184]....
        /*0b34*/ 	.word	0xffffffff


	//   ....[185]....
        /*0b38*/ 	.word	0xffffffff


	//   ....[186]....
        /*0b3c*/ 	.word	0xffffffff


	//   ....[187]....
        /*0b40*/ 	.word	0xffffffff


	//   ....[188]....
        /*0b44*/ 	.word	0xffffffff


	//   ....[189]....
        /*0b48*/ 	.word	0xffffffff


	//   ....[190]....
        /*0b4c*/ 	.word	0xffffffff


	//   ....[191]....
        /*0b50*/ 	.word	0xffffffff


	//   ....[192]....
        /*0b54*/ 	.word	0xffffffff


	//   ....[193]....
        /*0b58*/ 	.word	0xffffffff


	//   ....[194]....
        /*0b5c*/ 	.word	0xffffffff


	//   ....[195]....
        /*0b60*/ 	.word	0xffffffff


	//   ....[196]....
        /*0b64*/ 	.word	0xffffffff


	//   ....[197]....
        /*0b68*/ 	.word	0xffffffff


	//   ....[198]....
        /*0b6c*/ 	.word	0xffffffff


	//   ....[199]....
        /*0b70*/ 	.word	0xffffffff


	//   ....[200]....
        /*0b74*/ 	.word	0xffffffff


	//   ....[201]....
        /*0b78*/ 	.word	0xffffffff


	//   ....[202]....
        /*0b7c*/ 	.word	0xffffffff


	//   ....[203]....
        /*0b80*/ 	.word	0xffffffff


	//   ....[204]....
        /*0b84*/ 	.word	0xffffffff


	//   ....[205]....
        /*0b88*/ 	.word	0xffffffff


	//   ....[206]....
        /*0b8c*/ 	.word	0xffffffff


	//   ....[207]....
        /*0b90*/ 	.word	0xffffffff


	//   ....[208]....
        /*0b94*/ 	.word	0xffffffff


	//   ....[209]....
        /*0b98*/ 	.word	0xffffffff


	//   ....[210]....
        /*0b9c*/ 	.word	0xffffffff


	//   ....[211]....
        /*0ba0*/ 	.word	0xffffffff


	//   ....[212]....
        /*0ba4*/ 	.word	0xffffffff


	//   ....[213]....
        /*0ba8*/ 	.word	0xffffffff


	//   ....[214]....
        /*0bac*/ 	.word	0xffffffff


	//   ....[215]....
        /*0bb0*/ 	.word	0xffffffff


	//   ....[216]....
        /*0bb4*/ 	.word	0xffffffff


	//   ....[217]....
        /*0bb8*/ 	.word	0xffffffff


	//   ....[218]....
        /*0bbc*/ 	.word	0xffffffff


	//   ....[219]....
        /*0bc0*/ 	.word	0xffffffff


	//   ....[220]....
        /*0bc4*/ 	.word	0xffffffff


	//   ....[221]....
        /*0bc8*/ 	.word	0xffffffff


	//   ....[222]....
        /*0bcc*/ 	.word	0xffffffff


	//   ....[223]....
        /*0bd0*/ 	.word	0xffffffff


	//   ....[224]....
        /*0bd4*/ 	.word	0xffffffff


	//   ....[225]....
        /*0bd8*/ 	.word	0xffffffff


	//   ....[226]....
        /*0bdc*/ 	.word	0xffffffff


	//   ....[227]....
        /*0be0*/ 	.word	0xffffffff


	//   ....[228]....
        /*0be4*/ 	.word	0xffffffff


	//   ....[229]....
        /*0be8*/ 	.word	0xffffffff


	//   ....[230]....
        /*0bec*/ 	.word	0xffffffff


	//   ....[231]....
        /*0bf0*/ 	.word	0xffffffff


	//   ....[232]....
        /*0bf4*/ 	.word	0xffffffff


	//   ....[233]....
        /*0bf8*/ 	.word	0xffffffff


	//   ....[234]....
        /*0bfc*/ 	.word	0xffffffff


	//   ....[235]....
        /*0c00*/ 	.word	0xffffffff


	//   ....[236]....
        /*0c04*/ 	.word	0xffffffff


	//   ....[237]....
        /*0c08*/ 	.word	0xffffffff


	//   ....[238]....
        /*0c0c*/ 	.word	0xffffffff


	//   ....[239]....
        /*0c10*/ 	.word	0xffffffff


	//   ....[240]....
        /*0c14*/ 	.word	0xffffffff


	//   ....[241]....
        /*0c18*/ 	.word	0xffffffff


	//   ....[242]....
        /*0c1c*/ 	.word	0xffffffff


	//   ....[243]....
        /*0c20*/ 	.word	0xffffffff


	//   ....[244]....
        /*0c24*/ 	.word	0xffffffff


	//   ....[245]....
        /*0c28*/ 	.word	0xffffffff


	//   ....[246]....
        /*0c2c*/ 	.word	0xffffffff


	//   ....[247]....
        /*0c30*/ 	.word	0xffffffff


	//   ....[248]....
        /*0c34*/ 	.word	0xffffffff


	//   ....[249]....
        /*0c38*/ 	.word	0xffffffff


	//   ....[250]....
        /*0c3c*/ 	.word	0xffffffff


	//   ....[251]....
        /*0c40*/ 	.word	0xffffffff


	//   ....[252]....
        /*0c44*/ 	.word	0xffffffff


	//   ....[253]....
        /*0c48*/ 	.word	0xffffffff


	//   ....[254]....
        /*0c4c*/ 	.word	0xffffffff


	//   ....[255]....
        /*0c50*/ 	.word	0xffffffff


	//   ....[0]....
        /*0c54*/ 	.word	0xffffffff


	//   ....[1]....
        /*0c58*/ 	.word	0xffffffff


	//   ....[2]....
        /*0c5c*/ 	.word	0xffffffff


	//   ....[3]....
        /*0c60*/ 	.word	0xffffffff


	//   ....[4]....
        /*0c64*/ 	.word	0xffffffff


	//   ....[5]....
        /*0c68*/ 	.word	0xffffffff


	//   ....[6]....
        /*0c6c*/ 	.word	0xffffffff


	//   ....[7]....
        /*0c70*/ 	.word	0xffffffff


	//   ....[8]....
        /*0c74*/ 	.word	0xffffffff


	//   ....[9]....
        /*0c78*/ 	.word	0xffffffff


	//   ....[10]....
        /*0c7c*/ 	.word	0xffffffff


	//   ....[11]....
        /*0c80*/ 	.word	0xffffffff


	//   ....[12]....
        /*0c84*/ 	.word	0xffffffff


	//   ....[13]....
        /*0c88*/ 	.word	0xffffffff


	//   ....[14]....
        /*0c8c*/ 	.word	0xffffffff


	//   ....[15]....
        /*0c90*/ 	.word	0xffffffff


	//   ....[16]....
        /*0c94*/ 	.word	0xffffffff


	//   ....[17]....
        /*0c98*/ 	.word	0xffffffff


	//   ....[18]....
        /*0c9c*/ 	.word	0xffffffff


	//   ....[19]....
        /*0ca0*/ 	.word	0xffffffff


	//   ....[20]....
        /*0ca4*/ 	.word	0xffffffff


	//   ....[21]....
        /*0ca8*/ 	.word	0xffffffff


	//   ....[22]....
        /*0cac*/ 	.word	0xffffffff


	//   ....[23]....
        /*0cb0*/ 	.word	0xffffffff


	//   ....[24]....
        /*0cb4*/ 	.word	0xffffffff


	//   ....[25]....
        /*0cb8*/ 	.word	0xffffffff


	//   ....[26]....
        /*0cbc*/ 	.word	0xffffffff


	//   ....[27]....
        /*0cc0*/ 	.word	0xffffffff


	//   ....[28]....
        /*0cc4*/ 	.word	0xffffffff


	//   ....[29]....
        /*0cc8*/ 	.word	0xffffffff


	//   ....[30]....
        /*0ccc*/ 	.word	0xffffffff


	//   ....[31]....
        /*0cd0*/ 	.word	0xffffffff


	//   ....[32]....
        /*0cd4*/ 	.word	0xffffffff


	//   ....[33]....
        /*0cd8*/ 	.word	0xffffffff


	//   ....[34]....
        /*0cdc*/ 	.word	0xffffffff


	//   ....[35]....
        /*0ce0*/ 	.word	0xffffffff


	//   ....[36]....
        /*0ce4*/ 	.word	0xffffffff


	//   ....[37]....
        /*0ce8*/ 	.word	0xffffffff


	//   ....[38]....
        /*0cec*/ 	.word	0xffffffff


	//   ....[39]....
        /*0cf0*/ 	.word	0xffffffff


	//   ....[40]....
        /*0cf4*/ 	.word	0xffffffff


	//   ....[41]....
        /*0cf8*/ 	.word	0xffffffff


	//   ....[42]....
        /*0cfc*/ 	.word	0xffffffff


	//   ....[43]....
        /*0d00*/ 	.word	0xffffffff


	//   ....[44]....
        /*0d04*/ 	.word	0xffffffff


	//   ....[45]....
        /*0d08*/ 	.word	0xffffffff


	//   ....[46]....
        /*0d0c*/ 	.word	0xffffffff


	//   ....[47]....
        /*0d10*/ 	.word	0xffffffff


	//   ....[48]....
        /*0d14*/ 	.word	0xffffffff


	//   ....[49]....
        /*0d18*/ 	.word	0xffffffff


	//   ....[50]....
        /*0d1c*/ 	.word	0xffffffff


	//   ....[51]....
        /*0d20*/ 	.word	0xffffffff


	//   ....[52]....
        /*0d24*/ 	.word	0xffffffff


	//   ....[53]....
        /*0d28*/ 	.word	0xffffffff


	//   ....[54]....
        /*0d2c*/ 	.word	0xffffffff


	//   ....[55]....
        /*0d30*/ 	.word	0xffffffff


	//   ....[56]....
        /*0d34*/ 	.word	0xffffffff


	//   ....[57]....
        /*0d38*/ 	.word	0xffffffff


	//   ....[58]....
        /*0d3c*/ 	.word	0xffffffff


	//   ....[59]....
        /*0d40*/ 	.word	0xffffffff


	//   ....[60]....
        /*0d44*/ 	.word	0xffffffff


	//   ....[61]....
        /*0d48*/ 	.word	0xffffffff


	//   ....[62]....
        /*0d4c*/ 	.word	0xffffffff


	//   ....[63]....
        /*0d50*/ 	.word	0xffffffff


	//   ....[64]....
        /*0d54*/ 	.word	0xffffffff


	//   ....[65]....
        /*0d58*/ 	.word	0xffffffff


	//   ....[66]....
        /*0d5c*/ 	.word	0xffffffff


	//   ....[67]....
        /*0d60*/ 	.word	0xffffffff


	//   ....[68]....
        /*0d64*/ 	.word	0xffffffff


	//   ....[69]....
        /*0d68*/ 	.word	0xffffffff


	//   ....[70]....
        /*0d6c*/ 	.word	0xffffffff


	//   ....[71]....
        /*0d70*/ 	.word	0xffffffff


	//   ....[72]....
        /*0d74*/ 	.word	0xffffffff


	//   ....[73]....
        /*0d78*/ 	.word	0xffffffff


	//   ....[74]....
        /*0d7c*/ 	.word	0xffffffff


	//   ....[75]....
        /*0d80*/ 	.word	0xffffffff


	//   ....[76]....
        /*0d84*/ 	.word	0xffffffff


	//   ....[77]....
        /*0d88*/ 	.word	0xffffffff


	//   ....[78]....
        /*0d8c*/ 	.word	0xffffffff


	//   ....[79]....
        /*0d90*/ 	.word	0xffffffff


	//   ....[80]....
        /*0d94*/ 	.word	0xffffffff


	//   ....[81]....
        /*0d98*/ 	.word	0xffffffff


	//   ....[82]....
        /*0d9c*/ 	.word	0xffffffff


	//   ....[83]....
        /*0da0*/ 	.word	0xffffffff


	//   ....[84]....
        /*0da4*/ 	.word	0xffffffff


	//   ....[85]....
        /*0da8*/ 	.word	0xffffffff


	//   ....[86]....
        /*0dac*/ 	.word	0xffffffff


	//   ....[87]....
        /*0db0*/ 	.word	0xffffffff


	//   ....[88]....
        /*0db4*/ 	.word	0xffffffff


	//   ....[89]....
        /*0db8*/ 	.word	0xffffffff


	//   ....[90]....
        /*0dbc*/ 	.word	0xffffffff


	//   ....[91]....
        /*0dc0*/ 	.word	0xffffffff


	//   ....[92]....
        /*0dc4*/ 	.word	0xffffffff


	//   ....[93]....
        /*0dc8*/ 	.word	0xffffffff


	//   ....[94]....
        /*0dcc*/ 	.word	0xffffffff


	//   ....[95]....
        /*0dd0*/ 	.word	0xffffffff


	//   ....[96]....
        /*0dd4*/ 	.word	0xffffffff


	//   ....[97]....
        /*0dd8*/ 	.word	0xffffffff


	//   ....[98]....
        /*0ddc*/ 	.word	0xffffffff


	//   ....[99]....
        /*0de0*/ 	.word	0xffffffff


	//   ....[100]....
        /*0de4*/ 	.word	0xffffffff


	//   ....[101]....
        /*0de8*/ 	.word	0xffffffff


	//   ....[102]....
        /*0dec*/ 	.word	0xffffffff


	//   ....[103]....
        /*0df0*/ 	.word	0xffffffff


	//   ....[104]....
        /*0df4*/ 	.word	0xffffffff


	//   ....[105]....
        /*0df8*/ 	.word	0xffffffff


	//   ....[106]....
        /*0dfc*/ 	.word	0xffffffff


	//   ....[107]....
        /*0e00*/ 	.word	0xffffffff


	//   ....[108]....
        /*0e04*/ 	.word	0xffffffff


	//   ....[109]....
        /*0e08*/ 	.word	0xffffffff


	//   ....[110]....
        /*0e0c*/ 	.word	0xffffffff


	//   ....[111]....
        /*0e10*/ 	.word	0xffffffff


	//   ....[112]....
        /*0e14*/ 	.word	0xffffffff


	//   ....[113]....
        /*0e18*/ 	.word	0xffffffff


	//   ....[114]....
        /*0e1c*/ 	.word	0xffffffff


	//   ....[115]....
        /*0e20*/ 	.word	0xffffffff


	//   ....[116]....
        /*0e24*/ 	.word	0xffffffff


	//   ....[117]....
        /*0e28*/ 	.word	0xffffffff


	//   ....[118]....
        /*0e2c*/ 	.word	0xffffffff


	//   ....[119]....
        /*0e30*/ 	.word	0xffffffff


	//   ....[120]....
        /*0e34*/ 	.word	0xffffffff


	//   ....[121]....
        /*0e38*/ 	.word	0xffffffff


	//   ....[122]....
        /*0e3c*/ 	.word	0xffffffff


	//   ....[123]....
        /*0e40*/ 	.word	0xffffffff


	//   ....[124]....
        /*0e44*/ 	.word	0xffffffff


	//   ....[125]....
        /*0e48*/ 	.word	0xffffffff


	//   ....[126]....
        /*0e4c*/ 	.word	0xffffffff


	//   ....[127]....
        /*0e50*/ 	.word	0xffffffff


	//   ....[128]....
        /*0e54*/ 	.word	0xffffffff


	//   ....[129]....
        /*0e58*/ 	.word	0xffffffff


	//   ....[130]....
        /*0e5c*/ 	.word	0xffffffff


	//   ....[131]....
        /*0e60*/ 	.word	0xffffffff


	//   ....[132]....
        /*0e64*/ 	.word	0xffffffff


	//   ....[133]....
        /*0e68*/ 	.word	0xffffffff


	//   ....[134]....
        /*0e6c*/ 	.word	0xffffffff


	//   ....[135]....
        /*0e70*/ 	.word	0xffffffff


	//   ....[136]....
        /*0e74*/ 	.word	0xffffffff


	//   ....[137]....
        /*0e78*/ 	.word	0xffffffff


	//   ....[138]....
        /*0e7c*/ 	.word	0xffffffff


	//   ....[139]....
        /*0e80*/ 	.word	0xffffffff


	//   ....[140]....
        /*0e84*/ 	.word	0xffffffff


	//   ....[141]....
        /*0e88*/ 	.word	0xffffffff


	//   ....[142]....
        /*0e8c*/ 	.word	0xffffffff


	//   ....[143]....
        /*0e90*/ 	.word	0xffffffff


	//   ....[144]....
        /*0e94*/ 	.word	0xffffffff


	//   ....[145]....
        /*0e98*/ 	.word	0xffffffff


	//   ....[146]....
        /*0e9c*/ 	.word	0xffffffff


	//   ....[147]....
        /*0ea0*/ 	.word	0xffffffff


	//   ....[148]....
        /*0ea4*/ 	.word	0xffffffff


	//   ....[149]....
        /*0ea8*/ 	.word	0xffffffff


	//   ....[150]....
        /*0eac*/ 	.word	0xffffffff


	//   ....[151]....
        /*0eb0*/ 	.word	0xffffffff


	//   ....[152]....
        /*0eb4*/ 	.word	0xffffffff


	//   ....[153]....
        /*0eb8*/ 	.word	0xffffffff


	//   ....[154]....
        /*0ebc*/ 	.word	0xffffffff


	//   ....[155]....
        /*0ec0*/ 	.word	0xffffffff


	//   ....[156]....
        /*0ec4*/ 	.word	0xffffffff


	//   ....[157]....
        /*0ec8*/ 	.word	0xffffffff


	//   ....[158]....
        /*0ecc*/ 	.word	0xffffffff


	//   ....[159]....
        /*0ed0*/ 	.word	0xffffffff


	//   ....[160]....
        /*0ed4*/ 	.word	0xffffffff


	//   ....[161]....
        /*0ed8*/ 	.word	0xffffffff


	//   ....[162]....
        /*0edc*/ 	.word	0xffffffff


	//   ....[163]....
        /*0ee0*/ 	.word	0xffffffff


	//   ....[164]....
        /*0ee4*/ 	.word	0xffffffff


	//   ....[165]....
        /*0ee8*/ 	.word	0xffffffff


	//   ....[166]....
        /*0eec*/ 	.word	0xffffffff


	//   ....[167]....
        /*0ef0*/ 	.word	0xffffffff


	//   ....[168]....
        /*0ef4*/ 	.word	0xffffffff


	//   ....[169]....
        /*0ef8*/ 	.word	0xffffffff


	//   ....[170]....
        /*0efc*/ 	.word	0xffffffff


	//   ....[171]....
        /*0f00*/ 	.word	0xffffffff


	//   ....[172]....
        /*0f04*/ 	.word	0xffffffff


	//   ....[173]....
        /*0f08*/ 	.word	0xffffffff


	//----- nvinfo : EIATTR_COOP_GROUP_INSTR_OFFSETS
	.align		4
.L_284:
        /*0f0c*/ 	.byte	0x04, 0x28
        /*0f0e*/ 	.short	(.L_286 - .L_285)


	//   ....[0]....
.L_285:
        /*0f10*/ 	.word	0x00000050


	//   ....[1]....
        /*0f14*/ 	.word	0x00000200


	//   ....[2]....
        /*0f18*/ 	.word	0x00000230


	//   ....[3]....
        /*0f1c*/ 	.word	0x00000260


	//   ....[4]....
        /*0f20*/ 	.word	0x00000290


	//   ....[5]....
        /*0f24*/ 	.word	0x000002c0


	//   ....[6]....
        /*0f28*/ 	.word	0x000002f0


	//   ....[7]....
        /*0f2c*/ 	.word	0x00000450


	//   ....[8]....
        /*0f30*/ 	.word	0x00000490


	//   ....[9]....
        /*0f34*/ 	.word	0x000004c0


	//   ....[10]....
        /*0f38*/ 	.word	0x000004f0


	//   ....[11]....
        /*0f3c*/ 	.word	0x00000520


	//   ....[12]....
        /*0f40*/ 	.word	0x00000550


	//   ....[13]....
        /*0f44*/ 	.word	0x000005e0


	//   ....[14]....
        /*0f48*/ 	.word	0x00000630


	//   ....[15]....
        /*0f4c*/ 	.word	0x00000650


	//   ....[16]....
        /*0f50*/ 	.word	0x000006b0


	//   ....[17]....
        /*0f54*/ 	.word	0x00003fc0


	//   ....[18]....
        /*0f58*/ 	.word	0x00004010


	//   ....[19]....
        /*0f5c*/ 	.word	0x00004810


	//   ....[20]....
        /*0f60*/ 	.word	0x00004830


	//   ....[21]....
        /*0f64*/ 	.word	0x00004fa0


	//   ....[22]....
        /*0f68*/ 	.word	0x00004fb0


	//   ....[23]....
        /*0f6c*/ 	.word	0x00005830


	//   ....[24]....
        /*0f70*/ 	.word	0x00005870


	//   ....[25]....
        /*0f74*/ 	.word	0x00006470


	//   ....[26]....
        /*0f78*/ 	.word	0x000064a0


	//   ....[27]....
        /*0f7c*/ 	.word	0x00006c60


	//   ....[28]....
        /*0f80*/ 	.word	0x00006c80


	//   ....[29]....
        /*0f84*/ 	.word	0x00007460


	//   ....[30]....
        /*0f88*/ 	.word	0x00007490


	//   ....[31]....
        /*0f8c*/ 	.word	0x000075c0


	//   ....[32]....
        /*0f90*/ 	.word	0x000075f0


	//   ....[33]....
        /*0f94*/ 	.word	0x000076e0


	//   ....[34]....
        /*0f98*/ 	.word	0x00007700


	//   ....[35]....
        /*0f9c*/ 	.word	0x00007cb0


	//   ....[36]....
        /*0fa0*/ 	.word	0x00007ce0


	//   ....[37]....
        /*0fa4*/ 	.word	0x00007e40


	//   ....[38]....
        /*0fa8*/ 	.word	0x00007e70


	//   ....[39]....
        /*0fac*/ 	.word	0x00007f60


	//   ....[40]....
        /*0fb0*/ 	.word	0x00007f90


	//   ....[41]....
        /*0fb4*/ 	.word	0x00008b30


	//   ....[42]....
        /*0fb8*/ 	.word	0x00008b50


	//   ....[43]....
        /*0fbc*/ 	.word	0x00008c30


	//   ....[44]....
        /*0fc0*/ 	.word	0x00008c40


	//   ....[45]....
        /*0fc4*/ 	.word	0x00008d10


	//   ....[46]....
        /*0fc8*/ 	.word	0x00008d30


	//   ....[47]....
        /*0fcc*/ 	.word	0x00008e00


	//   ....[48]....
        /*0fd0*/ 	.word	0x00008e10


	//   ....[49]....
        /*0fd4*/ 	.word	0x00008ee0


	//   ....[50]....
        /*0fd8*/ 	.word	0x00008f00


	//   ....[51]....
        /*0fdc*/ 	.word	0x00008fd0


	//   ....[52]....
        /*0fe0*/ 	.word	0x00008fe0


	//   ....[53]....
        /*0fe4*/ 	.word	0x000090b0


	//   ....[54]....
        /*0fe8*/ 	.word	0x000090d0


	//   ....[55]....
        /*0fec*/ 	.word	0x000091a0


	//   ....[56]....
        /*0ff0*/ 	.word	0x000091b0


	//   ....[57]....
        /*0ff4*/ 	.word	0x000095c0


	//   ....[58]....
        /*0ff8*/ 	.word	0x000095e0


	//   ....[59]....
        /*0ffc*/ 	.word	0x000095f0


	//   ....[60]....
        /*1000*/ 	.word	0x00009600


	//   ....[61]....
        /*1004*/ 	.word	0x00009610


	//   ....[62]....
        /*1008*/ 	.word	0x00009620


	//   ....[63]....
        /*100c*/ 	.word	0x00009640


	//   ....[64]....
        /*1010*/ 	.word	0x00009660


	//   ....[65]....
        /*1014*/ 	.word	0x00009680


	//   ....[66]....
        /*1018*/ 	.word	0x00009720


	//   ....[67]....
        /*101c*/ 	.word	0x00009a90


	//   ....[68]....
        /*1020*/ 	.word	0x00009ab0


	//   ....[69]....
        /*1024*/ 	.word	0x00009ad0


	//   ....[70]....
        /*1028*/ 	.word	0x00009af0


	//   ....[71]....
        /*102c*/ 	.word	0x00009cd0


	//   ....[72]....
        /*1030*/ 	.word	0x00009d90


	//   ....[73]....
        /*1034*/ 	.word	0x00009dd0


	//   ....[74]....
        /*1038*/ 	.word	0x00009e10


	//   ....[75]....
        /*103c*/ 	.word	0x00009ff0


	//   ....[76]....
        /*1040*/ 	.word	0x0000a0b0


	//   ....[77]....
        /*1044*/ 	.word	0x0000a0f0


	//   ....[78]....
        /*1048*/ 	.word	0x0000a130


	//   ....[79]....
        /*104c*/ 	.word	0x0000a330


	//   ....[80]....
        /*1050*/ 	.word	0x0000a3f0


	//   ....[81]....
        /*1054*/ 	.word	0x0000a430


	//   ....[82]....
        /*1058*/ 	.word	0x0000a470


	//   ....[83]....
        /*105c*/ 	.word	0x0000c000


	//   ....[84]....
        /*1060*/ 	.word	0x0000c060


	//   ....[85]....
        /*1064*/ 	.word	0x0000c090


	//   ....[86]....
        /*1068*/ 	.word	0x0000c0a0


	//   ....[87]....
        /*106c*/ 	.word	0x0000c180


	//   ....[88]....
        /*1070*/ 	.word	0x0000c190


	//   ....[89]....
        /*1074*/ 	.word	0x0000c1a0


	//   ....[90]....
        /*1078*/ 	.word	0x0000c1b0


	//   ....[91]....
        /*107c*/ 	.word	0x0000c3c0


	//   ....[92]....
        /*1080*/ 	.word	0x0000c400


	//   ....[93]....
        /*1084*/ 	.word	0x0000c420


	//   ....[94]....
        /*1088*/ 	.word	0x0000c430


	//   ....[95]....
        /*108c*/ 	.word	0x0000c510


	//   ....[96]....
        /*1090*/ 	.word	0x0000c5c0


	//   ....[97]....
        /*1094*/ 	.word	0x0000c630


	//   ....[98]....
        /*1098*/ 	.word	0x0000c640


	//   ....[99]....
        /*109c*/ 	.word	0x0000e3d0


	//   ....[100]....
        /*10a0*/ 	.word	0x0000e3f0


	//   ....[101]....
        /*10a4*/ 	.word	0x0000e400


	//   ....[102]....
        /*10a8*/ 	.word	0x0000e410


	//   ....[103]....
        /*10ac*/ 	.word	0x0000e420


	//   ....[104]....
        /*10b0*/ 	.word	0x0000e440


	//   ....[105]....
        /*10b4*/ 	.word	0x0000e460


	//   ....[106]....
        /*10b8*/ 	.word	0x0000e480


	//   ....[107]....
        /*10bc*/ 	.word	0x0000e4a0


	//   ....[108]....
        /*10c0*/ 	.word	0x0000e4c0


	//   ....[109]....
        /*10c4*/ 	.word	0x0000f970


	//   ....[110]....
        /*10c8*/ 	.word	0x0000f990


	//   ....[111]....
        /*10cc*/ 	.word	0x0000f9b0


	//   ....[112]....
        /*10d0*/ 	.word	0x0000f9c0


	//   ....[113]....
        /*10d4*/ 	.word	0x0000f9d0


	//   ....[114]....
        /*10d8*/ 	.word	0x0000f9e0


	//   ....[115]....
        /*10dc*/ 	.word	0x0000f9f0


	//   ....[116]....
        /*10e0*/ 	.word	0x0000fa00


	//   ....[117]....
        /*10e4*/ 	.word	0x0000fa30


	//   ....[118]....
        /*10e8*/ 	.word	0x0000fa60


	//   ....[119]....
        /*10ec*/ 	.word	0x0000fc80


	//   ....[120]....
        /*10f0*/ 	.word	0x0000ff40


	//   ....[121]....
        /*10f4*/ 	.word	0x0000ff50


	//   ....[122]....
        /*10f8*/ 	.word	0x0000ff60


	//   ....[123]....
        /*10fc*/ 	.word	0x00010bf0


	//   ....[124]....
        /*1100*/ 	.word	0x00010c10


	//   ....[125]....
        /*1104*/ 	.word	0x00010c30


	//   ....[126]....
        /*1108*/ 	.word	0x00010c40


	//   ....[127]....
        /*110c*/ 	.word	0x00010c70


	//   ....[128]....
        /*1110*/ 	.word	0x00010c90


	//   ....[129]....
        /*1114*/ 	.word	0x00010cb0


	//   ....[130]....
        /*1118*/ 	.word	0x00010cc0


	//   ....[131]....
        /*111c*/ 	.word	0x00012920


	//   ....[132]....
        /*1120*/ 	.word	0x00012940


	//   ....[133]....
        /*1124*/ 	.word	0x000129c0


	//   ....[134]....
        /*1128*/ 	.word	0x000129d0


	//   ....[135]....
        /*112c*/ 	.word	0x00012a10


	//   ....[136]....
        /*1130*/ 	.word	0x00012a20


	//   ....[137]....
        /*1134*/ 	.word	0x00012a60


	//   ....[138]....
        /*1138*/ 	.word	0x00012a70


	//   ....[139]....
        /*113c*/ 	.word	0x00012a80


	//   ....[140]....
        /*1140*/ 	.word	0x00012a90


	//   ....[141]....
        /*1144*/ 	.word	0x00013de0


	//   ....[142]....
        /*1148*/ 	.word	0x00013e00


	//   ....[143]....
        /*114c*/ 	.word	0x00013e20


	//   ....[144]....
        /*1150*/ 	.word	0x00013e80


	//   ....[145]....
        /*1154*/ 	.word	0x00013e90


	//   ....[146]....
        /*1158*/ 	.word	0x00013ed0


	//   ....[147]....
        /*115c*/ 	.word	0x00013ee0


	//   ....[148]....
        /*1160*/ 	.word	0x00013f20


	//   ....[149]....
        /*1164*/ 	.word	0x00013f30


	//   ....[150]....
        /*1168*/ 	.word	0x00013f40


	//   ....[151]....
        /*116c*/ 	.word	0x00014110


	//   ....[152]....
        /*1170*/ 	.word	0x000143c0


	//   ....[153]....
        /*1174*/ 	.word	0x000143d0


	//   ....[154]....
        /*1178*/ 	.word	0x000143e0


	//   ....[155]....
        /*117c*/ 	.word	0x00014ca0


	//   ....[156]....
        /*1180*/ 	.word	0x00014d00


	//   ....[157]....
        /*1184*/ 	.word	0x00014e60


	//   ....[158]....
        /*1188*/ 	.word	0x00014e80


	//   ....[159]....
        /*118c*/ 	.word	0x00014fe0


	//   ....[160]....
        /*1190*/ 	.word	0x00015000


	//   ....[161]....
        /*1194*/ 	.word	0x00015160


	//   ....[162]....
        /*1198*/ 	.word	0x00015180


	//   ....[163]....
        /*119c*/ 	.word	0x00017240


	//   ....[164]....
        /*11a0*/ 	.word	0x00017260


	//   ....[165]....
        /*11a4*/ 	.word	0x000172b0


	//   ....[166]....
        /*11a8*/ 	.word	0x000172d0


	//   ....[167]....
        /*11ac*/ 	.word	0x000172f0


	//   ....[168]....
        /*11b0*/ 	.word	0x00017310


	//   ....[169]....
        /*11b4*/ 	.word	0x00017330


	//   ....[170]....
        /*11b8*/ 	.word	0x00017350


	//   ....[171]....
        /*11bc*/ 	.word	0x00017370


	//   ....[172]....
        /*11c0*/ 	.word	0x000174b0


	//   ....[173]....
        /*11c4*/ 	.word	0x00018680


	//   ....[174]....
        /*11c8*/ 	.word	0x000186a0


	//   ....[175]....
        /*11cc*/ 	.word	0x000186f0


	//   ....[176]....
        /*11d0*/ 	.word	0x00018710


	//   ....[177]....
        /*11d4*/ 	.word	0x00018740


	//   ....[178]....
        /*11d8*/ 	.word	0x00018760


	//   ....[179]....
        /*11dc*/ 	.word	0x00018790


	//   ....[180]....
        /*11e0*/ 	.word	0x000187b0


	//   ....[181]....
        /*11e4*/ 	.word	0x000187d0


	//   ....[182]....
        /*11e8*/ 	.word	0x000187e0


	//   ....[183]....
        /*11ec*/ 	.word	0x00018de0


	//   ....[184]....
        /*11f0*/ 	.word	0x00018e00


	//   ....[185]....
        /*11f4*/ 	.word	0x00018e20


	//   ....[186]....
        /*11f8*/ 	.word	0x00018e40


	//   ....[187]....
        /*11fc*/ 	.word	0x00018e60


	//   ....[188]....
        /*1200*/ 	.word	0x00018e80


	//   ....[189]....
        /*1204*/ 	.word	0x00018ea0


	//   ....[190]....
        /*1208*/ 	.word	0x00018ec0


	//   ....[191]....
        /*120c*/ 	.word	0x0001ac50


	//   ....[192]....
        /*1210*/ 	.word	0x0001ac80


	//   ....[193]....
        /*1214*/ 	.word	0x0001ac90


	//   ....[194]....
        /*1218*/ 	.word	0x0001aca0


	//   ....[195]....
        /*121c*/ 	.word	0x0001acb0


	//   ....[196]....
        /*1220*/ 	.word	0x0001ace0


	//   ....[197]....
        /*1224*/ 	.word	0x0001ad00


	//   ....[198]....
        /*1228*/ 	.word	0x0001ad20


	//   ....[199]....
        /*122c*/ 	.word	0x0001bf30


	//   ....[200]....
        /*1230*/ 	.word	0x0001bf50


	//   ....[201]....
        /*1234*/ 	.word	0x0001bf60


	//   ....[202]....
        /*1238*/ 	.word	0x0001bf70


	//   ....[203]....
        /*123c*/ 	.word	0x0001bf80


	//   ....[204]....
        /*1240*/ 	.word	0x0001bf90


	//   ....[205]....
        /*1244*/ 	.word	0x0001bfb0


	//   ....[206]....
        /*1248*/ 	.word	0x0001c020


	//   ....[207]....
        /*124c*/ 	.word	0x0001c400


	//   ....[208]....
        /*1250*/ 	.word	0x0001c420


	//   ....[209]....
        /*1254*/ 	.word	0x0001c480


	//   ....[210]....
        /*1258*/ 	.word	0x0001c490


	//   ....[211]....
        /*125c*/ 	.word	0x0001c500


	//   ....[212]....
        /*1260*/ 	.word	0x0001c520


	//   ....[213]....
        /*1264*/ 	.word	0x0001c590


	//   ....[214]....
        /*1268*/ 	.word	0x0001c5a0


	//   ....[215]....
        /*126c*/ 	.word	0x0001c610


	//   ....[216]....
        /*1270*/ 	.word	0x0001c630


	//   ....[217]....
        /*1274*/ 	.word	0x0001c6a0


	//   ....[218]....
        /*1278*/ 	.word	0x0001c6b0


	//   ....[219]....
        /*127c*/ 	.word	0x0001c720


	//   ....[220]....
        /*1280*/ 	.word	0x0001c740


	//   ....[221]....
        /*1284*/ 	.word	0x0001c7b0


	//   ....[222]....
        /*1288*/ 	.word	0x0001c7c0


	//   ....[223]....
        /*128c*/ 	.word	0x0001ca40


	//   ....[224]....
        /*1290*/ 	.word	0x0001ca60


	//   ....[225]....
        /*1294*/ 	.word	0x0001cdb0


	//   ....[226]....
        /*1298*/ 	.word	0x0001cdc0


	//   ....[227]....
        /*129c*/ 	.word	0x0001d110


	//   ....[228]....
        /*12a0*/ 	.word	0x0001d130


	//   ....[229]....
        /*12a4*/ 	.word	0x0001d4a0


	//   ....[230]....
        /*12a8*/ 	.word	0x0001d4b0


	//   ....[231]....
        /*12ac*/ 	.word	0x0001dfe0


	//   ....[232]....
        /*12b0*/ 	.word	0x0001e000


	//   ....[233]....
        /*12b4*/ 	.word	0x0001e070


	//   ....[234]....
        /*12b8*/ 	.word	0x0001e080


	//   ....[235]....
        /*12bc*/ 	.word	0x0001e0f0


	//   ....[236]....
        /*12c0*/ 	.word	0x0001e110


	//   ....[237]....
        /*12c4*/ 	.word	0x0001e180


	//   ....[238]....
        /*12c8*/ 	.word	0x0001e190


	//   ....[239]....
        /*12cc*/ 	.word	0x0001e200


	//   ....[240]....
        /*12d0*/ 	.word	0x0001e220


	//   ....[241]....
        /*12d4*/ 	.word	0x0001e290


	//   ....[242]....
        /*12d8*/ 	.word	0x0001e2a0


	//   ....[243]....
        /*12dc*/ 	.word	0x0001e310


	//   ....[244]....
        /*12e0*/ 	.word	0x0001e330


	//   ....[245]....
        /*12e4*/ 	.word	0x0001e3a0


	//   ....[246]....
        /*12e8*/ 	.word	0x0001e3b0


	//   ....[247]....
        /*12ec*/ 	.word	0x0001e500


	//   ....[248]....
        /*12f0*/ 	.word	0x0001e520


	//   ....[249]....
        /*12f4*/ 	.word	0x0001e650


	//   ....[250]....
        /*12f8*/ 	.word	0x0001e690


	//   ....[251]....
        /*12fc*/ 	.word	0x0001e6c0


	//   ....[252]....
        /*1300*/ 	.word	0x0001e6f0


	//   ....[253]....
        /*1304*/ 	.word	0x0001e720


	//   ....[254]....
        /*1308*/ 	.word	0x0001e750


	//   ....[255]....
        /*130c*/ 	.word	0x0001e8b0


	//   ....[0]....
        /*1310*/ 	.word	0x0001e8f0


	//   ....[1]....
        /*1314*/ 	.word	0x0001e920


	//   ....[2]....
        /*1318*/ 	.word	0x0001e950


	//   ....[3]....
        /*131c*/ 	.word	0x0001e980


	//   ....[4]....
        /*1320*/ 	.word	0x0001e9b0


	//   ....[5]....
        /*1324*/ 	.word	0x0001ea40


	//   ....[6]....
        /*1328*/ 	.word	0x0001eaa0


	//   ....[7]....
        /*132c*/ 	.word	0x0001eab0


	//   ....[8]....
        /*1330*/ 	.word	0x0001eb10


	//   ....[9]....
        /*1334*/ 	.word	0x0001f570


	//   ....[10]....
        /*1338*/ 	.word	0x0001f5d0


	//   ....[11]....
        /*133c*/ 	.word	0x0001f620


	//   ....[12]....
        /*1340*/ 	.word	0x0001f670


	//   ....[13]....
        /*1344*/ 	.word	0x0001f6c0


	//   ....[14]....
        /*1348*/ 	.word	0x0001f730


	//   ....[15]....
        /*134c*/ 	.word	0x0001f780


	//   ....[16]....
        /*1350*/ 	.word	0x0001f7f0


	//   ....[17]....
        /*1354*/ 	.word	0x0001f860


	//   ....[18]....
        /*1358*/ 	.word	0x0001f8d0


	//   ....[19]....
        /*135c*/ 	.word	0x0001f940


	//   ....[20]....
        /*1360*/ 	.word	0x0001f9b0


	//   ....[21]....
        /*1364*/ 	.word	0x0001fa20


	//   ....[22]....
        /*1368*/ 	.word	0x0001fa80


	//   ....[23]....
        /*136c*/ 	.word	0x0001faf0


	//   ....[24]....
        /*1370*/ 	.word	0x0001fb60


	//   ....[25]....
        /*1374*/ 	.word	0x0001fbd0


	//   ....[26]....
        /*1378*/ 	.word	0x0001fc30


	//   ....[27]....
        /*137c*/ 	.word	0x0001fca0


	//   ....[28]....
        /*1380*/ 	.word	0x0001fd10


	//   ....[29]....
        /*1384*/ 	.word	0x0001fd80


	//   ....[30]....
        /*1388*/ 	.word	0x0001fde0


	//   ....[31]....
        /*138c*/ 	.word	0x0001fe50


	//   ....[32]....
        /*1390*/ 	.word	0x0001fec0


	//   ....[33]....
        /*1394*/ 	.word	0x0001ff30


	//   ....[34]....
        /*1398*/ 	.word	0x0001ff90


	//   ....[35]....
        /*139c*/ 	.word	0x00020000


	//   ....[36]....
        /*13a0*/ 	.word	0x00020070


	//   ....[37]....
        /*13a4*/ 	.word	0x00020140


	//   ....[38]....
        /*13a8*/ 	.word	0x000201a0


	//   ....[39]....
        /*13ac*/ 	.word	0x00020280


	//   ....[40]....
        /*13b0*/ 	.word	0x000202e0


	//   ....[41]....
        /*13b4*/ 	.word	0x000203c0


	//   ....[42]....
        /*13b8*/ 	.word	0x00020420


	//   ....[43]....
        /*13bc*/ 	.word	0x00020500


	//   ....[44]....
        /*13c0*/ 	.word	0x00020560


	//   ....[45]....
        /*13c4*/ 	.word	0x000205d0


	//   ....[46]....
        /*13c8*/ 	.word	0x00020640


	//   ....[47]....
        /*13cc*/ 	.word	0x00020930


	//   ....[48]....
        /*13d0*/ 	.word	0x00020c20


	//   ....[49]....
        /*13d4*/ 	.word	0x000213c0


	//   ....[50]....
        /*13d8*/ 	.word	0x00021410


	//   ....[51]....
        /*13dc*/ 	.word	0x00021460


	//   ....[52]....
        /*13e0*/ 	.word	0x000214b0


	//   ....[53]....
        /*13e4*/ 	.word	0x00021500


	//   ....[54]....
        /*13e8*/ 	.word	0x00021550


	//   ....[55]....
        /*13ec*/ 	.word	0x000215a0


	//   ....[56]....
        /*13f0*/ 	.word	0x000215f0


	//   ....[57]....
        /*13f4*/ 	.word	0x00021660


	//   ....[58]....
        /*13f8*/ 	.word	0x000216d0


	//   ....[59]....
        /*13fc*/ 	.word	0x000217a0


	//   ....[60]....
        /*1400*/ 	.word	0x00021800


	//   ....[61]....
        /*1404*/ 	.word	0x000218e0


	//   ....[62]....
        /*1408*/ 	.word	0x00021940


	//   ....[63]....
        /*140c*/ 	.word	0x00021a20


	//   ....[64]....
        /*1410*/ 	.word	0x00021a80


	//   ....[65]....
        /*1414*/ 	.word	0x00021b60


	//   ....[66]....
        /*1418*/ 	.word	0x00021bc0


	//   ....[67]....
        /*141c*/ 	.word	0x00021c30


	//   ....[68]....
        /*1420*/ 	.word	0x00021ca0


	//   ....[69]....
        /*1424*/ 	.word	0x00021d70


	//   ....[70]....
        /*1428*/ 	.word	0x00021dd0


	//   ....[71]....
        /*142c*/ 	.word	0x00021eb0


	//   ....[72]....
        /*1430*/ 	.word	0x00021f10


	//   ....[73]....
        /*1434*/ 	.word	0x00021ff0


	//   ....[74]....
        /*1438*/ 	.word	0x00022050


	//   ....[75]....
        /*143c*/ 	.word	0x00022130


	//   ....[76]....
        /*1440*/ 	.word	0x00022190


	//   ....[77]....
        /*1444*/ 	.word	0x00022200


	//   ....[78]....
        /*1448*/ 	.word	0x00022270


	//   ....[79]....
        /*144c*/ 	.word	0x00022550


	//   ....[80]....
        /*1450*/ 	.word	0x00022830


	//   ....[81]....
        /*1454*/ 	.word	0x00022ff0


	//   ....[82]....
        /*1458*/ 	.word	0x00023030


	//   ....[83]....
        /*145c*/ 	.word	0x00023080


	//   ....[84]....
        /*1460*/ 	.word	0x000230c0


	//   ....[85]....
        /*1464*/ 	.word	0x00023110


	//   ....[86]....
        /*1468*/ 	.word	0x00023150


	//   ....[87]....
        /*146c*/ 	.word	0x000231a0


	//   ....[88]....
        /*1470*/ 	.word	0x000231e0


	//   ....[89]....
        /*1474*/ 	.word	0x00023230


	//   ....[90]....
        /*1478*/ 	.word	0x000232a0


	//   ....[91]....
        /*147c*/ 	.word	0x00023310


	//   ....[92]....
        /*1480*/ 	.word	0x000233f0


	//   ....[93]....
        /*1484*/ 	.word	0x00023450


	//   ....[94]....
        /*1488*/ 	.word	0x00023530


	//   ....[95]....
        /*148c*/ 	.word	0x00023590


	//   ....[96]....
        /*1490*/ 	.word	0x00023670


	//   ....[97]....
        /*1494*/ 	.word	0x000236d0


	//   ....[98]....
        /*1498*/ 	.word	0x000237b0


	//   ....[99]....
        /*149c*/ 	.word	0x00023810


	//   ....[100]....
        /*14a0*/ 	.word	0x00023860


	//   ....[101]....
        /*14a4*/ 	.word	0x000238a0


	//   ....[102]....
        /*14a8*/ 	.word	0x000238f0


	//   ....[103]....
        /*14ac*/ 	.word	0x00023930


	//   ....[104]....
        /*14b0*/ 	.word	0x00023980


	//   ....[105]....
        /*14b4*/ 	.word	0x000239c0


	//   ....[106]....
        /*14b8*/ 	.word	0x00023a10


	//   ....[107]....
        /*14bc*/ 	.word	0x00023a50


	//   ....[108]....
        /*14c0*/ 	.word	0x00023aa0


	//   ....[109]....
        /*14c4*/ 	.word	0x00023af0


	//   ....[110]....
        /*14c8*/ 	.word	0x00023b40


	//   ....[111]....
        /*14cc*/ 	.word	0x00023b90


	//   ....[112]....
        /*14d0*/ 	.word	0x00023be0


	//   ....[113]....
        /*14d4*/ 	.word	0x00023c30


	//   ....[114]....
        /*14d8*/ 	.word	0x00023c80


	//   ....[115]....
        /*14dc*/ 	.word	0x00023cc0


	//   ....[116]....
        /*14e0*/ 	.word	0x00023d30


	//   ....[117]....
        /*14e4*/ 	.word	0x00023da0


	//   ....[118]....
        /*14e8*/ 	.word	0x00023e10


	//   ....[119]....
        /*14ec*/ 	.word	0x00023e70


	//   ....[120]....
        /*14f0*/ 	.word	0x00023ee0


	//   ....[121]....
        /*14f4*/ 	.word	0x00023f50


	//   ....[122]....
        /*14f8*/ 	.word	0x00023fc0


	//   ....[123]....
        /*14fc*/ 	.word	0x00024020


	//   ....[124]....
        /*1500*/ 	.word	0x00024090


	//   ....[125]....
        /*1504*/ 	.word	0x00024100


	//   ....[126]....
        /*1508*/ 	.word	0x00024170


	//   ....[127]....
        /*150c*/ 	.word	0x000241d0


	//   ....[128]....
        /*1510*/ 	.word	0x00024240


	//   ....[129]....
        /*1514*/ 	.word	0x000242b0


	//   ....[130]....
        /*1518*/ 	.word	0x00024320


	//   ....[131]....
        /*151c*/ 	.word	0x00024380


	//   ....[132]....
        /*1520*/ 	.word	0x000243f0


	//   ....[133]....
        /*1524*/ 	.word	0x00024460


	//   ....[134]....
        /*1528*/ 	.word	0x000244d0


	//   ....[135]....
        /*152c*/ 	.word	0x00024530


	//   ....[136]....
        /*1530*/ 	.word	0x000245a0


	//   ....[137]....
        /*1534*/ 	.word	0x00024610


	//   ....[138]....
        /*1538*/ 	.word	0x00024680


	//   ....[139]....
        /*153c*/ 	.word	0x000246e0


	//   ....[140]....
        /*1540*/ 	.word	0x00024750


	//   ....[141]....
        /*1544*/ 	.word	0x000247c0


	//   ....[142]....
        /*1548*/ 	.word	0x00024830


	//   ....[143]....
        /*154c*/ 	.word	0x00024890


	//   ....[144]....
        /*1550*/ 	.word	0x00024900


	//   ....[145]....
        /*1554*/ 	.word	0x00024970


	//   ....[146]....
        /*1558*/ 	.word	0x000249e0


	//   ....[147]....
        /*155c*/ 	.word	0x00024a40


	//   ....[148]....
        /*1560*/ 	.word	0x00024ab0


	//   ....[149]....
        /*1564*/ 	.word	0x00024b20


	//   ....[150]....
        /*1568*/ 	.word	0x00024b90


	//   ....[151]....
        /*156c*/ 	.word	0x00024bf0


	//   ....[152]....
        /*1570*/ 	.word	0x00024c60


	//   ....[153]....
        /*1574*/ 	.word	0x00024cd0


	//   ....[154]....
        /*1578*/ 	.word	0x00024d40


	//   ....[155]....
        /*157c*/ 	.word	0x00024da0


	//   ....[156]....
        /*1580*/ 	.word	0x00024e10


	//   ....[157]....
        /*1584*/ 	.word	0x00024e80


	//   ....[158]....
        /*1588*/ 	.word	0x00024ed0


	//   ....[159]....
        /*158c*/ 	.word	0x00024f10


	//   ....[160]....
        /*1590*/ 	.word	0x00024f60


	//   ....[161]....
        /*1594*/ 	.word	0x00024fb0


	//   ....[162]....
        /*1598*/ 	.word	0x00025000


	//   ....[163]....
        /*159c*/ 	.word	0x00025070


	//   ....[164]....
        /*15a0*/ 	.word	0x000250c0


	//   ....[165]....
        /*15a4*/ 	.word	0x00025110


	//   ....[166]....
        /*15a8*/ 	.word	0x00025160


	//   ....[167]....
        /*15ac*/ 	.word	0x000251b0


	//   ....[168]....
        /*15b0*/ 	.word	0x00025200


	//   ....[169]....
        /*15b4*/ 	.word	0x00025270


	//   ....[170]....
        /*15b8*/ 	.word	0x000252c0


	//   ....[171]....
        /*15bc*/ 	.word	0x00025330


	//   ....[172]....
        /*15c0*/ 	.word	0x00025390


	//   ....[173]....
        /*15c4*/ 	.word	0x00025400


	//----- nvinfo : EIATTR_EXIT_INSTR_OFFSETS
	.align		4
.L_286:
        /*15c8*/ 	.byte	0x04, 0x1c
        /*15ca*/ 	.short	(.L_288 - .L_287)


	//   ....[0]....
.L_287:
        /*15cc*/ 	.word	0x000010d0


	//   ....[1]....
        /*15d0*/ 	.word	0x0001f530


	//----- nvinfo : EIATTR_MAX_THREADS
	.align		4
.L_288:
        /*15d4*/ 	.byte	0x04, 0x05
        /*15d6*/ 	.short	(.L_290 - .L_289)
.L_289:
        /*15d8*/ 	.word	0x00000080
        /*15dc*/ 	.word	0x00000001
        /*15e0*/ 	.word	0x00000001


	//----- nvinfo : EIATTR_CRS_STACK_SIZE
	.align		4
.L_290:
        /*15e4*/ 	.byte	0x04, 0x1e
        /*15e6*/ 	.short	(.L_292 - .L_291)
.L_291:
        /*15e8*/ 	.word	0x00000000
.L_292:


//--------------------- .nv.callgraph             --------------------------
	.section	.nv.callgraph,"",@"SHT_CUDA_CALLGRAPH"
	.align	4
	.sectionentsize	8
	.align		4
        /*0000*/ 	.word	0x00000000
	.align		4
        /*0004*/ 	.word	0xffffffff
	.align		4
        /*0008*/ 	.word	0x00000000
	.align		4
        /*000c*/ 	.word	0xfffffffe
	.align		4
        /*0010*/ 	.word	0x00000000
	.align		4
        /*0014*/ 	.word	0xfffffffd
	.align		4
        /*0018*/ 	.word	0x00000000
	.align		4
        /*001c*/ 	.word	0xfffffffc


//--------------------- .nv.rel.action            --------------------------
	.section	.nv.rel.action,"",@"SHT_CUDA_RELOCINFO"
	.align	8
	.sectionentsize	8
        /*0000*/ 	.byte	0x73, 0x00, 0x00, 0x00, 0x00, 0x00, 0x00, 0x00, 0x00, 0x00, 0x00, 0x11, 0x25, 0x00, 0x05, 0x36


//--------------------- .nv.constant4             --------------------------
	.section	.nv.constant4,"a",@progbits
	.align	8
	.align		8
.nv.constant4:
        /*0000*/ 	.dword	_ZN85_INTERNAL_37829866_49_flash_fwd_hdim64_fp16_paged_split_softcap_sm80_cu_59c7631c_34774cuda3std3__45__cpo5beginE
	.align		8
        /*0008*/ 	.dword	_ZN85_INTERNAL_37829866_49_flash_fwd_hdim64_fp16_paged_split_softcap_sm80_cu_59c7631c_34774cuda3std3__45__cpo3endE
	.align		8
        /*0010*/ 	.dword	_ZN85_INTERNAL_37829866_49_flash_fwd_hdim64_fp16_paged_split_softcap_sm80_cu_59c7631c_34774cuda3std3__45__cpo6cbeginE
	.align		8
        /*0018*/ 	.dword	_ZN85_INTERNAL_37829866_49_flash_fwd_hdim64_fp16_paged_split_softcap_sm80_cu_59c7631c_34774cuda3std3__45__cpo4cendE
	.align		8
        /*0020*/ 	.dword	_ZN85_INTERNAL_37829866_49_flash_fwd_hdim64_fp16_paged_split_softcap_sm80_cu_59c7631c_34774cuda3std3__487_GLOBAL__N__37829866_49_flash_fwd_hdim64_fp16_paged_split_softcap_sm80_cu_59c7631c_34776ignoreE
	.align		8
        /*0028*/ 	.dword	_ZN85_INTERNAL_37829866_49_flash_fwd_hdim64_fp16_paged_split_softcap_sm80_cu_59c7631c_34774cuda3std3__419piecewise_constructE
	.align		8
        /*0030*/ 	.dword	_ZN85_INTERNAL_37829866_49_flash_fwd_hdim64_fp16_paged_split_softcap_sm80_cu_59c7631c_34774cuda3std3__48in_placeE
	.align		8
        /*0038*/ 	.dword	_ZN85_INTERNAL_37829866_49_flash_fwd_hdim64_fp16_paged_split_softcap_sm80_cu_59c7631c_34774cuda3std6ranges3__45__cpo4swapE
	.align		8
        /*0040*/ 	.dword	_ZN85_INTERNAL_37829866_49_flash_fwd_hdim64_fp16_paged_split_softcap_sm80_cu_59c7631c_34774cuda3std6ranges3__45__cpo9iter_moveE
	.align		8
        /*0048*/ 	.dword	_ZN85_INTERNAL_37829866_49_flash_fwd_hdim64_fp16_paged_split_softcap_sm80_cu_59c7631c_34774cute7productE
	.align		8
        /*0050*/ 	.dword	_ZN85_INTERNAL_37829866_49_flash_fwd_hdim64_fp16_paged_split_softcap_sm80_cu_59c7631c_34774cute1_E


//--------------------- .nv.constant0._ZN7cutlass13device_kernelIN5flash19enable_sm80_to_sm89INS1_16FlashAttnFwdSm80INS1_25CollectiveMainloopFwdSm80ILi4ELi1ELb0EN4cute5tupleIJNS5_1CILi128EEENS7_ILi112EEENS7_ILi64EEEEEELi64ENS_6half_tEfNS_4arch4Sm80ELb0ELb0ELb1ELb0ELb1ELb0ELb1ELb1EEENS1_21CollectiveEpilogueFwdINS6_IJS8_SA_S9_EEENS6_IJNS7_ILi1EEESI_SI_EEESC_SE_Li128ELb0ELb1ELb1ELb0EEENS1_19SingleTileSchedulerILb0ELb1ELb1ELi128EEEEEEEEEvNT_6ParamsE --------------------------
	.section	.nv.constant0._ZN7cutlass13device_kernelIN5flash19enable_sm80_to_sm89INS1_16FlashAttnFwdSm80INS1_25CollectiveMainloopFwdSm80ILi4ELi1ELb0EN4cute5tupleIJNS5_1CILi128EEENS7_ILi112EEENS7_ILi64EEEEEELi64ENS_6half_tEfNS_4arch4Sm80ELb0ELb0ELb1ELb0ELb1ELb0ELb1ELb1EEENS1_21CollectiveEpilogueFwdINS6_IJS8_SA_S9_EEENS6_IJNS7_ILi1EEESI_SI_EEESC_SE_Li128ELb0ELb1ELb1ELb0EEENS1_19SingleTileSchedulerILb0ELb1ELb1ELi128EEEEEEEEEvNT_6ParamsE,"a",@progbits
	.sectionflags	@""
	.align	4
.nv.constant0._ZN7cutlass13device_kernelIN5flash19enable_sm80_to_sm89INS1_16FlashAttnFwdSm80INS1_25CollectiveMainloopFwdSm80ILi4ELi1ELb0EN4cute5tupleIJNS5_1CILi128EEENS7_ILi112EEENS7_ILi64EEEEEELi64ENS_6half_tEfNS_4arch4Sm80ELb0ELb0ELb1ELb0ELb1ELb0ELb1ELb1EEENS1_21CollectiveEpilogueFwdINS6_IJS8_SA_S9_EEENS6_IJNS7_ILi1EEESI_SI_EEESC_SE_Li128ELb0ELb1ELb1ELb0EEENS1_19SingleTileSchedulerILb0ELb1ELb1ELi128EEEEEEEEEvNT_6ParamsE:
	.zero		1400


//--------------------- .nv.constant0._ZN7cutlass13device_kernelIN5flash19enable_sm80_to_sm89INS1_16FlashAttnFwdSm80INS1_25CollectiveMainloopFwdSm80ILi4ELi1ELb0EN4cute5tupleIJNS5_1CILi128EEENS7_ILi80EEENS7_ILi64EEEEEELi64ENS_6half_tEfNS_4arch4Sm80ELb0ELb0ELb1ELb1ELb1ELb0ELb1ELb1EEENS1_21CollectiveEpilogueFwdINS6_IJS8_SA_S9_EEENS6_IJNS7_ILi1EEESI_SI_EEESC_SE_Li128ELb1ELb1ELb1ELb0EEENS1_36VarlenDynamicPersistentTileSchedulerILi128ELi80ELi128ELi128ELb1ELb1ELb0ELb0ELb1ELb1EEEEEEEEEvNT_6ParamsE --------------------------
	.section	.nv.constant0._ZN7cutlass13device_kernelIN5flash19enable_sm80_to_sm89INS1_16FlashAttnFwdSm80INS1_25CollectiveMainloopFwdSm80ILi4ELi1ELb0EN4cute5tupleIJNS5_1CILi128EEENS7_ILi80EEENS7_ILi64EEEEEELi64ENS_6half_tEfNS_4arch4Sm80ELb0ELb0ELb1ELb1ELb1ELb0ELb1ELb1EEENS1_21CollectiveEpilogueFwdINS6_IJS8_SA_S9_EEENS6_IJNS7_ILi1EEESI_SI_EEESC_SE_Li128ELb1ELb1ELb1ELb0EEENS1_36VarlenDynamicPersistentTileSchedulerILi128ELi80ELi128ELi128ELb1ELb1ELb0ELb0ELb1ELb1EEEEEEEEEvNT_6ParamsE,"a",@progbits
	.sectionflags	@""
	.align	4
.nv.constant0._ZN7cutlass13device_kernelIN5flash19enable_sm80_to_sm89INS1_16FlashAttnFwdSm80INS1_25CollectiveMainloopFwdSm80ILi4ELi1ELb0EN4cute5tupleIJNS5_1CILi128EEENS7_ILi80EEENS7_ILi64EEEEEELi64ENS_6half_tEfNS_4arch4Sm80ELb0ELb0ELb1ELb1ELb1ELb0ELb1ELb1EEENS1_21CollectiveEpilogueFwdINS6_IJS8_SA_S9_EEENS6_IJNS7_ILi1EEESI_SI_EEESC_SE_Li128ELb1ELb1ELb1ELb0EEENS1_36VarlenDynamicPersistentTileSchedulerILi128ELi80ELi128ELi128ELb1ELb1ELb0ELb0ELb1ELb1EEEEEEEEEvNT_6ParamsE:
	.zero		1432


//--------------------- .nv.constant0._ZN7cutlass13device_kernelIN5flash19enable_sm80_to_sm89INS1_16FlashAttnFwdSm80INS1_25CollectiveMainloopFwdSm80ILi4ELi1ELb0EN4cute5tupleIJNS5_1CILi128EEENS7_ILi80EEENS7_ILi64EEEEEELi64ENS_6half_tEfNS_4arch4Sm80ELb0ELb0ELb1ELb1ELb1ELb1ELb1ELb1EEENS1_21CollectiveEpilogueFwdINS6_IJS8_SA_S9_EEENS6_IJNS7_ILi1EEESI_SI_EEESC_SE_Li128ELb1ELb1ELb1ELb0EEENS1_36VarlenDynamicPersistentTileSchedulerILi128ELi80ELi128ELi128ELb1ELb1ELb0ELb0ELb1ELb1EEEEEEEEEvNT_6ParamsE --------------------------
	.section	.nv.constant0._ZN7cutlass13device_kernelIN5flash19enable_sm80_to_sm89INS1_16FlashAttnFwdSm80INS1_25CollectiveMainloopFwdSm80ILi4ELi1ELb0EN4cute5tupleIJNS5_1CILi128EEENS7_ILi80EEENS7_ILi64EEEEEELi64ENS_6half_tEfNS_4arch4Sm80ELb0ELb0ELb1ELb1ELb1ELb1ELb1ELb1EEENS1_21CollectiveEpilogueFwdINS6_IJS8_SA_S9_EEENS6_IJNS7_ILi1EEESI_SI_EEESC_SE_Li128ELb1ELb1ELb1ELb0EEENS1_36VarlenDynamicPersistentTileSchedulerILi128ELi80ELi128ELi128ELb1ELb1ELb0ELb0ELb1ELb1EEEEEEEEEvNT_6ParamsE,"a",@progbits
	.sectionflags	@""
	.align	4
.nv.constant0._ZN7cutlass13device_kernelIN5flash19enable_sm80_to_sm89INS1_16FlashAttnFwdSm80INS1_25CollectiveMainloopFwdSm80ILi4ELi1ELb0EN4cute5tupleIJNS5_1CILi128EEENS7_ILi80EEENS7_ILi64EEEEEELi64ENS_6half_tEfNS_4arch4Sm80ELb0ELb0ELb1ELb1ELb1ELb1ELb1ELb1EEENS1_21CollectiveEpilogueFwdINS6_IJS8_SA_S9_EEENS6_IJNS7_ILi1EEESI_SI_EEESC_SE_Li128ELb1ELb1ELb1ELb0EEENS1_36VarlenDynamicPersistentTileSchedulerILi128ELi80ELi128ELi128ELb1ELb1ELb0ELb0ELb1ELb1EEEEEEEEEvNT_6ParamsE:
	.zero		1432


//--------------------- .nv.constant0._ZN7cutlass13device_kernelIN5flash19enable_sm80_to_sm89INS1_16FlashAttnFwdSm80INS1_25CollectiveMainloopFwdSm80ILi4ELi1ELb0EN4cute5tupleIJNS5_1CILi128EEENS7_ILi96EEENS7_ILi64EEEEEELi64ENS_6half_tEfNS_4arch4Sm80ELb0ELb1ELb1ELb0ELb1ELb0ELb1ELb1EEENS1_21CollectiveEpilogueFwdINS6_IJS8_SA_S9_EEENS6_IJNS7_ILi1EEESI_SI_EEESC_SE_Li128ELb0ELb1ELb1ELb0EEENS1_19SingleTileSchedulerILb0ELb1ELb1ELi128EEEEEEEEEvNT_6ParamsE --------------------------
	.section	.nv.constant0._ZN7cutlass13device_kernelIN5flash19enable_sm80_to_sm89INS1_16FlashAttnFwdSm80INS1_25CollectiveMainloopFwdSm80ILi4ELi1ELb0EN4cute5tupleIJNS5_1CILi128EEENS7_ILi96EEENS7_ILi64EEEEEELi64ENS_6half_tEfNS_4arch4Sm80ELb0ELb1ELb1ELb0ELb1ELb0ELb1ELb1EEENS1_21CollectiveEpilogueFwdINS6_IJS8_SA_S9_EEENS6_IJNS7_ILi1EEESI_SI_EEESC_SE_Li128ELb0ELb1ELb1ELb0EEENS1_19SingleTileSchedulerILb0ELb1ELb1ELi128EEEEEEEEEvNT_6ParamsE,"a",@progbits
	.sectionflags	@""
	.align	4
.nv.constant0._ZN7cutlass13device_kernelIN5flash19enable_sm80_to_sm89INS1_16FlashAttnFwdSm80INS1_25CollectiveMainloopFwdSm80ILi4ELi1ELb0EN4cute5tupleIJNS5_1CILi128EEENS7_ILi96EEENS7_ILi64EEEEEELi64ENS_6half_tEfNS_4arch4Sm80ELb0ELb1ELb1ELb0ELb1ELb0ELb1ELb1EEENS1_21CollectiveEpilogueFwdINS6_IJS8_SA_S9_EEENS6_IJNS7_ILi1EEESI_SI_EEESC_SE_Li128ELb0ELb1ELb1ELb0EEENS1_19SingleTileSchedulerILb0ELb1ELb1ELi128EEEEEEEEEvNT_6ParamsE:
	.zero		1400


//--------------------- .nv.constant0._ZN7cutlass13device_kernelIN5flash19enable_sm80_to_sm89INS1_16FlashAttnFwdSm80INS1_25CollectiveMainloopFwdSm80ILi4ELi1ELb0EN4cute5tupleIJNS5_1CILi128EEENS7_ILi80EEENS7_ILi64EEEEEELi64ENS_6half_tEfNS_4arch4Sm80ELb0ELb1ELb1ELb1ELb1ELb0ELb1ELb1EEENS1_21CollectiveEpilogueFwdINS6_IJS8_SA_S9_EEENS6_IJNS7_ILi1EEESI_SI_EEESC_SE_Li128ELb1ELb1ELb1ELb0EEENS1_36VarlenDynamicPersistentTileSchedulerILi128ELi80ELi128ELi128ELb1ELb1ELb0ELb1ELb0ELb1EEEEEEEEEvNT_6ParamsE --------------------------
	.section	.nv.constant0._ZN7cutlass13device_kernelIN5flash19enable_sm80_to_sm89INS1_16FlashAttnFwdSm80INS1_25CollectiveMainloopFwdSm80ILi4ELi1ELb0EN4cute5tupleIJNS5_1CILi128EEENS7_ILi80EEENS7_ILi64EEEEEELi64ENS_6half_tEfNS_4arch4Sm80ELb0ELb1ELb1ELb1ELb1ELb0ELb1ELb1EEENS1_21CollectiveEpilogueFwdINS6_IJS8_SA_S9_EEENS6_IJNS7_ILi1EEESI_SI_EEESC_SE_Li128ELb1ELb1ELb1ELb0EEENS1_36VarlenDynamicPersistentTileSchedulerILi128ELi80ELi128ELi128ELb1ELb1ELb0ELb1ELb0ELb1EEEEEEEEEvNT_6ParamsE,"a",@progbits
	.sectionflags	@""
	.align	4
.nv.constant0._ZN7cutlass13device_kernelIN5flash19enable_sm80_to_sm89INS1_16FlashAttnFwdSm80INS1_25CollectiveMainloopFwdSm80ILi4ELi1ELb0EN4cute5tupleIJNS5_1CILi128EEENS7_ILi80EEENS7_ILi64EEEEEELi64ENS_6half_tEfNS_4arch4Sm80ELb0ELb1ELb1ELb1ELb1ELb0ELb1ELb1EEENS1_21CollectiveEpilogueFwdINS6_IJS8_SA_S9_EEENS6_IJNS7_ILi1EEESI_SI_EEESC_SE_Li128ELb1ELb1ELb1ELb0EEENS1_36VarlenDynamicPersistentTileSchedulerILi128ELi80ELi128ELi128ELb1ELb1ELb0ELb1ELb0ELb1EEEEEEEEEvNT_6ParamsE:
	.zero		1432


//--------------------- .nv.constant0._ZN7cutlass13device_kernelIN5flash19enable_sm80_to_sm89INS1_16FlashAttnFwdSm80INS1_25CollectiveMainloopFwdSm80ILi4ELi1ELb0EN4cute5tupleIJNS5_1CILi128EEENS7_ILi80EEENS7_ILi64EEEEEELi64ENS_6half_tEfNS_4arch4Sm80ELb0ELb1ELb1ELb1ELb1ELb1ELb1ELb1EEENS1_21CollectiveEpilogueFwdINS6_IJS8_SA_S9_EEENS6_IJNS7_ILi1EEESI_SI_EEESC_SE_Li128ELb1ELb1ELb1ELb0EEENS1_36VarlenDynamicPersistentTileSchedulerILi128ELi80ELi128ELi128ELb1ELb1ELb0ELb1ELb0ELb1EEEEEEEEEvNT_6ParamsE --------------------------
	.section	.nv.constant0._ZN7cutlass13device_kernelIN5flash19enable_sm80_to_sm89INS1_16FlashAttnFwdSm80INS1_25CollectiveMainloopFwdSm80ILi4ELi1ELb0EN4cute5tupleIJNS5_1CILi128EEENS7_ILi80EEENS7_ILi64EEEEEELi64ENS_6half_tEfNS_4arch4Sm80ELb0ELb1ELb1ELb1ELb1ELb1ELb1ELb1EEENS1_21CollectiveEpilogueFwdINS6_IJS8_SA_S9_EEENS6_IJNS7_ILi1EEESI_SI_EEESC_SE_Li128ELb1ELb1ELb1ELb0EEENS1_36VarlenDynamicPersistentTileSchedulerILi128ELi80ELi128ELi128ELb1ELb1ELb0ELb1ELb0ELb1EEEEEEEEEvNT_6ParamsE,"a",@progbits
	.sectionflags	@""
	.align	4
.nv.constant0._ZN7cutlass13device_kernelIN5flash19enable_sm80_to_sm89INS1_16FlashAttnFwdSm80INS1_25CollectiveMainloopFwdSm80ILi4ELi1ELb0EN4cute5tupleIJNS5_1CILi128EEENS7_ILi80EEENS7_ILi64EEEEEELi64ENS_6half_tEfNS_4arch4Sm80ELb0ELb1ELb1ELb1ELb1ELb1ELb1ELb1EEENS1_21CollectiveEpilogueFwdINS6_IJS8_SA_S9_EEENS6_IJNS7_ILi1EEESI_SI_EEESC_SE_Li128ELb1ELb1ELb1ELb0EEENS1_36VarlenDynamicPersistentTileSchedulerILi128ELi80ELi128ELi128ELb1ELb1ELb0ELb1ELb0ELb1EEEEEEEEEvNT_6ParamsE:
	.zero		1432


//--------------------- .nv.constant0._ZN7cutlass13device_kernelIN5flash19enable_sm80_to_sm89INS1_16FlashAttnFwdSm80INS1_25CollectiveMainloopFwdSm80ILi4ELi1ELb0EN4cute5tupleIJNS5_1CILi128EEENS7_ILi112EEENS7_ILi64EEEEEELi64ENS_6half_tEfNS_4arch4Sm80ELb1ELb0ELb1ELb0ELb1ELb0ELb1ELb1EEENS1_21CollectiveEpilogueFwdINS6_IJS8_SA_S9_EEENS6_IJNS7_ILi1EEESI_SI_EEESC_SE_Li128ELb0ELb1ELb1ELb0EEENS1_30DynamicPersistentTileSchedulerILi128ELi128ELb1ELb1ELb0EEEEEEEEEvNT_6ParamsE --------------------------
	.section	.nv.constant0._ZN7cutlass13device_kernelIN5flash19enable_sm80_to_sm89INS1_16FlashAttnFwdSm80INS1_25CollectiveMainloopFwdSm80ILi4ELi1ELb0EN4cute5tupleIJNS5_1CILi128EEENS7_ILi112EEENS7_ILi64EEEEEELi64ENS_6half_tEfNS_4arch4Sm80ELb1ELb0ELb1ELb0ELb1ELb0ELb1ELb1EEENS1_21CollectiveEpilogueFwdINS6_IJS8_SA_S9_EEENS6_IJNS7_ILi1EEESI_SI_EEESC_SE_Li128ELb0ELb1ELb1ELb0EEENS1_30DynamicPersistentTileSchedulerILi128ELi128ELb1ELb1ELb0EEEEEEEEEvNT_6ParamsE,"a",@progbits
	.sectionflags	@""
	.align	4
.nv.constant0._ZN7cutlass13device_kernelIN5flash19enable_sm80_to_sm89INS1_16FlashAttnFwdSm80INS1_25CollectiveMainloopFwdSm80ILi4ELi1ELb0EN4cute5tupleIJNS5_1CILi128EEENS7_ILi112EEENS7_ILi64EEEEEELi64ENS_6half_tEfNS_4arch4Sm80ELb1ELb0ELb1ELb0ELb1ELb0ELb1ELb1EEENS1_21CollectiveEpilogueFwdINS6_IJS8_SA_S9_EEENS6_IJNS7_ILi1EEESI_SI_EEESC_SE_Li128ELb0ELb1ELb1ELb0EEENS1_30DynamicPersistentTileSchedulerILi128ELi128ELb1ELb1ELb0EEEEEEEEEvNT_6ParamsE:
	.zero		1416


//--------------------- .nv.constant0._ZN7cutlass13device_kernelIN5flash19enable_sm80_to_sm89INS1_16FlashAttnFwdSm80INS1_25CollectiveMainloopFwdSm80ILi4ELi1ELb0EN4cute5tupleIJNS5_1CILi128EEENS7_ILi80EEENS7_ILi64EEEEEELi64ENS_6half_tEfNS_4arch4Sm80ELb1ELb0ELb1ELb1ELb1ELb0ELb1ELb1EEENS1_21CollectiveEpilogueFwdINS6_IJS8_SA_S9_EEENS6_IJNS7_ILi1EEESI_SI_EEESC_SE_Li128ELb1ELb1ELb1ELb0EEENS1_36VarlenDynamicPersistentTileSchedulerILi128ELi80ELi128ELi128ELb1ELb1ELb0ELb1ELb1ELb1EEEEEEEEEvNT_6ParamsE --------------------------
	.section	.nv.constant0._ZN7cutlass13device_kernelIN5flash19enable_sm80_to_sm89INS1_16FlashAttnFwdSm80INS1_25CollectiveMainloopFwdSm80ILi4ELi1ELb0EN4cute5tupleIJNS5_1CILi128EEENS7_ILi80EEENS7_ILi64EEEEEELi64ENS_6half_tEfNS_4arch4Sm80ELb1ELb0ELb1ELb1ELb1ELb0ELb1ELb1EEENS1_21CollectiveEpilogueFwdINS6_IJS8_SA_S9_EEENS6_IJNS7_ILi1EEESI_SI_EEESC_SE_Li128ELb1ELb1ELb1ELb0EEENS1_36VarlenDynamicPersistentTileSchedulerILi128ELi80ELi128ELi128ELb1ELb1ELb0ELb1ELb1ELb1EEEEEEEEEvNT_6ParamsE,"a",@progbits
	.sectionflags	@""
	.align	4
.nv.constant0._ZN7cutlass13device_kernelIN5flash19enable_sm80_to_sm89INS1_16FlashAttnFwdSm80INS1_25CollectiveMainloopFwdSm80ILi4ELi1ELb0EN4cute5tupleIJNS5_1CILi128EEENS7_ILi80EEENS7_ILi64EEEEEELi64ENS_6half_tEfNS_4arch4Sm80ELb1ELb0ELb1ELb1ELb1ELb0ELb1ELb1EEENS1_21CollectiveEpilogueFwdINS6_IJS8_SA_S9_EEENS6_IJNS7_ILi1EEESI_SI_EEESC_SE_Li128ELb1ELb1ELb1ELb0EEENS1_36VarlenDynamicPersistentTileSchedulerILi128ELi80ELi128ELi128ELb1ELb1ELb0ELb1ELb1ELb1EEEEEEEEEvNT_6ParamsE:
	.zero		1432


//--------------------- .nv.constant0._ZN7cutlass13device_kernelIN5flash19enable_sm80_to_sm89INS1_16FlashAttnFwdSm80INS1_25CollectiveMainloopFwdSm80ILi4ELi1ELb0EN4cute5tupleIJNS5_1CILi128EEENS7_ILi80EEENS7_ILi64EEEEEELi64ENS_6half_tEfNS_4arch4Sm80ELb1ELb0ELb1ELb1ELb1ELb1ELb1ELb1EEENS1_21CollectiveEpilogueFwdINS6_IJS8_SA_S9_EEENS6_IJNS7_ILi1EEESI_SI_EEESC_SE_Li128ELb1ELb1ELb1ELb0EEENS1_36VarlenDynamicPersistentTileSchedulerILi128ELi80ELi128ELi128ELb1ELb1ELb0ELb1ELb1ELb1EEEEEEEEEvNT_6ParamsE --------------------------
	.section	.nv.constant0._ZN7cutlass13device_kernelIN5flash19enable_sm80_to_sm89INS1_16FlashAttnFwdSm80INS1_25CollectiveMainloopFwdSm80ILi4ELi1ELb0EN4cute5tupleIJNS5_1CILi128EEENS7_ILi80EEENS7_ILi64EEEEEELi64ENS_6half_tEfNS_4arch4Sm80ELb1ELb0ELb1ELb1ELb1ELb1ELb1ELb1EEENS1_21CollectiveEpilogueFwdINS6_IJS8_SA_S9_EEENS6_IJNS7_ILi1EEESI_SI_EEESC_SE_Li128ELb1ELb1ELb1ELb0EEENS1_36VarlenDynamicPersistentTileSchedulerILi128ELi80ELi128ELi128ELb1ELb1ELb0ELb1ELb1ELb1EEEEEEEEEvNT_6ParamsE,"a",@progbits
	.sectionflags	@""
	.align	4
.nv.constant0._ZN7cutlass13device_kernelIN5flash19enable_sm80_to_sm89INS1_16FlashAttnFwdSm80INS1_25CollectiveMainloopFwdSm80ILi4ELi1ELb0EN4cute5tupleIJNS5_1CILi128EEENS7_ILi80EEENS7_ILi64EEEEEELi64ENS_6half_tEfNS_4arch4Sm80ELb1ELb0ELb1ELb1ELb1ELb1ELb1ELb1EEENS1_21CollectiveEpilogueFwdINS6_IJS8_SA_S9_EEENS6_IJNS7_ILi1EEESI_SI_EEESC_SE_Li128ELb1ELb1ELb1ELb0EEENS1_36VarlenDynamicPersistentTileSchedulerILi128ELi80ELi128ELi128ELb1ELb1ELb0ELb1ELb1ELb1EEEEEEEEEvNT_6ParamsE:
	.zero		1432


//--------------------- .text._ZN7cutlass13device_kernelIN5flash19enable_sm80_to_sm89INS1_16FlashAttnFwdSm80INS1_25CollectiveMainloopFwdSm80ILi4ELi1ELb0EN4cute5tupleIJNS5_1CILi128EEENS7_ILi112EEENS7_ILi64EEEEEELi64ENS_6half_tEfNS_4arch4Sm80ELb0ELb0ELb1ELb0ELb1ELb0ELb1ELb1EEENS1_21CollectiveEpilogueFwdINS6_IJS8_SA_S9_EEENS6_IJNS7_ILi1EEESI_SI_EEESC_SE_Li128ELb0ELb1ELb1ELb0EEENS1_19SingleTileSchedulerILb0ELb1ELb1ELi128EEEEEEEEEvNT_6ParamsE --------------------------
	.section	.text._ZN7cutlass13device_kernelIN5flash19enable_sm80_to_sm89INS1_16FlashAttnFwdSm80INS1_25CollectiveMainloopFwdSm80ILi4ELi1ELb0EN4cute5tupleIJNS5_1CILi128EEENS7_ILi112EEENS7_ILi64EEEEEELi64ENS_6half_tEfNS_4arch4Sm80ELb0ELb0ELb1ELb0ELb1ELb0ELb1ELb1EEENS1_21CollectiveEpilogueFwdINS6_IJS8_SA_S9_EEENS6_IJNS7_ILi1EEESI_SI_EEESC_SE_Li128ELb0ELb1ELb1ELb0EEENS1_19SingleTileSchedulerILb0ELb1ELb1ELi128EEEEEEEEEvNT_6ParamsE,"ax",@progbits
	.sectioninfo	@"SHI_REGISTERS=255"
	.align	128
.text._ZN7cutlass13device_kernelIN5flash19enable_sm80_to_sm89INS1_16FlashAttnFwdSm80INS1_25CollectiveMainloopFwdSm80ILi4ELi1ELb0EN4cute5tupleIJNS5_1CILi128EEENS7_ILi112EEENS7_ILi64EEEEEELi64ENS_6half_tEfNS_4arch4Sm80ELb0ELb0ELb1ELb0ELb1ELb0ELb1ELb1EEENS1_21CollectiveEpilogueFwdINS6_IJS8_SA_S9_EEENS6_IJNS7_ILi1EEESI_SI_EEESC_SE_Li128ELb0ELb1ELb1ELb0EEENS1_19SingleTileSchedulerILb0ELb1ELb1ELi128EEEEEEEEEvNT_6ParamsE:
        .type           _ZN7cutlass13device_kernelIN5flash19enable_sm80_to_sm89INS1_16FlashAttnFwdSm80INS1_25CollectiveMainloopFwdSm80ILi4ELi1ELb0EN4cute5tupleIJNS5_1CILi128EEENS7_ILi112EEENS7_ILi64EEEEEELi64ENS_6half_tEfNS_4arch4Sm80ELb0ELb0ELb1ELb0ELb1ELb0ELb1ELb1EEENS1_21CollectiveEpilogueFwdINS6_IJS8_SA_S9_EEENS6_IJNS7_ILi1EEESI_SI_EEESC_SE_Li128ELb0ELb1ELb1ELb0EEENS1_19SingleTileSchedulerILb0ELb1ELb1ELi128EEEEEEEEEvNT_6ParamsE,@function
        .size           _ZN7cutlass13device_kernelIN5flash19enable_sm80_to_sm89INS1_16FlashAttnFwdSm80INS1_25CollectiveMainloopFwdSm80ILi4ELi1ELb0EN4cute5tupleIJNS5_1CILi128EEENS7_ILi112EEENS7_ILi64EEEEEELi64ENS_6half_tEfNS_4arch4Sm80ELb0ELb0ELb1ELb0ELb1ELb0ELb1ELb1EEENS1_21CollectiveEpilogueFwdINS6_IJS8_SA_S9_EEENS6_IJNS7_ILi1EEESI_SI_EEESC_SE_Li128ELb0ELb1ELb1ELb0EEENS1_19SingleTileSchedulerILb0ELb1ELb1ELi128EEEEEEEEEvNT_6ParamsE,(.L_x_1909 - _ZN7cutlass13device_kernelIN5flash19enable_sm80_to_sm89INS1_16FlashAttnFwdSm80INS1_25CollectiveMainloopFwdSm80ILi4ELi1ELb0EN4cute5tupleIJNS5_1CILi128EEENS7_ILi112EEENS7_ILi64EEEEEELi64ENS_6half_tEfNS_4arch4Sm80ELb0ELb0ELb1ELb0ELb1ELb0ELb1ELb1EEENS1_21CollectiveEpilogueFwdINS6_IJS8_SA_S9_EEENS6_IJNS7_ILi1EEESI_SI_EEESC_SE_Li128ELb0ELb1ELb1ELb0EEENS1_19SingleTileSchedulerILb0ELb1ELb1ELi128EEEEEEEEEvNT_6ParamsE)
        .other          _ZN7cutlass13device_kernelIN5flash19enable_sm80_to_sm89INS1_16FlashAttnFwdSm80INS1_25CollectiveMainloopFwdSm80ILi4ELi1ELb0EN4cute5tupleIJNS5_1CILi128EEENS7_ILi112EEENS7_ILi64EEEEEELi64ENS_6half_tEfNS_4arch4Sm80ELb0ELb0ELb1ELb0ELb1ELb0ELb1ELb1EEENS1_21CollectiveEpilogueFwdINS6_IJS8_SA_S9_EEENS6_IJNS7_ILi1EEESI_SI_EEESC_SE_Li128ELb0ELb1ELb1ELb0EEENS1_19SingleTileSchedulerILb0ELb1ELb1ELi128EEEEEEEEEvNT_6ParamsE,@"STO_CUDA_ENTRY STV_DEFAULT"
_ZN7cutlass13device_kernelIN5flash19enable_sm80_to_sm89INS1_16FlashAttnFwdSm80INS1_25CollectiveMainloopFwdSm80ILi4ELi1ELb0EN4cute5tupleIJNS5_1CILi128EEENS7_ILi112EEENS7_ILi64EEEEEELi64ENS_6half_tEfNS_4arch4Sm80ELb0ELb0ELb1ELb0ELb1ELb0ELb1ELb1EEENS1_21CollectiveEpilogueFwdINS6_IJS8_SA_S9_EEENS6_IJNS7_ILi1EEESI_SI_EEESC_SE_Li128ELb0ELb1ELb1ELb0EEENS1_19SingleTileSchedulerILb0ELb1ELb1ELi128EEEEEEEEEvNT_6ParamsE:
[----:B------:R-:W-:Y:S02]  /*0000*/  MOV R1, c[0x0][0x28] ;  /* 0x00000a0000017a02 */ /* 0x000fe40000000f00 */
[----:B------:R-:W1:Y:S01]  /*0010*/  S2R R196, SR_TID.X ;  /* 0x0000000000c47919 */ /* 0x000e620000002100 */
[----:B------:R-:W2:Y:S01]  /*0020*/  S2UR UR7, SR_CTAID.Y ;  /* 0x00000000000779c3 */ /* 0x000ea20000002600 */
[----:B------:R-:W-:-:S07]  /*0030*/  IADD3 R1, R1, -0x48, RZ ;  /* 0xffffffb801017810 */ /* 0x000fce0007ffe0ff */
[----:B------:R-:W3:Y:S01]  /*0040*/  S2UR UR6, SR_CTAID.Z ;  /* 0x00000000000679c3 */ /* 0x000ee20000002700 */
[----:B-1----:R-:W-:-:S06]  /*0050*/  SHF.R.U32.HI R0, RZ, 0x5, R196 ;  /* 0x00000005ff007819 */ /* 0x002fcc00000116c4 */
[----:B------:R-:W1:Y:S02]  /*0060*/  SHFL.IDX PT, R0, R0, RZ, 0x1f ;  /* 0x00001fff00007589 */ /* 0x000e6400000e0000 */
[----:B-1----:R-:W-:-:S13]  /*0070*/  ISETP.NE.AND P0, PT, R0, RZ, PT ;  /* 0x000000ff0000720c */ /* 0x002fda0003f05270 */
[----:B--23--:R-:W-:Y:S05]  /*0080*/  @!P0 BRA `(.L_x_0) ;  /* 0x0000009000008947 */ /* 0x00cfea0003800000 */
[----:B------:R-:W-:Y:S01]  /*0090*/  MOV R0, c[0x0][0x550] ;  /* 0x0001540000007a02 */ /* 0x000fe20000000f00 */
[----:B------:R-:W-:-:S03]  /*00a0*/  UMOV UR10, UR7 ;  /* 0x00000007000a7c82 */ /* 0x000fc60008000000 */
[----:B------:R-:W-:-:S13]  /*00b0*/  ISETP.NE.AND P0, PT, R0, 0x1, PT ;  /* 0x000000010000780c */ /* 0x000fda0003f05270 */
[----:B------:R-:W-:Y:S05]  /*00c0*/  @!P0 BRA `(.L_x_1) ;  /* 0x000000b000008947 */ /* 0x000fea0003800000 */
[----:B------:R-:W-:Y:S02]  /*00d0*/  ULDC UR4, c[0x0][0x554] ;  /* 0x0001550000047ab9 */ /* 0x000fe40000000800 */
[----:B------:R-:W-:Y:S02]  /*00e0*/  UIMAD.WIDE.U32 UR4, UR7, UR4, URZ ;  /* 0x00000004070472a5 */ /* 0x000fe4000f8e003f */
[----:B------:R-:W-:Y:S02]  /*00f0*/  ULDC UR10, c[0x0][0x558] ;  /* 0x00015600000a7ab9 */ /* 0x000fe40000000800 */
[----:B------:R-:W-:Y:S01]  /*0100*/  USHF.R.U32.HI UR10, URZ, UR10, UR5 ;  /* 0x0000000a3f0a7299 */ /* 0x000fe20008011605 */
[----:B------:R-:W-:Y:S05]  /*0110*/  BRA `(.L_x_1) ;  /* 0x0000006000007947 */ /* 0x000fea0003800000 */
.L_x_0:
[----:B------:R-:W-:Y:S02]  /*0120*/  ULDC.64 UR4, c[0x0][0x550] ;  /* 0x0001540000047ab9 */ /* 0x000fe40000000a00 */
[----:B------:R-:W-:Y:S02]  /*0130*/  UISETP.NE.AND UP0, UPT, UR4, 0x1, UPT ;  /* 0x000000010400788c */ /* 0x000fe4000bf05270 */
[----:B------:R-:W-:-:S02]  /*0140*/  UIMAD.WIDE.U32 UR8, UR7, UR5, URZ ;  /* 0x00000005070872a5 */ /* 0x000fc4000f8e003f */
[----:B------:R-:W-:Y:S02]  /*0150*/  ULDC UR4, c[0x0][0x558] ;  /* 0x0001560000047ab9 */ /* 0x000fe40000000800 */
[----:B------:R-:W-:-:S05]  /*0160*/  UMOV UR10, UR7 ;  /* 0x00000007000a7c82 */ /* 0x000fca0008000000 */
[----:B------:R-:W-:-:S03]  /*0170*/  @UP0 USHF.R.U32.HI UR10, URZ, UR4, UR9 ;  /* 0x000000043f0a0299 */ /* 0x000fc60008011609 */
.L_x_1:
[----:B------:R-:W-:Y:S01]  /*0180*/  ISETP.LE.AND P0, PT, RZ, UR6, PT ;  /* 0x00000006ff007c0c */ /* 0x000fe2000bf03270 */
[----:B------:R-:W-:Y:S02]  /*0190*/  UIADD3 UR4, -UR10, URZ, URZ ;  /* 0x0000003f0a047290 */ /* 0x000fe4000fffe13f */
[----:B------:R-:W-:Y:S02]  /*01a0*/  ULDC UR8, c[0x0][0x550] ;  /* 0x0001540000087ab9 */ /* 0x000fe40000000800 */
[----:B------:R-:W-:-:S08]  /*01b0*/  UIMAD UR8, UR4, UR8, UR7 ;  /* 0x00000008040872a4 */ /* 0x000fd0000f8e0207 */
[----:B------:R-:W-:Y:S05]  /*01c0*/  @!P0 EXIT ;  /* 0x000000000000894d */ /* 0x000fea0003800000 */
[----:B------:R-:W-:Y:S02]  /*01d0*/  ULDC.64 UR4, c[0x0][0x370] ;  /* 0x0000dc0000047ab9 */ /* 0x000fe40000000a00 */
[----:B------:R-:W-:Y:S02]  /*01e0*/  UISETP.NE.U32.AND UP0, UPT, URZ, UR4, UPT ;  /* 0x000000043f00728c */ /* 0x000fe4000bf05070 */
[----:B------:R-:W-:Y:S02]  /*01f0*/  ULDC.64 UR12, c[0x0][0x370] ;  /* 0x0000dc00000c7ab9 */ /* 0x000fe40000000a00 */
[----:B------:R-:W-:Y:S02]  /*0200*/  UISETP.NE.AND.EX UP0, UPT, URZ, UR5, UPT, UP0 ;  /* 0x000000053f00728c */ /* 0x000fe4000bf05300 */
[----:B------:R-:W-:-:S04]  /*0210*/  ULDC.64 UR16, c[0x0][0x118] ;  /* 0x0000460000107ab9 */ /* 0x000fc80000000a00 */
[----:B------:R-:W-:-:S05]  /*0220*/  PLOP3.LUT P0, PT, PT, PT, UP0, 0x80, 0x0 ;  /* 0x000000000000781c */ /* 0x000fca0003f0f008 */
[----:B------:R-:W-:Y:S02]  /*0230*/  @UP0 UMOV UR4, 0x4 ;  /* 0x0000000400040882 */ /* 0x000fe40000000000 */
[----:B------:R-:W-:-:S06]  /*0240*/  @UP0 UIMAD.WIDE UR4, UR6, UR4, UR12 ;  /* 0x00000004060402a5 */ /* 0x000fcc000f8e020c */
[----:B------:R-:W-:Y:S02]  /*0250*/  IMAD.U32 R2, RZ, RZ, UR4 ;  /* 0x00000004ff027e24 */ /* 0x000fe4000f8e00ff */
[----:B------:R-:W-:-:S05]  /*0260*/  IMAD.U32 R3, RZ, RZ, UR5 ;  /* 0x00000005ff037e24 */ /* 0x000fca000f8e00ff */
[----:B------:R-:W2:Y:S01]  /*0270*/  @P0 LDG.E R2, [R2.64] ;  /* 0x0000001002020981 */ /* 0x000ea2000c1e1900 */
[----:B------:R-:W-:Y:S02]  /*0280*/  ULDC UR4, c[0x0][0x2ac] ;  /* 0x0000ab0000047ab9 */ /* 0x000fe40000000800 */
[----:B------:R-:W-:Y:S02]  /*0290*/  ULDC UR15, c[0x0][0x1d0] ;  /* 0x00007400000f7ab9 */ /* 0x000fe40000000800 */
[----:B------:R-:W-:Y:S02]  /*02a0*/  UIMAD UR15, UR4, UR15, URZ ;  /* 0x0000000f040f72a4 */ /* 0x000fe4000f8e023f */
[----:B------:R-:W-:Y:S02]  /*02b0*/  UMOV UR9, URZ ;  /* 0x0000003f00097c82 */ /* 0x000fe40008000000 */
[----:B------:R-:W-:Y:S02]  /*02c0*/  UISETP.GE.AND UP0, UPT, UR15, 0x1, UPT ;  /* 0x000000010f00788c */ /* 0x000fe4000bf06270 */
[----:B------:R-:W-:-:S02]  /*02d0*/  UIADD3 UR5, UR15, 0x6f, URZ ;  /* 0x0000006f0f057890 */ /* 0x000fc4000fffe03f */
[----:B------:R-:W-:Y:S02]  /*02e0*/  UMOV UR4, URZ ;  /* 0x0000003f00047c82 */ /* 0x000fe40008000000 */
[----:B------:R-:W-:Y:S02]  /*02f0*/  UIMAD.WIDE UR4, UR5, -0x6db6db6d, UR4 ;  /* 0x92492493050478a5 */ /* 0x000fe4000f8e0204 */
[----:B------:R-:W-:Y:S02]  /*0300*/  UMOV UR19, URZ ;  /* 0x0000003f00137c82 */ /* 0x000fe40008000000 */
[----:B------:R-:W-:-:S04]  /*0310*/  USHF.R.U32.HI UR7, URZ, 0x1f, UR5 ;  /* 0x0000001f3f077899 */ /* 0x000fc80008011605 */
[----:B------:R-:W-:Y:S01]  /*0320*/  ULEA.HI.SX32 UR7, UR5, UR7, 0x1a ;  /* 0x0000000705077291 */ /* 0x000fe2000f8fd23f */
[----:B--2---:R1:W2:Y:S01]  /*0330*/  @P0 R2UR UR9, R2 ;  /* 0x00000000020903c2 */ /* 0x0042a200000e0000 */
[----:B------:R-:W-:-:S13]  /*0340*/  PLOP3.LUT P0, PT, PT, PT, UP0, 0x80, 0x0 ;  /* 0x000000000000781c */ /* 0x000fda0003f0f008 */
[----:B------:R-:W-:Y:S05]  /*0350*/  @!P0 BRA `(.L_x_2) ;  /* 0x0000023000008947 */ /* 0x000fea0003800000 */
[----:B------:R-:W-:Y:S02]  /*0360*/  USHF.R.U32.HI UR4, URZ, 0x10, UR8 ;  /* 0x000000103f047899 */ /* 0x000fe40008011608 */
[----:B------:R-:W-:Y:S02]  /*0370*/  ULDC UR5, c[0x0][0x338] ;  /* 0x0000ce0000057ab9 */ /* 0x000fe40000000800 */
[----:B------:R-:W-:Y:S02]  /*0380*/  UISETP.NE.AND UP0, UPT, UR4, URZ, UPT ;  /* 0x0000003f0400728c */ /* 0x000fe4000bf05270 */
[----:B------:R-:W-:Y:S02]  /*0390*/  UMOV UR18, URZ ;  /* 0x0000003f00127c82 */ /* 0x000fe40008000000 */
[----:B------:R-:W-:-:S04]  /*03a0*/  USEL UR5, UR4, UR5, UP0 ;  /* 0x0000000504057287 */ /* 0x000fc80008000000 */
[----:B------:R-:W-:Y:S02]  /*03b0*/  UIADD3 UR14, UR7, -0x1, UR5 ;  /* 0xffffffff070e7890 */ /* 0x000fe4000fffe005 */
[----:B------:R-:W-:-:S05]  /*03c0*/  IMAD.U32 R3, RZ, RZ, UR5 ;  /* 0x00000005ff037e24 */ /* 0x000fca000f8e00ff */
[----:B------:R-:W-:-:S04]  /*03d0*/  IABS R0, R3 ;  /* 0x0000000300007213 */ /* 0x000fc80000000000 */
[----:B------:R-:W3:Y:S02]  /*03e0*/  R2UR UR13, R0 ;  /* 0x00000000000d73c2 */ /* 0x000ee400000e0000 */
[----:B---3--:R-:W3:Y:S08]  /*03f0*/  I2F.RP R0, UR13 ;  /* 0x0000000d00007d06 */ /* 0x008ef00008209400 */
[----:B---3--:R-:W3:Y:S02]  /*0400*/  MUFU.RCP R0, R0 ;  /* 0x0000000000007308 */ /* 0x008ee40000001000 */
[----:B---3--:R-:W-:-:S06]  /*0410*/  IADD3 R0, R0, 0xffffffe, RZ ;  /* 0x0ffffffe00007810 */ /* 0x008fcc0007ffe0ff */
[----:B------:R-:W3:Y:S02]  /*0420*/  F2I.FTZ.U32.TRUNC.NTZ R0, R0 ;  /* 0x0000000000007305 */ /* 0x000ee4000021f000 */
[----:B---3--:R3:W4:Y:S02]  /*0430*/  R2UR UR19, R0 ;  /* 0x00000000001373c2 */ /* 0x00872400000e0000 */
[----:B---3--:R-:W-:Y:S01]  /*0440*/  IMAD.U32 R0, RZ, RZ, UR14 ;  /* 0x0000000eff007e24 */ /* 0x008fe2000f8e00ff */
[----:B----4-:R-:W-:Y:S02]  /*0450*/  UIADD3 UR4, URZ, -UR19, URZ ;  /* 0x800000133f047290 */ /* 0x010fe4000fffe03f */
[----:B------:R-:W-:Y:S02]  /*0460*/  ULOP3.LUT UR14, UR14, UR5, URZ, 0x3c, !UPT ;  /* 0x000000050e0e7292 */ /* 0x000fe4000f8e3c3f */
[----:B-1----:R-:W-:Y:S01]  /*0470*/  IABS R2, R0 ;  /* 0x0000000000027213 */ /* 0x002fe20000000000 */
[----:B------:R-:W-:Y:S01]  /*0480*/  UIMAD UR4, UR4, UR13, URZ ;  /* 0x0000000d040472a4 */ /* 0x000fe2000f8e023f */
[----:B------:R-:W-:-:S02]  /*0490*/  IABS R0, R3 ;  /* 0x0000000300007213 */ /* 0x000fc40000000000 */
[----:B------:R-:W1:Y:S01]  /*04a0*/  R2UR UR12, R2 ;  /* 0x00000000020c73c2 */ /* 0x000e6200000e0000 */
[----:B------:R-:W-:Y:S02]  /*04b0*/  UIMAD.WIDE.U32 UR18, UR19, UR4, UR18 ;  /* 0x00000004131272a5 */ /* 0x000fe4000f8e0012 */
[----:B------:R-:W-:-:S05]  /*04c0*/  IMAD.MOV R0, RZ, RZ, -R0 ;  /* 0x000000ffff007224 */ /* 0x000fca00078e0a00 */
[----:B------:R-:W3:Y:S01]  /*04d0*/  R2UR UR11, R0 ;  /* 0x00000000000b73c2 */ /* 0x000ee200000e0000 */
[----:B-1----:R-:W-:-:S04]  /*04e0*/  UIMAD.WIDE.U32 UR18, UR19, UR12, URZ ;  /* 0x0000000c131272a5 */ /* 0x002fc8000f8e003f */
[----:B---3--:R-:W-:-:S04]  /*04f0*/  UIMAD UR11, UR19, UR11, UR12 ;  /* 0x0000000b130b72a4 */ /* 0x008fc8000f8e020c */
[----:B------:R-:W-:-:S11]  /*0500*/  UISETP.GT.U32.AND UP0, UPT, UR13, UR11, UPT ;  /* 0x0000000b0d00728c */ /* 0x000fd6000bf04070 */
[----:B------:R-:W-:Y:S02]  /*0510*/  @!UP0 UIADD3 UR11, UR11, -UR13, URZ ;  /* 0x8000000d0b0b8290 */ /* 0x000fe4000fffe03f */
[----:B------:R-:W-:Y:S02]  /*0520*/  @!UP0 UIADD3 UR19, UR19, 0x1, URZ ;  /* 0x0000000113138890 */ /* 0x000fe4000fffe03f */
[----:B------:R-:W-:Y:S02]  /*0530*/  UISETP.GE.U32.AND UP1, UPT, UR11, UR13, UPT ;  /* 0x0000000d0b00728c */ /* 0x000fe4000bf26070 */
[----:B------:R-:W-:-:S09]  /*0540*/  UISETP.GE.AND UP0, UPT, UR14, URZ, UPT ;  /* 0x0000003f0e00728c */ /* 0x000fd2000bf06270 */
[----:B------:R-:W-:Y:S02]  /*0550*/  @UP1 UIADD3 UR19, UR19, 0x1, URZ ;  /* 0x0000000113131890 */ /* 0x000fe4000fffe03f */
[----:B------:R-:W-:Y:S02]  /*0560*/  UISETP.NE.AND UP1, UPT, UR5, URZ, UPT ;  /* 0x0000003f0500728c */ /* 0x000fe4000bf25270 */
[----:B------:R-:W-:-:S09]  /*0570*/  @!UP0 UIADD3 UR19, -UR19, URZ, URZ ;  /* 0x0000003f13138290 */ /* 0x000fd2000fffe13f */
[----:B------:R-:W-:Y:S02]  /*0580*/  @!UP1 ULOP3.LUT UR19, URZ, UR5, URZ, 0x33, !UPT ;  /* 0x000000053f139292 */ /* 0x000fe4000f8e333f */
.L_x_2:
[----:B------:R-:W-:Y:S01]  /*0590*/  ULOP3.LUT UR8, UR8, 0xffff, URZ, 0xc0, !UPT ;  /* 0x0000ffff08087892 */ /* 0x000fe2000f8ec03f */
[----:B------:R-:W-:Y:S01]  /*05a0*/  PLOP3.LUT P4, PT, PT, PT, PT, 0x80, 0x0 ;  /* 0x000000000000781c */ /* 0x000fe20003f8f070 */
[----:B------:R-:W-:Y:S01]  /*05b0*/  CS2R R22, SRZ ;  /* 0x0000000000167805 */ /* 0x000fe2000001ff00 */
[----:B------:R-:W-:Y:S01]  /*05c0*/  CS2R R20, SRZ ;  /* 0x0000000000147805 */ /* 0x000fe2000001ff00 */
[----:B------:R-:W-:Y:S01]  /*05d0*/  UIMAD UR8, UR8, UR19, URZ ;  /* 0x00000013080872a4 */ /* 0x000fe2000f8e023f */
[----:B------:R-:W-:Y:S01]  /*05e0*/  CS2R R178, SRZ ;  /* 0x0000000000b27805 */ /* 0x000fe2000001ff00 */
[----:B------:R-:W-:Y:S01]  /*05f0*/  CS2R R176, SRZ ;  /* 0x0000000000b07805 */ /* 0x000fe2000001ff00 */
[----:B------:R-:W-:Y:S01]  /*0600*/  CS2R R182, SRZ ;  /* 0x0000000000b67805 */ /* 0x000fe2000001ff00 */
[----:B------:R-:W-:Y:S01]  /*0610*/  UIADD3 UR19, UR8, UR19, URZ ;  /* 0x0000001308137290 */ /* 0x000fe2000fffe03f */
[----:B------:R-:W-:Y:S01]  /*0620*/  CS2R R180, SRZ ;  /* 0x0000000000b47805 */ /* 0x000fe2000001ff00 */
[----:B------:R-:W-:Y:S01]  /*0630*/  CS2R R174, SRZ ;  /* 0x0000000000ae7805 */ /* 0x000fe2000001ff00 */
[----:B------:R-:W-:Y:S01]  /*0640*/  CS2R R172, SRZ ;  /* 0x0000000000ac7805 */ /* 0x000fe2000001ff00 */
[----:B------:R-:W-:Y:S01]  /*0650*/  UISETP.LT.AND UP0, UPT, UR7, UR19, UPT ;  /* 0x000000130700728c */ /* 0x000fe2000bf01270 */
[----:B------:R-:W-:Y:S01]  /*0660*/  CS2R R170, SRZ ;  /* 0x0000000000aa7805 */ /* 0x000fe2000001ff00 */
[----:B------:R-:W-:Y:S01]  /*0670*/  CS2R R168, SRZ ;  /* 0x0000000000a87805 */ /* 0x000fe2000001ff00 */
[----:B------:R-:W-:Y:S01]  /*0680*/  CS2R R162, SRZ ;  /* 0x0000000000a27805 */ /* 0x000fe2000001ff00 */
[----:B------:R-:W-:Y:S01]  /*0690*/  USEL UR7, UR7, UR19, UP0 ;  /* 0x0000001307077287 */ /* 0x000fe20008000000 */
[----:B------:R-:W-:Y:S01]  /*06a0*/  CS2R R160, SRZ ;  /* 0x0000000000a07805 */ /* 0x000fe2000001ff00 */
[----:B------:R-:W-:Y:S01]  /*06b0*/  CS2R R166, SRZ ;  /* 0x0000000000a67805 */ /* 0x000fe2000001ff00 */
[----:B------:R-:W-:Y:S01]  /*06c0*/  CS2R R164, SRZ ;  /* 0x0000000000a47805 */ /* 0x000fe2000001ff00 */
[----:B------:R-:W-:Y:S01]  /*06d0*/  UISETP.GT.AND UP0, UPT, UR7, UR8, UPT ;  /* 0x000000080700728c */ /* 0x000fe2000bf04270 */
[----:B------:R-:W-:Y:S01]  /*06e0*/  CS2R R158, SRZ ;  /* 0x00000000009e7805 */ /* 0x000fe2000001ff00 */
[----:B------:R-:W-:Y:S01]  /*06f0*/  CS2R R156, SRZ ;  /* 0x00000000009c7805 */ /* 0x000fe2000001ff00 */
[----:B------:R-:W-:Y:S01]  /*0700*/  CS2R R154, SRZ ;  /* 0x00000000009a7805 */ /* 0x000fe2000001ff00 */
[----:B------:R-:W-:Y:S01]  /*0710*/  CS2R R152, SRZ ;  /* 0x0000000000987805 */ /* 0x000fe2000001ff00 */
[----:B------:R-:W-:Y:S01]  /*0720*/  CS2R R146, SRZ ;  /* 0x0000000000927805 */ /* 0x000fe2000001ff00 */
[----:B------:R-:W-:Y:S01]  /*0730*/  PLOP3.LUT P0, PT, PT, PT, UP0, 0x80, 0x0 ;  /* 0x000000000000781c */ /* 0x000fe20003f0f008 */
[----:B------:R-:W-:Y:S01]  /*0740*/  CS2R R144, SRZ ;  /* 0x0000000000907805 */ /* 0x000fe2000001ff00 */
        /* <DEDUP_REMOVED lines=14> */
[----:B------:R-:W-:Y:S05]  /*0830*/  @!P0 BRA `(.L_x_3) ;  /* 0x0000ce0000008947 */ /* 0x000fea0003800000 */
[----:B------:R-:W-:Y:S02]  /*0840*/  ULDC.64 UR4, c[0x0][0x340] ;  /* 0x0000d00000047ab9 */ /* 0x000fe40000000a00 */
[----:B------:R-:W-:-:S02]  /*0850*/  UISETP.NE.U32.AND UP0, UPT, URZ, UR4, UPT ;  /* 0x000000043f00728c */ /* 0x000fc4000bf05070 */
[----:B------:R-:W-:Y:S02]  /*0860*/  ULDC.64 UR12, c[0x0][0x340] ;  /* 0x0000d000000c7ab9 */ /* 0x000fe40000000a00 */
[----:B------:R-:W-:-:S06]  /*0870*/  UISETP.NE.AND.EX UP0, UPT, URZ, UR5, UPT, UP0 ;  /* 0x000000053f00728c */ /* 0x000fcc000bf05300 */
[----:B------:R-:W-:-:S05]  /*0880*/  PLOP3.LUT P0, PT, PT, PT, UP0, 0x80, 0x0 ;  /* 0x000000000000781c */ /* 0x000fca0003f0f008 */
[----:B------:R-:W-:Y:S02]  /*0890*/  @UP0 UMOV UR4, 0x4 ;  /* 0x0000000400040882 */ /* 0x000fe40000000000 */
[----:B------:R-:W-:-:S06]  /*08a0*/  @UP0 UIMAD.WIDE UR4, UR6, UR4, UR12 ;  /* 0x00000004060402a5 */ /* 0x000fcc000f8e020c */
[----:B-1----:R-:W-:Y:S02]  /*08b0*/  IMAD.U32 R2, RZ, RZ, UR4 ;  /* 0x00000004ff027e24 */ /* 0x002fe4000f8e00ff */
[----:B------:R-:W-:Y:S01]  /*08c0*/  IMAD.U32 R3, RZ, RZ, UR5 ;  /* 0x00000005ff037e24 */ /* 0x000fe2000f8e00ff */
[----:B------:R-:W1:Y:S01]  /*08d0*/  S2R R12, SR_CTAID.X ;  /* 0x00000000000c7919 */ /* 0x000e620000002500 */
[----:B------:R-:W-:Y:S01]  /*08e0*/  SHF.R.S32.HI R27, RZ, 0x1f, R196 ;  /* 0x0000001fff1b7819 */ /* 0x000fe200000114c4 */
[----:B------:R-:W-:Y:S02]  /*08f0*/  USHF.R.S32.HI UR11, URZ, 0x1f, UR10 ;  /* 0x0000001f3f0b7899 */ /* 0x000fe4000801140a */
[----:B------:R3:W4:Y:S01]  /*0900*/  @P0 LDG.E R7, [R2.64] ;  /* 0x0000001002070981 */ /* 0x000722000c1e1900 */
[----:B------:R-:W-:Y:S01]  /*0910*/  ULDC.64 UR4, c[0x0][0x1b8] ;  /* 0x00006e0000047ab9 */ /* 0x000fe20000000a00 */
[CC--:B------:R-:W-:Y:S01]  /*0920*/  LEA.HI R13, R27.reuse, R196.reuse, RZ, 0x4 ;  /* 0x000000c41b0d7211 */ /* 0x0c0fe200078f20ff */
[----:B------:R-:W-:Y:S01]  /*0930*/  UIMAD UR11, UR11, UR4, URZ ;  /* 0x000000040b0b72a4 */ /* 0x000fe2000f8e023f */
[----:B------:R-:W-:Y:S01]  /*0940*/  LEA.HI R9, R27, R196, RZ, 0x6 ;  /* 0x000000c41b097211 */ /* 0x000fe200078f30ff */
[----:B------:R-:W-:Y:S01]  /*0950*/  UIMAD.WIDE.U32 UR18, UR10, UR4, URZ ;  /* 0x000000040a1272a5 */ /* 0x000fe2000f8e003f */
[----:B------:R-:W-:Y:S01]  /*0960*/  BSSY B0, `(.L_x_4) ;  /* 0x000004a000007945 */ /* 0x000fe20003800000 */
[----:B------:R-:W-:-:S02]  /*0970*/  UIMAD UR11, UR10, UR5, UR11 ;  /* 0x000000050a0b72a4 */ /* 0x000fc4000f8e020b */
[----:B------:R-:W-:Y:S02]  /*0980*/  USHF.R.S32.HI UR12, URZ, 0x1f, UR6 ;  /* 0x0000001f3f0c7899 */ /* 0x000fe40008011406 */
[----:B------:R-:W-:Y:S02]  /*0990*/  ULDC.64 UR4, c[0x0][0x1c0] ;  /* 0x0000700000047ab9 */ /* 0x000fe40000000a00 */
[----:B------:R-:W-:Y:S02]  /*09a0*/  UIADD3 UR19, UR19, UR11, URZ ;  /* 0x0000000b13137290 */ /* 0x000fe4000fffe03f */
[----:B------:R-:W-:Y:S02]  /*09b0*/  UIMAD UR12, UR12, UR4, URZ ;  /* 0x000000040c0c72a4 */ /* 0x000fe4000f8e023f */
[----:B------:R-:W-:Y:S02]  /*09c0*/  UIMAD.WIDE.U32 UR18, UR6, UR4, UR18 ;  /* 0x00000004061272a5 */ /* 0x000fe4000f8e0012 */
[----:B------:R-:W-:-:S02]  /*09d0*/  UIMAD UR5, UR6, UR5, UR12 ;  /* 0x00000005060572a4 */ /* 0x000fc4000f8e020c */
[----:B------:R-:W-:Y:S02]  /*09e0*/  ULDC UR4, c[0x0][0x2c4] ;  /* 0x0000b10000047ab9 */ /* 0x000fe40000000800 */
[----:B------:R-:W-:Y:S01]  /*09f0*/  UIADD3 UR5, UR19, UR5, URZ ;  /* 0x0000000513057290 */ /* 0x000fe2000fffe03f */
[----:B---3--:R-:W-:Y:S01]  /*0a00*/  LEA.HI R2, R27, R196, RZ, 0x3 ;  /* 0x000000c41b027211 */ /* 0x008fe200078f18ff */
[----:B------:R-:W-:Y:S01]  /*0a10*/  IMAD.MOV.U32 R3, RZ, RZ, c[0x0][0x2c4] ;  /* 0x0000b100ff037624 */ /* 0x000fe200078e00ff */
[----:B------:R-:W-:Y:S02]  /*0a20*/  ULDC UR11, c[0x0][0x168] ;  /* 0x00005a00000b7ab9 */ /* 0x000fe40000000800 */
[----:B------:R-:W-:Y:S01]  /*0a30*/  LOP3.LUT R0, R2, 0xfffffff8, RZ, 0xc0, !PT ;  /* 0xfffffff802007812 */ /* 0x000fe200078ec0ff */
[----:B------:R-:W-:Y:S01]  /*0a40*/  UIMAD UR11, UR4, UR11, URZ ;  /* 0x0000000b040b72a4 */ /* 0x000fe2000f8e023f */
[----:B------:R-:W-:Y:S01]  /*0a50*/  ISETP.NE.AND P1, PT, R3, 0x1, PT ;  /* 0x000000010300780c */ /* 0x000fe20003f25270 */
[----:B------:R-:W-:Y:S01]  /*0a60*/  IMAD.U32 R3, RZ, RZ, UR19 ;  /* 0x00000013ff037e24 */ /* 0x000fe2000f8e00ff */
[----:B------:R-:W-:Y:S01]  /*0a70*/  SHF.R.S32.HI R11, RZ, 0x3, R2 ;  /* 0x00000003ff0b7819 */ /* 0x000fe20000011402 */
[----:B------:R-:W-:Y:S01]  /*0a80*/  IMAD.IADD R15, R196, 0x1, -R0 ;  /* 0x00000001c40f7824 */ /* 0x000fe200078e0a00 */
[----:B------:R-:W-:Y:S01]  /*0a90*/  MOV R3, UR5 ;  /* 0x0000000500037c02 */ /* 0x000fe20008000f00 */
[----:B------:R-:W-:-:S02]  /*0aa0*/  IMAD.U32 R2, RZ, RZ, UR18 ;  /* 0x00000012ff027e24 */ /* 0x000fc4000f8e00ff */
[C---:B------:R-:W-:Y:S02]  /*0ab0*/  IMAD R198, R15.reuse, 0x10, R11 ;  /* 0x000000100fc67824 */ /* 0x040fe400078e020b */
[----:B------:R-:W-:Y:S02]  /*0ac0*/  IMAD.SHL.U32 R14, R15, 0x8, RZ ;  /* 0x000000080f0e7824 */ /* 0x000fe400078e00ff */
[C---:B-1----:R-:W-:Y:S01]  /*0ad0*/  IMAD R5, R12.reuse, 0x80, R198 ;  /* 0x000000800c057824 */ /* 0x042fe200078e02c6 */
[----:B------:R1:W-:Y:S01]  /*0ae0*/  STL [R1+0x24], R198 ;  /* 0x000024c601007387 */ /* 0x0003e20000100800 */
[----:B------:R-:W-:Y:S02]  /*0af0*/  LEA R12, R12, R11, 0x7 ;  /* 0x0000000b0c0c7211 */ /* 0x000fe400078e38ff */
[----:B------:R-:W-:Y:S01]  /*0b00*/  @P1 IMAD.HI.U32 R0, R5, c[0x0][0x2c8], RZ ;  /* 0x0000b20005001a27 */ /* 0x000fe200078e00ff */
[----:B------:R-:W-:Y:S02]  /*0b10*/  SHF.R.S32.HI R241, RZ, 0x1f, R14 ;  /* 0x0000001ffff17819 */ /* 0x000fe4000001140e */
[----:B------:R-:W-:Y:S01]  /*0b20*/  ISETP.GE.AND P3, PT, R12, UR11, PT ;  /* 0x0000000b0c007c0c */ /* 0x000fe2000bf66270 */
[----:B------:R-:W-:Y:S01]  /*0b30*/  IMAD.MOV.U32 R4, RZ, RZ, R5 ;  /* 0x000000ffff047224 */ /* 0x000fe200078e0005 */
[----:B------:R-:W-:-:S04]  /*0b40*/  @P1 SHF.R.U32.HI R4, RZ, c[0x0][0x2cc], R0 ;  /* 0x0000b300ff041a19 */ /* 0x000fc80000011600 */
[--C-:B------:R-:W-:Y:S01]  /*0b50*/  SHF.R.S32.HI R6, RZ, 0x1f, R4.reuse ;  /* 0x0000001fff067819 */ /* 0x100fe20000011404 */
[----:B------:R-:W-:Y:S02]  /*0b60*/  IMAD.MOV R0, RZ, RZ, -R4 ;  /* 0x000000ffff007224 */ /* 0x000fe400078e0a04 */
[----:B------:R-:W-:-:S04]  /*0b70*/  IMAD.WIDE.U32 R2, R4, c[0x0][0x1b0], R2 ;  /* 0x00006c0004027a25 */ /* 0x000fc800078e0002 */
[----:B------:R-:W-:Y:S02]  /*0b80*/  IMAD R5, R0, c[0x0][0x2c4], R5 ;  /* 0x0000b10000057a24 */ /* 0x000fe400078e0205 */
[----:B------:R-:W-:-:S03]  /*0b90*/  IMAD R6, R6, c[0x0][0x1b0], RZ ;  /* 0x00006c0006067a24 */ /* 0x000fc600078e02ff */
[----:B------:R-:W-:Y:S01]  /*0ba0*/  SHF.R.S32.HI R0, RZ, 0x1f, R5 ;  /* 0x0000001fff007819 */ /* 0x000fe20000011405 */
[----:B------:R-:W-:-:S04]  /*0bb0*/  IMAD R4, R4, c[0x0][0x1b4], R6 ;  /* 0x00006d0004047a24 */ /* 0x000fc800078e0206 */
[----:B------:R-:W-:Y:S02]  /*0bc0*/  IMAD R0, R0, c[0x0][0x1a8], RZ ;  /* 0x00006a0000007a24 */ /* 0x000fe400078e02ff */
[----:B------:R-:W-:Y:S02]  /*0bd0*/  IMAD.IADD R3, R3, 0x1, R4 ;  /* 0x0000000103037824 */ /* 0x000fe400078e0204 */
[----:B------:R-:W-:Y:S01]  /*0be0*/  IMAD R4, R5, c[0x0][0x1ac], R0 ;  /* 0x00006b0005047a24 */ /* 0x000fe200078e0200 */
[----:B------:R-:W-:Y:S01]  /*0bf0*/  LOP3.LUT R0, R13, 0xfffffff0, RZ, 0xc0, !PT ;  /* 0xfffffff00d007812 */ /* 0x000fe200078ec0ff */
[----:B------:R-:W-:-:S04]  /*0c00*/  IMAD.WIDE.U32 R2, R5, c[0x0][0x1a8], R2 ;  /* 0x00006a0005027a25 */ /* 0x000fc800078e0002 */
[----:B------:R-:W-:Y:S01]  /*0c10*/  IMAD.IADD R4, R3, 0x1, R4 ;  /* 0x0000000103047824 */ /* 0x000fe200078e0204 */
[----:B------:R-:W-:Y:S01]  /*0c20*/  LEA R8, P1, R2, c[0x0][0x160], 0x1 ;  /* 0x0000580002087a11 */ /* 0x000fe200078208ff */
[----:B------:R-:W-:Y:S02]  /*0c30*/  IMAD.IADD R3, R196, 0x1, -R0 ;  /* 0x00000001c4037824 */ /* 0x000fe400078e0a00 */
[----:B------:R-:W-:Y:S01]  /*0c40*/  IMAD.SHL.U32 R0, R11, 0x40, RZ ;  /* 0x000000400b007824 */ /* 0x000fe200078e00ff */
[----:B------:R-:W-:Y:S01]  /*0c50*/  LEA.HI.X R5, R2, c[0x0][0x164], R4, 0x1, P1 ;  /* 0x0000590002057a11 */ /* 0x000fe200008f0c04 */
[----:B------:R1:W3:Y:S01]  /*0c60*/  SHFL.IDX PT, R6, R8, RZ, 0x181f ;  /* 0x00181fff08067589 */ /* 0x0002e200000e0000 */
[----:B------:R-:W-:Y:S02]  /*0c70*/  SHF.R.S32.HI R2, RZ, 0x1f, R3 ;  /* 0x0000001fff027819 */ /* 0x000fe40000011403 */
[----:B------:R-:W-:Y:S02]  /*0c80*/  LOP3.LUT R0, R0, 0x1c0, RZ, 0xc0, !PT ;  /* 0x000001c000007812 */ /* 0x000fe400078ec0ff */
[----:B------:R-:W-:-:S02]  /*0c90*/  LEA.HI R26, R2, R3, RZ, 0x3 ;  /* 0x00000003021a7211 */ /* 0x000fc400078f18ff */
[----:B------:R-:W-:Y:S02]  /*0ca0*/  LOP3.LUT R2, R0, 0x38, R14, 0xf8, !PT ;  /* 0x0000003800027812 */ /* 0x000fe400078ef80e */
[----:B------:R-:W-:Y:S02]  /*0cb0*/  LOP3.LUT R4, R26, 0xfffffff8, RZ, 0xc0, !PT ;  /* 0xfffffff81a047812 */ /* 0x000fe400078ec0ff */
[----:B------:R-:W-:-:S03]  /*0cc0*/  SHF.R.U32.HI R0, RZ, 0x3, R0 ;  /* 0x00000003ff007819 */ /* 0x000fc60000011600 */
[----:B------:R-:W-:Y:S01]  /*0cd0*/  IMAD.IADD R25, R3, 0x1, -R4 ;  /* 0x0000000103197824 */ /* 0x000fe200078e0a04 */
[----:B------:R-:W-:Y:S01]  /*0ce0*/  LOP3.LUT R2, R2, R0, RZ, 0x3c, !PT ;  /* 0x0000000002027212 */ /* 0x000fe200078e3cff */
[----:B------:R-:W-:Y:S02]  /*0cf0*/  IMAD.SHL.U32 R0, R9, 0x8, RZ ;  /* 0x0000000809007824 */ /* 0x000fe400078e00ff */
[----:B------:R-:W-:Y:S02]  /*0d00*/  IMAD.MOV.U32 R3, RZ, RZ, 0x10 ;  /* 0x00000010ff037424 */ /* 0x000fe400078e00ff */
[----:B------:R-:W-:Y:S01]  /*0d10*/  IMAD.MOV.U32 R4, RZ, RZ, 0x20 ;  /* 0x00000020ff047424 */ /* 0x000fe200078e00ff */
[----:B------:R-:W-:Y:S01]  /*0d20*/  LOP3.LUT R10, R2, 0xfffffe00, R0, 0xf8, !PT ;  /* 0xfffffe00020a7812 */ /* 0x000fe200078ef800 */
[----:B----4-:R4:W5:Y:S01]  /*0d30*/  @P0 R2UR UR14, R7 ;  /* 0x00000000070e03c2 */ /* 0x01096200000e0000 */
[----:B------:R-:W-:Y:S01]  /*0d40*/  ISETP.GE.AND P0, PT, R14, c[0x0][0x198], PT ;  /* 0x000066000e007a0c */ /* 0x000fe20003f06270 */
[----:B-----5:R-:W-:-:S03]  /*0d50*/  @!UP0 UMOV UR14, UR6 ;  /* 0x00000006000e8c82 */ /* 0x020fc60008000000 */
[----:B------:R-:W-:-:S05]  /*0d60*/  R2P PR, R25, 0x6 ;  /* 0x0000000619007804 */ /* 0x000fca0000000000 */
[----:B------:R-:W-:Y:S02]  /*0d70*/  SEL R3, R3, 0xfffffff0, !P1 ;  /* 0xfffffff003037807 */ /* 0x000fe40004800000 */
[----:B------:R-:W-:Y:S01]  /*0d80*/  SEL R4, R4, 0xffffffe0, !P2 ;  /* 0xffffffe004047807 */ /* 0x000fe20005000000 */
[----:B----4-:R1:W4:Y:S01]  /*0d90*/  SHFL.IDX PT, R7, R5, RZ, 0x181f ;  /* 0x00181fff05077589 */ /* 0x01032200000e0000 */
[----:B------:R-:W-:Y:S05]  /*0da0*/  @P3 BRA `(.L_x_5) ;  /* 0x0000005000003947 */ /* 0x000fea0003800000 */
[----:B---3--:R-:W-:Y:S01]  /*0db0*/  LEA R6, P1, R14, R6, 0x1 ;  /* 0x000000060e067211 */ /* 0x008fe200078208ff */
[----:B------:R-:W-:-:S03]  /*0dc0*/  IMAD.SHL.U32 R0, R10, 0x2, RZ ;  /* 0x000000020a007824 */ /* 0x000fc600078e00ff */
[----:B----4-:R-:W-:-:S05]  /*0dd0*/  LEA.HI.X R7, R14, R7, R241, 0x1, P1 ;  /* 0x000000070e077211 */ /* 0x010fca00008f0cf1 */
[----:B------:R-:W-:Y:S01]  /*0de0*/  @!PT LDS RZ, [RZ] ;  /* 0x00000000fffff984 */ /* 0x000fe20000000800 */
[----:B------:R3:W-:Y:S04]  /*0df0*/  LDGSTS.E.BYPASS.LTC128B.128 [R0+0x7100], [R6.64], !P0 ;  /* 0x0710000006007fae */ /* 0x0007e8000c101d50 */
.L_x_5:
[----:B---3--:R-:W-:Y:S05]  /*0e00*/  BSYNC B0 ;  /* 0x0000000000007941 */ /* 0x008fea0003800000 */
.L_x_4:
[----:B------:R-:W-:Y:S01]  /*0e10*/  IADD3 R2, R12, 0x10, RZ ;  /* 0x000000100c027810 */ /* 0x000fe20007ffe0ff */
[----:B------:R3:W1:Y:S01]  /*0e20*/  SHFL.IDX PT, R0, R5, 0x1, 0x181f ;  /* 0x00381f0005007f89 */ /* 0x00066200000e0000 */
[----:B------:R-:W-:Y:S02]  /*0e30*/  BSSY B0, `(.L_x_6) ;  /* 0x0000009000007945 */ /* 0x000fe40003800000 */
[----:B------:R-:W-:Y:S01]  /*0e40*/  ISETP.GE.AND P1, PT, R2, UR11, PT ;  /* 0x0000000b02007c0c */ /* 0x000fe2000bf26270 */
[----:B------:R3:W4:-:S12]  /*0e50*/  SHFL.IDX PT, R6, R8, 0x1, 0x181f ;  /* 0x00381f0008067f89 */ /* 0x00071800000e0000 */
[----:B------:R-:W-:Y:S05]  /*0e60*/  @P1 BRA `(.L_x_7) ;  /* 0x0000005000001947 */ /* 0x000fea0003800000 */
[----:B----4-:R-:W-:-:S04]  /*0e70*/  LEA R6, P1, R14, R6, 0x1 ;  /* 0x000000060e067211 */ /* 0x010fc800078208ff */
[----:B-1----:R-:W-:Y:S01]  /*0e80*/  LEA.HI.X R7, R14, R0, R241, 0x1, P1 ;  /* 0x000000000e077211 */ /* 0x002fe200008f0cf1 */
[----:B------:R-:W-:-:S05]  /*0e90*/  IMAD.SHL.U32 R0, R10, 0x2, RZ ;  /* 0x000000020a007824 */ /* 0x000fca00078e00ff */
[----:B------:R-:W-:Y:S01]  /*0ea0*/  @!PT LDS RZ, [RZ] ;  /* 0x00000000fffff984 */ /* 0x000fe20000000800 */
[----:B------:R1:W-:Y:S03]  /*0eb0*/  LDGSTS.E.BYPASS.LTC128B.128 [R0+0x7900], [R6.64], !P0 ;  /* 0x0790000006007fae */ /* 0x0003e6000c101d50 */
.L_x_7:
[----:B------:R-:W-:Y:S05]  /*0ec0*/  BSYNC B0 ;  /* 0x0000000000007941 */ /* 0x000fea0003800000 */
.L_x_6:
[----:B------:R-:W-:Y:S01]  /*0ed0*/  IADD3 R2, R12, 0x20, RZ ;  /* 0x000000200c027810 */ /* 0x000fe20007ffe0ff */
[----:B-1----:R1:W3:Y:S01]  /*0ee0*/  SHFL.IDX PT, R0, R5, 0x2, 0x181f ;  /* 0x00581f0005007f89 */ /* 0x0022e200000e0000 */
[----:B------:R-:W-:Y:S02]  /*0ef0*/  BSSY B0, `(.L_x_8) ;  /* 0x0000009000007945 */ /* 0x000fe40003800000 */
[----:B------:R-:W-:Y:S01]  /*0f00*/  ISETP.GE.AND P1, PT, R2, UR11, PT ;  /* 0x0000000b02007c0c */ /* 0x000fe2000bf26270 */
[----:B----4-:R1:W4:-:S12]  /*0f10*/  SHFL.IDX PT, R6, R8, 0x2, 0x181f ;  /* 0x00581f0008067f89 */ /* 0x01031800000e0000 */
[----:B------:R-:W-:Y:S05]  /*0f20*/  @P1 BRA `(.L_x_9) ;  /* 0x0000005000001947 */ /* 0x000fea0003800000 */
[----:B----4-:R-:W-:-:S04]  /*0f30*/  LEA R6, P1, R14, R6, 0x1 ;  /* 0x000000060e067211 */ /* 0x010fc800078208ff */
[----:B---3--:R-:W-:Y:S01]  /*0f40*/  LEA.HI.X R7, R14, R0, R241, 0x1, P1 ;  /* 0x000000000e077211 */ /* 0x008fe200008f0cf1 */
[----:B------:R-:W-:-:S05]  /*0f50*/  IMAD.SHL.U32 R0, R10, 0x2, RZ ;  /* 0x000000020a007824 */ /* 0x000fca00078e00ff */
[----:B------:R-:W-:Y:S01]  /*0f60*/  @!PT LDS RZ, [RZ] ;  /* 0x00000000fffff984 */ /* 0x000fe20000000800 */
[----:B------:R3:W-:Y:S03]  /*0f70*/  LDGSTS.E.BYPASS.LTC128B.128 [R0+0x8100], [R6.64], !P0 ;  /* 0x0810000006007fae */ /* 0x0007e6000c101d50 */
.L_x_9:
[----:B------:R-:W-:Y:S05]  /*0f80*/  BSYNC B0 ;  /* 0x0000000000007941 */ /* 0x000fea0003800000 */
.L_x_8:
[----:B------:R-:W-:Y:S01]  /*0f90*/  IADD3 R2, R12, 0x30, RZ ;  /* 0x000000300c027810 */ /* 0x000fe20007ffe0ff */
[----:B---3--:R3:W1:Y:S01]  /*0fa0*/  SHFL.IDX PT, R0, R5, 0x3, 0x181f ;  /* 0x00781f0005007f89 */ /* 0x00866200000e0000 */
[----:B------:R-:W-:Y:S02]  /*0fb0*/  BSSY B0, `(.L_x_10) ;  /* 0x0000009000007945 */ /* 0x000fe40003800000 */
[----:B------:R-:W-:Y:S01]  /*0fc0*/  ISETP.GE.AND P1, PT, R2, UR11, PT ;  /* 0x0000000b02007c0c */ /* 0x000fe2000bf26270 */
[----:B----4-:R3:W4:-:S12]  /*0fd0*/  SHFL.IDX PT, R6, R8, 0x3, 0x181f ;  /* 0x00781f0008067f89 */ /* 0x01071800000e0000 */
[----:B------:R-:W-:Y:S05]  /*0fe0*/  @P1 BRA `(.L_x_11) ;  /* 0x0000005000001947 */ /* 0x000fea0003800000 */
[----:B----4-:R-:W-:-:S04]  /*0ff0*/  LEA R6, P1, R14, R6, 0x1 ;  /* 0x000000060e067211 */ /* 0x010fc800078208ff */
[----:B-1----:R-:W-:Y:S01]  /*1000*/  LEA.HI.X R7, R14, R0, R241, 0x1, P1 ;  /* 0x000000000e077211 */ /* 0x002fe200008f0cf1 */
[----:B------:R-:W-:-:S05]  /*1010*/  IMAD.SHL.U32 R0, R10, 0x2, RZ ;  /* 0x000000020a007824 */ /* 0x000fca00078e00ff */
[----:B------:R-:W-:Y:S01]  /*1020*/  @!PT LDS RZ, [RZ] ;  /* 0x00000000fffff984 */ /* 0x000fe20000000800 */
[----:B------:R1:W-:Y:S03]  /*1030*/  LDGSTS.E.BYPASS.LTC128B.128 [R0+0x8900], [R6.64], !P0 ;  /* 0x0890000006007fae */ /* 0x0003e6000c101d50 */
.L_x_11:
[----:B------:R-:W-:Y:S05]  /*1040*/  BSYNC B0 ;  /* 0x0000000000007941 */ /* 0x000fea0003800000 */
.L_x_10:
        /* <DEDUP_REMOVED lines=11> */
.L_x_13:
[----:B------:R-:W-:Y:S05]  /*1100*/  BSYNC B0 ;  /* 0x0000000000007941 */ /* 0x000fea0003800000 */
.L_x_12:
        /* <DEDUP_REMOVED lines=11> */
.L_x_15:
[----:B------:R-:W-:Y:S05]  /*11c0*/  BSYNC B0 ;  /* 0x0000000000007941 */ /* 0x000fea0003800000 */
.L_x_14:
        /* <DEDUP_REMOVED lines=11> */
.L_x_17:
[----:B------:R-:W-:Y:S05]  /*1280*/  BSYNC B0 ;  /* 0x0000000000007941 */ /* 0x000fea0003800000 */
.L_x_16:
[----:B-1-3--:R-:W1:Y:S01]  /*1290*/  SHFL.IDX PT, R8, R8, 0x7, 0x181f ;  /* 0x00f81f0008087f89 */ /* 0x00ae6200000e0000 */
[----:B------:R-:W-:Y:S01]  /*12a0*/  UMOV UR6, 0x70 ;  /* 0x0000007000067882 */ /* 0x000fe20000000000 */
[----:B------:R-:W-:Y:S01]  /*12b0*/  MOV R0, c[0x0][0x2b8] ;  /* 0x0000ae0000007a02 */ /* 0x000fe20000000f00 */
[----:B------:R-:W-:Y:S01]  /*12c0*/  UIMAD UR6, UR7, UR6, -0x70 ;  /* 0xffffff90070674a4 */ /* 0x000fe2000f8e0206 */
[----:B------:R3:W5:Y:S01]  /*12d0*/  SHFL.IDX PT, R9, R5, 0x7, 0x181f ;  /* 0x00f81f0005097f89 */ /* 0x00076200000e0000 */
[----:B------:R-:W-:Y:S01]  /*12e0*/  SHF.L.U32 R197, R10, 0x1, RZ ;  /* 0x000000010ac57819 */ /* 0x000fe200000006ff */
[----:B------:R-:W-:Y:S01]  /*12f0*/  USHF.R.S32.HI UR18, URZ, 0x1f, UR14 ;  /* 0x0000001f3f127899 */ /* 0x000fe2000801140e */
[----:B------:R-:W-:Y:S01]  /*1300*/  ISETP.NE.AND P5, PT, R0, 0x1, PT ;  /* 0x000000010000780c */ /* 0x000fe20003fa5270 */
[----:B------:R-:W-:Y:S01]  /*1310*/  ULDC.64 UR4, c[0x0][0x2b0] ;  /* 0x0000ac0000047ab9 */ /* 0x000fe20000000a00 */
[----:B------:R-:W-:Y:S01]  /*1320*/  IADD3 R0, R198, UR6, RZ ;  /* 0x00000006c6007c10 */ /* 0x000fe2000fffe0ff */
[----:B------:R-:W-:Y:S01]  /*1330*/  UIMAD UR18, UR18, UR4, URZ ;  /* 0x00000004121272a4 */ /* 0x000fe2000f8e023f */
[----:B------:R-:W-:Y:S01]  /*1340*/  MOV R243, RZ ;  /* 0x000000ff00f37202 */ /* 0x000fe20000000f00 */
[----:B------:R-:W-:Y:S01]  /*1350*/  UIMAD.WIDE.U32 UR12, UR14, UR4, URZ ;  /* 0x000000040e0c72a5 */ /* 0x000fe2000f8e003f */
[C---:B------:R-:W-:Y:S01]  /*1360*/  ISETP.GE.AND P4, PT, R0.reuse, UR15, PT ;  /* 0x0000000f00007c0c */ /* 0x040fe2000bf86270 */
[----:B------:R-:W-:Y:S01]  /*1370*/  UIMAD UR14, UR14, UR5, UR18 ;  /* 0x000000050e0e72a4 */ /* 0x000fe2000f8e0212 */
[----:B--2---:R-:W-:Y:S01]  /*1380*/  IADD3 R2, R0, UR9, RZ ;  /* 0x0000000900027c10 */ /* 0x004fe2000fffe0ff */
[----:B------:R-:W-:Y:S01]  /*1390*/  UIADD3 UR19, UR7, -0x1, URZ ;  /* 0xffffffff07137890 */ /* 0x000fe2000fffe03f */
[----:B------:R-:W-:Y:S01]  /*13a0*/  ISETP.GT.OR P4, PT, R198, 0x6f, P4 ;  /* 0x0000006fc600780c */ /* 0x000fe20002784670 */
[----:B------:R-:W-:Y:S01]  /*13b0*/  UIADD3 UR14, UR13, UR14, URZ ;  /* 0x0000000e0d0e7290 */ /* 0x000fe2000fffe03f */
[----:B------:R-:W-:Y:S01]  /*13c0*/  MOV R0, R2 ;  /* 0x0000000200007202 */ /* 0x000fe20000000f00 */
[----:B------:R-:W-:Y:S01]  /*13d0*/  ULDC.64 UR4, c[0x0][0x1e8] ;  /* 0x00007a0000047ab9 */ /* 0x000fe20000000a00 */
[----:B------:R-:W-:-:S02]  /*13e0*/  SHF.R.S32.HI R22, RZ, 0x4, R13 ;  /* 0x00000004ff167819 */ /* 0x000fc4000001140d */
[----:B---3--:R-:W-:Y:S01]  /*13f0*/  IADD3 R5, R12, 0x70, RZ ;  /* 0x000000700c057810 */ /* 0x008fe20007ffe0ff */
[----:B------:R-:W-:Y:S03]  /*1400*/  STL [R1], R197 ;  /* 0x000000c501007387 */ /* 0x000fe60000100800 */
[----:B------:R-:W-:Y:S01]  /*1410*/  ISETP.GE.AND P3, PT, R5, UR11, PT ;  /* 0x0000000b05007c0c */ /* 0x000fe2000bf66270 */
[----:B------:R-:W-:-:S05]  /*1420*/  @P5 IMAD.HI.U32 R5, R2, c[0x0][0x2bc], RZ ;  /* 0x0000af0002055a27 */ /* 0x000fca00078e00ff */
[----:B------:R-:W-:-:S04]  /*1430*/  @P5 SHF.R.U32.HI R0, RZ, c[0x0][0x2c0], R5 ;  /* 0x0000b000ff005a19 */ /* 0x000fc80000011605 */
[----:B------:R-:W-:-:S03]  /*1440*/  @!P4 IADD3 R5, P1, R0, UR12, RZ ;  /* 0x0000000c0005cc10 */ /* 0x000fc6000ff3e0ff */
[----:B-1----:R-:W-:Y:S02]  /*1450*/  @!P3 LEA R8, P2, R14, R8, 0x1 ;  /* 0x000000080e08b211 */ /* 0x002fe400078408ff */
[----:B------:R-:W-:Y:S02]  /*1460*/  @!P4 LEA.HI.X.SX32 R7, R0, UR14, 0x1, P1 ;  /* 0x0000000e0007cc11 */ /* 0x000fe400088f0eff */
[----:B-----5:R-:W-:Y:S02]  /*1470*/  @!P3 LEA.HI.X R9, R14, R9, R241, 0x1, P2 ;  /* 0x000000090e09b211 */ /* 0x020fe400010f0cf1 */
[----:B----4-:R-:W-:-:S03]  /*1480*/  @!P4 LEA R6, P1, R5, c[0x0][0x2a0], 0x2 ;  /* 0x0000a8000506ca11 */ /* 0x010fc600078210ff */
[----:B------:R-:W-:Y:S01]  /*1490*/  @!PT LDS RZ, [RZ] ;  /* 0x00000000fffff984 */ /* 0x000fe20000000800 */
[----:B------:R1:W-:Y:S01]  /*14a0*/  @!P3 LDGSTS.E.BYPASS.LTC128B.128 [R197+0xa900], [R8.64], !P0 ;  /* 0x0a90000008c5bfae */ /* 0x0003e2000c101d50 */
[----:B------:R-:W-:-:S03]  /*14b0*/  @!P4 LEA.HI.X R7, R5, c[0x0][0x2a4], R7, 0x2, P1 ;  /* 0x0000a9000507ca11 */ /* 0x000fc600008f1407 */
[----:B------:R-:W0:Y:S04]  /*14c0*/  LDGDEPBAR ;  /* 0x00000000000079af */ /* 0x000e280000000000 */
[----:B------:R-:W-:Y:S06]  /*14d0*/  BAR.SYNC.DEFER_BLOCKING 0x0 ;  /* 0x0000000000007b1d */ /* 0x000fec0000010000 */
[----:B------:R2:W3:Y:S01]  /*14e0*/  @!P4 LDG.E R243, [R6.64] ;  /* 0x0000001006f3c981 */ /* 0x0004e2000c1e1900 */
[----:B------:R-:W-:Y:S01]  /*14f0*/  IADD3 R0, -R0, RZ, RZ ;  /* 0x000000ff00007210 */ /* 0x000fe20007ffe1ff */
[----:B------:R-:W-:Y:S01]  /*1500*/  USHF.R.S32.HI UR11, URZ, 0x1f, UR10 ;  /* 0x0000001f3f0b7899 */ /* 0x000fe2000801140a */
[----:B-1----:R-:W-:Y:S01]  /*1510*/  SHF.L.U32 R9, R11, 0x3, RZ ;  /* 0x000000030b097819 */ /* 0x002fe200000006ff */
[----:B------:R-:W-:Y:S01]  /*1520*/  UIMAD.WIDE.U32 UR20, UR10, UR4, URZ ;  /* 0x000000040a1472a5 */ /* 0x000fe2000f8e003f */
[----:B------:R-:W-:Y:S01]  /*1530*/  LEA.HI R10, R13, R22, RZ, 0x1 ;  /* 0x000000160d0a7211 */ /* 0x000fe200078f08ff */
[----:B------:R-:W-:Y:S01]  /*1540*/  IMAD R16, R0, c[0x0][0x2b8], R2 ;  /* 0x0000ae0000107a24 */ /* 0x000fe200078e0202 */
[----:B------:R-:W-:Y:S01]  /*1550*/  UIMAD UR18, UR11, UR4, URZ ;  /* 0x000000040b1272a4 */ /* 0x000fe2000f8e023f */
[----:B------:R-:W-:Y:S01]  /*1560*/  SHF.L.U32 R5, R15, 0x6, RZ ;  /* 0x000000060f057819 */ /* 0x000fe200000006ff */
[----:B------:R-:W-:Y:S01]  /*1570*/  UIMAD UR15, UR19, -0x70, UR15 ;  /* 0xffffff90130f78a4 */ /* 0x000fe2000f8e020f */
[----:B------:R-:W-:Y:S01]  /*1580*/  LOP3.LUT R10, R10, 0xfffffffe, RZ, 0xc0, !PT ;  /* 0xfffffffe0a0a7812 */ /* 0x000fe200078ec0ff */
[----:B------:R-:W-:Y:S01]  /*1590*/  UIMAD UR18, UR10, UR5, UR18 ;  /* 0x000000050a1272a4 */ /* 0x000fe2000f8e0212 */
[----:B------:R-:W-:Y:S01]  /*15a0*/  SHF.R.S32.HI R8, RZ, 0x1f, R16 ;  /* 0x0000001fff087819 */ /* 0x000fe20000011410 */
[----:B------:R-:W-:Y:S01]  /*15b0*/  STL [R1+0x4], R16 ;  /* 0x0000041001007387 */ /* 0x000fe20000100800 */
[----:B------:R-:W-:Y:S01]  /*15c0*/  LOP3.LUT R5, R5, 0x1c0, RZ, 0xc0, !PT ;  /* 0x000001c005057812 */ /* 0x000fe200078ec0ff */
[----:B------:R-:W-:Y:S01]  /*15d0*/  UIADD3 UR18, UR21, UR18, URZ ;  /* 0x0000001215127290 */ /* 0x000fe2000fffe03f */
[----:B------:R-:W-:Y:S01]  /*15e0*/  IADD3 R18, -R11, UR15, RZ ;  /* 0x0000000f0b127c10 */ /* 0x000fe2000fffe1ff */
[C---:B------:R-:W-:Y:S01]  /*15f0*/  IMAD R0, R8.reuse, c[0x0][0x1e0], RZ ;  /* 0x0000780008007a24 */ /* 0x040fe200078e02ff */
[----:B------:R-:W-:Y:S01]  /*1600*/  LOP3.LUT R9, R5, 0x8, R9, 0xf8, !PT ;  /* 0x0000000805097812 */ /* 0x000fe200078ef809 */
[----:B------:R-:W-:Y:S01]  /*1610*/  IMAD R8, R8, c[0x0][0x208], RZ ;  /* 0x0000820008087a24 */ /* 0x000fe200078e02ff */
[----:B------:R-:W-:Y:S01]  /*1620*/  ISETP.GE.AND P4, PT, R18, 0x1, PT ;  /* 0x000000011200780c */ /* 0x000fe20003f86270 */
[----:B------:R-:W-:Y:S01]  /*1630*/  IMAD R0, R16, c[0x0][0x1e4], R0 ;  /* 0x0000790010007a24 */ /* 0x000fe200078e0200 */
[----:B------:R-:W-:Y:S01]  /*1640*/  ISETP.GE.AND P3, PT, R18, 0x11, PT ;  /* 0x000000111200780c */ /* 0x000fe20003f66270 */
[C---:B------:R-:W-:Y:S01]  /*1650*/  IMAD R8, R16.reuse, c[0x0][0x20c], R8 ;  /* 0x0000830010087a24 */ /* 0x040fe200078e0208 */
[----:B------:R-:W-:Y:S01]  /*1660*/  SHF.R.U32.HI R5, RZ, 0x3, R5 ;  /* 0x00000003ff057819 */ /* 0x000fe20000011605 */
[----:B--2---:R-:W-:Y:S01]  /*1670*/  IMAD.WIDE.U32 R6, R16, c[0x0][0x1e0], RZ ;  /* 0x0000780010067a25 */ /* 0x004fe200078e00ff */
[----:B------:R-:W-:Y:S01]  /*1680*/  ISETP.GE.AND P6, PT, R14, c[0x0][0x1d4], PT ;  /* 0x000075000e007a0c */ /* 0x000fe20003fc6270 */
[----:B------:R-:W-:Y:S01]  /*1690*/  ULDC.64 UR4, c[0x0][0x210] ;  /* 0x0000840000047ab9 */ /* 0x000fe20000000a00 */
[----:B------:R-:W-:Y:S01]  /*16a0*/  LOP3.LUT R24, R9, R5, RZ, 0x3c, !PT ;  /* 0x0000000509187212 */ /* 0x000fe200078e3cff */
[----:B------:R-:W-:Y:S01]  /*16b0*/  IMAD R5, R16, c[0x0][0x1e0], RZ ;  /* 0x0000780010057a24 */ /* 0x000fe200078e02ff */
[----:B------:R-:W-:Y:S01]  /*16c0*/  IADD3 R7, R7, R0, RZ ;  /* 0x0000000007077210 */ /* 0x000fe20007ffe0ff */
[----:B------:R-:W-:Y:S01]  /*16d0*/  UIMAD.WIDE.U32 UR22, UR10, UR4, URZ ;  /* 0x000000040a1672a5 */ /* 0x000fe2000f8e003f */
[----:B------:R-:W-:Y:S01]  /*16e0*/  ISETP.GE.AND P2, PT, R18, 0x21, PT ;  /* 0x000000211200780c */ /* 0x000fe20003f46270 */
[----:B------:R-:W-:Y:S01]  /*16f0*/  UIMAD UR4, UR11, UR4, URZ ;  /* 0x000000040b0472a4 */ /* 0x000fe2000f8e023f */
[----:B------:R-:W-:Y:S01]  /*1700*/  IADD3 R22, R22, -R10, RZ ;  /* 0x8000000a16167210 */ /* 0x000fe20007ffe0ff */
[----:B------:R-:W-:Y:S01]  /*1710*/  UISETP.GT.AND UP0, UPT, UR19, UR8, UPT ;  /* 0x000000081300728c */ /* 0x000fe2000bf04270 */
[----:B------:R-:W-:Y:S01]  /*1720*/  MOV R9, UR10 ;  /* 0x0000000a00097c02 */ /* 0x000fe20008000f00 */
[----:B------:R-:W-:Y:S01]  /*1730*/  UIMAD UR4, UR10, UR5, UR4 ;  /* 0x000000050a0472a4 */ /* 0x000fe2000f8e0204 */
[----:B------:R-:W-:-:S02]  /*1740*/  LEA.HI R195, R27, R196, RZ, 0x5 ;  /* 0x000000c41bc37211 */ /* 0x000fc400078f28ff */
[----:B------:R-:W-:Y:S01]  /*1750*/  SHF.L.U32 R242, R14, 0x1, RZ ;  /* 0x000000010ef27819 */ /* 0x000fe200000006ff */
[----:B------:R-:W-:Y:S01]  /*1760*/  UIADD3 UR4, UR23, UR4, URZ ;  /* 0x0000000417047290 */ /* 0x000fe2000fffe03f */
[----:B---3--:R-:W-:Y:S01]  /*1770*/  SHF.R.S32.HI R23, RZ, 0x1f, R243 ;  /* 0x0000001fff177819 */ /* 0x008fe200000114f3 */
[----:B------:R-:W-:-:S04]  /*1780*/  IMAD.WIDE.U32 R6, R243, c[0x0][0x1f0], R6 ;  /* 0x00007c00f3067a25 */ /* 0x000fc800078e0006 */
[----:B------:R-:W-:Y:S01]  /*1790*/  IMAD R2, R23, c[0x0][0x1f0], RZ ;  /* 0x00007c0017027a24 */ /* 0x000fe200078e02ff */
[----:B------:R-:W-:Y:S01]  /*17a0*/  IADD3 R0, P0, R6, UR20, RZ ;  /* 0x0000001406007c10 */ /* 0x000fe2000ff1e0ff */
[C---:B------:R-:W-:Y:S02]  /*17b0*/  IMAD R5, R243.reuse, c[0x0][0x1f0], R5 ;  /* 0x00007c00f3057a24 */ /* 0x040fe400078e0205 */
[----:B------:R-:W-:Y:S02]  /*17c0*/  IMAD R2, R243, c[0x0][0x1f4], R2 ;  /* 0x00007d00f3027a24 */ /* 0x000fe400078e0202 */
[----:B------:R-:W-:-:S03]  /*17d0*/  IMAD R5, R9, c[0x0][0x1e8], R5 ;  /* 0x00007a0009057a24 */ /* 0x000fc600078e0205 */
[----:B------:R-:W-:Y:S02]  /*17e0*/  IADD3.X R6, R7, UR18, R2, P0, !PT ;  /* 0x0000001207067c10 */ /* 0x000fe400087fe402 */
[C---:B------:R-:W-:Y:S02]  /*17f0*/  LEA R2, P0, R0.reuse, c[0x0][0x1c8], 0x1 ;  /* 0x0000720000027a11 */ /* 0x040fe400078008ff */
[----:B------:R-:W-:Y:S02]  /*1800*/  LEA R5, R5, c[0x0][0x1c8], 0x1 ;  /* 0x0000720005057a11 */ /* 0x000fe400078e08ff */
[----:B------:R-:W-:Y:S01]  /*1810*/  LEA.HI.X R0, R0, c[0x0][0x1cc], R6, 0x1, P0 ;  /* 0x0000730000007a11 */ /* 0x000fe200000f0c06 */
[----:B------:R-:W1:Y:S01]  /*1820*/  SHFL.IDX PT, R12, R2, RZ, 0x181f ;  /* 0x00181fff020c7589 */ /* 0x000e6200000e0000 */
[----:B------:R-:W-:-:S03]  /*1830*/  IMAD.WIDE.U32 R6, R16, c[0x0][0x208], RZ ;  /* 0x0000820010067a25 */ /* 0x000fc600078e00ff */
[----:B------:R-:W2:Y:S02]  /*1840*/  SHFL.IDX PT, R11, R2, 0x1, 0x181f ;  /* 0x00381f00020b7f89 */ /* 0x000ea400000e0000 */
[----:B------:R-:W-:Y:S02]  /*1850*/  IADD3 R7, R7, R8, RZ ;  /* 0x0000000807077210 */ /* 0x000fe40007ffe0ff */
[----:B------:R-:W3:Y:S03]  /*1860*/  SHFL.IDX PT, R13, R0, RZ, 0x181f ;  /* 0x00181fff000d7589 */ /* 0x000ee600000e0000 */
[----:B------:R-:W-:Y:S01]  /*1870*/  IMAD.WIDE.U32 R6, R243, c[0x0][0x218], R6 ;  /* 0x00008600f3067a25 */ /* 0x000fe200078e0006 */
[----:B------:R-:W4:Y:S04]  /*1880*/  SHFL.IDX PT, R21, R0, 0x1, 0x181f ;  /* 0x00381f0000157f89 */ /* 0x000f2800000e0000 */
[----:B------:R-:W5:Y:S04]  /*1890*/  SHFL.IDX PT, R19, R2, 0x2, 0x181f ;  /* 0x00581f0002137f89 */ /* 0x000f6800000e0000 */
[----:B------:R-:W5:Y:S04]  /*18a0*/  SHFL.IDX PT, R20, R0, 0x2, 0x181f ;  /* 0x00581f0000147f89 */ /* 0x000f6800000e0000 */
[----:B------:R-:W5:Y:S01]  /*18b0*/  SHFL.IDX PT, R16, R2, 0x3, 0x181f ;  /* 0x00781f0002107f89 */ /* 0x000f6200000e0000 */
[----:B-1----:R-:W-:-:S03]  /*18c0*/  @P4 LEA R12, P1, R14, R12, 0x1 ;  /* 0x0000000c0e0c4211 */ /* 0x002fc600078208ff */
[----:B------:R-:W1:Y:S01]  /*18d0*/  SHFL.IDX PT, R17, R0, 0x3, 0x181f ;  /* 0x00781f0000117f89 */ /* 0x000e6200000e0000 */
[C---:B--2---:R-:W-:Y:S02]  /*18e0*/  @P3 LEA R10, P0, R14.reuse, R11, 0x1 ;  /* 0x0000000b0e0a3211 */ /* 0x044fe400078008ff */
[C-C-:B---3--:R-:W-:Y:S02]  /*18f0*/  @P4 LEA.HI.X R13, R14.reuse, R13, R241.reuse, 0x1, P1 ;  /* 0x0000000d0e0d4211 */ /* 0x148fe400008f0cf1 */
[----:B----4-:R-:W-:-:S03]  /*1900*/  @P3 LEA.HI.X R11, R14, R21, R241, 0x1, P0 ;  /* 0x000000150e0b3211 */ /* 0x010fc600000f0cf1 */
[----:B------:R2:W-:Y:S01]  /*1910*/  @P4 LDGSTS.E.BYPASS.LTC128B.128 [R197+0x3900], [R12.64], !P6 ;  /* 0x039000000cc54fae */ /* 0x0005e2000f101d50 */
[----:B------:R-:W-:Y:S02]  /*1920*/  ISETP.GE.AND P0, PT, R18, 0x31, PT ;  /* 0x000000311200780c */ /* 0x000fe40003f06270 */
[----:B-----5:R-:W-:Y:S01]  /*1930*/  @P2 LEA R8, P1, R14, R19, 0x1 ;  /* 0x000000130e082211 */ /* 0x020fe200078208ff */
[----:B------:R3:W-:Y:S01]  /*1940*/  @P3 LDGSTS.E.BYPASS.LTC128B.128 [R197+0x4100], [R10.64], !P6 ;  /* 0x041000000ac53fae */ /* 0x0007e2000f101d50 */
[----:B------:R-:W-:Y:S02]  /*1950*/  ISETP.GE.AND P4, PT, R18, 0x41, PT ;  /* 0x000000411200780c */ /* 0x000fe40003f86270 */
[----:B------:R-:W-:Y:S01]  /*1960*/  @P2 LEA.HI.X R9, R14, R20, R241, 0x1, P1 ;  /* 0x000000140e092211 */ /* 0x000fe200008f0cf1 */
[----:B------:R-:W-:Y:S01]  /*1970*/  SHFL.IDX PT, R19, R0, 0x5, 0x181f ;  /* 0x00b81f0000137f89 */ /* 0x000fe200000e0000 */
[----:B------:R-:W-:-:S03]  /*1980*/  ISETP.GE.AND P3, PT, R18, 0x51, PT ;  /* 0x000000511200780c */ /* 0x000fc60003f66270 */
[----:B------:R4:W-:Y:S01]  /*1990*/  @P2 LDGSTS.E.BYPASS.LTC128B.128 [R197+0x4900], [R8.64], !P6 ;  /* 0x0490000008c52fae */ /* 0x0009e2000f101d50 */
[----:B------:R-:W-:-:S03]  /*19a0*/  ISETP.GE.AND P2, PT, R18, 0x61, PT ;  /* 0x000000611200780c */ /* 0x000fc60003f46270 */
[----:B--2---:R-:W-:Y:S04]  /*19b0*/  SHFL.IDX PT, R12, R2, 0x5, 0x181f ;  /* 0x00b81f00020c7f89 */ /* 0x004fe800000e0000 */
[----:B---3--:R2:W3:Y:S04]  /*19c0*/  SHFL.IDX PT, R10, R2, 0x4, 0x181f ;  /* 0x00981f00020a7f89 */ /* 0x0084e800000e0000 */
[----:B------:R-:W5:Y:S01]  /*19d0*/  SHFL.IDX PT, R11, R0, 0x4, 0x181f ;  /* 0x00981f00000b7f89 */ /* 0x000f6200000e0000 */
[----:B----4-:R-:W-:-:S03]  /*19e0*/  @P0 LEA R8, P1, R14, R16, 0x1 ;  /* 0x000000100e080211 */ /* 0x010fc600078208ff */
[----:B------:R-:W4:Y:S01]  /*19f0*/  SHFL.IDX PT, R16, R5, 0x6, 0x181f ;  /* 0x00d81f0005107f89 */ /* 0x000f2200000e0000 */
[----:B-1----:R-:W-:-:S03]  /*1a00*/  @P0 LEA.HI.X R9, R14, R17, R241, 0x1, P1 ;  /* 0x000000110e090211 */ /* 0x002fc600008f0cf1 */
[----:B------:R1:W4:Y:S04]  /*1a10*/  SHFL.IDX PT, R17, R0, 0x6, 0x181f ;  /* 0x00d81f0000117f89 */ /* 0x00032800000e0000 */
[----:B------:R4:W-:Y:S01]  /*1a20*/  @P0 LDGSTS.E.BYPASS.LTC128B.128 [R197+0x5100], [R8.64], !P6 ;  /* 0x0510000008c50fae */ /* 0x0009e2000f101d50 */
[----:B--2---:R-:W-:Y:S02]  /*1a30*/  SHF.L.U32 R2, R25, 0x6, RZ ;  /* 0x0000000619027819 */ /* 0x004fe400000006ff */
[----:B---3--:R-:W-:-:S04]  /*1a40*/  @P4 LEA R10, P1, R14, R10, 0x1 ;  /* 0x0000000a0e0a4211 */ /* 0x008fc800078208ff */
[----:B-----5:R-:W-:-:S05]  /*1a50*/  @P4 LEA.HI.X R11, R14, R11, R241, 0x1, P1 ;  /* 0x0000000b0e0b4211 */ /* 0x020fca00008f0cf1 */
[----:B------:R2:W-:Y:S01]  /*1a60*/  @P4 LDGSTS.E.BYPASS.LTC128B.128 [R197+0x5900], [R10.64], !P6 ;  /* 0x059000000ac54fae */ /* 0x0005e2000f101d50 */
[----:B-1----:R-:W-:Y:S01]  /*1a70*/  LOP3.LUT R0, R2, 0x1c0, RZ, 0xc0, !PT ;  /* 0x000001c002007812 */ /* 0x002fe200078ec0ff */
[----:B------:R-:W-:-:S04]  /*1a80*/  IMAD R2, R23, c[0x0][0x218], RZ ;  /* 0x0000860017027a24 */ /* 0x000fc800078e02ff */
[----:B------:R-:W-:Y:S01]  /*1a90*/  IMAD R5, R243, c[0x0][0x21c], R2 ;  /* 0x00008700f3057a24 */ /* 0x000fe200078e0202 */
[----:B------:R-:W-:Y:S02]  /*1aa0*/  IADD3 R2, P0, R6, UR22, RZ ;  /* 0x0000001606027c10 */ /* 0x000fe4000ff1e0ff */
[----:B------:R-:W-:Y:S02]  /*1ab0*/  SHF.L.U32 R6, R22, 0x3, RZ ;  /* 0x0000000316067819 */ /* 0x000fe400000006ff */
[----:B----4-:R-:W-:Y:S02]  /*1ac0*/  @P3 LEA R8, P1, R14, R12, 0x1 ;  /* 0x0000000c0e083211 */ /* 0x010fe400078208ff */
[----:B------:R-:W-:Y:S02]  /*1ad0*/  IADD3.X R13, R7, UR4, R5, P0, !PT ;  /* 0x00000004070d7c10 */ /* 0x000fe400087fe405 */
[----:B------:R-:W-:Y:S02]  /*1ae0*/  LOP3.LUT R12, R0, 0x8, R6, 0xf8, !PT ;  /* 0x00000008000c7812 */ /* 0x000fe400078ef806 */
[----:B------:R-:W-:-:S02]  /*1af0*/  SHF.R.U32.HI R7, RZ, 0x3, R0 ;  /* 0x00000003ff077819 */ /* 0x000fc40000011600 */
[C-C-:B------:R-:W-:Y:S02]  /*1b00*/  @P3 LEA.HI.X R9, R14.reuse, R19, R241.reuse, 0x1, P1 ;  /* 0x000000130e093211 */ /* 0x140fe400008f0cf1 */
[----:B------:R-:W-:Y:S02]  /*1b10*/  @P2 LEA R6, P1, R14, R16, 0x1 ;  /* 0x000000100e062211 */ /* 0x000fe400078208ff */
[----:B------:R-:W-:Y:S01]  /*1b20*/  LOP3.LUT R117, R12, R7, RZ, 0x3c, !PT ;  /* 0x000000070c757212 */ /* 0x000fe200078e3cff */
[----:B------:R1:W-:Y:S01]  /*1b30*/  @P3 LDGSTS.E.BYPASS.LTC128B.128 [R197+0x6100], [R8.64], !P6 ;  /* 0x0610000008c53fae */ /* 0x0003e2000f101d50 */
[----:B------:R-:W-:Y:S02]  /*1b40*/  @P2 LEA.HI.X R7, R14, R17, R241, 0x1, P1 ;  /* 0x000000110e072211 */ /* 0x000fe400008f0cf1 */
[----:B------:R-:W-:Y:S02]  /*1b50*/  LEA R5, P0, R2, c[0x0][0x1f8], 0x1 ;  /* 0x00007e0002057a11 */ /* 0x000fe400078008ff */
[----:B------:R-:W-:Y:S01]  /*1b60*/  LEA R0, R22, R24, 0x9 ;  /* 0x0000001816007211 */ /* 0x000fe200078e48ff */
[----:B------:R3:W-:Y:S01]  /*1b70*/  @P2 LDGSTS.E.BYPASS.LTC128B.128 [R197+0x6900], [R6.64], !P6 ;  /* 0x0690000006c52fae */ /* 0x0007e2000f101d50 */
[----:B------:R-:W-:-:S02]  /*1b80*/  LEA.HI.X R2, R2, c[0x0][0x1fc], R13, 0x1, P0 ;  /* 0x00007f0002027a11 */ /* 0x000fc400000f0c0d */
[----:B------:R-:W-:Y:S01]  /*1b90*/  LOP3.LUT P0, RZ, R15, 0x2, RZ, 0xc0, !PT ;  /* 0x000000020fff7812 */ /* 0x000fe2000780c0ff */
[----:B------:R-:W0:Y:S01]  /*1ba0*/  LDGDEPBAR ;  /* 0x00000000000079af */ /* 0x000e220000000000 */
[----:B------:R-:W-:Y:S02]  /*1bb0*/  SHF.L.U32 R119, R0, 0x1, RZ ;  /* 0x0000000100777819 */ /* 0x000fe400000006ff */
[C---:B------:R-:W-:Y:S01]  /*1bc0*/  SHF.L.U64.HI R241, R14.reuse, 0x1, R241 ;  /* 0x000000010ef17819 */ /* 0x040fe200000102f1 */
[----:B--2---:R-:W2:Y:S01]  /*1bd0*/  SHFL.IDX PT, R10, R5, RZ, 0x181f ;  /* 0x00181fff050a7589 */ /* 0x004ea200000e0000 */
[C---:B------:R-:W-:Y:S02]  /*1be0*/  IADD3 R0, R119.reuse, 0x3900, RZ ;  /* 0x0000390077007810 */ /* 0x040fe40007ffe0ff */
[----:B------:R-:W-:Y:S01]  /*1bf0*/  IADD3 R234, R119, 0x3920, RZ ;  /* 0x0000392077ea7810 */ /* 0x000fe20007ffe0ff */
[----:B------:R-:W-:Y:S01]  /*1c00*/  SHFL.IDX PT, R11, R2, RZ, 0x181f ;  /* 0x00181fff020b7589 */ /* 0x000fe200000e0000 */
[----:B------:R-:W-:-:S03]  /*1c10*/  ISETP.GE.AND P3, PT, R14, c[0x0][0x1d4], PT ;  /* 0x000075000e007a0c */ /* 0x000fc60003f66270 */
[----:B------:R-:W-:Y:S01]  /*1c20*/  @P0 IADD3 R234, R0, -0x20, RZ ;  /* 0xffffffe000ea0810 */ /* 0x000fe20007ffe0ff */
[----:B------:R-:W-:Y:S01]  /*1c30*/  SHFL.IDX PT, R13, R2, 0x1, 0x181f ;  /* 0x00381f00020d7f89 */ /* 0x000fe200000e0000 */
[C---:B------:R-:W-:Y:S02]  /*1c40*/  ISETP.LT.OR P0, PT, R18.reuse, 0x1, P3 ;  /* 0x000000011200780c */ /* 0x040fe40001f01670 */
[----:B------:R-:W-:Y:S01]  /*1c50*/  ISETP.LT.OR P2, PT, R18, 0x11, P3 ;  /* 0x000000111200780c */ /* 0x000fe20001f41670 */
[----:B-1----:R-:W1:Y:S01]  /*1c60*/  SHFL.IDX PT, R9, R5, 0x1, 0x181f ;  /* 0x00381f0005097f89 */ /* 0x002e6200000e0000 */
[C---:B------:R-:W-:Y:S02]  /*1c70*/  IADD3 R240, R234.reuse, 0x800, RZ ;  /* 0x00000800eaf07810 */ /* 0x040fe40007ffe0ff */
[C---:B------:R-:W-:Y:S01]  /*1c80*/  IADD3 R239, R234.reuse, 0x1000, RZ ;  /* 0x00001000eaef7810 */ /* 0x040fe20007ffe0ff */
[----:B------:R-:W4:Y:S01]  /*1c90*/  SHFL.IDX PT, R8, R5, 0x2, 0x181f ;  /* 0x00581f0005087f89 */ /* 0x000f2200000e0000 */
[----:B------:R-:W-:Y:S01]  /*1ca0*/  IADD3 R238, R234, 0x1800, RZ ;  /* 0x00001800eaee7810 */ /* 0x000fe20007ffe0ff */
[----:B------:R-:W-:-:S04]  /*1cb0*/  DEPBAR.LE SB0, 0x1 ;  /* 0x000080400000791a */ /* 0x000fc80000000000 */
[----:B------:R-:W-:-:S04]  /*1cc0*/  DEPBAR.LE SB0, 0x0 ;  /* 0x000080000000791a */ /* 0x000fc80000000000 */
[----:B------:R-:W-:Y:S01]  /*1cd0*/  BAR.SYNC.DEFER_BLOCKING 0x0 ;  /* 0x0000000000007b1d */ /* 0x000fe20000010000 */
[----:B---3--:R-:W-:Y:S02]  /*1ce0*/  SHF.L.U32 R7, R26, 0x6, RZ ;  /* 0x000000061a077819 */ /* 0x008fe400000006ff */
[----:B------:R-:W-:Y:S02]  /*1cf0*/  SHF.L.U32 R6, R195, 0x5, RZ ;  /* 0x00000005c3067819 */ /* 0x000fe400000006ff */
[----:B------:R-:W-:Y:S01]  /*1d00*/  LOP3.LUT R116, R7, 0xfffffe00, RZ, 0xc0, !PT ;  /* 0xfffffe0007747812 */ /* 0x000fe200078ec0ff */
[----:B------:R-:W3:Y:S01]  /*1d10*/  SHFL.IDX PT, R19, R5, 0x3, 0x181f ;  /* 0x00781f0005137f89 */ /* 0x000ee200000e0000 */
[----:B------:R-:W-:Y:S02]  /*1d20*/  LOP3.LUT R0, R6, 0x7ffffc00, RZ, 0xc0, !PT ;  /* 0x7ffffc0006007812 */ /* 0x000fe400078ec0ff */
[----:B--2---:R-:W-:Y:S01]  /*1d30*/  IADD3 R16, P1, R10, R242, RZ ;  /* 0x000000f20a107210 */ /* 0x004fe20007f3e0ff */
[----:B------:R-:W2:Y:S01]  /*1d40*/  SHFL.IDX PT, R21, R2, 0x2, 0x181f ;  /* 0x00581f0002157f89 */ /* 0x000ea200000e0000 */
[----:B------:R-:W-:-:S02]  /*1d50*/  IADD3 R0, R117, R116, R0 ;  /* 0x0000007475007210 */ /* 0x000fc40007ffe000 */
[-C--:B-1----:R-:W-:Y:S01]  /*1d60*/  IADD3 R12, P4, R9, R242.reuse, RZ ;  /* 0x000000f2090c7210 */ /* 0x082fe20007f9e0ff */
[----:B------:R-:W1:Y:S01]  /*1d70*/  SHFL.IDX PT, R20, R5, 0x4, 0x181f ;  /* 0x00981f0005147f89 */ /* 0x000e6200000e0000 */
[----:B------:R-:W-:Y:S02]  /*1d80*/  SHF.L.U32 R230, R0, 0x1, RZ ;  /* 0x0000000100e67819 */ /* 0x000fe400000006ff */
[-C--:B------:R-:W-:Y:S01]  /*1d90*/  IADD3.X R17, R11, R241.reuse, RZ, P1, !PT ;  /* 0x000000f10b117210 */ /* 0x080fe20000ffe4ff */
[----:B------:R-:W5:Y:S01]  /*1da0*/  SHFL.IDX PT, R23, R2, 0x3, 0x181f ;  /* 0x00781f0002177f89 */ /* 0x000f6200000e0000 */
[----:B----4-:R-:W-:Y:S02]  /*1db0*/  IADD3 R8, P1, R8, R242, RZ ;  /* 0x000000f208087210 */ /* 0x010fe40007f3e0ff */
[----:B------:R-:W-:Y:S01]  /*1dc0*/  IADD3.X R13, R13, R241, RZ, P4, !PT ;  /* 0x000000f10d0d7210 */ /* 0x000fe200027fe4ff */
[----:B------:R-:W4:Y:S01]  /*1dd0*/  SHFL.IDX PT, R22, R2, 0x4, 0x181f ;  /* 0x00981f0002167f89 */ /* 0x000f2200000e0000 */
[----:B------:R-:W-:-:S02]  /*1de0*/  LEA R233, R3, R230, 0x1 ;  /* 0x000000e603e97211 */ /* 0x000fc400078e08ff */
[----:B------:R-:W-:Y:S01]  /*1df0*/  LEA R231, R4, R230, 0x1 ;  /* 0x000000e604e77211 */ /* 0x000fe200078e08ff */
[----:B------:R-:W-:Y:S01]  /*1e00*/  LDSM.16.M88.4 R36, [R230+0x7100] ;  /* 0x00710000e624783b */ /* 0x000fe20000000200 */
[C---:B------:R-:W-:Y:S02]  /*1e10*/  IADD3 R237, R234.reuse, 0x2000, RZ ;  /* 0x00002000eaed7810 */ /* 0x040fe40007ffe0ff */
[----:B------:R-:W-:Y:S01]  /*1e20*/  LEA R232, R3, R231, 0x1 ;  /* 0x000000e703e87211 */ /* 0x000fe200078e08ff */
[----:B------:R-:W4:Y:S01]  /*1e30*/  LDSM.16.M88.4 R48, [R119+0x3900] ;  /* 0x003900007730783b */ /* 0x000f220000000200 */
[----:B---3--:R-:W-:Y:S02]  /*1e40*/  IADD3 R6, P4, R19, R242, RZ ;  /* 0x000000f213067210 */ /* 0x008fe40007f9e0ff */
[----:B------:R-:W-:Y:S01]  /*1e50*/  IADD3 R236, R234, 0x2800, RZ ;  /* 0x00002800eaec7810 */ /* 0x000fe20007ffe0ff */
[----:B------:R-:W-:Y:S01]  /*1e60*/  SHFL.IDX PT, R0, R5, 0x5, 0x181f ;  /* 0x00b81f0005007f89 */ /* 0x000fe200000e0000 */
[----:B--2---:R-:W-:-:S02]  /*1e70*/  IADD3.X R9, R21, R241, RZ, P1, !PT ;  /* 0x000000f115097210 */ /* 0x004fc40000ffe4ff */
[----:B------:R-:W-:Y:S01]  /*1e80*/  IADD3 R235, R234, 0x3000, RZ ;  /* 0x00003000eaeb7810 */ /* 0x000fe20007ffe0ff */
[----:B------:R-:W-:Y:S01]  /*1e90*/  SHFL.IDX PT, R5, R5, 0x6, 0x181f ;  /* 0x00d81f0005057f89 */ /* 0x000fe200000e0000 */
[----:B-1----:R-:W-:-:S03]  /*1ea0*/  IADD3 R10, P1, R20, R242, RZ ;  /* 0x000000f2140a7210 */ /* 0x002fc60007f3e0ff */
[----:B------:R-:W-:Y:S01]  /*1eb0*/  SHFL.IDX PT, R14, R2, 0x5, 0x181f ;  /* 0x00b81f00020e7f89 */ /* 0x000fe200000e0000 */
[-C--:B-----5:R-:W-:Y:S02]  /*1ec0*/  IADD3.X R7, R23, R241.reuse, RZ, P4, !PT ;  /* 0x000000f117077210 */ /* 0x0a0fe400027fe4ff */
[----:B------:R-:W-:Y:S01]  /*1ed0*/  ISETP.LT.OR P4, PT, R18, 0x21, P3 ;  /* 0x000000211200780c */ /* 0x000fe20001f81670 */
[----:B------:R-:W1:Y:S01]  /*1ee0*/  LDSM.16.M88.4 R32, [R230+0x9100] ;  /* 0x00910000e620783b */ /* 0x000e620000000200 */
[----:B----4-:R-:W-:Y:S02]  /*1ef0*/  IADD3.X R11, R22, R241, RZ, P1, !PT ;  /* 0x000000f1160b7210 */ /* 0x010fe40000ffe4ff */
[C---:B------:R-:W-:Y:S01]  /*1f00*/  ISETP.LT.OR P1, PT, R18.reuse, 0x31, P3 ;  /* 0x000000311200780c */ /* 0x040fe20001f21670 */
[----:B------:R-:W-:Y:S04]  /*1f10*/  SHFL.IDX PT, R2, R2, 0x6, 0x181f ;  /* 0x00d81f0002027f89 */ /* 0x000fe800000e0000 */
[----:B------:R-:W-:Y:S04]  /*1f20*/  LDSM.16.M88.4 R80, [R119+0x4100] ;  /* 0x004100007750783b */ /* 0x000fe80000000200 */
[----:B------:R-:W-:Y:S04]  /*1f30*/  LDSM.16.M88.4 R88, [R119+0x4900] ;  /* 0x004900007758783b */ /* 0x000fe80000000200 */
[----:B------:R-:W-:Y:S04]  /*1f40*/  LDSM.16.M88.4 R96, [R119+0x5100] ;  /* 0x005100007760783b */ /* 0x000fe80000000200 */
[----:B------:R-:W-:Y:S04]  /*1f50*/  LDSM.16.M88.4 R104, [R119+0x5900] ;  /* 0x005900007768783b */ /* 0x000fe80000000200 */
[----:B------:R-:W-:Y:S01]  /*1f60*/  LDSM.16.M88.4 R112, [R119+0x6100] ;  /* 0x006100007770783b */ /* 0x000fe20000000200 */
[----:B------:R-:W-:Y:S03]  /*1f70*/  HMMA.16816.F32 R68, R36, R50, RZ ;  /* 0x000000322444723c */ /* 0x000fe600000018ff */
[----:B------:R-:W-:Y:S04]  /*1f80*/  LDSM.16.M88.4 R124, [R119+0x6900] ;  /* 0x00690000777c783b */ /* 0x000fe80000000200 */
[----:B------:R-:W-:Y:S04]  /*1f90*/  LDSM.16.M88.4 R28, [R233+0x7100] ;  /* 0x00710000e91c783b */ /* 0x000fe80000000200 */
[----:B------:R-:W-:Y:S04]  /*1fa0*/  LDSM.16.M88.4 R24, [R233+0x9100] ;  /* 0x00910000e918783b */ /* 0x000fe80000000200 */
[----:B------:R-:W2:Y:S01]  /*1fb0*/  LDSM.16.M88.4 R52, [R234] ;  /* 0x00000000ea34783b */ /* 0x000ea20000000200 */
[----:B-1----:R-:W-:Y:S03]  /*1fc0*/  HMMA.16816.F32 R56, R32, R48, RZ ;  /* 0x000000302038723c */ /* 0x002fe600000018ff */
[----:B------:R-:W-:Y:S04]  /*1fd0*/  LDSM.16.M88.4 R84, [R234+0x800] ;  /* 0x00080000ea54783b */ /* 0x000fe80000000200 */
[----:B------:R-:W-:Y:S04]  /*1fe0*/  LDSM.16.M88.4 R92, [R234+0x1000] ;  /* 0x00100000ea5c783b */ /* 0x000fe80000000200 */
[----:B------:R-:W-:Y:S04]  /*1ff0*/  LDSM.16.M88.4 R100, [R234+0x1800] ;  /* 0x00180000ea64783b */ /* 0x000fe80000000200 */
[----:B------:R-:W-:Y:S04]  /*2000*/  LDSM.16.M88.4 R108, [R234+0x2000] ;  /* 0x00200000ea6c783b */ /* 0x000fe80000000200 */
[----:B------:R-:W-:Y:S04]  /*2010*/  LDSM.16.M88.4 R120, [R234+0x2800] ;  /* 0x00280000ea78783b */ /* 0x000fe80000000200 */
[----:B------:R-:W-:Y:S04]  /*2020*/  LDSM.16.M88.4 R128, [R234+0x3000] ;  /* 0x00300000ea80783b */ /* 0x000fe80000000200 */
[----:B------:R-:W-:Y:S01]  /*2030*/  @!PT LDS RZ, [RZ] ;  /* 0x00000000fffff984 */ /* 0x000fe20000000800 */
[----:B------:R-:W-:Y:S01]  /*2040*/  @!PT LDS RZ, [RZ] ;  /* 0x00000000fffff984 */ /* 0x000fe20000000800 */
[----:B------:R-:W-:Y:S01]  /*2050*/  @!PT LDS RZ, [RZ] ;  /* 0x00000000fffff984 */ /* 0x000fe20000000800 */
[----:B------:R1:W-:Y:S01]  /*2060*/  LDGSTS.E.BYPASS.LTC128B.128 [R197+0x100], [R16.64], !P0 ;  /* 0x0010000010c57fae */ /* 0x0003e2000c101d50 */
[----:B------:R-:W-:-:S03]  /*2070*/  ISETP.LT.OR P0, PT, R18, 0x41, P3 ;  /* 0x000000411200780c */ /* 0x000fc60001f01670 */
[----:B------:R3:W-:Y:S01]  /*2080*/  LDGSTS.E.BYPASS.LTC128B.128 [R197+0x900], [R12.64], !P2 ;  /* 0x009000000cc57fae */ /* 0x0007e2000d101d50 */
[----:B------:R-:W-:-:S03]  /*2090*/  LOP3.LUT P2, RZ, R15, 0x4, RZ, 0xc0, !PT ;  /* 0x000000040fff7812 */ /* 0x000fc6000784c0ff */
[----:B------:R4:W-:Y:S01]  /*20a0*/  LDGSTS.E.BYPASS.LTC128B.128 [R197+0x1100], [R8.64], !P4 ;  /* 0x0110000008c57fae */ /* 0x0009e2000e101d50 */
[C---:B------:R-:W-:Y:S02]  /*20b0*/  ISETP.LT.OR P4, PT, R18.reuse, 0x51, P3 ;  /* 0x000000511200780c */ /* 0x040fe40001f81670 */
[----:B------:R-:W-:Y:S01]  /*20c0*/  ISETP.LT.OR P3, PT, R18, 0x61, P3 ;  /* 0x000000611200780c */ /* 0x000fe20001f61670 */
[----:B------:R5:W-:Y:S01]  /*20d0*/  LDGSTS.E.BYPASS.LTC128B.128 [R197+0x1900], [R6.64], !P1 ;  /* 0x0190000006c57fae */ /* 0x000be2000c901d50 */
[----:B--2---:R-:W-:Y:S03]  /*20e0*/  HMMA.16816.F32 R56, R24, R52, R56 ;  /* 0x000000341838723c */ /* 0x004fe60000001838 */
[----:B------:R2:W-:Y:S01]  /*20f0*/  LDGSTS.E.BYPASS.LTC128B.128 [R197+0x2100], [R10.64], !P0 ;  /* 0x021000000ac57fae */ /* 0x0005e2000c101d50 */
[----:B----4-:R-:W-:Y:S02]  /*2100*/  IADD3 R8, P1, R0, R242, RZ ;  /* 0x000000f200087210 */ /* 0x010fe40007f3e0ff */
[----:B-----5:R-:W-:-:S02]  /*2110*/  MOV R7, 0x40 ;  /* 0x0000004000077802 */ /* 0x020fc40000000f00 */
[----:B------:R-:W-:Y:S02]  /*2120*/  IADD3 R6, P0, R5, R242, RZ ;  /* 0x000000f205067210 */ /* 0x000fe40007f1e0ff */
[----:B------:R-:W-:Y:S02]  /*2130*/  SEL R0, R7, 0xffffffc0, !P2 ;  /* 0xffffffc007007807 */ /* 0x000fe40005000000 */
[-C--:B------:R-:W-:Y:S02]  /*2140*/  IADD3.X R9, R14, R241.reuse, RZ, P1, !PT ;  /* 0x000000f10e097210 */ /* 0x080fe40000ffe4ff */
[----:B---3--:R-:W-:Y:S01]  /*2150*/  HMMA.16816.F32 R12, R36, R48, RZ ;  /* 0x00000030240c723c */ /* 0x008fe200000018ff */
[----:B------:R-:W-:Y:S02]  /*2160*/  IADD3.X R7, R2, R241, RZ, P0, !PT ;  /* 0x000000f102077210 */ /* 0x000fe400007fe4ff */
[----:B------:R-:W-:Y:S01]  /*2170*/  IADD3 R229, R119, R0, RZ ;  /* 0x0000000077e57210 */ /* 0x000fe20007ffe0ff */
[----:B------:R2:W-:Y:S01]  /*2180*/  LDGSTS.E.BYPASS.LTC128B.128 [R197+0x2900], [R8.64], !P4 ;  /* 0x0290000008c57fae */ /* 0x0005e2000e101d50 */
[----:B------:R-:W-:-:S02]  /*2190*/  IADD3 R228, R0, R234, RZ ;  /* 0x000000ea00e47210 */ /* 0x000fc40007ffe0ff */
[----:B------:R-:W-:Y:S01]  /*21a0*/  IADD3 R2, R197, 0x100, RZ ;  /* 0x00000100c5027810 */ /* 0x000fe20007ffe0ff */
[----:B------:R3:W-:Y:S01]  /*21b0*/  LDGSTS.E.BYPASS.LTC128B.128 [R197+0x3100], [R6.64], !P3 ;  /* 0x0310000006c57fae */ /* 0x0007e2000d901d50 */
[----:B------:R-:W-:Y:S02]  /*21c0*/  PLOP3.LUT P0, PT, PT, PT, UP0, 0x80, 0x0 ;  /* 0x000000000000781c */ /* 0x000fe40003f0f008 */
[----:B------:R-:W-:Y:S01]  /*21d0*/  ISETP.GT.AND P4, PT, R198, 0x6f, PT ;  /* 0x0000006fc600780c */ /* 0x000fe20003f84270 */
[----:B------:R-:W-:Y:S04]  /*21e0*/  LDSM.16.M88.4 R40, [R229+0x3900] ;  /* 0x00390000e528783b */ /* 0x000fe80000000200 */
[----:B------:R-:W4:Y:S04]  /*21f0*/  LDSM.16.M88.4 R20, [R231+0x7100] ;  /* 0x00710000e714783b */ /* 0x000f280000000200 */
[----:B-1----:R-:W1:Y:S04]  /*2200*/  LDSM.16.M88.4 R16, [R231+0x9100] ;  /* 0x00910000e710783b */ /* 0x002e680000000200 */
[----:B------:R-:W-:Y:S01]  /*2210*/  HMMA.16816.F32 R60, R28, R52, R12 ;  /* 0x000000341c3c723c */ /* 0x000fe2000000180c */
[----:B------:R-:W-:Y:S04]  /*2220*/  LDSM.16.M88.4 R44, [R228] ;  /* 0x00000000e42c783b */ /* 0x000fe80000000200 */
[----:B------:R-:W5:Y:S04]  /*2230*/  LDSM.16.M88.4 R12, [R232+0x7100] ;  /* 0x00710000e80c783b */ /* 0x000f680000000200 */
[----:B--2---:R-:W2:Y:S04]  /*2240*/  LDSM.16.M88.4 R8, [R232+0x9100] ;  /* 0x00910000e808783b */ /* 0x004ea80000000200 */
[----:B------:R-:W0:Y:S04]  /*2250*/  LDGDEPBAR ;  /* 0x00000000000079af */ /* 0x000e280000000000 */
[----:B------:R-:W-:Y:S07]  /*2260*/  STL [R1+0xc], R2 ;  /* 0x00000c0201007387 */ /* 0x000fee0000100800 */
[----:B----4-:R-:W-:Y:S08]  /*2270*/  HMMA.16816.F32 R64, R20, R40, R60 ;  /* 0x000000281440723c */ /* 0x010ff0000000183c */
[----:B------:R-:W-:Y:S08]  /*2280*/  HMMA.16816.F32 R60, R32, R50, RZ ;  /* 0x00000032203c723c */ /* 0x000ff000000018ff */
[----:B-1----:R-:W-:Y:S08]  /*2290*/  HMMA.16816.F32 R48, R16, R40, R56 ;  /* 0x000000281030723c */ /* 0x002ff00000001838 */
[----:B------:R-:W-:Y:S08]  /*22a0*/  HMMA.16816.F32 R56, R28, R54, R68 ;  /* 0x000000361c38723c */ /* 0x000ff00000001844 */
[----:B-----5:R-:W-:Y:S08]  /*22b0*/  HMMA.16816.F32 R68, R12, R44, R64 ;  /* 0x0000002c0c44723c */ /* 0x020ff00000001840 */
[----:B------:R-:W-:Y:S08]  /*22c0*/  HMMA.16816.F32 R64, R24, R54, R60 ;  /* 0x000000361840723c */ /* 0x000ff0000000183c */
[----:B------:R-:W-:Y:S08]  /*22d0*/  HMMA.16816.F32 R60, R36, R80, RZ ;  /* 0x00000050243c723c */ /* 0x000ff000000018ff */
[----:B--2---:R-:W-:Y:S01]  /*22e0*/  HMMA.16816.F32 R76, R8, R44, R48 ;  /* 0x0000002c084c723c */ /* 0x004fe20000001830 */
[----:B------:R-:W1:Y:S01]  /*22f0*/  LDSM.16.M88.4 R48, [R229+0x4100] ;  /* 0x00410000e530783b */ /* 0x000e620000000200 */
[----:B------:R-:W-:-:S04]  /*2300*/  FMUL.FTZ R0, R68, c[0x0][0x320] ;  /* 0x0000c80044007a20 */ /* 0x000fc80000410000 */
[----:B------:R2:W4:Y:S02]  /*2310*/  MUFU.TANH R194, R0 ;  /* 0x0000000000c27308 */ /* 0x0005240000002400 */
[----:B------:R-:W-:Y:S08]  /*2320*/  HMMA.16816.F32 R52, R20, R42, R56 ;  /* 0x0000002a1434723c */ /* 0x000ff00000001838 */
[----:B------:R-:W-:Y:S01]  /*2330*/  HMMA.16816.F32 R56, R32, R80, RZ ;  /* 0x000000502038723c */ /* 0x000fe200000018ff */
[----:B--2---:R-:W-:-:S07]  /*2340*/  FMUL.FTZ R0, R69, c[0x0][0x320] ;  /* 0x0000c80045007a20 */ /* 0x004fce0000410000 */
[----:B------:R-:W-:Y:S01]  /*2350*/  HMMA.16816.F32 R60, R28, R84, R60 ;  /* 0x000000541c3c723c */ /* 0x000fe2000000183c */
[----:B------:R2:W1:Y:S07]  /*2360*/  MUFU.TANH R193, R0 ;  /* 0x0000000000c17308 */ /* 0x00046e0000002400 */
[----:B------:R-:W-:Y:S01]  /*2370*/  HMMA.16816.F32 R64, R16, R42, R64 ;  /* 0x0000002a1040723c */ /* 0x000fe20000001840 */
[----:B------:R-:W5:Y:S01]  /*2380*/  LDSM.16.M88.4 R40, [R228+0x800] ;  /* 0x00080000e428783b */ /* 0x000f620000000200 */
[----:B--2---:R-:W-:-:S04]  /*2390*/  FMUL.FTZ R0, R70, c[0x0][0x320] ;  /* 0x0000c80046007a20 */ /* 0x004fc80000410000 */
[----:B------:R2:W2:Y:S10]  /*23a0*/  MUFU.TANH R192, R0 ;  /* 0x0000000000c07308 */ /* 0x0004b40000002400 */
[----:B-1----:R-:W-:Y:S08]  /*23b0*/  HMMA.16816.F32 R60, R20, R48, R60 ;  /* 0x00000030143c723c */ /* 0x002ff0000000183c */
[----:B------:R-:W-:Y:S01]  /*23c0*/  HMMA.16816.F32 R72, R8, R46, R64 ;  /* 0x0000002e0848723c */ /* 0x000fe20000001840 */
[----:B--2---:R-:W-:-:S07]  /*23d0*/  FMUL.FTZ R0, R71, c[0x0][0x320] ;  /* 0x0000c80047007a20 */ /* 0x004fce0000410000 */
[----:B------:R-:W-:Y:S01]  /*23e0*/  HMMA.16816.F32 R68, R12, R46, R52 ;  /* 0x0000002e0c44723c */ /* 0x000fe20000001834 */
[----:B------:R1:W2:Y:S07]  /*23f0*/  MUFU.TANH R191, R0 ;  /* 0x0000000000bf7308 */ /* 0x0002ae0000002400 */
[----:B------:R-:W-:Y:S08]  /*2400*/  HMMA.16816.F32 R52, R24, R84, R56 ;  /* 0x000000541834723c */ /* 0x000ff00000001838 */
[----:B------:R-:W-:Y:S01]  /*2410*/  HMMA.16816.F32 R56, R36, R82, RZ ;  /* 0x000000522438723c */ /* 0x000fe200000018ff */
[----:B-1----:R-:W-:-:S04]  /*2420*/  FMUL.FTZ R0, R76, c[0x0][0x320] ;  /* 0x0000c8004c007a20 */ /* 0x002fc80000410000 */
[----:B------:R1:W1:Y:S03]  /*2430*/  MUFU.TANH R190, R0 ;  /* 0x0000000000be7308 */ /* 0x0002660000002400 */
[----:B------:R-:W-:Y:S08]  /*2440*/  HMMA.16816.F32 R64, R32, R82, RZ ;  /* 0x000000522040723c */ /* 0x000ff000000018ff */
[----:B------:R-:W-:Y:S01]  /*2450*/  HMMA.16816.F32 R44, R16, R48, R52 ;  /* 0x00000030102c723c */ /* 0x000fe20000001834 */
[----:B-1----:R-:W-:-:S07]  /*2460*/  FMUL.FTZ R0, R77, c[0x0][0x320] ;  /* 0x0000c8004d007a20 */ /* 0x002fce0000410000 */
[-C--:B------:R-:W-:Y:S01]  /*2470*/  HMMA.16816.F32 R52, R28, R86.reuse, R56 ;  /* 0x000000561c34723c */ /* 0x080fe20000001838 */
[----:B------:R1:W1:Y:S07]  /*2480*/  MUFU.TANH R189, R0 ;  /* 0x0000000000bd7308 */ /* 0x00026e0000002400 */
[----:B------:R-:W-:Y:S08]  /*2490*/  HMMA.16816.F32 R64, R24, R86, R64 ;  /* 0x000000561840723c */ /* 0x000ff00000001840 */
[----:B------:R-:W-:Y:S01]  /*24a0*/  HMMA.16816.F32 R56, R32, R88, RZ ;  /* 0x000000582038723c */ /* 0x000fe200000018ff */
[----:B-1----:R-:W-:-:S04]  /*24b0*/  FMUL.FTZ R0, R78, c[0x0][0x320] ;  /* 0x0000c8004e007a20 */ /* 0x002fc80000410000 */
[----:B------:R1:W1:Y:S03]  /*24c0*/  MUFU.TANH R185, R0 ;  /* 0x0000000000b97308 */ /* 0x0002660000002400 */
[-C--:B------:R-:W-:Y:S08]  /*24d0*/  HMMA.16816.F32 R52, R20, R50.reuse, R52 ;  /* 0x000000321434723c */ /* 0x080ff00000001834 */
[----:B------:R-:W-:Y:S01]  /*24e0*/  HMMA.16816.F32 R64, R16, R50, R64 ;  /* 0x000000321040723c */ /* 0x000fe20000001840 */
[----:B------:R-:W-:Y:S01]  /*24f0*/  LDSM.16.M88.4 R48, [R228+0x1000] ;  /* 0x00100000e430783b */ /* 0x000fe20000000200 */
[----:B-1----:R-:W-:-:S06]  /*2500*/  FMUL.FTZ R0, R79, c[0x0][0x320] ;  /* 0x0000c8004f007a20 */ /* 0x002fcc0000410000 */
[----:B-----5:R-:W-:Y:S01]  /*2510*/  HMMA.16816.F32 R76, R8, R40, R44 ;  /* 0x00000028084c723c */ /* 0x020fe2000000182c */
[----:B------:R-:W1:Y:S01]  /*2520*/  LDSM.16.M88.4 R44, [R229+0x4900] ;  /* 0x00490000e52c783b */ /* 0x000e620000000200 */
[----:B------:R5:W1:Y:S02]  /*2530*/  MUFU.TANH R186, R0 ;  /* 0x0000000000ba7308 */ /* 0x000a640000002400 */
[----:B-----5:R-:W-:-:S06]  /*2540*/  FMUL.FTZ R0, R68, c[0x0][0x320] ;  /* 0x0000c80044007a20 */ /* 0x020fcc0000410000 */
[----:B------:R5:W1:Y:S02]  /*2550*/  MUFU.TANH R188, R0 ;  /* 0x0000000000bc7308 */ /* 0x000a640000002400 */
[----:B-----5:R-:W-:-:S06]  /*2560*/  FMUL.FTZ R0, R69, c[0x0][0x320] ;  /* 0x0000c80045007a20 */ /* 0x020fcc0000410000 */
[----:B------:R5:W1:Y:S02]  /*2570*/  MUFU.TANH R187, R0 ;  /* 0x0000000000bb7308 */ /* 0x000a640000002400 */
[----:B-----5:R-:W-:-:S06]  /*2580*/  FMUL.FTZ R0, R70, c[0x0][0x320] ;  /* 0x0000c80046007a20 */ /* 0x020fcc0000410000 */
[----:B------:R5:W1:Y:S02]  /*2590*/  MUFU.TANH R184, R0 ;  /* 0x0000000000b87308 */ /* 0x000a640000002400 */
[----:B-----5:R-:W-:Y:S02]  /*25a0*/  FMUL.FTZ R0, R71, c[0x0][0x320] ;  /* 0x0000c80047007a20 */ /* 0x020fe40000410000 */
[----:B------:R-:W-:Y:S04]  /*25b0*/  HMMA.16816.F32 R68, R12, R40, R60 ;  /* 0x000000280c44723c */ /* 0x000fe8000000183c */
[----:B------:R5:W1:Y:S04]  /*25c0*/  MUFU.TANH R183, R0 ;  /* 0x0000000000b77308 */ /* 0x000a680000002400 */
[----:B------:R-:W-:Y:S01]  /*25d0*/  HMMA.16816.F32 R60, R36, R88, RZ ;  /* 0x00000058243c723c */ /* 0x000fe200000018ff */
[----:B-----5:R-:W-:-:S04]  /*25e0*/  FMUL.FTZ R0, R72, c[0x0][0x320] ;  /* 0x0000c80048007a20 */ /* 0x020fc80000410000 */
[----:B------:R5:W1:Y:S11]  /*25f0*/  MUFU.TANH R182, R0 ;  /* 0x0000000000b67308 */ /* 0x000a760000002400 */
[----:B------:R-:W-:Y:S08]  /*2600*/  @!UPT UIADD3 URZ, URZ, URZ, URZ ;  /* 0x0000003f3f3ff290 */ /* 0x000ff0000fffe03f */
[----:B------:R-:W-:Y:S01]  /*2610*/  HMMA.16816.F32 R60, R28, R92, R60 ;  /* 0x0000005c1c3c723c */ /* 0x000fe2000000183c */
[----:B-----5:R-:W-:-:S04]  /*2620*/  FMUL.FTZ R0, R73, c[0x0][0x320] ;  /* 0x0000c80049007a20 */ /* 0x020fc80000410000 */
[----:B------:R5:W2:Y:S11]  /*2630*/  MUFU.TANH R181, R0 ;  /* 0x0000000000b57308 */ /* 0x000ab60000002400 */
[----:B------:R-:W-:Y:S08]  /*2640*/  @!UPT UIADD3 URZ, URZ, URZ, URZ ;  /* 0x0000003f3f3ff290 */ /* 0x000ff0000fffe03f */
[----:B-1----:R-:W-:Y:S01]  /*2650*/  HMMA.16816.F32 R60, R20, R44, R60 ;  /* 0x0000002c143c723c */ /* 0x002fe2000000183c */
[----:B-----5:R-:W-:-:S04]  /*2660*/  FMUL.FTZ R0, R74, c[0x0][0x320] ;  /* 0x0000c8004a007a20 */ /* 0x020fc80000410000 */
[----:B------:R1:W1:Y:S02]  /*2670*/  MUFU.TANH R177, R0 ;  /* 0x0000000000b17308 */ /* 0x0002640000002400 */
[----:B-1----:R-:W-:Y:S02]  /*2680*/  FMUL.FTZ R0, R75, c[0x0][0x320] ;  /* 0x0000c8004b007a20 */ /* 0x002fe40000410000 */
[----:B------:R-:W-:Y:S04]  /*2690*/  HMMA.16816.F32 R72, R8, R42, R64 ;  /* 0x0000002a0848723c */ /* 0x000fe80000001840 */
[----:B------:R1:W1:Y:S04]  /*26a0*/  MUFU.TANH R178, R0 ;  /* 0x0000000000b27308 */ /* 0x0002680000002400 */
[----:B------:R-:W-:Y:S01]  /*26b0*/  HMMA.16816.F32 R64, R32, R90, RZ ;  /* 0x0000005a2040723c */ /* 0x000fe200000018ff */
[----:B-1----:R-:W-:-:S04]  /*26c0*/  FMUL.FTZ R0, R68, c[0x0][0x320] ;  /* 0x0000c80044007a20 */ /* 0x002fc80000410000 */
[----:B------:R1:W1:Y:S11]  /*26d0*/  MUFU.TANH R180, R0 ;  /* 0x0000000000b47308 */ /* 0x0002760000002400 */
[----:B------:R-:W-:Y:S08]  /*26e0*/  @!UPT UIADD3 URZ, URZ, URZ, URZ ;  /* 0x0000003f3f3ff290 */ /* 0x000ff0000fffe03f */
[----:B------:R-:W-:Y:S01]  /*26f0*/  HMMA.16816.F32 R64, R24, R94, R64 ;  /* 0x0000005e1840723c */ /* 0x000fe20000001840 */
[----:B-1----:R-:W-:-:S04]  /*2700*/  FMUL.FTZ R0, R69, c[0x0][0x320] ;  /* 0x0000c80045007a20 */ /* 0x002fc80000410000 */
[----:B------:R1:W1:Y:S11]  /*2710*/  MUFU.TANH R179, R0 ;  /* 0x0000000000b37308 */ /* 0x0002760000002400 */
[----:B------:R-:W-:Y:S08]  /*2720*/  @!UPT UIADD3 URZ, URZ, URZ, URZ ;  /* 0x0000003f3f3ff290 */ /* 0x000ff0000fffe03f */
[----:B------:R-:W-:Y:S01]  /*2730*/  HMMA.16816.F32 R64, R16, R46, R64 ;  /* 0x0000002e1040723c */ /* 0x000fe20000001840 */
[----:B-1----:R-:W-:-:S04]  /*2740*/  FMUL.FTZ R0, R70, c[0x0][0x320] ;  /* 0x0000c80046007a20 */ /* 0x002fc80000410000 */
[----:B------:R1:W1:Y:S02]  /*2750*/  MUFU.TANH R176, R0 ;  /* 0x0000000000b07308 */ /* 0x0002640000002400 */
[----:B-1----:R-:W-:Y:S02]  /*2760*/  FMUL.FTZ R0, R71, c[0x0][0x320] ;  /* 0x0000c80047007a20 */ /* 0x002fe40000410000 */
[----:B------:R-:W-:Y:S04]  /*2770*/  HMMA.16816.F32 R68, R12, R42, R52 ;  /* 0x0000002a0c44723c */ /* 0x000fe80000001834 */
[----:B------:R1:W1:Y:S04]  /*2780*/  MUFU.TANH R175, R0 ;  /* 0x0000000000af7308 */ /* 0x0002680000002400 */
[----:B------:R-:W-:Y:S08]  /*2790*/  HMMA.16816.F32 R52, R24, R92, R56 ;  /* 0x0000005c1834723c */ /* 0x000ff00000001838 */
[----:B------:R-:W-:Y:S01]  /*27a0*/  HMMA.16816.F32 R56, R36, R90, RZ ;  /* 0x0000005a2438723c */ /* 0x000fe200000018ff */
[----:B-1----:R-:W-:-:S04]  /*27b0*/  FMUL.FTZ R0, R76, c[0x0][0x320] ;  /* 0x0000c8004c007a20 */ /* 0x002fc80000410000 */
[----:B------:R1:W1:Y:S11]  /*27c0*/  MUFU.TANH R174, R0 ;  /* 0x0000000000ae7308 */ /* 0x0002760000002400 */
[----:B------:R-:W-:Y:S01]  /*27d0*/  HMMA.16816.F32 R40, R16, R44, R52 ;  /* 0x0000002c1028723c */ /* 0x000fe20000001834 */
[----:B-1----:R-:W-:-:S07]  /*27e0*/  FMUL.FTZ R0, R77, c[0x0][0x320] ;  /* 0x0000c8004d007a20 */ /* 0x002fce0000410000 */
[----:B------:R-:W-:Y:S01]  /*27f0*/  HMMA.16816.F32 R52, R28, R94, R56 ;  /* 0x0000005e1c34723c */ /* 0x000fe20000001838 */
[----:B------:R1:W1:Y:S07]  /*2800*/  MUFU.TANH R173, R0 ;  /* 0x0000000000ad7308 */ /* 0x00026e0000002400 */
[----:B------:R-:W-:Y:S01]  /*2810*/  HMMA.16816.F32 R56, R32, R96, RZ ;  /* 0x000000602038723c */ /* 0x000fe200000018ff */
[----:B-1----:R-:W-:-:S04]  /*2820*/  FMUL.FTZ R0, R78, c[0x0][0x320] ;  /* 0x0000c8004e007a20 */ /* 0x002fc80000410000 */
[----:B------:R1:W1:Y:S02]  /*2830*/  MUFU.TANH R169, R0 ;  /* 0x0000000000a97308 */ /* 0x0002640000002400 */
[----:B-1----:R-:W-:Y:S02]  /*2840*/  FMUL.FTZ R0, R79, c[0x0][0x320] ;  /* 0x0000c8004f007a20 */ /* 0x002fe40000410000 */
[----:B------:R-:W-:Y:S04]  /*2850*/  HMMA.16816.F32 R76, R8, R48, R40 ;  /* 0x00000030084c723c */ /* 0x000fe80000001828 */
[----:B------:R1:W1:Y:S04]  /*2860*/  MUFU.TANH R170, R0 ;  /* 0x0000000000aa7308 */ /* 0x0002680000002400 */
[----:B------:R-:W-:Y:S01]  /*2870*/  HMMA.16816.F32 R40, R20, R46, R52 ;  /* 0x0000002e1428723c */ /* 0x000fe20000001834 */
[----:B------:R-:W5:Y:S07]  /*2880*/  LDSM.16.M88.4 R52, [R229+0x5100] ;  /* 0x00510000e534783b */ /* 0x000f6e0000000200 */
[----:B------:R-:W-:Y:S01]  /*2890*/  HMMA.16816.F32 R44, R24, R100, R56 ;  /* 0x00000064182c723c */ /* 0x000fe20000001838 */
[----:B-1----:R-:W-:-:S04]  /*28a0*/  FMUL.FTZ R0, R68, c[0x0][0x320] ;  /* 0x0000c80044007a20 */ /* 0x002fc80000410000 */
[----:B------:R1:W1:Y:S02]  /*28b0*/  MUFU.TANH R172, R0 ;  /* 0x0000000000ac7308 */ /* 0x0002640000002400 */
[----:B-1----:R-:W-:-:S06]  /*28c0*/  FMUL.FTZ R0, R69, c[0x0][0x320] ;  /* 0x0000c80045007a20 */ /* 0x002fcc0000410000 */
[----:B------:R1:W1:Y:S11]  /*28d0*/  MUFU.TANH R171, R0 ;  /* 0x0000000000ab7308 */ /* 0x0002760000002400 */
[----:B-----5:R-:W-:Y:S01]  /*28e0*/  HMMA.16816.F32 R44, R16, R52, R44 ;  /* 0x00000034102c723c */ /* 0x020fe2000000182c */
[----:B-1----:R-:W-:-:S04]  /*28f0*/  FMUL.FTZ R0, R70, c[0x0][0x320] ;  /* 0x0000c80046007a20 */ /* 0x002fc80000410000 */
        /* <DEDUP_REMOVED lines=14> */
[----:B------:R1:W1:Y:S03]  /*29e0*/  MUFU.TANH R118, R0 ;  /* 0x0000000000767308 */ /* 0x0002660000002400 */
[----:B------:R-:W-:Y:S01]  /*29f0*/  HMMA.16816.F32 R60, R32, R98, RZ ;  /* 0x00000062203c723c */ /* 0x000fe200000018ff */
[----:B-1----:R-:W-:-:S07]  /*2a00*/  FMUL.FTZ R0, R75, c[0x0][0x320] ;  /* 0x0000c8004b007a20 */ /* 0x002fce0000410000 */
[----:B------:R-:W-:Y:S01]  /*2a10*/  HMMA.16816.F32 R72, R8, R50, R64 ;  /* 0x000000320848723c */ /* 0x000fe20000001840 */
[----:B------:R1:W1:Y:S11]  /*2a20*/  MUFU.TANH R158, R0 ;  /* 0x00000000009e7308 */ /* 0x0002760000002400 */
[----:B------:R-:W-:Y:S04]  /*2a30*/  @!UPT UIADD3 URZ, URZ, URZ, URZ ;  /* 0x0000003f3f3ff290 */ /* 0x000fe8000fffe03f */
[----:B------:R-:W-:Y:S08]  /*2a40*/  HMMA.16816.F32 R64, R24, R102, R60 ;  /* 0x000000661840723c */ /* 0x000ff0000000183c */
[----:B------:R-:W-:Y:S01]  /*2a50*/  HMMA.16816.F32 R60, R36, R104, RZ ;  /* 0x00000068243c723c */ /* 0x000fe200000018ff */
[----:B-1----:R-:W-:-:S04]  /*2a60*/  FMUL.FTZ R0, R68, c[0x0][0x320] ;  /* 0x0000c80044007a20 */ /* 0x002fc80000410000 */
[----:B------:R1:W1:Y:S11]  /*2a70*/  MUFU.TANH R164, R0 ;  /* 0x0000000000a47308 */ /* 0x0002760000002400 */
[----:B------:R-:W-:Y:S01]  /*2a80*/  HMMA.16816.F32 R64, R16, R54, R64 ;  /* 0x000000361040723c */ /* 0x000fe20000001840 */
[----:B-1----:R-:W-:-:S07]  /*2a90*/  FMUL.FTZ R0, R69, c[0x0][0x320] ;  /* 0x0000c80045007a20 */ /* 0x002fce0000410000 */
[----:B------:R-:W-:Y:S01]  /*2aa0*/  HMMA.16816.F32 R60, R28, R108, R60 ;  /* 0x0000006c1c3c723c */ /* 0x000fe2000000183c */
[----:B------:R1:W1:Y:S02]  /*2ab0*/  MUFU.TANH R161, R0 ;  /* 0x0000000000a17308 */ /* 0x0002640000002400 */
[----:B-1----:R-:W-:-:S06]  /*2ac0*/  FMUL.FTZ R0, R70, c[0x0][0x320] ;  /* 0x0000c80046007a20 */ /* 0x002fcc0000410000 */
[----:B------:R1:W1:Y:S02]  /*2ad0*/  MUFU.TANH R157, R0 ;  /* 0x00000000009d7308 */ /* 0x0002640000002400 */
[----:B-1----:R-:W-:Y:S02]  /*2ae0*/  FMUL.FTZ R0, R71, c[0x0][0x320] ;  /* 0x0000c80047007a20 */ /* 0x002fe40000410000 */
[----:B------:R-:W-:Y:S01]  /*2af0*/  HMMA.16816.F32 R68, R12, R50, R40 ;  /* 0x000000320c44723c */ /* 0x000fe20000001828 */
[----:B------:R-:W1:Y:S03]  /*2b00*/  LDSM.16.M88.4 R40, [R228+0x1800] ;  /* 0x00180000e428783b */ /* 0x000e660000000200 */
[----:B------:R5:W1:Y:S04]  /*2b10*/  MUFU.TANH R142, R0 ;  /* 0x00000000008e7308 */ /* 0x000a680000002400 */
[----:B------:R-:W-:Y:S01]  /*2b20*/  HMMA.16816.F32 R48, R36, R98, RZ ;  /* 0x000000622430723c */ /* 0x000fe200000018ff */
[----:B-----5:R-:W-:-:S04]  /*2b30*/  FMUL.FTZ R0, R76, c[0x0][0x320] ;  /* 0x0000c8004c007a20 */ /* 0x020fc80000410000 */
[----:B------:R5:W1:Y:S11]  /*2b40*/  MUFU.TANH R141, R0 ;  /* 0x00000000008d7308 */ /* 0x000a760000002400 */
[----:B------:R-:W-:Y:S08]  /*2b50*/  @!UPT UIADD3 URZ, URZ, URZ, URZ ;  /* 0x0000003f3f3ff290 */ /* 0x000ff0000fffe03f */
[----:B------:R-:W-:Y:S01]  /*2b60*/  HMMA.16816.F32 R48, R28, R102, R48 ;  /* 0x000000661c30723c */ /* 0x000fe20000001830 */
[----:B-----5:R-:W-:-:S04]  /*2b70*/  FMUL.FTZ R0, R77, c[0x0][0x320] ;  /* 0x0000c8004d007a20 */ /* 0x020fc80000410000 */
[----:B------:R5:W1:Y:S11]  /*2b80*/  MUFU.TANH R137, R0 ;  /* 0x0000000000897308 */ /* 0x000a760000002400 */
[----:B------:R-:W-:Y:S08]  /*2b90*/  @!UPT UIADD3 URZ, URZ, URZ, URZ ;  /* 0x0000003f3f3ff290 */ /* 0x000ff0000fffe03f */
[----:B------:R-:W-:Y:S01]  /*2ba0*/  HMMA.16816.F32 R48, R20, R54, R48 ;  /* 0x000000361430723c */ /* 0x000fe20000001830 */
[----:B-----5:R-:W-:-:S04]  /*2bb0*/  FMUL.FTZ R0, R78, c[0x0][0x320] ;  /* 0x0000c8004e007a20 */ /* 0x020fc80000410000 */
[----:B------:R5:W1:Y:S02]  /*2bc0*/  MUFU.TANH R133, R0 ;  /* 0x0000000000857308 */ /* 0x000a640000002400 */
[----:B-----5:R-:W-:Y:S02]  /*2bd0*/  FMUL.FTZ R0, R79, c[0x0][0x320] ;  /* 0x0000c8004f007a20 */ /* 0x020fe40000410000 */
[----:B-1----:R-:W-:Y:S01]  /*2be0*/  HMMA.16816.F32 R76, R8, R40, R44 ;  /* 0x00000028084c723c */ /* 0x002fe2000000182c */
[----:B------:R-:W1:Y:S03]  /*2bf0*/  LDSM.16.M88.4 R44, [R229+0x5900] ;  /* 0x00590000e52c783b */ /* 0x000e660000000200 */
[----:B------:R5:W1:Y:S02]  /*2c00*/  MUFU.TANH R134, R0 ;  /* 0x0000000000867308 */ /* 0x000a640000002400 */
[----:B-----5:R-:W-:-:S06]  /*2c10*/  FMUL.FTZ R0, R68, c[0x0][0x320] ;  /* 0x0000c80044007a20 */ /* 0x020fcc0000410000 */
[----:B------:R5:W1:Y:S02]  /*2c20*/  MUFU.TANH R153, R0 ;  /* 0x0000000000997308 */ /* 0x000a640000002400 */
[----:B-----5:R-:W-:Y:S01]  /*2c30*/  FMUL.FTZ R0, R69, c[0x0][0x320] ;  /* 0x0000c80045007a20 */ /* 0x020fe20000410000 */
[----:B-1----:R-:W-:Y:S05]  /*2c40*/  HMMA.16816.F32 R60, R20, R44, R60 ;  /* 0x0000002c143c723c */ /* 0x002fea000000183c */
[----:B------:R1:W1:Y:S02]  /*2c50*/  MUFU.TANH R139, R0 ;  /* 0x00000000008b7308 */ /* 0x0002640000002400 */
[----:B-1----:R-:W-:-:S06]  /*2c60*/  FMUL.FTZ R0, R70, c[0x0][0x320] ;  /* 0x0000c80046007a20 */ /* 0x002fcc0000410000 */
        /* <DEDUP_REMOVED lines=9> */
[----:B-1----:R-:W-:-:S07]  /*2d00*/  FMUL.FTZ R0, R73, c[0x0][0x320] ;  /* 0x0000c80049007a20 */ /* 0x002fce0000410000 */
[----:B------:R-:W-:Y:S01]  /*2d10*/  HMMA.16816.F32 R56, R36, R106, RZ ;  /* 0x0000006a2438723c */ /* 0x000fe200000018ff */
        /* <DEDUP_REMOVED lines=18> */
[----:B------:R-:W-:Y:S01]  /*2e40*/  HMMA.16816.F32 R68, R12, R42, R48 ;  /* 0x0000002a0c44723c */ /* 0x000fe20000001830 */
[----:B------:R-:W1:Y:S03]  /*2e50*/  LDSM.16.M88.4 R48, [R228+0x2000] ;  /* 0x00200000e430783b */ /* 0x000e660000000200 */
[----:B------:R5:W1:Y:S04]  /*2e60*/  MUFU.TANH R160, R0 ;  /* 0x0000000000a07308 */ /* 0x000a680000002400 */
[----:B------:R-:W-:Y:S08]  /*2e70*/  HMMA.16816.F32 R40, R16, R44, R52 ;  /* 0x0000002c1028723c */ /* 0x000ff00000001834 */
[----:B------:R-:W-:Y:S01]  /*2e80*/  HMMA.16816.F32 R52, R28, R110, R56 ;  /* 0x0000006e1c34723c */ /* 0x000fe20000001838 */
[----:B-----5:R-:W-:-:S04]  /*2e90*/  FMUL.FTZ R0, R76, c[0x0][0x320] ;  /* 0x0000c8004c007a20 */ /* 0x020fc80000410000 */
[----:B------:R5:W1:Y:S03]  /*2ea0*/  MUFU.TANH R147, R0 ;  /* 0x0000000000937308 */ /* 0x000a660000002400 */
[----:B------:R-:W-:Y:S01]  /*2eb0*/  HMMA.16816.F32 R56, R32, R112, RZ ;  /* 0x000000702038723c */ /* 0x000fe200000018ff */
[----:B-----5:R-:W-:-:S04]  /*2ec0*/  FMUL.FTZ R0, R77, c[0x0][0x320] ;  /* 0x0000c8004d007a20 */ /* 0x020fc80000410000 */
[----:B------:R5:W1:Y:S02]  /*2ed0*/  MUFU.TANH R148, R0 ;  /* 0x0000000000947308 */ /* 0x000a640000002400 */
[----:B-----5:R-:W-:-:S06]  /*2ee0*/  FMUL.FTZ R0, R78, c[0x0][0x320] ;  /* 0x0000c8004e007a20 */ /* 0x020fcc0000410000 */
[----:B------:R5:W1:Y:S02]  /*2ef0*/  MUFU.TANH R151, R0 ;  /* 0x0000000000977308 */ /* 0x000a640000002400 */
[----:B-----5:R-:W-:Y:S02]  /*2f00*/  FMUL.FTZ R0, R79, c[0x0][0x320] ;  /* 0x0000c8004f007a20 */ /* 0x020fe40000410000 */
[----:B-1----:R-:W-:Y:S04]  /*2f10*/  HMMA.16816.F32 R76, R8, R48, R40 ;  /* 0x00000030084c723c */ /* 0x002fe80000001828 */
        /* <DEDUP_REMOVED lines=33> */
[----:B------:R1:W1:Y:S02]  /*3130*/  MUFU.TANH R156, R0 ;  /* 0x00000000009c7308 */ /* 0x0002640000002400 */
[----:B-1----:R-:W-:Y:S11]  /*3140*/  FMUL.FTZ R0, R69, c[0x0][0x320] ;  /* 0x0000c80045007a20 */ /* 0x002ff60000410000 */
[----:B------:R-:W-:Y:S06]  /*3150*/  @!UPT UIADD3 URZ, URZ, URZ, URZ ;  /* 0x0000003f3f3ff290 */ /* 0x000fec000fffe03f */
        /* <DEDUP_REMOVED lines=8> */
[C---:B------:R-:W-:Y:S08]  /*31e0*/  HMMA.16816.F32 R48, R36.reuse, R114, RZ ;  /* 0x000000722430723c */ /* 0x040ff000000018ff */
[----:B------:R-:W-:Y:S01]  /*31f0*/  HMMA.16816.F32 R36, R36, R126, RZ ;  /* 0x0000007e2424723c */ /* 0x000fe200000018ff */
[----:B-----5:R-:W-:-:S04]  /*3200*/  FMUL.FTZ R0, R76, c[0x0][0x320] ;  /* 0x0000c8004c007a20 */ /* 0x020fc80000410000 */
[----:B------:R5:W1:Y:S11]  /*3210*/  MUFU.TANH R94, R0 ;  /* 0x00000000005e7308 */ /* 0x000a760000002400 */
[----:B------:R-:W-:Y:S01]  /*3220*/  HMMA.16816.F32 R48, R28, R122, R48 ;  /* 0x0000007a1c30723c */ /* 0x000fe20000001830 */
[----:B-----5:R-:W-:-:S07]  /*3230*/  FMUL.FTZ R0, R77, c[0x0][0x320] ;  /* 0x0000c8004d007a20 */ /* 0x020fce0000410000 */
[----:B------:R-:W-:Y:S01]  /*3240*/  HMMA.16816.F32 R28, R28, R130, R36 ;  /* 0x000000821c1c723c */ /* 0x000fe20000001824 */
[----:B------:R5:W1:Y:S11]  /*3250*/  MUFU.TANH R93, R0 ;  /* 0x00000000005d7308 */ /* 0x000a760000002400 */
[----:B------:R-:W-:Y:S04]  /*3260*/  @!UPT UIADD3 URZ, URZ, URZ, URZ ;  /* 0x0000003f3f3ff290 */ /* 0x000fe8000fffe03f */
[----:B------:R-:W-:Y:S01]  /*3270*/  HMMA.16816.F32 R48, R20, R54, R48 ;  /* 0x000000361430723c */ /* 0x000fe20000001830 */
[----:B-----5:R-:W-:-:S04]  /*3280*/  FMUL.FTZ R0, R78, c[0x0][0x320] ;  /* 0x0000c8004e007a20 */ /* 0x020fc80000410000 */
[----:B------:R5:W1:Y:S03]  /*3290*/  MUFU.TANH R92, R0 ;  /* 0x00000000005c7308 */ /* 0x000a660000002400 */
[----:B------:R-:W-:Y:S01]  /*32a0*/  HMMA.16816.F32 R52, R16, R54, R64 ;  /* 0x000000361034723c */ /* 0x000fe20000001840 */
[----:B-----5:R-:W-:-:S07]  /*32b0*/  FMUL.FTZ R0, R79, c[0x0][0x320] ;  /* 0x0000c8004f007a20 */ /* 0x020fce0000410000 */
[C---:B-1----:R-:W-:Y:S01]  /*32c0*/  HMMA.16816.F32 R76, R8.reuse, R40, R44 ;  /* 0x00000028084c723c */ /* 0x042fe2000000182c */
[----:B------:R-:W1:Y:S01]  /*32d0*/  LDSM.16.M88.4 R44, [R229+0x6900] ;  /* 0x00690000e52c783b */ /* 0x000e620000000200 */
[----:B------:R5:W1:Y:S11]  /*32e0*/  MUFU.TANH R91, R0 ;  /* 0x00000000005b7308 */ /* 0x000a760000002400 */
[----:B------:R-:W-:Y:S03]  /*32f0*/  @!UPT UIADD3 URZ, URZ, URZ, URZ ;  /* 0x0000003f3f3ff290 */ /* 0x000fe6000fffe03f */
[----:B------:R-:W-:Y:S08]  /*3300*/  HMMA.16816.F32 R64, R8, R42, R52 ;  /* 0x0000002a0840723c */ /* 0x000ff00000001834 */
[----:B------:R-:W-:Y:S01]  /*3310*/  HMMA.16816.F32 R52, R32, R126, RZ ;  /* 0x0000007e2034723c */ /* 0x000fe200000018ff */
[----:B-----5:R-:W-:-:S04]  /*3320*/  FMUL.FTZ R0, R68, c[0x0][0x320] ;  /* 0x0000c80044007a20 */ /* 0x020fc80000410000 */
[----:B------:R5:W1:Y:S01]  /*3330*/  MUFU.TANH R90, R0 ;  /* 0x00000000005a7308 */ /* 0x000a620000002400 */
[----:B------:R-:W-:Y:S02]  /*3340*/  FMUL.FTZ R77, R77, c[0x0][0x320] ;  /* 0x0000c8004d4d7a20 */ /* 0x000fe40000410000 */
[----:B------:R-:W-:Y:S02]  /*3350*/  FMUL.FTZ R78, R78, c[0x0][0x320] ;  /* 0x0000c8004e4e7a20 */ /* 0x000fe40000410000 */
[----:B------:R-:W-:-:S03]  /*3360*/  FMUL.FTZ R79, R79, c[0x0][0x320] ;  /* 0x0000c8004f4f7a20 */ /* 0x000fc60000410000 */
[----:B------:R-:W1:Y:S03]  /*3370*/  MUFU.TANH R77, R77 ;  /* 0x0000004d004d7308 */ /* 0x000e660000002400 */
[----:B------:R-:W-:Y:S02]  /*3380*/  FMUL.FTZ R64, R64, c[0x0][0x320] ;  /* 0x0000c80040407a20 */ /* 0x000fe40000410000 */
[----:B------:R-:W-:Y:S02]  /*3390*/  FMUL.FTZ R65, R65, c[0x0][0x320] ;  /* 0x0000c80041417a20 */ /* 0x000fe40000410000 */
[----:B------:R-:W-:Y:S02]  /*33a0*/  FMUL.FTZ R66, R66, c[0x0][0x320] ;  /* 0x0000c80042427a20 */ /* 0x000fe40000410000 */
[----:B-----5:R-:W-:Y:S01]  /*33b0*/  FMUL.FTZ R0, R69, c[0x0][0x320] ;  /* 0x0000c80045007a20 */ /* 0x020fe20000410000 */
[----:B------:R-:W1:Y:S01]  /*33c0*/  MUFU.TANH R78, R78 ;  /* 0x0000004e004e7308 */ /* 0x000e620000002400 */
[----:B------:R-:W-:Y:S07]  /*33d0*/  HMMA.16816.F32 R36, R24, R130, R52 ;  /* 0x000000821824723c */ /* 0x000fee0000001834 */
[----:B------:R5:W1:Y:S08]  /*33e0*/  MUFU.TANH R89, R0 ;  /* 0x0000000000597308 */ /* 0x000a700000002400 */
[----:B------:R-:W1:Y:S01]  /*33f0*/  MUFU.TANH R79, R79 ;  /* 0x0000004f004f7308 */ /* 0x000e620000002400 */
[----:B-----5:R-:W-:-:S07]  /*3400*/  FMUL.FTZ R0, R70, c[0x0][0x320] ;  /* 0x0000c80046007a20 */ /* 0x020fce0000410000 */
[----:B------:R-:W1:Y:S08]  /*3410*/  MUFU.TANH R64, R64 ;  /* 0x0000004000407308 */ /* 0x000e700000002400 */
[----:B------:R5:W1:Y:S08]  /*3420*/  MUFU.TANH R88, R0 ;  /* 0x0000000000587308 */ /* 0x000a700000002400 */
[----:B------:R-:W1:Y:S01]  /*3430*/  MUFU.TANH R65, R65 ;  /* 0x0000004100417308 */ /* 0x000e620000002400 */
[----:B-----5:R-:W-:-:S07]  /*3440*/  FMUL.FTZ R0, R71, c[0x0][0x320] ;  /* 0x0000c80047007a20 */ /* 0x020fce0000410000 */
[----:B------:R-:W1:Y:S01]  /*3450*/  MUFU.TANH R66, R66 ;  /* 0x0000004200427308 */ /* 0x000e620000002400 */
[----:B------:R-:W-:Y:S07]  /*3460*/  HMMA.16816.F32 R68, R12, R40, R56 ;  /* 0x000000280c44723c */ /* 0x000fee0000001838 */
[----:B------:R5:W1:Y:S01]  /*3470*/  MUFU.TANH R87, R0 ;  /* 0x0000000000577308 */ /* 0x000a620000002400 */
[----:B------:R-:W-:Y:S01]  /*3480*/  HMMA.16816.F32 R56, R32, R124, RZ ;  /* 0x0000007c2038723c */ /* 0x000fe200000018ff */
[----:B-----5:R-:W-:-:S06]  /*3490*/  FMUL.FTZ R0, R72, c[0x0][0x320] ;  /* 0x0000c80048007a20 */ /* 0x020fcc0000410000 */
[----:B------:R5:W1:Y:S11]  /*34a0*/  MUFU.TANH R86, R0 ;  /* 0x0000000000567308 */ /* 0x000a760000002400 */
[----:B------:R-:W-:Y:S06]  /*34b0*/  @!UPT UIADD3 URZ, URZ, URZ, URZ ;  /* 0x0000003f3f3ff290 */ /* 0x000fec000fffe03f */
[----:B------:R-:W-:Y:S01]  /*34c0*/  HMMA.16816.F32 R56, R24, R128, R56 ;  /* 0x000000801838723c */ /* 0x000fe20000001838 */
[----:B-----5:R-:W-:-:S04]  /*34d0*/  FMUL.FTZ R0, R73, c[0x0][0x320] ;  /* 0x0000c80049007a20 */ /* 0x020fc80000410000 */
[----:B------:R5:W2:Y:S11]  /*34e0*/  MUFU.TANH R85, R0 ;  /* 0x0000000000557308 */ /* 0x000ab60000002400 */
[----:B------:R-:W-:Y:S08]  /*34f0*/  @!UPT UIADD3 URZ, URZ, URZ, URZ ;  /* 0x0000003f3f3ff290 */ /* 0x000ff0000fffe03f */
[----:B-1----:R-:W-:Y:S01]  /*3500*/  HMMA.16816.F32 R32, R16, R44, R56 ;  /* 0x0000002c1020723c */ /* 0x002fe20000001838 */
[----:B-----5:R-:W-:-:S07]  /*3510*/  FMUL.FTZ R0, R74, c[0x0][0x320] ;  /* 0x0000c8004a007a20 */ /* 0x020fce0000410000 */
[----:B------:R-:W-:Y:S01]  /*3520*/  HMMA.16816.F32 R16, R16, R46, R36 ;  /* 0x0000002e1010723c */ /* 0x000fe20000001824 */
[----:B------:R1:W1:Y:S02]  /*3530*/  MUFU.TANH R84, R0 ;  /* 0x0000000000547308 */ /* 0x0002640000002400 */
[----:B-1----:R-:W-:-:S06]  /*3540*/  FMUL.FTZ R0, R75, c[0x0][0x320] ;  /* 0x0000c8004b007a20 */ /* 0x002fcc0000410000 */
[----:B------:R1:W1:Y:S02]  /*3550*/  MUFU.TANH R83, R0 ;  /* 0x0000000000537308 */ /* 0x0002640000002400 */
[----:B-1----:R-:W-:-:S06]  /*3560*/  FMUL.FTZ R0, R68, c[0x0][0x320] ;  /* 0x0000c80044007a20 */ /* 0x002fcc0000410000 */
[----:B------:R1:W1:Y:S02]  /*3570*/  MUFU.TANH R81, R0 ;  /* 0x0000000000517308 */ /* 0x0002640000002400 */
[----:B-1----:R-:W-:-:S06]  /*3580*/  FMUL.FTZ R0, R69, c[0x0][0x320] ;  /* 0x0000c80045007a20 */ /* 0x002fcc0000410000 */
[----:B------:R1:W1:Y:S02]  /*3590*/  MUFU.TANH R82, R0 ;  /* 0x0000000000527308 */ /* 0x0002640000002400 */
[----:B-1----:R-:W-:-:S06]  /*35a0*/  FMUL.FTZ R0, R70, c[0x0][0x320] ;  /* 0x0000c80046007a20 */ /* 0x002fcc0000410000 */
[----:B------:R1:W1:Y:S02]  /*35b0*/  MUFU.TANH R80, R0 ;  /* 0x0000000000507308 */ /* 0x0002640000002400 */
[----:B-1----:R-:W-:Y:S02]  /*35c0*/  FMUL.FTZ R0, R71, c[0x0][0x320] ;  /* 0x0000c80047007a20 */ /* 0x002fe40000410000 */
[----:B------:R-:W-:Y:S01]  /*35d0*/  HMMA.16816.F32 R68, R12, R42, R48 ;  /* 0x0000002a0c44723c */ /* 0x000fe20000001830 */
[----:B------:R-:W1:Y:S03]  /*35e0*/  LDSM.16.M88.4 R48, [R228+0x3000] ;  /* 0x00300000e430783b */ /* 0x000e660000000200 */
[----:B------:R5:W1:Y:S01]  /*35f0*/  MUFU.TANH R73, R0 ;  /* 0x0000000000497308 */ /* 0x000a620000002400 */
[----:B------:R-:W-:-:S04]  /*3600*/  DEPBAR.LE SB0, 0x0 ;  /* 0x000080000000791a */ /* 0x000fc80000000000 */
[C---:B------:R-:W-:Y:S08]  /*3610*/  HMMA.16816.F32 R40, R20.reuse, R44, R60 ;  /* 0x0000002c1428723c */ /* 0x040ff0000000183c */
[----:B------:R-:W-:Y:S01]  /*3620*/  HMMA.16816.F32 R20, R20, R46, R28 ;  /* 0x0000002e1414723c */ /* 0x000fe2000000181c */
[----:B-----5:R-:W-:-:S04]  /*3630*/  FMUL.FTZ R0, R76, c[0x0][0x320] ;  /* 0x0000c8004c007a20 */ /* 0x020fc80000410000 */
[----:B------:R5:W1:Y:S02]  /*3640*/  MUFU.TANH R72, R0 ;  /* 0x0000000000487308 */ /* 0x000a640000002400 */
[----:B------:R-:W-:Y:S02]  /*3650*/  FMUL.FTZ R71, R71, c[0x0][0x320] ;  /* 0x0000c80047477a20 */ /* 0x000fe40000410000 */
[----:B------:R-:W-:Y:S02]  /*3660*/  FMUL.FTZ R68, R68, c[0x0][0x320] ;  /* 0x0000c80044447a20 */ /* 0x000fe40000410000 */
[----:B------:R-:W-:Y:S02]  /*3670*/  FMUL.FTZ R69, R69, c[0x0][0x320] ;  /* 0x0000c80045457a20 */ /* 0x000fe40000410000 */
[----:B------:R-:W-:Y:S01]  /*3680*/  FMUL.FTZ R70, R70, c[0x0][0x320] ;  /* 0x0000c80046467a20 */ /* 0x000fe20000410000 */
[----:B------:R-:W2:Y:S01]  /*3690*/  MUFU.TANH R61, R68 ;  /* 0x00000044003d7308 */ /* 0x000ea20000002400 */
[----:B-----5:R-:W-:-:S07]  /*36a0*/  FMUL.FTZ R0, R67, c[0x0][0x320] ;  /* 0x0000c80043007a20 */ /* 0x020fce0000410000 */
[----:B------:R-:W2:Y:S01]  /*36b0*/  MUFU.TANH R62, R69 ;  /* 0x00000045003e7308 */ /* 0x000ea20000002400 */
[-C--:B-1----:R-:W-:Y:S07]  /*36c0*/  HMMA.16816.F32 R40, R12, R48.reuse, R40 ;  /* 0x000000300c28723c */ /* 0x082fee0000001828 */
[----:B------:R-:W1:Y:S01]  /*36d0*/  MUFU.TANH R60, R70 ;  /* 0x00000046003c7308 */ /* 0x000e620000002400 */
[----:B------:R-:W-:Y:S07]  /*36e0*/  HMMA.16816.F32 R24, R8, R48, R32 ;  /* 0x000000300818723c */ /* 0x000fee0000001820 */
[----:B------:R-:W1:Y:S01]  /*36f0*/  MUFU.TANH R71, R71 ;  /* 0x0000004700477308 */ /* 0x000e620000002400 */
[-C--:B------:R-:W-:Y:S07]  /*3700*/  HMMA.16816.F32 R12, R12, R50.reuse, R20 ;  /* 0x000000320c0c723c */ /* 0x080fee0000001814 */
[----:B------:R5:W1:Y:S01]  /*3710*/  MUFU.TANH R29, R0 ;  /* 0x00000000001d7308 */ /* 0x000a620000002400 */
[----:B------:R-:W-:Y:S01]  /*3720*/  HMMA.16816.F32 R8, R8, R50, R16 ;  /* 0x000000320808723c */ /* 0x000fe20000001810 */
[----:B------:R-:W-:-:S02]  /*3730*/  FMUL.FTZ R40, R40, c[0x0][0x320] ;  /* 0x0000c80028287a20 */ /* 0x000fc40000410000 */
[----:B------:R-:W-:Y:S02]  /*3740*/  FMUL.FTZ R41, R41, c[0x0][0x320] ;  /* 0x0000c80029297a20 */ /* 0x000fe40000410000 */
[----:B------:R-:W-:Y:S02]  /*3750*/  FMUL.FTZ R42, R42, c[0x0][0x320] ;  /* 0x0000c8002a2a7a20 */ /* 0x000fe40000410000 */
[----:B------:R-:W-:Y:S01]  /*3760*/  FMUL.FTZ R43, R43, c[0x0][0x320] ;  /* 0x0000c8002b2b7a20 */ /* 0x000fe20000410000 */
[----:B------:R-:W1:Y:S01]  /*3770*/  MUFU.TANH R40, R40 ;  /* 0x0000002800287308 */ /* 0x000e620000002400 */
[----:B------:R-:W-:Y:S02]  /*3780*/  FMUL.FTZ R24, R24, c[0x0][0x320] ;  /* 0x0000c80018187a20 */ /* 0x000fe40000410000 */
[----:B------:R-:W-:Y:S02]  /*3790*/  FMUL.FTZ R25, R25, c[0x0][0x320] ;  /* 0x0000c80019197a20 */ /* 0x000fe40000410000 */
[----:B------:R-:W-:Y:S01]  /*37a0*/  FMUL.FTZ R26, R26, c[0x0][0x320] ;  /* 0x0000c8001a1a7a20 */ /* 0x000fe20000410000 */
[----:B-----5:R-:W-:Y:S01]  /*37b0*/  LOP3.LUT R0, R117, R116, RZ, 0xfc, !PT ;  /* 0x0000007475007212 */ /* 0x020fe200078efcff */
[----:B------:R-:W-:Y:S01]  /*37c0*/  FMUL.FTZ R27, R27, c[0x0][0x320] ;  /* 0x0000c8001b1b7a20 */ /* 0x000fe20000410000 */
[----:B------:R3:W1:Y:S01]  /*37d0*/  MUFU.TANH R48, R42 ;  /* 0x0000002a00307308 */ /* 0x0006620000002400 */
[----:B------:R-:W-:-:S02]  /*37e0*/  FMUL.FTZ R12, R12, c[0x0][0x320] ;  /* 0x0000c8000c0c7a20 */ /* 0x000fc40000410000 */
[----:B------:R-:W-:Y:S02]  /*37f0*/  FMUL.FTZ R13, R13, c[0x0][0x320] ;  /* 0x0000c8000d0d7a20 */ /* 0x000fe40000410000 */
[----:B------:R-:W-:Y:S02]  /*3800*/  FMUL.FTZ R14, R14, c[0x0][0x320] ;  /* 0x0000c8000e0e7a20 */ /* 0x000fe40000410000 */
[----:B------:R-:W-:Y:S01]  /*3810*/  FMUL.FTZ R15, R15, c[0x0][0x320] ;  /* 0x0000c8000f0f7a20 */ /* 0x000fe20000410000 */
[----:B------:R3:W1:Y:S01]  /*3820*/  MUFU.TANH R46, R43 ;  /* 0x0000002b002e7308 */ /* 0x0006620000002400 */
[----:B------:R-:W-:Y:S02]  /*3830*/  FMUL.FTZ R8, R8, c[0x0][0x320] ;  /* 0x0000c80008087a20 */ /* 0x000fe40000410000 */
[----:B------:R-:W-:Y:S02]  /*3840*/  FMUL.FTZ R9, R9, c[0x0][0x320] ;  /* 0x0000c80009097a20 */ /* 0x000fe40000410000 */
[----:B------:R-:W-:-:S02]  /*3850*/  FMUL.FTZ R10, R10, c[0x0][0x320] ;  /* 0x0000c8000a0a7a20 */ /* 0x000fc40000410000 */
[----:B------:R-:W-:Y:S01]  /*3860*/  FMUL.FTZ R11, R11, c[0x0][0x320] ;  /* 0x0000c8000b0b7a20 */ /* 0x000fe20000410000 */
[----:B------:R-:W1:Y:S08]  /*3870*/  MUFU.TANH R41, R41 ;  /* 0x0000002900297308 */ /* 0x000e700000002400 */
[----:B------:R3:W1:Y:S08]  /*3880*/  MUFU.TANH R22, R24 ;  /* 0x0000001800167308 */ /* 0x0006700000002400 */
        /* <DEDUP_REMOVED lines=10> */
[----:B------:R3:W1:Y:S01]  /*3930*/  MUFU.TANH R30, R11 ;  /* 0x0000000b001e7308 */ /* 0x0006620000002400 */
[----:B------:R-:W-:Y:S06]  /*3940*/  BAR.SYNC.DEFER_BLOCKING 0x0 ;  /* 0x0000000000007b1d */ /* 0x000fec0000010000 */
[----:B------:R-:W-:Y:S05]  /*3950*/  @!P0 BRA `(.L_x_18) ;  /* 0x000003f000008947 */ /* 0x000fea0003800000 */
[----:B--2-4-:R-:W-:Y:S02]  /*3960*/  IMAD.U32 R2, RZ, RZ, UR9 ;  /* 0x00000009ff027e24 */ /* 0x014fe4000f8e00ff */
[----:B------:R-:W-:-:S03]  /*3970*/  IMAD.MOV.U32 R243, RZ, RZ, RZ ;  /* 0x000000fffff37224 */ /* 0x000fc600078e00ff */
[----:B------:R-:W-:-:S04]  /*3980*/  IADD3 R2, R198, UR6, R2 ;  /* 0x00000006c6027c10 */ /* 0x000fc8000fffe002 */
[----:B------:R-:W-:-:S05]  /*3990*/  IADD3 R5, R2, -0x70, RZ ;  /* 0xffffff9002057810 */ /* 0x000fca0007ffe0ff */
[----:B---3--:R-:W-:-:S04]  /*39a0*/  @P5 IMAD.HI.U32 R6, R5, c[0x0][0x2bc], RZ ;  /* 0x0000af0005065a27 */ /* 0x008fc800078e00ff */
[----:B------:R-:W-:Y:S01]  /*39b0*/  IMAD.MOV.U32 R2, RZ, RZ, R5 ;  /* 0x000000ffff027224 */ /* 0x000fe200078e0005 */
[----:B------:R-:W-:-:S04]  /*39c0*/  @P5 SHF.R.U32.HI R2, RZ, c[0x0][0x2c0], R6 ;  /* 0x0000b000ff025a19 */ /* 0x000fc80000011606 */
[----:B------:R-:W-:-:S04]  /*39d0*/  @!P4 IADD3 R7, P0, R2, UR12, RZ ;  /* 0x0000000c0207cc10 */ /* 0x000fc8000ff1e0ff */
[----:B------:R-:W-:Y:S02]  /*39e0*/  @!P4 LEA.HI.X.SX32 R8, R2, UR14, 0x1, P0 ;  /* 0x0000000e0208cc11 */ /* 0x000fe400080f0eff */
[----:B------:R-:W-:-:S04]  /*39f0*/  @!P4 LEA R6, P0, R7, c[0x0][0x2a0], 0x2 ;  /* 0x0000a8000706ca11 */ /* 0x000fc800078010ff */
[----:B------:R-:W-:-:S05]  /*3a00*/  @!P4 LEA.HI.X R7, R7, c[0x0][0x2a4], R8, 0x2, P0 ;  /* 0x0000a9000707ca11 */ /* 0x000fca00000f1408 */
[----:B------:R2:W3:Y:S01]  /*3a10*/  @!P4 LDG.E R243, [R6.64] ;  /* 0x0000001006f3c981 */ /* 0x0004e2000c1e1900 */
[----:B------:R-:W-:-:S04]  /*3a20*/  IMAD.MOV R2, RZ, RZ, -R2 ;  /* 0x000000ffff027224 */ /* 0x000fc800078e0a02 */
[----:B------:R-:W-:-:S05]  /*3a30*/  IMAD R9, R2, c[0x0][0x2b8], R5 ;  /* 0x0000ae0002097a24 */ /* 0x000fca00078e0205 */
[----:B------:R-:W-:Y:S01]  /*3a40*/  SHF.R.S32.HI R2, RZ, 0x1f, R9 ;  /* 0x0000001fff027819 */ /* 0x000fe20000011409 */
[----:B------:R-:W-:Y:S04]  /*3a50*/  STL [R1+0x4], R9 ;  /* 0x0000040901007387 */ /* 0x000fe80000100800 */
[----:B------:R-:W-:-:S04]  /*3a60*/  IMAD R2, R2, c[0x0][0x1e0], RZ ;  /* 0x0000780002027a24 */ /* 0x000fc800078e02ff */
[C---:B------:R-:W-:Y:S02]  /*3a70*/  IMAD R2, R9.reuse, c[0x0][0x1e4], R2 ;  /* 0x0000790009027a24 */ /* 0x040fe400078e0202 */
[----:B--2---:R-:W-:-:S04]  /*3a80*/  IMAD.WIDE.U32 R6, R9, c[0x0][0x1e0], RZ ;  /* 0x0000780009067a25 */ /* 0x004fc800078e00ff */
[----:B------:R-:W-:Y:S01]  /*3a90*/  IMAD.IADD R7, R7, 0x1, R2 ;  /* 0x0000000107077824 */ /* 0x000fe200078e0202 */
[----:B---3--:R-:W-:-:S03]  /*3aa0*/  SHF.R.S32.HI R5, RZ, 0x1f, R243 ;  /* 0x0000001fff057819 */ /* 0x008fc600000114f3 */
[----:B------:R-:W-:-:S04]  /*3ab0*/  IMAD.WIDE.U32 R6, R243, c[0x0][0x1f0], R6 ;  /* 0x00007c00f3067a25 */ /* 0x000fc800078e0006 */
[----:B------:R-:W-:Y:S01]  /*3ac0*/  IMAD R5, R5, c[0x0][0x1f0], RZ ;  /* 0x00007c0005057a24 */ /* 0x000fe200078e02ff */
[----:B------:R-:W-:-:S03]  /*3ad0*/  IADD3 R2, P1, R6, UR20, RZ ;  /* 0x0000001406027c10 */ /* 0x000fc6000ff3e0ff */
[----:B------:R-:W-:Y:S01]  /*3ae0*/  IMAD R6, R243, c[0x0][0x1f4], R5 ;  /* 0x00007d00f3067a24 */ /* 0x000fe200078e0205 */
[----:B------:R-:W-:-:S04]  /*3af0*/  LEA R5, P0, R2, c[0x0][0x1c8], 0x1 ;  /* 0x0000720002057a11 */ /* 0x000fc800078008ff */
[----:B------:R-:W-:Y:S01]  /*3b00*/  IADD3.X R6, R7, UR18, R6, P1, !PT ;  /* 0x0000001207067c10 */ /* 0x000fe20008ffe406 */
[----:B------:R-:W2:Y:S03]  /*3b10*/  SHFL.IDX PT, R8, R5, RZ, 0x181f ;  /* 0x00181fff05087589 */ /* 0x000ea600000e0000 */
[----:B------:R-:W-:Y:S01]  /*3b20*/  LEA.HI.X R2, R2, c[0x0][0x1cc], R6, 0x1, P0 ;  /* 0x0000730002027a11 */ /* 0x000fe200000f0c06 */
[----:B------:R-:W-:Y:S04]  /*3b30*/  SHFL.IDX PT, R14, R5, 0x2, 0x181f ;  /* 0x00581f00050e7f89 */ /* 0x000fe800000e0000 */
[----:B------:R-:W3:Y:S04]  /*3b40*/  SHFL.IDX PT, R6, R5, 0x1, 0x181f ;  /* 0x00381f0005067f89 */ /* 0x000ee800000e0000 */
[----:B------:R-:W4:Y:S04]  /*3b50*/  SHFL.IDX PT, R9, R2, RZ, 0x181f ;  /* 0x00181fff02097589 */ /* 0x000f2800000e0000 */
[----:B------:R-:W5:Y:S04]  /*3b60*/  SHFL.IDX PT, R7, R2, 0x1, 0x181f ;  /* 0x00381f0002077f89 */ /* 0x000f6800000e0000 */
[----:B------:R-:W1:Y:S04]  /*3b70*/  SHFL.IDX PT, R12, R5, 0x3, 0x181f ;  /* 0x00781f00050c7f89 */ /* 0x000e6800000e0000 */
[----:B------:R-:W1:Y:S01]  /*3b80*/  SHFL.IDX PT, R10, R5, 0x4, 0x181f ;  /* 0x00981f00050a7f89 */ /* 0x000e6200000e0000 */
[----:B--2---:R-:W-:-:S03]  /*3b90*/  IADD3 R8, P1, R8, R242, RZ ;  /* 0x000000f208087210 */ /* 0x004fc60007f3e0ff */
[----:B------:R-:W2:Y:S04]  /*3ba0*/  SHFL.IDX PT, R11, R2, 0x2, 0x181f ;  /* 0x00581f00020b7f89 */ /* 0x000ea800000e0000 */
[----:B------:R-:W-:Y:S01]  /*3bb0*/  SHFL.IDX PT, R13, R5, 0x5, 0x181f ;  /* 0x00b81f00050d7f89 */ /* 0x000fe200000e0000 */
[----:B---3--:R-:W-:-:S03]  /*3bc0*/  IADD3 R6, P0, R6, R242, RZ ;  /* 0x000000f206067210 */ /* 0x008fc60007f1e0ff */
[----:B------:R-:W-:Y:S01]  /*3bd0*/  SHFL.IDX PT, R5, R5, 0x6, 0x181f ;  /* 0x00d81f0005057f89 */ /* 0x000fe200000e0000 */
[----:B----4-:R-:W-:-:S03]  /*3be0*/  IMAD.X R9, R9, 0x1, R241, P1 ;  /* 0x0000000109097824 */ /* 0x010fc600008e06f1 */
[----:B------:R-:W-:Y:S01]  /*3bf0*/  SHFL.IDX PT, R18, R2, 0x3, 0x181f ;  /* 0x00781f0002127f89 */ /* 0x000fe200000e0000 */
[----:B-----5:R-:W-:Y:S01]  /*3c00*/  IMAD.X R7, R7, 0x1, R241, P0 ;  /* 0x0000000107077824 */ /* 0x020fe200000e06f1 */
[-C--:B------:R-:W-:Y:S02]  /*3c10*/  IADD3 R14, P0, R14, R242.reuse, RZ ;  /* 0x000000f20e0e7210 */ /* 0x080fe40007f1e0ff */
[----:B------:R-:W3:Y:S01]  /*3c20*/  SHFL.IDX PT, R17, R2, 0x4, 0x181f ;  /* 0x00981f0002117f89 */ /* 0x000ee200000e0000 */
[----:B-1----:R-:W-:-:S03]  /*3c30*/  IADD3 R12, P3, R12, R242, RZ ;  /* 0x000000f20c0c7210 */ /* 0x002fc60007f7e0ff */
[----:B------:R-:W1:Y:S01]  /*3c40*/  SHFL.IDX PT, R16, R2, 0x5, 0x181f ;  /* 0x00b81f0002107f89 */ /* 0x000e6200000e0000 */
[----:B------:R-:W-:-:S03]  /*3c50*/  IADD3 R10, P2, R10, R242, RZ ;  /* 0x000000f20a0a7210 */ /* 0x000fc60007f5e0ff */
[----:B------:R-:W4:Y:S01]  /*3c60*/  SHFL.IDX PT, R2, R2, 0x6, 0x181f ;  /* 0x00d81f0002027f89 */ /* 0x000f2200000e0000 */
[----:B--2---:R-:W-:-:S03]  /*3c70*/  IMAD.X R15, R11, 0x1, R241, P0 ;  /* 0x000000010b0f7824 */ /* 0x004fc600000e06f1 */
[----:B------:R2:W-:Y:S04]  /*3c80*/  LDGSTS.E.BYPASS.LTC128B.128 [R197+0x3900], [R8.64], !P6 ;  /* 0x0390000008c57fae */ /* 0x0005e8000f101d50 */
[----:B------:R5:W-:Y:S04]  /*3c90*/  LDGSTS.E.BYPASS.LTC128B.128 [R197+0x4100], [R6.64], !P6 ;  /* 0x0410000006c57fae */ /* 0x000be8000f101d50 */
[----:B------:R4:W-:Y:S01]  /*3ca0*/  LDGSTS.E.BYPASS.LTC128B.128 [R197+0x4900], [R14.64], !P6 ;  /* 0x049000000ec57fae */ /* 0x0009e2000f101d50 */
[--C-:B---3--:R-:W-:Y:S01]  /*3cb0*/  IMAD.X R11, R17, 0x1, R241.reuse, P2 ;  /* 0x00000001110b7824 */ /* 0x108fe200010e06f1 */
[-C--:B--2---:R-:W-:Y:S01]  /*3cc0*/  IADD3 R8, P1, R13, R242.reuse, RZ ;  /* 0x000000f20d087210 */ /* 0x084fe20007f3e0ff */
[----:B------:R-:W-:Y:S01]  /*3cd0*/  IMAD.X R13, R18, 0x1, R241, P3 ;  /* 0x00000001120d7824 */ /* 0x000fe200018e06f1 */
[----:B-----5:R-:W-:-:S03]  /*3ce0*/  IADD3 R6, P0, R5, R242, RZ ;  /* 0x000000f205067210 */ /* 0x020fc60007f1e0ff */
[--C-:B-1----:R-:W-:Y:S01]  /*3cf0*/  IMAD.X R9, R16, 0x1, R241.reuse, P1 ;  /* 0x0000000110097824 */ /* 0x102fe200008e06f1 */
[----:B------:R1:W-:Y:S01]  /*3d00*/  LDGSTS.E.BYPASS.LTC128B.128 [R197+0x5100], [R12.64], !P6 ;  /* 0x051000000cc57fae */ /* 0x0003e2000f101d50 */
[----:B----4-:R-:W-:-:S03]  /*3d10*/  IMAD.X R7, R2, 0x1, R241, P0 ;  /* 0x0000000102077824 */ /* 0x010fc600000e06f1 */
[----:B------:R1:W-:Y:S04]  /*3d20*/  LDGSTS.E.BYPASS.LTC128B.128 [R197+0x5900], [R10.64], !P6 ;  /* 0x059000000ac57fae */ /* 0x0003e8000f101d50 */
[----:B------:R1:W-:Y:S04]  /*3d30*/  LDGSTS.E.BYPASS.LTC128B.128 [R197+0x6100], [R8.64], !P6 ;  /* 0x0610000008c57fae */ /* 0x0003e8000f101d50 */
[----:B------:R1:W-:Y:S02]  /*3d40*/  LDGSTS.E.BYPASS.LTC128B.128 [R197+0x6900], [R6.64], !P6 ;  /* 0x0690000006c57fae */ /* 0x0003e4000f101d50 */
.L_x_18:
[----:B--2-4-:R-:W-:Y:S01]  /*3d50*/  LOP3.LUT R2, R195, 0xffffffe0, RZ, 0xc0, !PT ;  /* 0xffffffe0c3027812 */ /* 0x014fe200078ec0ff */
[----:B-1-3--:R-:W-:Y:S01]  /*3d60*/  IMAD.MOV.U32 R7, RZ, RZ, -0x2 ;  /* 0xfffffffeff077424 */ /* 0x00afe200078e00ff */
[----:B------:R-:W-:Y:S01]  /*3d70*/  UIADD3 UR6, UR7, -0x2, URZ ;  /* 0xfffffffe07067890 */ /* 0x000fe2000fffe03f */
[----:B------:R-:W-:Y:S01]  /*3d80*/  IMAD.SHL.U32 R224, R0, 0x2, RZ ;  /* 0x0000000200e07824 */ /* 0x000fe200078e00ff */
[----:B------:R-:W0:Y:S01]  /*3d90*/  LDGDEPBAR ;  /* 0x00000000000079af */ /* 0x000e220000000000 */
[----:B------:R-:W-:Y:S01]  /*3da0*/  IMAD.IADD R2, R196, 0x1, -R2 ;  /* 0x00000001c4027824 */ /* 0x000fe200078e0a02 */
[----:B------:R-:W-:Y:S01]  /*3db0*/  UISETP.GE.AND UP0, UPT, UR6, UR8, UPT ;  /* 0x000000080600728c */ /* 0x000fe2000bf06270 */
[----:B------:R-:W-:-:S02]  /*3dc0*/  IMAD R225, R4, 0x2, R224 ;  /* 0x0000000204e17824 */ /* 0x000fc400078e02e0 */
[C---:B------:R-:W-:Y:S01]  /*3dd0*/  IMAD R227, R3.reuse, 0x2, R224 ;  /* 0x0000000203e37824 */ /* 0x040fe200078e02e0 */
[----:B------:R-:W-:Y:S01]  /*3de0*/  SHF.R.S32.HI R5, RZ, 0x1f, R2 ;  /* 0x0000001fff057819 */ /* 0x000fe20000011402 */
[----:B------:R-:W-:-:S03]  /*3df0*/  IMAD R226, R3, 0x2, R225 ;  /* 0x0000000203e27824 */ /* 0x000fc600078e02e1 */
[----:B------:R-:W-:-:S04]  /*3e00*/  LEA.HI R5, R5, R2, RZ, 0x2 ;  /* 0x0000000205057211 */ /* 0x000fc800078f10ff */
[----:B------:R-:W-:-:S05]  /*3e10*/  LOP3.LUT R5, R5, 0x7ffffffc, RZ, 0xc0, !PT ;  /* 0x7ffffffc05057812 */ /* 0x000fca00078ec0ff */
[----:B------:R-:W-:-:S04]  /*3e20*/  IMAD.IADD R2, R2, 0x1, -R5 ;  /* 0x0000000102027824 */ /* 0x000fc800078e0a05 */
[----:B------:R-:W-:-:S05]  /*3e30*/  IMAD R2, R2, R7, UR15 ;  /* 0x0000000f02027e24 */ /* 0x000fca000f8e0207 */
[C---:B------:R-:W-:Y:S02]  /*3e40*/  ISETP.GT.AND P3, PT, R2.reuse, RZ, PT ;  /* 0x000000ff0200720c */ /* 0x040fe40003f64270 */
[C---:B------:R-:W-:Y:S02]  /*3e50*/  ISETP.GT.AND P2, PT, R2.reuse, 0x1, PT ;  /* 0x000000010200780c */ /* 0x040fe40003f44270 */
[----:B------:R-:W-:Y:S02]  /*3e60*/  ISETP.GT.AND P1, PT, R2, 0x8, PT ;  /* 0x000000080200780c */ /* 0x000fe40003f24270 */
[----:B------:R-:W-:Y:S02]  /*3e70*/  FSEL R11, R190, -INF , P3 ;  /* 0xff800000be0b7808 */ /* 0x000fe40001800000 */
[----:B------:R-:W-:Y:S02]  /*3e80*/  FSEL R10, R194, -INF , P3 ;  /* 0xff800000c20a7808 */ /* 0x000fe40001800000 */
[----:B------:R-:W-:-:S02]  /*3e90*/  FSEL R12, R189, -INF , P2 ;  /* 0xff800000bd0c7808 */ /* 0x000fc40001000000 */
[----:B------:R-:W-:Y:S02]  /*3ea0*/  FSEL R25, R193, -INF , P2 ;  /* 0xff800000c1197808 */ /* 0x000fe40001000000 */
[----:B------:R-:W-:Y:S02]  /*3eb0*/  ISETP.GT.AND P0, PT, R2, 0x9, PT ;  /* 0x000000090200780c */ /* 0x000fe40003f04270 */
[----:B------:R-:W-:Y:S02]  /*3ec0*/  FSEL R13, R182, -INF , P1 ;  /* 0xff800000b60d7808 */ /* 0x000fe40000800000 */
[----:B------:R-:W-:Y:S02]  /*3ed0*/  FSEL R26, R188, -INF , P1 ;  /* 0xff800000bc1a7808 */ /* 0x000fe40000800000 */
[----:B------:R-:W-:Y:S02]  /*3ee0*/  FMNMX.FTZ R5, R10, R25, !PT ;  /* 0x000000190a057209 */ /* 0x000fe40007810000 */
[----:B------:R-:W-:-:S02]  /*3ef0*/  FMNMX.FTZ R6, R11, R12, !PT ;  /* 0x0000000c0b067209 */ /* 0x000fc40007810000 */
[----:B------:R-:W-:Y:S02]  /*3f00*/  FSEL R15, R185, -INF , P3 ;  /* 0xff800000b90f7808 */ /* 0x000fe40001800000 */
[----:B------:R-:W-:Y:S02]  /*3f10*/  FSEL R32, R192, -INF , P3 ;  /* 0xff800000c0207808 */ /* 0x000fe40001800000 */
[----:B------:R-:W-:Y:S02]  /*3f20*/  ISETP.GT.AND P3, PT, R2, 0x10, PT ;  /* 0x000000100200780c */ /* 0x000fe40003f64270 */
[----:B------:R-:W-:Y:S02]  /*3f30*/  FSEL R14, R181, -INF , P0 ;  /* 0xff800000b50e7808 */ /* 0x000fe40000000000 */
[----:B------:R-:W-:Y:S02]  /*3f40*/  FSEL R27, R187, -INF , P0 ;  /* 0xff800000bb1b7808 */ /* 0x000fe40000000000 */
[----:B------:R-:W-:-:S02]  /*3f50*/  FMNMX.FTZ R5, R26, R5, !PT ;  /* 0x000000051a057209 */ /* 0x000fc40007810000 */
[----:B------:R-:W-:Y:S02]  /*3f60*/  FMNMX.FTZ R6, R13, R6, !PT ;  /* 0x000000060d067209 */ /* 0x000fe40007810000 */
[----:B------:R-:W-:Y:S02]  /*3f70*/  FSEL R16, R186, -INF , P2 ;  /* 0xff800000ba107808 */ /* 0x000fe40001000000 */
[----:B------:R-:W-:Y:S02]  /*3f80*/  FSEL R33, R191, -INF , P2 ;  /* 0xff800000bf217808 */ /* 0x000fe40001000000 */
[----:B------:R-:W-:Y:S02]  /*3f90*/  ISETP.GT.AND P2, PT, R2, 0x11, PT ;  /* 0x000000110200780c */ /* 0x000fe40003f44270 */
[----:B------:R-:W-:Y:S02]  /*3fa0*/  FSEL R17, R177, -INF , P1 ;  /* 0xff800000b1117808 */ /* 0x000fe40000800000 */
[----:B------:R-:W-:-:S02]  /*3fb0*/  FSEL R34, R184, -INF , P1 ;  /* 0xff800000b8227808 */ /* 0x000fc40000800000 */
[----:B------:R-:W-:Y:S02]  /*3fc0*/  FSEL R36, R174, -INF , P3 ;  /* 0xff800000ae247808 */ /* 0x000fe40001800000 */
[----:B------:R-:W-:Y:S02]  /*3fd0*/  FSEL R75, R180, -INF , P3 ;  /* 0xff800000b44b7808 */ /* 0x000fe40001800000 */
[----:B------:R-:W-:Y:S02]  /*3fe0*/  FMNMX.FTZ R5, R27, R5, !PT ;  /* 0x000000051b057209 */ /* 0x000fe40007810000 */
[----:B------:R-:W-:Y:S02]  /*3ff0*/  FMNMX.FTZ R6, R14, R6, !PT ;  /* 0x000000060e067209 */ /* 0x000fe40007810000 */
[----:B------:R-:W-:Y:S02]  /*4000*/  ISETP.GT.AND P1, PT, R2, 0x18, PT ;  /* 0x000000180200780c */ /* 0x000fe40003f24270 */
        /* <DEDUP_REMOVED lines=9> */
[----:B------:R-:W-:Y:S02]  /*40a0*/  FSEL R69, R170, -INF , P2 ;  /* 0xff800000aa457808 */ /* 0x000fe40001000000 */
[----:B------:R-:W-:Y:S02]  /*40b0*/  FSEL R116, R175, -INF , P2 ;  /* 0xff800000af747808 */ /* 0x000fe40001000000 */
[----:B------:R-:W-:Y:S02]  /*40c0*/  FSEL R70, R118, -INF , P1 ;  /* 0xff80000076467808 */ /* 0x000fe40000800000 */
[----:B------:R-:W-:-:S02]  /*40d0*/  FSEL R38, R166, -INF , P1 ;  /* 0xff800000a6267808 */ /* 0x000fc40000800000 */
[----:B------:R-:W-:Y:S02]  /*40e0*/  FSEL R117, R168, -INF , P1 ;  /* 0xff800000a8757808 */ /* 0x000fe40000800000 */
[----:B------:R-:W-:Y:S02]  /*40f0*/  FSEL R97, R172, -INF , P1 ;  /* 0xff800000ac617808 */ /* 0x000fe40000800000 */
[C---:B------:R-:W-:Y:S02]  /*4100*/  ISETP.GT.AND P3, PT, R2.reuse, 0x20, PT ;  /* 0x000000200200780c */ /* 0x040fe40003f64270 */
[C---:B------:R-:W-:Y:S02]  /*4110*/  ISETP.GT.AND P2, PT, R2.reuse, 0x21, PT ;  /* 0x000000210200780c */ /* 0x040fe40003f44270 */
[----:B------:R-:W-:Y:S02]  /*4120*/  ISETP.GT.AND P1, PT, R2, 0x28, PT ;  /* 0x000000280200780c */ /* 0x000fe40003f24270 */
[----:B------:R-:W-:-:S02]  /*4130*/  FSEL R74, R158, -INF , P0 ;  /* 0xff8000009e4a7808 */ /* 0x000fc40000000000 */
[----:B------:R-:W-:Y:S02]  /*4140*/  FSEL R39, R165, -INF , P0 ;  /* 0xff800000a5277808 */ /* 0x000fe40000000000 */
[----:B------:R-:W-:Y:S02]  /*4150*/  FSEL R118, R167, -INF , P0 ;  /* 0xff800000a7767808 */ /* 0x000fe40000000000 */
[----:B------:R-:W-:Y:S02]  /*4160*/  FSEL R98, R171, -INF , P0 ;  /* 0xff800000ab627808 */ /* 0x000fe40000000000 */
[----:B------:R-:W-:Y:S02]  /*4170*/  ISETP.GT.AND P0, PT, R2, 0x29, PT ;  /* 0x000000290200780c */ /* 0x000fe40003f04270 */
        /* <DEDUP_REMOVED lines=18> */
[C---:B------:R-:W-:Y:S02]  /*42a0*/  ISETP.GT.AND P3, PT, R2.reuse, 0x30, PT ;  /* 0x000000300200780c */ /* 0x040fe40003f64270 */
[----:B------:R-:W-:-:S02]  /*42b0*/  ISETP.GT.AND P2, PT, R2, 0x31, PT ;  /* 0x000000310200780c */ /* 0x000fc40003f44270 */
[C---:B------:R-:W-:Y:S02]  /*42c0*/  ISETP.GT.AND P1, PT, R2.reuse, 0x38, PT ;  /* 0x000000380200780c */ /* 0x040fe40003f24270 */
[----:B------:R-:W-:Y:S02]  /*42d0*/  ISETP.GT.AND P0, PT, R2, 0x39, PT ;  /* 0x000000390200780c */ /* 0x000fe40003f04270 */
[----:B------:R-:W-:Y:S02]  /*42e0*/  FMNMX.FTZ R5, R97, R5, !PT ;  /* 0x0000000561057209 */ /* 0x000fe40007810000 */
[----:B------:R-:W-:Y:S02]  /*42f0*/  FMNMX.FTZ R6, R38, R6, !PT ;  /* 0x0000000626067209 */ /* 0x000fe40007810000 */
        /* <DEDUP_REMOVED lines=16> */
[----:B------:R-:W-:Y:S02]  /*4400*/  FMNMX.FTZ R5, R98, R5, !PT ;  /* 0x0000000562057209 */ /* 0x000fe40007810000 */
[----:B------:R-:W-:Y:S02]  /*4410*/  FMNMX.FTZ R6, R39, R6, !PT ;  /* 0x0000000627067209 */ /* 0x000fe40007810000 */
[C---:B------:R-:W-:Y:S02]  /*4420*/  ISETP.GT.AND P3, PT, R2.reuse, 0x40, PT ;  /* 0x000000400200780c */ /* 0x040fe40003f64270 */
[----:B------:R-:W-:-:S02]  /*4430*/  ISETP.GT.AND P2, PT, R2, 0x41, PT ;  /* 0x000000410200780c */ /* 0x000fc40003f44270 */
[C---:B------:R-:W-:Y:S02]  /*4440*/  ISETP.GT.AND P1, PT, R2.reuse, 0x48, PT ;  /* 0x000000480200780c */ /* 0x040fe40003f24270 */
[----:B------:R-:W-:Y:S02]  /*4450*/  ISETP.GT.AND P0, PT, R2, 0x49, PT ;  /* 0x000000490200780c */ /* 0x000fe40003f04270 */
[----:B------:R-:W-:Y:S02]  /*4460*/  FMNMX.FTZ R7, R15, R16, !PT ;  /* 0x000000100f077209 */ /* 0x000fe40007810000 */
[----:B------:R-:W-:Y:S02]  /*4470*/  FMNMX.FTZ R5, R128, R5, !PT ;  /* 0x0000000580057209 */ /* 0x000fe40007810000 */
[----:B------:R-:W-:Y:S02]  /*4480*/  FMNMX.FTZ R6, R129, R6, !PT ;  /* 0x0000000681067209 */ /* 0x000fe40007810000 */
        /* <DEDUP_REMOVED lines=40> */
[C---:B------:R-:W-:Y:S02]  /*4710*/  ISETP.GT.AND P3, PT, R2.reuse, 0x60, PT ;  /* 0x000000600200780c */ /* 0x040fe40003f64270 */
[C---:B------:R-:W-:Y:S02]  /*4720*/  ISETP.GT.AND P2, PT, R2.reuse, 0x61, PT ;  /* 0x000000610200780c */ /* 0x040fe40003f44270 */
[----:B------:R-:W-:-:S02]  /*4730*/  ISETP.GT.AND P1, PT, R2, 0x68, PT ;  /* 0x000000680200780c */ /* 0x000fc40003f24270 */
[----:B------:R-:W-:Y:S02]  /*4740*/  ISETP.GT.AND P0, PT, R2, 0x69, PT ;  /* 0x000000690200780c */ /* 0x000fe40003f04270 */
[----:B------:R-:W-:Y:S02]  /*4750*/  FMNMX.FTZ R5, R138, R5, !PT ;  /* 0x000000058a057209 */ /* 0x000fe40007810000 */
[----:B------:R-:W-:Y:S02]  /*4760*/  FMNMX.FTZ R2, R131, R6, !PT ;  /* 0x0000000683027209 */ /* 0x000fe40007810000 */
[----:B------:R-:W-:Y:S02]  /*4770*/  FMNMX.FTZ R6, R68, R7, !PT ;  /* 0x0000000744067209 */ /* 0x000fe40007810000 */
[----:B------:R-:W-:Y:S02]  /*4780*/  FMNMX.FTZ R73, R139, R5, !PT ;  /* 0x000000058b497209 */ /* 0x000fe40007810000 */
[----:B------:R-:W-:-:S02]  /*4790*/  FMNMX.FTZ R2, R132, R2, !PT ;  /* 0x0000000284027209 */ /* 0x000fc40007810000 */
[----:B------:R-:W-:Y:S02]  /*47a0*/  FMNMX.FTZ R5, R69, R6, !PT ;  /* 0x0000000645057209 */ /* 0x000fe40007810000 */
        /* <DEDUP_REMOVED lines=38> */
[----:B------:R-:W-:Y:S02]  /*4a10*/  FSEL R198, R22, -INF , P3 ;  /* 0xff80000016c67808 */ /* 0x000fe40001800000 */
[----:B------:R-:W-:Y:S02]  /*4a20*/  FSEL R192, R40, -INF , P3 ;  /* 0xff80000028c07808 */ /* 0x000fe40001800000 */
        /* <DEDUP_REMOVED lines=18> */
[----:B------:R-:W-:Y:S01]  /*4b50*/  FMNMX.FTZ R73, R197, R73, !PT ;  /* 0x00000049c5497209 */ /* 0x000fe20007810000 */
[----:B------:R-:W-:Y:S01]  /*4b60*/  LDSM.16.MT88.4 R20, [R224+0x100] ;  /* 0x00010000e014783b */ /* 0x000fe20000004200 */
[----:B------:R-:W-:-:S02]  /*4b70*/  FMNMX.FTZ R2, R191, R2, !PT ;  /* 0x00000002bf027209 */ /* 0x000fc40007810000 */
[----:B------:R-:W-:Y:S02]  /*4b80*/  FMNMX.FTZ R5, R182, R5, !PT ;  /* 0x00000005b6057209 */ /* 0x000fe40007810000 */
[----:B------:R-:W-:Y:S02]  /*4b90*/  FMNMX.FTZ R6, R142, R6, !PT ;  /* 0x000000068e067209 */ /* 0x000fe40007810000 */
[----:B------:R-:W-:Y:S02]  /*4ba0*/  FMNMX.FTZ R73, R186, R73, !PT ;  /* 0x00000049ba497209 */ /* 0x000fe40007810000 */
[----:B------:R-:W-:Y:S02]  /*4bb0*/  FMNMX.FTZ R2, R110, R2, !PT ;  /* 0x000000026e027209 */ /* 0x000fe40007810000 */
[----:B------:R-:W-:Y:S01]  /*4bc0*/  FMNMX.FTZ R5, R183, R5, !PT ;  /* 0x00000005b7057209 */ /* 0x000fe20007810000 */
[----:B------:R-:W1:Y:S01]  /*4bd0*/  SHFL.BFLY PT, R8, R73, 0x2, 0x1f ;  /* 0x0c401f0049087f89 */ /* 0x000e6200000e0000 */
[----:B------:R-:W-:-:S02]  /*4be0*/  FMNMX.FTZ R6, R143, R6, !PT ;  /* 0x000000068f067209 */ /* 0x000fc40007810000 */
[----:B------:R-:W-:Y:S01]  /*4bf0*/  FMNMX.FTZ R5, R180, R5, !PT ;  /* 0x00000005b4057209 */ /* 0x000fe20007810000 */
[----:B------:R-:W2:Y:S01]  /*4c00*/  SHFL.BFLY PT, R7, R2, 0x2, 0x1f ;  /* 0x0c401f0002077f89 */ /* 0x000ea200000e0000 */
[----:B------:R-:W-:Y:S02]  /*4c10*/  FMNMX.FTZ R6, R144, R6, !PT ;  /* 0x0000000690067209 */ /* 0x000fe40007810000 */
[----:B------:R-:W-:Y:S02]  /*4c20*/  FSEL R212, R43, -INF , P3 ;  /* 0xff8000002bd47808 */ /* 0x000fe40001800000 */
[----:B------:R-:W-:Y:S02]  /*4c30*/  FMNMX.FTZ R5, R181, R5, !PT ;  /* 0x00000005b5057209 */ /* 0x000fe40007810000 */
[----:B------:R-:W-:Y:S02]  /*4c40*/  FMNMX.FTZ R6, R159, R6, !PT ;  /* 0x000000069f067209 */ /* 0x000fe40007810000 */
[----:B------:R-:W-:-:S02]  /*4c50*/  FSEL R211, R42, -INF , P2 ;  /* 0xff8000002ad37808 */ /* 0x000fc40001000000 */
[----:B------:R-:W-:Y:S01]  /*4c60*/  FMNMX.FTZ R5, R212, R5, !PT ;  /* 0x00000005d4057209 */ /* 0x000fe20007810000 */
[----:B------:R-:W-:Y:S01]  /*4c70*/  LDSM.16.MT88.4 R40, [R226+0x100] ;  /* 0x00010000e228783b */ /* 0x000fe20000004200 */
        /* <DEDUP_REMOVED lines=8> */
[----:B------:R-:W-:Y:S02]  /*4d00*/  FMNMX.FTZ R5, R247, R5, !PT ;  /* 0x00000005f7057209 */ /* 0x000fe40007810000 */
[----:B------:R-:W-:Y:S02]  /*4d10*/  FMNMX.FTZ R6, R173, R6, !PT ;  /* 0x00000006ad067209 */ /* 0x000fe40007810000 */
[----:B-1----:R-:W-:Y:S02]  /*4d20*/  FMNMX.FTZ R73, R73, R8, !PT ;  /* 0x0000000849497209 */ /* 0x002fe40007810000 */
[----:B--2---:R-:W-:-:S02]  /*4d30*/  FMNMX.FTZ R2, R2, R7, !PT ;  /* 0x0000000702027209 */ /* 0x004fc40007810000 */
[----:B------:R-:W1:Y:S01]  /*4d40*/  SHFL.BFLY PT, R7, R5, 0x2, 0x1f ;  /* 0x0c401f0005077f89 */ /* 0x000e6200000e0000 */
[----:B------:R-:W-:Y:S02]  /*4d50*/  FMNMX.FTZ R6, R172, R6, !PT ;  /* 0x00000006ac067209 */ /* 0x000fe40007810000 */
[----:B------:R-:W-:Y:S01]  /*4d60*/  FSEL R246, R48, -INF , P3 ;  /* 0xff80000030f67808 */ /* 0x000fe20001800000 */
[----:B------:R-:W2:Y:S01]  /*4d70*/  SHFL.BFLY PT, R8, R73, 0x1, 0x1f ;  /* 0x0c201f0049087f89 */ /* 0x000ea200000e0000 */
[----:B------:R-:W-:Y:S02]  /*4d80*/  FMNMX.FTZ R6, R174, R6, !PT ;  /* 0x00000006ae067209 */ /* 0x000fe40007810000 */
[----:B------:R-:W-:Y:S01]  /*4d90*/  FSEL R220, R46, -INF , P2 ;  /* 0xff8000002edc7808 */ /* 0x000fe20001000000 */
[----:B------:R-:W3:Y:S01]  /*4da0*/  SHFL.BFLY PT, R71, R2, 0x1, 0x1f ;  /* 0x0c201f0002477f89 */ /* 0x000ee200000e0000 */
[----:B------:R-:W-:Y:S02]  /*4db0*/  FMNMX.FTZ R6, R175, R6, !PT ;  /* 0x00000006af067209 */ /* 0x000fe40007810000 */
[----:B------:R-:W-:-:S02]  /*4dc0*/  FSEL R216, R44, -INF , P1 ;  /* 0xff8000002cd87808 */ /* 0x000fc40000800000 */
[----:B------:R-:W-:Y:S02]  /*4dd0*/  FMNMX.FTZ R6, R193, R6, !PT ;  /* 0x00000006c1067209 */ /* 0x000fe40007810000 */
[----:B------:R-:W-:Y:S02]  /*4de0*/  FSEL R214, R45, -INF , P0 ;  /* 0xff8000002dd67808 */ /* 0x000fe40000000000 */
[----:B------:R-:W-:-:S04]  /*4df0*/  FMNMX.FTZ R6, R188, R6, !PT ;  /* 0x00000006bc067209 */ /* 0x000fc80007810000 */
[----:B------:R-:W-:Y:S02]  /*4e00*/  FMNMX.FTZ R6, R109, R6, !PT ;  /* 0x000000066d067209 */ /* 0x000fe40007810000 */
[----:B-1----:R-:W-:Y:S02]  /*4e10*/  FMNMX.FTZ R5, R5, R7, !PT ;  /* 0x0000000705057209 */ /* 0x002fe40007810000 */
[----:B------:R-:W-:Y:S02]  /*4e20*/  FMNMX.FTZ R6, R106, R6, !PT ;  /* 0x000000066a067209 */ /* 0x000fe40007810000 */
[----:B--2---:R-:W-:Y:S01]  /*4e30*/  FMNMX.FTZ R73, R73, R8, !PT ;  /* 0x0000000849497209 */ /* 0x004fe20007810000 */
[----:B------:R-:W-:Y:S01]  /*4e40*/  SHFL.BFLY PT, R9, R5, 0x1, 0x1f ;  /* 0x0c201f0005097f89 */ /* 0x000fe200000e0000 */
[----:B---3--:R-:W-:-:S03]  /*4e50*/  FMNMX.FTZ R71, R2, R71, !PT ;  /* 0x0000004702477209 */ /* 0x008fc60007810000 */
[C---:B------:R-:W-:Y:S01]  /*4e60*/  FMUL.FTZ R7, R73.reuse, c[0x0][0x2d0] ;  /* 0x0000b40049077a20 */ /* 0x040fe20000410000 */
[----:B------:R-:W-:Y:S02]  /*4e70*/  FMNMX.FTZ R2, R246, R6, !PT ;  /* 0x00000006f6027209 */ /* 0x000fe40007810000 */
[----:B------:R-:W-:Y:S01]  /*4e80*/  FSETP.NEU.FTZ.AND P2, PT, R73, -INF , PT ;  /* 0xff8000004900780b */ /* 0x000fe20003f5d000 */
[----:B------:R-:W-:Y:S01]  /*4e90*/  FMUL.FTZ R6, R71, c[0x0][0x2d0] ;  /* 0x0000b40047067a20 */ /* 0x000fe20000410000 */
[----:B------:R-:W-:Y:S02]  /*4ea0*/  FMNMX.FTZ R2, R220, R2, !PT ;  /* 0x00000002dc027209 */ /* 0x000fe40007810000 */
[----:B------:R-:W-:Y:S02]  /*4eb0*/  FSEL R7, R7, RZ, P2 ;  /* 0x000000ff07077208 */ /* 0x000fe40001000000 */
[----:B------:R-:W-:Y:S02]  /*4ec0*/  FMNMX.FTZ R8, R216, R2, !PT ;  /* 0x00000002d8087209 */ /* 0x000fe40007810000 */
[----:B------:R-:W-:Y:S01]  /*4ed0*/  FSETP.NEU.FTZ.AND P1, PT, R71, -INF , PT ;  /* 0xff8000004700780b */ /* 0x000fe20003f3d000 */
[----:B------:R-:W-:Y:S01]  /*4ee0*/  FFMA.FTZ R2, R10, c[0x0][0x2d0], -R7 ;  /* 0x0000b4000a027a23 */ /* 0x000fe20000010807 */
[----:B------:R-:W-:-:S02]  /*4ef0*/  FMNMX.FTZ R8, R214, R8, !PT ;  /* 0x00000008d6087209 */ /* 0x000fc40007810000 */
[----:B------:R-:W-:Y:S01]  /*4f00*/  FSEL R6, R6, RZ, P1 ;  /* 0x000000ff06067208 */ /* 0x000fe20000800000 */
[----:B------:R1:W-:Y:S02]  /*4f10*/  MUFU.EX2 R190, R2 ;  /* 0x0000000200be7308 */ /* 0x0003e40000000800 */
[----:B------:R-:W2:Y:S02]  /*4f20*/  SHFL.BFLY PT, R10, R8, 0x2, 0x1f ;  /* 0x0c401f00080a7f89 */ /* 0x000ea400000e0000 */
[----:B-1----:R-:W-:-:S04]  /*4f30*/  FFMA.FTZ R2, R11, c[0x0][0x2d0], -R6 ;  /* 0x0000b4000b027a23 */ /* 0x002fc80000010806 */
[----:B------:R1:W-:Y:S01]  /*4f40*/  MUFU.EX2 R205, R2 ;  /* 0x0000000200cd7308 */ /* 0x0003e20000000800 */
[----:B--2---:R-:W-:Y:S02]  /*4f50*/  FMNMX.FTZ R8, R8, R10, !PT ;  /* 0x0000000a08087209 */ /* 0x004fe40007810000 */
[----:B-1----:R-:W-:Y:S01]  /*4f60*/  FMNMX.FTZ R2, R9, R5, !PT ;  /* 0x0000000509027209 */ /* 0x002fe20007810000 */
[--C-:B------:R-:W-:Y:S02]  /*4f70*/  FFMA.FTZ R5, R12, c[0x0][0x2d0], -R6.reuse ;  /* 0x0000b4000c057a23 */ /* 0x100fe40000010806 */
[----:B------:R-:W-:Y:S01]  /*4f80*/  FFMA.FTZ R9, R13, c[0x0][0x2d0], -R6 ;  /* 0x0000b4000d097a23 */ /* 0x000fe20000010806 */
[C---:B------:R-:W-:Y:S01]  /*4f90*/  FSETP.NEU.FTZ.AND P0, PT, R2.reuse, -INF , PT ;  /* 0xff8000000200780b */ /* 0x040fe20003f1d000 */
[----:B------:R1:W-:Y:S08]  /*4fa0*/  MUFU.EX2 R105, R5 ;  /* 0x0000000500697308 */ /* 0x0003f00000000800 */
[----:B------:R2:W-:Y:S01]  /*4fb0*/  MUFU.EX2 R185, R9 ;  /* 0x0000000900b97308 */ /* 0x0005e20000000800 */
[----:B-1----:R-:W-:-:S05]  /*4fc0*/  FMUL.FTZ R5, R2, c[0x0][0x2d0] ;  /* 0x0000b40002057a20 */ /* 0x002fca0000410000 */
[----:B------:R-:W-:Y:S01]  /*4fd0*/  FSEL R5, R5, RZ, P0 ;  /* 0x000000ff05057208 */ /* 0x000fe20000000000 */
[----:B--2---:R-:W-:-:S04]  /*4fe0*/  FFMA.FTZ R9, R14, c[0x0][0x2d0], -R6 ;  /* 0x0000b4000e097a23 */ /* 0x004fc80000010806 */
[--C-:B------:R-:W-:Y:S01]  /*4ff0*/  FFMA.FTZ R0, R16, c[0x0][0x2d0], -R5.reuse ;  /* 0x0000b40010007a23 */ /* 0x100fe20000010805 */
[----:B------:R1:W2:Y:S08]  /*5000*/  MUFU.EX2 R108, R9 ;  /* 0x00000009006c7308 */ /* 0x0002b00000000800 */
[----:B------:R3:W-:Y:S01]  /*5010*/  MUFU.EX2 R252, R0 ;  /* 0x0000000000fc7308 */ /* 0x0007e20000000800 */
[----:B-1----:R-:W-:Y:S01]  /*5020*/  FFMA.FTZ R9, R15, c[0x0][0x2d0], -R5 ;  /* 0x0000b4000f097a23 */ /* 0x002fe20000010805 */
[----:B--2---:R-:W-:-:S06]  /*5030*/  F2FP.PACK_AB R10, R108, R185 ;  /* 0x000000b96c0a723e */ /* 0x004fcc00000000ff */
[----:B------:R1:W2:Y:S01]  /*5040*/  MUFU.EX2 R104, R9 ;  /* 0x0000000900687308 */ /* 0x0002a20000000800 */
[--C-:B---3--:R-:W-:Y:S02]  /*5050*/  FFMA.FTZ R0, R17, c[0x0][0x2d0], -R5.reuse ;  /* 0x0000b40011007a23 */ /* 0x108fe40000010805 */
[----:B------:R-:W-:Y:S05]  /*5060*/  LDSM.16.MT88.4 R16, [R227+0x100] ;  /* 0x00010000e310783b */ /* 0x000fea0000004200 */
[----:B------:R3:W-:Y:S01]  /*5070*/  MUFU.EX2 R189, R0 ;  /* 0x0000000000bd7308 */ /* 0x0007e20000000800 */
[----:B-1----:R-:W1:Y:S01]  /*5080*/  SHFL.BFLY PT, R9, R8, 0x1, 0x1f ;  /* 0x0c201f0008097f89 */ /* 0x002e6200000e0000 */
[----:B---3--:R-:W-:-:S06]  /*5090*/  FFMA.FTZ R0, R24, c[0x0][0x2d0], -R5 ;  /* 0x0000b40018007a23 */ /* 0x008fcc0000010805 */
[----:B------:R3:W4:Y:S01]  /*50a0*/  MUFU.EX2 R200, R0 ;  /* 0x0000000000c87308 */ /* 0x0007220000000800 */
[----:B-1----:R-:W-:Y:S02]  /*50b0*/  FMNMX.FTZ R72, R8, R9, !PT ;  /* 0x0000000908487209 */ /* 0x002fe40007810000 */
[----:B------:R-:W-:Y:S01]  /*50c0*/  F2FP.PACK_AB R8, R105, R205 ;  /* 0x000000cd6908723e */ /* 0x000fe200000000ff */
[----:B---3--:R-:W-:Y:S01]  /*50d0*/  FFMA.FTZ R0, R25, c[0x0][0x2d0], -R7 ;  /* 0x0000b40019007a23 */ /* 0x008fe20000010807 */
[C---:B------:R-:W-:Y:S01]  /*50e0*/  FSETP.NEU.FTZ.AND P0, PT, R72.reuse, -INF , PT ;  /* 0xff8000004800780b */ /* 0x040fe20003f1d000 */
[----:B------:R-:W-:Y:S01]  /*50f0*/  FMUL.FTZ R3, R72, c[0x0][0x2d0] ;  /* 0x0000b40048037a20 */ /* 0x000fe20000410000 */
[----:B--2---:R-:W-:Y:S01]  /*5100*/  F2FP.PACK_AB R9, R252, R104 ;  /* 0x00000068fc09723e */ /* 0x004fe200000000ff */
[----:B------:R1:W2:Y:S01]  /*5110*/  MUFU.EX2 R248, R0 ;  /* 0x0000000000f87308 */ /* 0x0002a20000000800 */
[----:B----4-:R-:W-:-:S07]  /*5120*/  F2FP.PACK_AB R11, R200, R189 ;  /* 0x000000bdc80b723e */ /* 0x010fce00000000ff */
[----:B------:R-:W-:Y:S01]  /*5130*/  HMMA.16816.F32 R80, R8, R20, RZ ;  /* 0x000000140850723c */ /* 0x000fe200000018ff */
[----:B-1----:R-:W-:Y:S01]  /*5140*/  FFMA.FTZ R0, R26, c[0x0][0x2d0], -R7 ;  /* 0x0000b4001a007a23 */ /* 0x002fe20000010807 */
[----:B--2---:R-:W-:-:S06]  /*5150*/  F2FP.PACK_AB R12, R248, R190 ;  /* 0x000000bef80c723e */ /* 0x004fcc00000000ff */
[C---:B------:R-:W-:Y:S01]  /*5160*/  HMMA.16816.F32 R76, R8.reuse, R22, RZ ;  /* 0x00000016084c723c */ /* 0x040fe200000018ff */
[----:B------:R1:W-:Y:S07]  /*5170*/  MUFU.EX2 R251, R0 ;  /* 0x0000000000fb7308 */ /* 0x0003ee0000000800 */
[C---:B------:R-:W-:Y:S08]  /*5180*/  HMMA.16816.F32 R64, R8.reuse, R16, RZ ;  /* 0x000000100840723c */ /* 0x040ff000000018ff */
[C---:B------:R-:W-:Y:S01]  /*5190*/  HMMA.16816.F32 R60, R8.reuse, R18, RZ ;  /* 0x00000012083c723c */ /* 0x040fe200000018ff */
[----:B-1----:R-:W-:Y:S01]  /*51a0*/  FSEL R0, R3, RZ, P0 ;  /* 0x000000ff03007208 */ /* 0x002fe20000000000 */
[----:B------:R-:W-:Y:S01]  /*51b0*/  FFMA.FTZ R3, R27, c[0x0][0x2d0], -R7 ;  /* 0x0000b4001b037a23 */ /* 0x000fe20000010807 */
[----:B------:R-:W-:Y:S01]  /*51c0*/  PLOP3.LUT P0, PT, PT, PT, UP0, 0x80, 0x0 ;  /* 0x000000000000781c */ /* 0x000fe20003f0f008 */
[----:B------:R-:W-:Y:S02]  /*51d0*/  LDSM.16.MT88.4 R24, [R224+0x900] ;  /* 0x00090000e018783b */ /* 0x000fe40000004200 */
[----:B------:R1:W2:Y:S02]  /*51e0*/  MUFU.EX2 R204, R3 ;  /* 0x0000000300cc7308 */ /* 0x0002a40000000800 */
[C---:B------:R-:W-:Y:S08]  /*51f0*/  HMMA.16816.F32 R56, R8.reuse, R28, RZ ;  /* 0x0000001c0838723c */ /* 0x040ff000000018ff */
[----:B------:R-:W-:Y:S01]  /*5200*/  HMMA.16816.F32 R48, R8, R40, RZ ;  /* 0x000000280830723c */ /* 0x000fe200000018ff */
[----:B-1----:R-:W-:Y:S01]  /*5210*/  FFMA.FTZ R3, R32, c[0x0][0x2d0], -R0 ;  /* 0x0000b40020037a23 */ /* 0x002fe20000010800 */
[----:B--2---:R-:W-:-:S06]  /*5220*/  F2FP.PACK_AB R14, R204, R251 ;  /* 0x000000fbcc0e723e */ /* 0x004fcc00000000ff */
[C---:B------:R-:W-:Y:S01]  /*5230*/  HMMA.16816.F32 R52, R8.reuse, R30, RZ ;  /* 0x0000001e0834723c */ /* 0x040fe200000018ff */
[----:B------:R1:W-:Y:S07]  /*5240*/  MUFU.EX2 R245, R3 ;  /* 0x0000000300f57308 */ /* 0x0003ee0000000800 */
[----:B------:R-:W-:Y:S01]  /*5250*/  HMMA.16816.F32 R44, R8, R42, RZ ;  /* 0x0000002a082c723c */ /* 0x000fe200000018ff */
[----:B-1----:R-:W-:-:S04]  /*5260*/  FFMA.FTZ R3, R33, c[0x0][0x2d0], -R0 ;  /* 0x0000b40021037a23 */ /* 0x002fc80000010800 */
[----:B------:R1:W2:Y:S02]  /*5270*/  MUFU.EX2 R221, R3 ;  /* 0x0000000300dd7308 */ /* 0x0002a40000000800 */
[----:B-1----:R-:W-:Y:S01]  /*5280*/  FFMA.FTZ R3, R34, c[0x0][0x2d0], -R0 ;  /* 0x0000b40022037a23 */ /* 0x002fe20000010800 */
[----:B--2---:R-:W-:-:S05]  /*5290*/  F2FP.PACK_AB R13, R221, R245 ;  /* 0x000000f5dd0d723e */ /* 0x004fca00000000ff */
[----:B------:R1:W-:Y:S02]  /*52a0*/  MUFU.EX2 R244, R3 ;  /* 0x0000000300f47308 */ /* 0x0003e40000000800 */
[----:B-1----:R-:W-:Y:S02]  /*52b0*/  FFMA.FTZ R3, R35, c[0x0][0x2d0], -R0 ;  /* 0x0000b40023037a23 */ /* 0x002fe40000010800 */
[----:B------:R-:W-:Y:S04]  /*52c0*/  LDSM.16.MT88.4 R32, [R226+0x900] ;  /* 0x00090000e220783b */ /* 0x000fe80000004200 */
[----:B------:R1:W2:Y:S02]  /*52d0*/  MUFU.EX2 R107, R3 ;  /* 0x00000003006b7308 */ /* 0x0002a40000000800 */
[----:B-1----:R-:W-:Y:S01]  /*52e0*/  FFMA.FTZ R3, R36, c[0x0][0x2d0], -R6 ;  /* 0x0000b40024037a23 */ /* 0x002fe20000010806 */
[----:B--2---:R-:W-:-:S05]  /*52f0*/  F2FP.PACK_AB R15, R107, R244 ;  /* 0x000000f46b0f723e */ /* 0x004fca00000000ff */
[----:B------:R1:W-:Y:S02]  /*5300*/  MUFU.EX2 R203, R3 ;  /* 0x0000000300cb7308 */ /* 0x0003e40000000800 */
[C---:B------:R-:W-:Y:S08]  /*5310*/  HMMA.16816.F32 R92, R12.reuse, R20, RZ ;  /* 0x000000140c5c723c */ /* 0x040ff000000018ff */
[----:B------:R-:W-:Y:S01]  /*5320*/  HMMA.16816.F32 R100, R12, R22, RZ ;  /* 0x000000160c64723c */ /* 0x000fe200000018ff */
[----:B------:R-:W-:Y:S01]  /*5330*/  LDSM.16.MT88.4 R20, [R225+0x900] ;  /* 0x00090000e114783b */ /* 0x000fe20000004200 */
[----:B-1----:R-:W-:-:S04]  /*5340*/  FFMA.FTZ R3, R37, c[0x0][0x2d0], -R6 ;  /* 0x0000b40025037a23 */ /* 0x002fc80000010806 */
[----:B------:R1:W2:Y:S02]  /*5350*/  MUFU.EX2 R201, R3 ;  /* 0x0000000300c97308 */ /* 0x0002a40000000800 */
[C---:B------:R-:W-:Y:S08]  /*5360*/  HMMA.16816.F32 R88, R12.reuse, R16, RZ ;  /* 0x000000100c58723c */ /* 0x040ff000000018ff */
[----:B------:R-:W-:Y:S01]  /*5370*/  HMMA.16816.F32 R84, R12, R28, RZ ;  /* 0x0000001c0c54723c */ /* 0x000fe200000018ff */
[----:B-1----:R-:W-:Y:S01]  /*5380*/  FFMA.FTZ R3, R38, c[0x0][0x2d0], -R6 ;  /* 0x0000b40026037a23 */ /* 0x002fe20000010806 */
[----:B--2---:R-:W-:-:S05]  /*5390*/  F2FP.PACK_AB R8, R201, R203 ;  /* 0x000000cbc908723e */ /* 0x004fca00000000ff */
[----:B------:R-:W-:Y:S01]  /*53a0*/  IMAD.MOV.U32 R29, RZ, RZ, R105 ;  /* 0x000000ffff1d7224 */ /* 0x000fe200078e0069 */
[----:B------:R-:W-:Y:S01]  /*53b0*/  HMMA.16816.F32 R112, R12, R18, RZ ;  /* 0x000000120c70723c */ /* 0x000fe200000018ff */
[----:B------:R1:W-:Y:S01]  /*53c0*/  MUFU.EX2 R195, R3 ;  /* 0x0000000300c37308 */ /* 0x0003e20000000800 */
[----:B------:R-:W-:-:S06]  /*53d0*/  IMAD.MOV.U32 R28, RZ, RZ, R104 ;  /* 0x000000ffff1c7224 */ /* 0x000fcc00078e0068 */
[C---:B------:R-:W-:Y:S08]  /*53e0*/  HMMA.16816.F32 R16, R12.reuse, R40, RZ ;  /* 0x000000280c10723c */ /* 0x040ff000000018ff */
[----:B------:R-:W-:Y:S01]  /*53f0*/  HMMA.16816.F32 R124, R12, R30, RZ ;  /* 0x0000001e0c7c723c */ /* 0x000fe200000018ff */
[----:B-1----:R-:W-:Y:S02]  /*5400*/  FFMA.FTZ R3, R39, c[0x0][0x2d0], -R6 ;  /* 0x0000b40027037a23 */ /* 0x002fe40000010806 */
[----:B------:R-:W1:Y:S02]  /*5410*/  LDSM.16.MT88.4 R36, [R227+0x900] ;  /* 0x00090000e324783b */ /* 0x000e640000004200 */
[----:B------:R2:W3:Y:S02]  /*5420*/  MUFU.EX2 R4, R3 ;  /* 0x0000000300047308 */ /* 0x0004e40000000800 */
[----:B--2---:R-:W-:Y:S01]  /*5430*/  FFMA.FTZ R3, R68, c[0x0][0x2d0], -R5 ;  /* 0x0000b40044037a23 */ /* 0x004fe20000010805 */
[----:B---3--:R-:W-:Y:S01]  /*5440*/  F2FP.PACK_AB R10, R4, R195 ;  /* 0x000000c3040a723e */ /* 0x008fe200000000ff */
[----:B------:R-:W-:-:S04]  /*5450*/  IMAD.MOV.U32 R68, RZ, RZ, R110 ;  /* 0x000000ffff447224 */ /* 0x000fc800078e006e */
[----:B------:R2:W-:Y:S02]  /*5460*/  MUFU.EX2 R196, R3 ;  /* 0x0000000300c47308 */ /* 0x0005e40000000800 */
[----:B--2---:R-:W-:Y:S02]  /*5470*/  FFMA.FTZ R3, R69, c[0x0][0x2d0], -R5 ;  /* 0x0000b40045037a23 */ /* 0x004fe40000010805 */
[----:B------:R-:W-:-:S04]  /*5480*/  IMAD.MOV.U32 R69, RZ, RZ, R109 ;  /* 0x000000ffff457224 */ /* 0x000fc800078e006d */
[----:B------:R2:W3:Y:S02]  /*5490*/  MUFU.EX2 R199, R3 ;  /* 0x0000000300c77308 */ /* 0x0004e40000000800 */
[----:B--2---:R-:W-:Y:S01]  /*54a0*/  FFMA.FTZ R3, R70, c[0x0][0x2d0], -R5 ;  /* 0x0000b40046037a23 */ /* 0x004fe20000010805 */
[----:B---3--:R-:W-:Y:S02]  /*54b0*/  F2FP.PACK_AB R9, R199, R196 ;  /* 0x000000c4c709723e */ /* 0x008fe400000000ff */
[----:B------:R-:W-:-:S03]  /*54c0*/  MOV R70, R106 ;  /* 0x0000006a00467202 */ /* 0x000fc60000000f00 */
[----:B------:R2:W-:Y:S02]  /*54d0*/  MUFU.EX2 R194, R3 ;  /* 0x0000000300c27308 */ /* 0x0005e40000000800 */
[----:B--2---:R-:W-:Y:S02]  /*54e0*/  FFMA.FTZ R3, R74, c[0x0][0x2d0], -R5 ;  /* 0x0000b4004a037a23 */ /* 0x004fe40000010805 */
[----:B------:R-:W-:-:S04]  /*54f0*/  IMAD.MOV.U32 R74, RZ, RZ, R107 ;  /* 0x000000ffff4a7224 */ /* 0x000fc800078e006b */
[----:B------:R2:W3:Y:S02]  /*5500*/  MUFU.EX2 R187, R3 ;  /* 0x0000000300bb7308 */ /* 0x0004e40000000800 */
[----:B--2---:R-:W-:Y:S01]  /*5510*/  FFMA.FTZ R3, R75, c[0x0][0x2d0], -R7 ;  /* 0x0000b4004b037a23 */ /* 0x004fe20000010807 */
[----:B---3--:R-:W-:Y:S01]  /*5520*/  F2FP.PACK_AB R11, R187, R194 ;  /* 0x000000c2bb0b723e */ /* 0x008fe200000000ff */
[----:B------:R-:W-:-:S04]  /*5530*/  IMAD.MOV.U32 R75, RZ, RZ, R108 ;  /* 0x000000ffff4b7224 */ /* 0x000fc800078e006c */
[----:B------:R2:W-:Y:S01]  /*5540*/  MUFU.EX2 R219, R3 ;  /* 0x0000000300db7308 */ /* 0x0005e20000000800 */
[----:B------:R-:W-:Y:S01]  /*5550*/  HMMA.16816.F32 R108, R12, R42, RZ ;  /* 0x0000002a0c6c723c */ /* 0x000fe200000018ff */
[----:B------:R-:W-:Y:S07]  /*5560*/  LDSM.16.MT88.4 R12, [R227+0x1100] ;  /* 0x00110000e30c783b */ /* 0x000fee0000004200 */
[----:B-1----:R-:W-:Y:S01]  /*5570*/  HMMA.16816.F32 R104, R8, R36, R64 ;  /* 0x000000240868723c */ /* 0x002fe20000001840 */
[----:B--2---:R-:W-:-:S07]  /*5580*/  FFMA.FTZ R3, R96, c[0x0][0x2d0], -R7 ;  /* 0x0000b40060037a23 */ /* 0x004fce0000010807 */
[C---:B------:R-:W-:Y:S01]  /*5590*/  HMMA.16816.F32 R120, R8.reuse, R24, R80 ;  /* 0x000000180878723c */ /* 0x040fe20000001850 */
[----:B------:R1:W2:Y:S07]  /*55a0*/  MUFU.EX2 R218, R3 ;  /* 0x0000000300da7308 */ /* 0x0002ae0000000800 */
[C---:B------:R-:W-:Y:S08]  /*55b0*/  HMMA.16816.F32 R64, R8.reuse, R38, R60 ;  /* 0x000000260840723c */ /* 0x040ff0000000183c */
[----:B------:R-:W-:Y:S01]  /*55c0*/  HMMA.16816.F32 R80, R8, R32, R48 ;  /* 0x000000200850723c */ /* 0x000fe20000001830 */
[----:B-1----:R-:W-:-:S04]  /*55d0*/  FFMA.FTZ R3, R97, c[0x0][0x2d0], -R7 ;  /* 0x0000b40061037a23 */ /* 0x002fc80000010807 */
[----:B------:R1:W-:Y:S03]  /*55e0*/  MUFU.EX2 R215, R3 ;  /* 0x0000000300d77308 */ /* 0x0003e60000000800 */
[C---:B------:R-:W-:Y:S08]  /*55f0*/  HMMA.16816.F32 R76, R8.reuse, R26, R76 ;  /* 0x0000001a084c723c */ /* 0x040ff0000000184c */
[----:B------:R-:W-:Y:S01]  /*5600*/  HMMA.16816.F32 R60, R8, R22, R52 ;  /* 0x00000016083c723c */ /* 0x000fe20000001834 */
[----:B-1----:R-:W-:-:S07]  /*5610*/  FFMA.FTZ R3, R98, c[0x0][0x2d0], -R7 ;  /* 0x0000b40062037a23 */ /* 0x002fce0000010807 */
[----:B------:R-:W-:Y:S01]  /*5620*/  HMMA.16816.F32 R44, R8, R34, R44 ;  /* 0x00000022082c723c */ /* 0x000fe2000000182c */
[----:B------:R1:W3:Y:S02]  /*5630*/  MUFU.EX2 R217, R3 ;  /* 0x0000000300d97308 */ /* 0x0002e40000000800 */
[----:B-1----:R-:W-:-:S05]  /*5640*/  FFMA.FTZ R3, R99, c[0x0][0x2d0], -R0 ;  /* 0x0000b40063037a23 */ /* 0x002fca0000010800 */
[----:B------:R-:W-:Y:S01]  /*5650*/  HMMA.16816.F32 R96, R8, R20, R56 ;  /* 0x000000140860723c */ /* 0x000fe20000001838 */
[----:B------:R1:W-:Y:S06]  /*5660*/  MUFU.EX2 R206, R3 ;  /* 0x0000000300ce7308 */ /* 0x0003ec0000000800 */
[----:B--2---:R-:W-:Y:S02]  /*5670*/  F2FP.PACK_AB R8, R218, R219 ;  /* 0x000000dbda08723e */ /* 0x004fe400000000ff */
[----:B---3--:R-:W-:Y:S01]  /*5680*/  F2FP.PACK_AB R10, R217, R215 ;  /* 0x000000d7d90a723e */ /* 0x008fe200000000ff */
[----:B-1----:R-:W-:-:S02]  /*5690*/  FFMA.FTZ R3, R116, c[0x0][0x2d0], -R0 ;  /* 0x0000b40074037a23 */ /* 0x002fc40000010800 */
[----:B------:R-:W-:Y:S02]  /*56a0*/  IMAD.MOV.U32 R116, RZ, RZ, R204 ;  /* 0x000000ffff747224 */ /* 0x000fe400078e00cc */
[----:B------:R1:W2:Y:S02]  /*56b0*/  MUFU.EX2 R208, R3 ;  /* 0x0000000300d07308 */ /* 0x0002a40000000800 */
[----:B-1----:R-:W-:Y:S01]  /*56c0*/  FFMA.FTZ R3, R117, c[0x0][0x2d0], -R0 ;  /* 0x0000b40075037a23 */ /* 0x002fe20000010800 */
[----:B--2---:R-:W-:Y:S01]  /*56d0*/  F2FP.PACK_AB R9, R208, R206 ;  /* 0x000000ced009723e */ /* 0x004fe200000000ff */
[----:B------:R-:W-:-:S04]  /*56e0*/  IMAD.MOV.U32 R117, RZ, RZ, R202 ;  /* 0x000000ffff757224 */ /* 0x000fc800078e00ca */
[----:B------:R1:W-:Y:S02]  /*56f0*/  MUFU.EX2 R210, R3 ;  /* 0x0000000300d27308 */ /* 0x0003e40000000800 */
[----:B-1----:R-:W-:Y:S02]  /*5700*/  FFMA.FTZ R3, R118, c[0x0][0x2d0], -R0 ;  /* 0x0000b40076037a23 */ /* 0x002fe40000010800 */
[----:B------:R-:W-:-:S04]  /*5710*/  IMAD.MOV.U32 R118, RZ, RZ, R29 ;  /* 0x000000ffff767224 */ /* 0x000fc800078e001d */
[----:B------:R1:W2:Y:S02]  /*5720*/  MUFU.EX2 R207, R3 ;  /* 0x0000000300cf7308 */ /* 0x0002a40000000800 */
[----:B-1----:R-:W-:Y:S01]  /*5730*/  FFMA.FTZ R3, R128, c[0x0][0x2d0], -R7 ;  /* 0x0000b40080037a23 */ /* 0x002fe20000010807 */
[----:B--2---:R-:W-:Y:S01]  /*5740*/  F2FP.PACK_AB R11, R207, R210 ;  /* 0x000000d2cf0b723e */ /* 0x004fe200000000ff */
[----:B------:R-:W-:-:S04]  /*5750*/  IMAD.MOV.U32 R128, RZ, RZ, R203 ;  /* 0x000000ffff807224 */ /* 0x000fc800078e00cb */
[----:B------:R1:W-:Y:S02]  /*5760*/  MUFU.EX2 R209, R3 ;  /* 0x0000000300d17308 */ /* 0x0003e40000000800 */
[C---:B------:R-:W-:Y:S07]  /*5770*/  HMMA.16816.F32 R52, R8.reuse, R36, R88 ;  /* 0x000000240834723c */ /* 0x040fee0000001858 */
[----:B------:R-:W-:Y:S01]  /*5780*/  IMAD.MOV.U32 R89, RZ, RZ, R200 ;  /* 0x000000ffff597224 */ /* 0x000fe200078e00c8 */
[----:B------:R-:W-:Y:S01]  /*5790*/  MOV R90, R199 ;  /* 0x000000c7005a7202 */ /* 0x000fe20000000f00 */
[----:B------:R-:W-:Y:S01]  /*57a0*/  IMAD.MOV.U32 R91, RZ, RZ, R198 ;  /* 0x000000ffff5b7224 */ /* 0x000fe200078e00c6 */
[----:B------:R-:W-:Y:S01]  /*57b0*/  HMMA.16816.F32 R48, R8, R24, R92 ;  /* 0x000000180830723c */ /* 0x000fe2000000185c */
[----:B-1----:R-:W-:-:S02]  /*57c0*/  FFMA.FTZ R3, R129, c[0x0][0x2d0], -R6 ;  /* 0x0000b40081037a23 */ /* 0x002fc40000010806 */
[----:B------:R-:W-:Y:S02]  /*57d0*/  IMAD.MOV.U32 R129, RZ, RZ, R205 ;  /* 0x000000ffff817224 */ /* 0x000fe400078e00cd */
[----:B------:R1:W-:Y:S03]  /*57e0*/  MUFU.EX2 R204, R3 ;  /* 0x0000000300cc7308 */ /* 0x0003e60000000800 */
[C---:B------:R-:W-:Y:S01]  /*57f0*/  HMMA.16816.F32 R92, R8.reuse, R32, R16 ;  /* 0x00000020085c723c */ /* 0x040fe20000001810 */
[----:B------:R-:W-:Y:S06]  /*5800*/  LDSM.16.MT88.4 R16, [R224+0x1100] ;  /* 0x00110000e010783b */ /* 0x000fec0000004200 */
[----:B------:R-:W-:Y:S01]  /*5810*/  IMAD.MOV.U32 R33, RZ, RZ, R116 ;  /* 0x000000ffff217224 */ /* 0x000fe200078e0074 */
[----:B------:R-:W-:Y:S01]  /*5820*/  HMMA.16816.F32 R36, R8, R38, R112 ;  /* 0x000000260824723c */ /* 0x000fe20000001870 */
[----:B------:R-:W-:-:S02]  /*5830*/  IMAD.MOV.U32 R116, RZ, RZ, R196 ;  /* 0x000000ffff747224 */ /* 0x000fc400078e00c4 */
[----:B------:R-:W-:Y:S02]  /*5840*/  IMAD.MOV.U32 R32, RZ, RZ, R69 ;  /* 0x000000ffff207224 */ /* 0x000fe400078e0045 */
[----:B------:R-:W-:Y:S02]  /*5850*/  IMAD.MOV.U32 R69, RZ, RZ, R188 ;  /* 0x000000ffff457224 */ /* 0x000fe400078e00bc */
[----:B-1----:R-:W-:Y:S01]  /*5860*/  FFMA.FTZ R3, R130, c[0x0][0x2d0], -R6 ;  /* 0x0000b40082037a23 */ /* 0x002fe20000010806 */
[----:B------:R-:W-:Y:S01]  /*5870*/  HMMA.16816.F32 R40, R8, R26, R100 ;  /* 0x0000001a0828723c */ /* 0x000fe20000001864 */
[----:B------:R-:W-:Y:S01]  /*5880*/  IMAD.MOV.U32 R112, RZ, RZ, R195 ;  /* 0x000000ffff707224 */ /* 0x000fe200078e00c3 */
[----:B------:R-:W-:Y:S01]  /*5890*/  LDSM.16.MT88.4 R24, [R225+0x1100] ;  /* 0x00110000e118783b */ /* 0x000fe20000004200 */
[----:B------:R1:W2:Y:S01]  /*58a0*/  MUFU.EX2 R205, R3 ;  /* 0x0000000300cd7308 */ /* 0x0002a20000000800 */
[----:B------:R-:W-:Y:S01]  /*58b0*/  IMAD.MOV.U32 R115, RZ, RZ, R68 ;  /* 0x000000ffff737224 */ /* 0x000fe200078e0044 */
[----:B------:R-:W-:Y:S01]  /*58c0*/  MOV R68, R193 ;  /* 0x000000c100447202 */ /* 0x000fe20000000f00 */
[----:B------:R-:W-:-:S02]  /*58d0*/  IMAD.MOV.U32 R130, RZ, RZ, R28 ;  /* 0x000000ffff827224 */ /* 0x000fc400078e001c */
[----:B------:R-:W3:Y:S01]  /*58e0*/  LDSM.16.MT88.4 R28, [R226+0x1100] ;  /* 0x00110000e21c783b */ /* 0x000ee20000004200 */
[----:B------:R-:W-:Y:S01]  /*58f0*/  IMAD.MOV.U32 R114, RZ, RZ, R191 ;  /* 0x000000ffff727224 */ /* 0x000fe200078e00bf */
[----:B------:R-:W-:Y:S01]  /*5900*/  HMMA.16816.F32 R84, R8, R20, R84 ;  /* 0x000000140854723c */ /* 0x000fe20000001854 */
[----:B------:R-:W-:-:S06]  /*5910*/  IMAD.MOV.U32 R113, RZ, RZ, R190 ;  /* 0x000000ffff717224 */ /* 0x000fcc00078e00be */
[----:B------:R-:W-:Y:S01]  /*5920*/  IMAD.MOV.U32 R21, RZ, RZ, R90 ;  /* 0x000000ffff157224 */ /* 0x000fe200078e005a */
[C---:B------:R-:W-:Y:S01]  /*5930*/  HMMA.16816.F32 R56, R8.reuse, R22, R124 ;  /* 0x000000160838723c */ /* 0x040fe2000000187c */
[----:B-1----:R-:W-:Y:S02]  /*5940*/  FFMA.FTZ R3, R131, c[0x0][0x2d0], -R6 ;  /* 0x0000b40083037a23 */ /* 0x002fe40000010806 */
[----:B------:R-:W-:Y:S02]  /*5950*/  IMAD.MOV.U32 R131, RZ, RZ, R201 ;  /* 0x000000ffff837224 */ /* 0x000fe400078e00c9 */
[----:B------:R1:W-:Y:S01]  /*5960*/  MUFU.EX2 R203, R3 ;  /* 0x0000000300cb7308 */ /* 0x0003e20000000800 */
[----:B------:R-:W-:Y:S01]  /*5970*/  IMAD.MOV.U32 R20, RZ, RZ, R91 ;  /* 0x000000ffff147224 */ /* 0x000fe200078e005b */
[----:B------:R-:W-:Y:S01]  /*5980*/  MOV R124, R112 ;  /* 0x00000070007c7202 */ /* 0x000fe20000000f00 */
[----:B------:R-:W-:Y:S02]  /*5990*/  IMAD.MOV.U32 R125, RZ, RZ, R89 ;  /* 0x000000ffff7d7224 */ /* 0x000fe400078e0059 */
[----:B------:R-:W-:Y:S01]  /*59a0*/  HMMA.16816.F32 R88, R8, R34, R108 ;  /* 0x000000220858723c */ /* 0x000fe2000000186c */
[----:B------:R-:W-:-:S02]  /*59b0*/  IMAD.MOV.U32 R127, RZ, RZ, R113 ;  /* 0x000000ffff7f7224 */ /* 0x000fc400078e0071 */
[----:B------:R-:W-:Y:S02]  /*59c0*/  IMAD.MOV.U32 R112, RZ, RZ, R115 ;  /* 0x000000ffff707224 */ /* 0x000fe400078e0073 */
[----:B------:R-:W-:Y:S02]  /*59d0*/  IMAD.MOV.U32 R113, RZ, RZ, R32 ;  /* 0x000000ffff717224 */ /* 0x000fe400078e0020 */
[----:B--2---:R-:W-:Y:S01]  /*59e0*/  F2FP.PACK_AB R8, R205, R204 ;  /* 0x000000cccd08723e */ /* 0x004fe200000000ff */
[----:B------:R-:W-:Y:S02]  /*59f0*/  IMAD.MOV.U32 R115, RZ, RZ, R20 ;  /* 0x000000ffff737224 */ /* 0x000fe400078e0014 */
[----:B------:R-:W-:Y:S02]  /*5a00*/  IMAD.MOV.U32 R32, RZ, RZ, R21 ;  /* 0x000000ffff207224 */ /* 0x000fe400078e0015 */
[----:B-1----:R-:W-:Y:S02]  /*5a10*/  FFMA.FTZ R3, R132, c[0x0][0x2d0], -R6 ;  /* 0x0000b40084037a23 */ /* 0x002fe40000010806 */
[----:B------:R-:W-:-:S02]  /*5a20*/  IMAD.MOV.U32 R132, RZ, RZ, R194 ;  /* 0x000000ffff847224 */ /* 0x000fc400078e00c2 */
[----:B------:R1:W2:Y:S01]  /*5a30*/  MUFU.EX2 R202, R3 ;  /* 0x0000000300ca7308 */ /* 0x0002a20000000800 */
[----:B------:R-:W-:Y:S02]  /*5a40*/  IMAD.MOV.U32 R126, RZ, RZ, R115 ;  /* 0x000000ffff7e7224 */ /* 0x000fe400078e0073 */
[----:B-1----:R-:W-:Y:S01]  /*5a50*/  FFMA.FTZ R3, R133, c[0x0][0x2d0], -R5 ;  /* 0x0000b40085037a23 */ /* 0x002fe20000010805 */
[----:B--2---:R-:W-:Y:S01]  /*5a60*/  F2FP.PACK_AB R10, R202, R203 ;  /* 0x000000cbca0a723e */ /* 0x004fe200000000ff */
[----:B------:R-:W-:-:S03]  /*5a70*/  IMAD.MOV.U32 R133, RZ, RZ, R189 ;  /* 0x000000ffff857224 */ /* 0x000fc600078e00bd */
[----:B------:R1:W-:Y:S02]  /*5a80*/  MUFU.EX2 R201, R3 ;  /* 0x0000000300c97308 */ /* 0x0003e40000000800 */
[----:B-1----:R-:W-:Y:S02]  /*5a90*/  FFMA.FTZ R3, R134, c[0x0][0x2d0], -R5 ;  /* 0x0000b40086037a23 */ /* 0x002fe40000010805 */
[----:B------:R-:W-:-:S04]  /*5aa0*/  IMAD.MOV.U32 R134, RZ, RZ, R187 ;  /* 0x000000ffff867224 */ /* 0x000fc800078e00bb */
[----:B------:R1:W2:Y:S02]  /*5ab0*/  MUFU.EX2 R200, R3 ;  /* 0x0000000300c87308 */ /* 0x0002a40000000800 */
[----:B-1----:R-:W-:Y:S01]  /*5ac0*/  FFMA.FTZ R3, R135, c[0x0][0x2d0], -R5 ;  /* 0x0000b40087037a23 */ /* 0x002fe20000010805 */
[----:B--2---:R-:W-:Y:S01]  /*5ad0*/  F2FP.PACK_AB R9, R200, R201 ;  /* 0x000000c9c809723e */ /* 0x004fe200000000ff */
[----:B------:R-:W-:-:S04]  /*5ae0*/  IMAD.MOV.U32 R135, RZ, RZ, R4 ;  /* 0x000000ffff877224 */ /* 0x000fc800078e0004 */
[----:B------:R1:W-:Y:S01]  /*5af0*/  MUFU.EX2 R199, R3 ;  /* 0x0000000300c77308 */ /* 0x0003e20000000800 */
[----:B------:R-:W-:-:S04]  /*5b00*/  IMAD.MOV.U32 R4, RZ, RZ, R192 ;  /* 0x000000ffff047224 */ /* 0x000fc800078e00c0 */
[----:B------:R-:W-:Y:S02]  /*5b10*/  FFMA.FTZ R4, R4, c[0x0][0x2d0], -R7 ;  /* 0x0000b40004047a23 */ /* 0x000fe40000010807 */
[----:B-1----:R-:W-:Y:S02]  /*5b20*/  FFMA.FTZ R3, R136, c[0x0][0x2d0], -R5 ;  /* 0x0000b40088037a23 */ /* 0x002fe40000010805 */
[----:B------:R-:W-:Y:S02]  /*5b30*/  IMAD.MOV.U32 R136, RZ, RZ, R197 ;  /* 0x000000ffff887224 */ /* 0x000fe400078e00c5 */
[----:B------:R1:W2:Y:S02]  /*5b40*/  MUFU.EX2 R198, R3 ;  /* 0x0000000300c67308 */ /* 0x0002a40000000800 */
[----:B-1----:R-:W-:Y:S01]  /*5b50*/  FFMA.FTZ R3, R137, c[0x0][0x2d0], -R7 ;  /* 0x0000b40089037a23 */ /* 0x002fe20000010807 */
[----:B--2---:R-:W-:-:S05]  /*5b60*/  F2FP.PACK_AB R11, R198, R199 ;  /* 0x000000c7c60b723e */ /* 0x004fca00000000ff */
[----:B------:R1:W2:Y:S02]  /*5b70*/  MUFU.EX2 R197, R3 ;  /* 0x0000000300c57308 */ /* 0x0002a40000000800 */
[C---:B---3--:R-:W-:Y:S08]  /*5b80*/  HMMA.16816.F32 R100, R8.reuse, R28, R80 ;  /* 0x0000001c0864723c */ /* 0x048ff00000001850 */
[----:B------:R-:W-:Y:S01]  /*5b90*/  HMMA.16816.F32 R80, R8, R18, R76 ;  /* 0x000000120850723c */ /* 0x000fe2000000184c */
[----:B-1----:R-:W-:-:S02]  /*5ba0*/  FFMA.FTZ R3, R138, c[0x0][0x2d0], -R7 ;  /* 0x0000b4008a037a23 */ /* 0x002fc40000010807 */
[----:B------:R-:W-:Y:S02]  /*5bb0*/  IMAD.MOV.U32 R138, RZ, RZ, R32 ;  /* 0x000000ffff8a7224 */ /* 0x000fe400078e0020 */
[----:B------:R1:W-:Y:S03]  /*5bc0*/  MUFU.EX2 R196, R3 ;  /* 0x0000000300c47308 */ /* 0x0003e60000000800 */
[C---:B------:R-:W-:Y:S08]  /*5bd0*/  HMMA.16816.F32 R76, R8.reuse, R14, R64 ;  /* 0x0000000e084c723c */ /* 0x040ff00000001840 */
[----:B------:R-:W-:Y:S01]  /*5be0*/  HMMA.16816.F32 R64, R8, R26, R60 ;  /* 0x0000001a0840723c */ /* 0x000fe2000000183c */
[----:B-1----:R-:W-:-:S07]  /*5bf0*/  FFMA.FTZ R3, R139, c[0x0][0x2d0], -R7 ;  /* 0x0000b4008b037a23 */ /* 0x002fce0000010807 */
[C---:B------:R-:W-:Y:S01]  /*5c00*/  HMMA.16816.F32 R120, R8.reuse, R16, R120 ;  /* 0x000000100878723c */ /* 0x040fe20000001878 */
[----:B------:R1:W3:Y:S07]  /*5c10*/  MUFU.EX2 R195, R3 ;  /* 0x0000000300c37308 */ /* 0x0002ee0000000800 */
[C---:B------:R-:W-:Y:S08]  /*5c20*/  HMMA.16816.F32 R104, R8.reuse, R12, R104 ;  /* 0x0000000c0868723c */ /* 0x040ff00000001868 */
[----:B------:R-:W-:Y:S01]  /*5c30*/  HMMA.16816.F32 R96, R8, R24, R96 ;  /* 0x000000180860723c */ /* 0x000fe20000001860 */
[----:B-1----:R-:W-:-:S04]  /*5c40*/  FFMA.FTZ R3, R140, c[0x0][0x2d0], -R7 ;  /* 0x0000b4008c037a23 */ /* 0x002fc80000010807 */
[----:B------:R1:W-:Y:S03]  /*5c50*/  MUFU.EX2 R194, R3 ;  /* 0x0000000300c27308 */ /* 0x0003e60000000800 */
[----:B------:R-:W-:Y:S07]  /*5c60*/  HMMA.16816.F32 R60, R8, R30, R44 ;  /* 0x0000001e083c723c */ /* 0x000fee000000182c */
[----:B--2---:R-:W-:-:S02]  /*5c70*/  F2FP.PACK_AB R8, R197, R209 ;  /* 0x000000d1c508723e */ /* 0x004fc400000000ff */
[----:B---3--:R-:W-:Y:S01]  /*5c80*/  F2FP.PACK_AB R10, R195, R196 ;  /* 0x000000c4c30a723e */ /* 0x008fe200000000ff */
[----:B-1----:R-:W-:-:S04]  /*5c90*/  FFMA.FTZ R3, R141, c[0x0][0x2d0], -R0 ;  /* 0x0000b4008d037a23 */ /* 0x002fc80000010800 */
[----:B------:R1:W-:Y:S02]  /*5ca0*/  MUFU.EX2 R193, R3 ;  /* 0x0000000300c17308 */ /* 0x0003e40000000800 */
[----:B-1----:R-:W-:-:S06]  /*5cb0*/  FFMA.FTZ R3, R142, c[0x0][0x2d0], -R0 ;  /* 0x0000b4008e037a23 */ /* 0x002fcc0000010800 */
[----:B------:R1:W2:Y:S02]  /*5cc0*/  MUFU.EX2 R192, R3 ;  /* 0x0000000300c07308 */ /* 0x0002a40000000800 */
[----:B-1----:R-:W-:Y:S01]  /*5cd0*/  FFMA.FTZ R3, R143, c[0x0][0x2d0], -R0 ;  /* 0x0000b4008f037a23 */ /* 0x002fe20000010800 */
[----:B--2---:R-:W-:-:S05]  /*5ce0*/  F2FP.PACK_AB R9, R192, R193 ;  /* 0x000000c1c009723e */ /* 0x004fca00000000ff */
[----:B------:R1:W-:Y:S02]  /*5cf0*/  MUFU.EX2 R191, R3 ;  /* 0x0000000300bf7308 */ /* 0x0003e40000000800 */
[----:B-1----:R-:W-:-:S06]  /*5d00*/  FFMA.FTZ R3, R144, c[0x0][0x2d0], -R0 ;  /* 0x0000b40090037a23 */ /* 0x002fcc0000010800 */
[----:B------:R1:W2:Y:S02]  /*5d10*/  MUFU.EX2 R189, R3 ;  /* 0x0000000300bd7308 */ /* 0x0002a40000000800 */
[----:B-1----:R-:W-:Y:S01]  /*5d20*/  FFMA.FTZ R3, R145, c[0x0][0x2d0], -R7 ;  /* 0x0000b40091037a23 */ /* 0x002fe20000010807 */
[----:B--2---:R-:W-:-:S05]  /*5d30*/  F2FP.PACK_AB R11, R189, R191 ;  /* 0x000000bfbd0b723e */ /* 0x004fca00000000ff */
[----:B------:R1:W-:Y:S02]  /*5d40*/  MUFU.EX2 R190, R3 ;  /* 0x0000000300be7308 */ /* 0x0003e40000000800 */
[C---:B------:R-:W-:Y:S07]  /*5d50*/  HMMA.16816.F32 R20, R8.reuse, R12, R52 ;  /* 0x0000000c0814723c */ /* 0x040fee0000001834 */
[----:B------:R-:W-:Y:S01]  /*5d60*/  MOV R52, R118 ;  /* 0x0000007600347202 */ /* 0x000fe20000000f00 */
[----:B------:R-:W-:Y:S01]  /*5d70*/  IMAD.MOV.U32 R55, RZ, RZ, R117 ;  /* 0x000000ffff377224 */ /* 0x000fe200078e0075 */
[----:B------:R-:W-:Y:S01]  /*5d80*/  HMMA.16816.F32 R36, R8, R14, R36 ;  /* 0x0000000e0824723c */ /* 0x000fe20000001824 */
[----:B------:R-:W2:Y:S01]  /*5d90*/  LDSM.16.MT88.4 R12, [R227+0x1900] ;  /* 0x00190000e30c783b */ /* 0x000ea20000004200 */
[----:B------:R-:W-:-:S02]  /*5da0*/  IMAD.MOV.U32 R54, RZ, RZ, R112 ;  /* 0x000000ffff367224 */ /* 0x000fc400078e0070 */
[----:B-1----:R-:W-:-:S04]  /*5db0*/  FFMA.FTZ R3, R146, c[0x0][0x2d0], -R7 ;  /* 0x0000b40092037a23 */ /* 0x002fc80000010807 */
[----:B------:R1:W-:Y:S01]  /*5dc0*/  MUFU.EX2 R188, R3 ;  /* 0x0000000300bc7308 */ /* 0x0003e20000000800 */
[C---:B------:R-:W-:Y:S08]  /*5dd0*/  HMMA.16816.F32 R44, R8.reuse, R18, R40 ;  /* 0x00000012082c723c */ /* 0x040ff00000001828 */
[----:B------:R-:W-:Y:S01]  /*5de0*/  HMMA.16816.F32 R40, R8, R24, R84 ;  /* 0x000000180828723c */ /* 0x000fe20000001854 */
[----:B-1----:R-:W-:-:S07]  /*5df0*/  FFMA.FTZ R3, R147, c[0x0][0x2d0], -R6 ;  /* 0x0000b40093037a23 */ /* 0x002fce0000010806 */
[----:B------:R-:W-:Y:S01]  /*5e00*/  HMMA.16816.F32 R48, R8, R16, R48 ;  /* 0x000000100830723c */ /* 0x000fe20000001830 */
[----:B------:R-:W-:Y:S01]  /*5e10*/  IMAD.MOV.U32 R85, RZ, RZ, R116 ;  /* 0x000000ffff557224 */ /* 0x000fe200078e0074 */
[----:B------:R-:W1:Y:S01]  /*5e20*/  LDSM.16.MT88.4 R16, [R224+0x1900] ;  /* 0x00190000e010783b */ /* 0x000e620000004200 */
[----:B------:R3:W-:Y:S01]  /*5e30*/  MUFU.EX2 R187, R3 ;  /* 0x0000000300bb7308 */ /* 0x0007e20000000800 */
[----:B------:R-:W-:-:S04]  /*5e40*/  IMAD.MOV.U32 R86, RZ, RZ, R128 ;  /* 0x000000ffff567224 */ /* 0x000fc800078e0080 */
[C---:B------:R-:W-:Y:S01]  /*5e50*/  HMMA.16816.F32 R56, R8.reuse, R26, R56 ;  /* 0x0000001a0838723c */ /* 0x040fe20000001838 */
[----:B------:R-:W-:Y:S07]  /*5e60*/  LDSM.16.MT88.4 R24, [R225+0x1900] ;  /* 0x00190000e118783b */ /* 0x000fee0000004200 */
[----:B------:R-:W-:Y:S01]  /*5e70*/  HMMA.16816.F32 R92, R8, R28, R92 ;  /* 0x0000001c085c723c */ /* 0x000fe2000000185c */
[----:B---3--:R-:W-:Y:S02]  /*5e80*/  FFMA.FTZ R3, R148, c[0x0][0x2d0], -R6 ;  /* 0x0000b40094037a23 */ /* 0x008fe40000010806 */
[----:B------:R-:W-:-:S02]  /*5e90*/  IMAD.MOV.U32 R148, RZ, RZ, R186 ;  /* 0x000000ffff947224 */ /* 0x000fc400078e00ba */
[----:B------:R3:W4:Y:S03]  /*5ea0*/  MUFU.EX2 R186, R3 ;  /* 0x0000000300ba7308 */ /* 0x0007260000000800 */
[----:B------:R-:W-:Y:S01]  /*5eb0*/  HMMA.16816.F32 R88, R8, R30, R88 ;  /* 0x0000001e0858723c */ /* 0x000fe20000001858 */
[----:B------:R-:W-:Y:S01]  /*5ec0*/  LDSM.16.MT88.4 R28, [R226+0x2100] ;  /* 0x00210000e21c783b */ /* 0x000fe20000004200 */
[----:B---3--:R-:W-:-:S05]  /*5ed0*/  FFMA.FTZ R3, R149, c[0x0][0x2d0], -R6 ;  /* 0x0000b40095037a23 */ /* 0x008fca0000010806 */
[----:B----4-:R-:W-:Y:S01]  /*5ee0*/  F2FP.PACK_AB R8, R186, R187 ;  /* 0x000000bbba08723e */ /* 0x010fe200000000ff */
[----:B------:R-:W-:Y:S02]  /*5ef0*/  IMAD.MOV.U32 R149, RZ, RZ, R136 ;  /* 0x000000ffff957224 */ /* 0x000fe400078e0088 */
[----:B------:R-:W-:Y:S02]  /*5f00*/  IMAD.MOV.U32 R136, RZ, RZ, R114 ;  /* 0x000000ffff887224 */ /* 0x000fe400078e0072 */
[----:B------:R-:W-:Y:S02]  /*5f10*/  IMAD.MOV.U32 R114, RZ, RZ, R33 ;  /* 0x000000ffff727224 */ /* 0x000fe400078e0021 */
[----:B------:R-:W-:Y:S02]  /*5f20*/  IMAD.MOV.U32 R33, RZ, RZ, R131 ;  /* 0x000000ffff217224 */ /* 0x000fe400078e0083 */
[----:B------:R-:W-:Y:S02]  /*5f30*/  IMAD.MOV.U32 R131, RZ, RZ, R130 ;  /* 0x000000ffff837224 */ /* 0x000fe400078e0082 */
[----:B------:R-:W-:Y:S01]  /*5f40*/  IMAD.MOV.U32 R130, RZ, RZ, R129 ;  /* 0x000000ffff827224 */ /* 0x000fe200078e0081 */
[----:B------:R-:W-:Y:S01]  /*5f50*/  MOV R129, R185 ;  /* 0x000000b900817202 */ /* 0x000fe20000000f00 */
[----:B------:R-:W-:Y:S01]  /*5f60*/  IMAD.MOV.U32 R110, RZ, RZ, R136 ;  /* 0x000000ffff6e7224 */ /* 0x000fe200078e0088 */
[----:B------:R3:W-:Y:S01]  /*5f70*/  MUFU.EX2 R185, R3 ;  /* 0x0000000300b97308 */ /* 0x0007e20000000800 */
[----:B------:R-:W-:-:S02]  /*5f80*/  IMAD.MOV.U32 R136, RZ, RZ, R114 ;  /* 0x000000ffff887224 */ /* 0x000fc400078e0072 */
[----:B------:R-:W-:Y:S02]  /*5f90*/  IMAD.MOV.U32 R139, RZ, RZ, R33 ;  /* 0x000000ffff8b7224 */ /* 0x000fe400078e0021 */
[----:B------:R-:W4:Y:S01]  /*5fa0*/  LDSM.16.MT88.4 R32, [R226+0x1900] ;  /* 0x00190000e220783b */ /* 0x000f220000004200 */
[----:B------:R-:W-:Y:S02]  /*5fb0*/  IMAD.MOV.U32 R53, RZ, RZ, R131 ;  /* 0x000000ffff357224 */ /* 0x000fe400078e0083 */
[----:B------:R-:W-:Y:S02]  /*5fc0*/  IMAD.MOV.U32 R87, RZ, RZ, R130 ;  /* 0x000000ffff577224 */ /* 0x000fe400078e0082 */
[----:B------:R-:W-:Y:S02]  /*5fd0*/  IMAD.MOV.U32 R137, RZ, RZ, R129 ;  /* 0x000000ffff897224 */ /* 0x000fe400078e0081 */
[----:B---3--:R-:W-:Y:S02]  /*5fe0*/  FFMA.FTZ R3, R150, c[0x0][0x2d0], -R6 ;  /* 0x0000b40096037a23 */ /* 0x008fe40000010806 */
[----:B------:R-:W-:-:S02]  /*5ff0*/  IMAD.MOV.U32 R150, RZ, RZ, R184 ;  /* 0x000000ffff967224 */ /* 0x000fc400078e00b8 */
[----:B------:R3:W5:Y:S02]  /*6000*/  MUFU.EX2 R184, R3 ;  /* 0x0000000300b87308 */ /* 0x0007640000000800 */
[----:B---3--:R-:W-:Y:S01]  /*6010*/  FFMA.FTZ R3, R151, c[0x0][0x2d0], -R5 ;  /* 0x0000b40097037a23 */ /* 0x008fe20000010805 */
[----:B-----5:R-:W-:Y:S01]  /*6020*/  F2FP.PACK_AB R10, R184, R185 ;  /* 0x000000b9b80a723e */ /* 0x020fe200000000ff */
[----:B------:R-:W-:-:S04]  /*6030*/  IMAD.MOV.U32 R151, RZ, RZ, R127 ;  /* 0x000000ffff977224 */ /* 0x000fc800078e007f */
[----:B------:R3:W-:Y:S01]  /*6040*/  MUFU.EX2 R118, R3 ;  /* 0x0000000300767308 */ /* 0x0007e20000000800 */
[----:B------:R-:W-:Y:S02]  /*6050*/  IMAD.MOV.U32 R127, RZ, RZ, R113 ;  /* 0x000000ffff7f7224 */ /* 0x000fe400078e0071 */
[----:B---3--:R-:W-:Y:S02]  /*6060*/  FFMA.FTZ R3, R152, c[0x0][0x2d0], -R5 ;  /* 0x0000b40098037a23 */ /* 0x008fe40000010805 */
[----:B------:R-:W-:-:S03]  /*6070*/  IMAD.MOV.U32 R152, RZ, RZ, R53 ;  /* 0x000000ffff987224 */ /* 0x000fc600078e0035 */
[----:B------:R3:W5:Y:S02]  /*6080*/  MUFU.EX2 R117, R3 ;  /* 0x0000000300757308 */ /* 0x0007640000000800 */
[----:B---3--:R-:W-:Y:S01]  /*6090*/  FFMA.FTZ R3, R153, c[0x0][0x2d0], -R5 ;  /* 0x0000b40099037a23 */ /* 0x008fe20000010805 */
[----:B-----5:R-:W-:Y:S01]  /*60a0*/  F2FP.PACK_AB R9, R117, R118 ;  /* 0x000000767509723e */ /* 0x020fe200000000ff */
[----:B------:R-:W-:-:S04]  /*60b0*/  IMAD.MOV.U32 R153, RZ, RZ, R87 ;  /* 0x000000ffff997224 */ /* 0x000fc800078e0057 */
[----:B------:R3:W-:Y:S02]  /*60c0*/  MUFU.EX2 R115, R3 ;  /* 0x0000000300737308 */ /* 0x0007e40000000800 */
[----:B---3--:R-:W-:Y:S02]  /*60d0*/  FFMA.FTZ R3, R154, c[0x0][0x2d0], -R5 ;  /* 0x0000b4009a037a23 */ /* 0x008fe40000010805 */
[----:B------:R-:W-:-:S04]  /*60e0*/  IMAD.MOV.U32 R154, RZ, RZ, R52 ;  /* 0x000000ffff9a7224 */ /* 0x000fc800078e0034 */
[----:B------:R3:W5:Y:S02]  /*60f0*/  MUFU.EX2 R116, R3 ;  /* 0x0000000300747308 */ /* 0x0007640000000800 */
[----:B---3--:R-:W-:Y:S01]  /*6100*/  FFMA.FTZ R3, R155, c[0x0][0x2d0], -R7 ;  /* 0x0000b4009b037a23 */ /* 0x008fe20000010807 */
[----:B-----5:R-:W-:Y:S01]  /*6110*/  F2FP.PACK_AB R11, R116, R115 ;  /* 0x00000073740b723e */ /* 0x020fe200000000ff */
[----:B------:R-:W-:-:S04]  /*6120*/  IMAD.MOV.U32 R155, RZ, RZ, R86 ;  /* 0x000000ffff9b7224 */ /* 0x000fc800078e0056 */
[----:B------:R3:W-:Y:S02]  /*6130*/  MUFU.EX2 R114, R3 ;  /* 0x0000000300727308 */ /* 0x0007e40000000800 */
[C---:B--2---:R-:W-:Y:S08]  /*6140*/  HMMA.16816.F32 R140, R8.reuse, R12, R104 ;  /* 0x0000000c088c723c */ /* 0x044ff00000001868 */
[----:B-1----:R-:W-:Y:S01]  /*6150*/  HMMA.16816.F32 R128, R8, R18, R80 ;  /* 0x000000120880723c */ /* 0x002fe20000001850 */
[----:B---3--:R-:W-:-:S04]  /*6160*/  FFMA.FTZ R3, R156, c[0x0][0x2d0], -R7 ;  /* 0x0000b4009c037a23 */ /* 0x008fc80000010807 */
[----:B------:R1:W-:Y:S03]  /*6170*/  MUFU.EX2 R113, R3 ;  /* 0x0000000300717308 */ /* 0x0003e60000000800 */
[C---:B----4-:R-:W-:Y:S08]  /*6180*/  HMMA.16816.F32 R80, R8.reuse, R32, R100 ;  /* 0x000000200850723c */ /* 0x050ff00000001864 */
[----:B------:R-:W-:Y:S01]  /*6190*/  HMMA.16816.F32 R144, R8, R14, R76 ;  /* 0x0000000e0890723c */ /* 0x000fe2000000184c */
[----:B-1----:R-:W-:-:S07]  /*61a0*/  FFMA.FTZ R3, R157, c[0x0][0x2d0], -R7 ;  /* 0x0000b4009d037a23 */ /* 0x002fce0000010807 */
[C---:B------:R-:W-:Y:S01]  /*61b0*/  HMMA.16816.F32 R120, R8.reuse, R16, R120 ;  /* 0x000000100878723c */ /* 0x040fe20000001878 */
[----:B------:R1:W-:Y:S07]  /*61c0*/  MUFU.EX2 R112, R3 ;  /* 0x0000000300707308 */ /* 0x0003ee0000000800 */
[----:B------:R-:W-:Y:S01]  /*61d0*/  HMMA.16816.F32 R76, R8, R34, R60 ;  /* 0x00000022084c723c */ /* 0x000fe2000000183c */
[----:B-1----:R-:W-:-:S04]  /*61e0*/  FFMA.FTZ R3, R158, c[0x0][0x2d0], -R7 ;  /* 0x0000b4009e037a23 */ /* 0x002fc80000010807 */
[----:B------:R1:W-:Y:S02]  /*61f0*/  MUFU.EX2 R111, R3 ;  /* 0x00000003006f7308 */ /* 0x0003e40000000800 */
[--C-:B-1----:R-:W-:Y:S02]  /*6200*/  FFMA.FTZ R3, R159, c[0x0][0x2d0], -R0.reuse ;  /* 0x0000b4009f037a23 */ /* 0x102fe40000010800 */
[----:B------:R-:W-:Y:S04]  /*6210*/  HMMA.16816.F32 R156, R8, R24, R96 ;  /* 0x00000018089c723c */ /* 0x000fe80000001860 */
[----:B------:R1:W-:Y:S02]  /*6220*/  MUFU.EX2 R109, R3 ;  /* 0x00000003006d7308 */ /* 0x0003e40000000800 */
[----:B-1----:R-:W-:-:S02]  /*6230*/  FFMA.FTZ R3, R160, c[0x0][0x2d0], -R0 ;  /* 0x0000b400a0037a23 */ /* 0x002fc40000010800 */
[----:B------:R-:W-:-:S04]  /*6240*/  IMAD.MOV.U32 R160, RZ, RZ, R70 ;  /* 0x000000ffffa07224 */ /* 0x000fc800078e0046 */
[----:B------:R1:W2:Y:S02]  /*6250*/  MUFU.EX2 R108, R3 ;  /* 0x00000003006c7308 */ /* 0x0002a40000000800 */
[----:B-1----:R-:W-:Y:S02]  /*6260*/  FFMA.FTZ R3, R162, c[0x0][0x2d0], -R0 ;  /* 0x0000b400a2037a23 */ /* 0x002fe40000010800 */
[----:B------:R-:W-:-:S04]  /*6270*/  IMAD.MOV.U32 R162, RZ, RZ, R85 ;  /* 0x000000ffffa27224 */ /* 0x000fc800078e0055 */
[----:B------:R1:W-:Y:S01]  /*6280*/  MUFU.EX2 R107, R3 ;  /* 0x00000003006b7308 */ /* 0x0003e20000000800 */
[----:B------:R-:W-:Y:S07]  /*6290*/  HMMA.16816.F32 R84, R8, R26, R64 ;  /* 0x0000001a0854723c */ /* 0x000fee0000001840 */
[----:B------:R-:W-:Y:S02]  /*62a0*/  F2FP.PACK_AB R8, R190, R194 ;  /* 0x000000c2be08723e */ /* 0x000fe400000000ff */
[----:B--2---:R-:W-:-:S02]  /*62b0*/  F2FP.PACK_AB R9, R108, R109 ;  /* 0x0000006d6c09723e */ /* 0x004fc400000000ff */
[----:B------:R-:W-:Y:S01]  /*62c0*/  F2FP.PACK_AB R10, R114, R188 ;  /* 0x000000bc720a723e */ /* 0x000fe200000000ff */
[----:B-1----:R-:W-:Y:S01]  /*62d0*/  FFMA.FTZ R3, R163, c[0x0][0x2d0], -R0 ;  /* 0x0000b400a3037a23 */ /* 0x002fe20000010800 */
[----:B------:R-:W-:-:S03]  /*62e0*/  MOV R163, R54 ;  /* 0x0000003600a37202 */ /* 0x000fc60000000f00 */
[----:B------:R1:W2:Y:S02]  /*62f0*/  MUFU.EX2 R106, R3 ;  /* 0x00000003006a7308 */ /* 0x0002a40000000800 */
[----:B-1----:R-:W-:Y:S01]  /*6300*/  FFMA.FTZ R3, R161, c[0x0][0x2d0], -R7 ;  /* 0x0000b400a1037a23 */ /* 0x002fe20000010807 */
[----:B--2---:R-:W-:Y:S01]  /*6310*/  F2FP.PACK_AB R11, R106, R107 ;  /* 0x0000006b6a0b723e */ /* 0x004fe200000000ff */
[----:B------:R-:W-:-:S04]  /*6320*/  IMAD.MOV.U32 R161, RZ, RZ, R110 ;  /* 0x000000ffffa17224 */ /* 0x000fc800078e006e */
[----:B------:R1:W-:Y:S02]  /*6330*/  MUFU.EX2 R110, R3 ;  /* 0x00000003006e7308 */ /* 0x0003e40000000800 */
[C---:B------:R-:W-:Y:S08]  /*6340*/  HMMA.16816.F32 R60, R8.reuse, R18, R44 ;  /* 0x00000012083c723c */ /* 0x040ff0000000182c */
[----:B------:R-:W-:Y:S01]  /*6350*/  HMMA.16816.F32 R44, R8, R32, R92 ;  /* 0x00000020082c723c */ /* 0x000fe2000000185c */
[----:B-1----:R-:W-:-:S02]  /*6360*/  FFMA.FTZ R3, R164, c[0x0][0x2d0], -R6 ;  /* 0x0000b400a4037a23 */ /* 0x002fc40000010806 */
[----:B------:R-:W-:Y:S02]  /*6370*/  IMAD.MOV.U32 R164, RZ, RZ, R55 ;  /* 0x000000ffffa47224 */ /* 0x000fe400078e0037 */
[----:B------:R1:W-:Y:S03]  /*6380*/  MUFU.EX2 R104, R3 ;  /* 0x0000000300687308 */ /* 0x0003e60000000800 */
[C---:B------:R-:W-:Y:S01]  /*6390*/  HMMA.16816.F32 R64, R8.reuse, R16, R48 ;  /* 0x000000100840723c */ /* 0x040fe20000001830 */
[----:B------:R-:W-:Y:S07]  /*63a0*/  LDSM.16.MT88.4 R16, [R227+0x2100] ;  /* 0x00210000e310783b */ /* 0x000fee0000004200 */
[----:B------:R-:W-:Y:S01]  /*63b0*/  HMMA.16816.F32 R52, R8, R12, R20 ;  /* 0x0000000c0834723c */ /* 0x000fe20000001814 */
[----:B------:R-:W2:Y:S01]  /*63c0*/  LDSM.16.MT88.4 R20, [R224+0x2100] ;  /* 0x00210000e014783b */ /* 0x000ea20000004200 */
[----:B-1----:R-:W-:-:S06]  /*63d0*/  FFMA.FTZ R3, R165, c[0x0][0x2d0], -R6 ;  /* 0x0000b400a5037a23 */ /* 0x002fcc0000010806 */
[----:B------:R-:W-:Y:S01]  /*63e0*/  HMMA.16816.F32 R48, R8, R14, R36 ;  /* 0x0000000e0830723c */ /* 0x000fe20000001824 */
[----:B------:R-:W1:Y:S01]  /*63f0*/  LDSM.16.MT88.4 R12, [R225+0x2100] ;  /* 0x00210000e10c783b */ /* 0x000e620000004200 */
[----:B------:R-:W-:Y:S01]  /*6400*/  IMAD.MOV.U32 R165, RZ, RZ, R126 ;  /* 0x000000ffffa57224 */ /* 0x000fe200078e007e */
[----:B------:R3:W4:Y:S01]  /*6410*/  MUFU.EX2 R105, R3 ;  /* 0x0000000300697308 */ /* 0x0007220000000800 */
[----:B------:R-:W-:-:S04]  /*6420*/  IMAD.MOV.U32 R126, RZ, RZ, R75 ;  /* 0x000000ffff7e7224 */ /* 0x000fc800078e004b */
[C---:B------:R-:W-:Y:S08]  /*6430*/  HMMA.16816.F32 R32, R8.reuse, R34, R88 ;  /* 0x000000220820723c */ /* 0x040ff00000001858 */
[----:B------:R-:W-:Y:S01]  /*6440*/  HMMA.16816.F32 R36, R8, R24, R40 ;  /* 0x000000180824723c */ /* 0x000fe20000001828 */
[----:B---3--:R-:W-:Y:S02]  /*6450*/  FFMA.FTZ R3, R166, c[0x0][0x2d0], -R6 ;  /* 0x0000b400a6037a23 */ /* 0x008fe40000010806 */
[----:B------:R-:W-:-:S02]  /*6460*/  IMAD.MOV.U32 R166, RZ, RZ, R127 ;  /* 0x000000ffffa67224 */ /* 0x000fc400078e007f */
[----:B------:R3:W-:Y:S03]  /*6470*/  MUFU.EX2 R103, R3 ;  /* 0x0000000300677308 */ /* 0x0007e60000000800 */
[----:B------:R-:W-:Y:S01]  /*6480*/  HMMA.16816.F32 R40, R8, R26, R56 ;  /* 0x0000001a0828723c */ /* 0x000fe20000001838 */
[----:B------:R-:W-:Y:S01]  /*6490*/  IMAD.MOV.U32 R127, RZ, RZ, R74 ;  /* 0x000000ffff7f7224 */ /* 0x000fe200078e004a */
[----:B------:R-:W5:Y:S05]  /*64a0*/  LDSM.16.MT88.4 R24, [R224+0x2900] ;  /* 0x00290000e018783b */ /* 0x000f6a0000004200 */
[----:B----4-:R-:W-:Y:S01]  /*64b0*/  F2FP.PACK_AB R8, R105, R104 ;  /* 0x000000686908723e */ /* 0x010fe200000000ff */
[----:B---3--:R-:W-:-:S02]  /*64c0*/  FFMA.FTZ R3, R167, c[0x0][0x2d0], -R6 ;  /* 0x0000b400a7037a23 */ /* 0x008fc40000010806 */
[----:B------:R-:W-:Y:S02]  /*64d0*/  IMAD.MOV.U32 R167, RZ, RZ, R69 ;  /* 0x000000ffffa77224 */ /* 0x000fe400078e0045 */
[----:B------:R3:W4:Y:S02]  /*64e0*/  MUFU.EX2 R102, R3 ;  /* 0x0000000300667308 */ /* 0x0007240000000800 */
[----:B---3--:R-:W-:Y:S01]  /*64f0*/  FFMA.FTZ R3, R168, c[0x0][0x2d0], -R5 ;  /* 0x0000b400a8037a23 */ /* 0x008fe20000010805 */
[----:B----4-:R-:W-:Y:S01]  /*6500*/  F2FP.PACK_AB R10, R102, R103 ;  /* 0x00000067660a723e */ /* 0x010fe200000000ff */
[----:B------:R-:W-:-:S04]  /*6510*/  IMAD.MOV.U32 R168, RZ, RZ, R68 ;  /* 0x000000ffffa87224 */ /* 0x000fc800078e0044 */
[----:B------:R3:W-:Y:S02]  /*6520*/  MUFU.EX2 R101, R3 ;  /* 0x0000000300657308 */ /* 0x0007e40000000800 */
[----:B---3--:R-:W-:Y:S02]  /*6530*/  FFMA.FTZ R3, R169, c[0x0][0x2d0], -R5 ;  /* 0x0000b400a9037a23 */ /* 0x008fe40000010805 */
[----:B------:R-:W-:-:S04]  /*6540*/  IMAD.MOV.U32 R169, RZ, RZ, R151 ;  /* 0x000000ffffa97224 */ /* 0x000fc800078e0097 */
[----:B------:R3:W4:Y:S02]  /*6550*/  MUFU.EX2 R100, R3 ;  /* 0x0000000300647308 */ /* 0x0007240000000800 */
[----:B---3--:R-:W-:Y:S01]  /*6560*/  FFMA.FTZ R3, R170, c[0x0][0x2d0], -R5 ;  /* 0x0000b400aa037a23 */ /* 0x008fe20000010805 */
[----:B----4-:R-:W-:Y:S01]  /*6570*/  F2FP.PACK_AB R9, R100, R101 ;  /* 0x000000656409723e */ /* 0x010fe200000000ff */
[----:B------:R-:W-:-:S04]  /*6580*/  IMAD.MOV.U32 R170, RZ, RZ, R136 ;  /* 0x000000ffffaa7224 */ /* 0x000fc800078e0088 */
[----:B------:R3:W-:Y:S01]  /*6590*/  MUFU.EX2 R99, R3 ;  /* 0x0000000300637308 */ /* 0x0007e20000000800 */
[----:B------:R-:W-:Y:S02]  /*65a0*/  IMAD.MOV.U32 R136, RZ, RZ, R135 ;  /* 0x000000ffff887224 */ /* 0x000fe400078e0087 */
[----:B---3--:R-:W-:Y:S02]  /*65b0*/  FFMA.FTZ R3, R171, c[0x0][0x2d0], -R5 ;  /* 0x0000b400ab037a23 */ /* 0x008fe40000010805 */
[----:B------:R-:W-:-:S03]  /*65c0*/  IMAD.MOV.U32 R171, RZ, RZ, R127 ;  /* 0x000000ffffab7224 */ /* 0x000fc600078e007f */
[----:B------:R3:W4:Y:S01]  /*65d0*/  MUFU.EX2 R98, R3 ;  /* 0x0000000300627308 */ /* 0x0007220000000800 */
[----:B------:R-:W-:Y:S02]  /*65e0*/  IMAD.MOV.U32 R127, RZ, RZ, R134 ;  /* 0x000000ffff7f7224 */ /* 0x000fe400078e0086 */
[--C-:B---3--:R-:W-:Y:S01]  /*65f0*/  FFMA.FTZ R3, R173, c[0x0][0x2d0], -R0.reuse ;  /* 0x0000b400ad037a23 */ /* 0x108fe20000010800 */
[----:B----4-:R-:W-:Y:S02]  /*6600*/  F2FP.PACK_AB R11, R98, R99 ;  /* 0x00000063620b723e */ /* 0x010fe400000000ff */
[----:B------:R-:W-:Y:S02]  /*6610*/  MOV R173, R126 ;  /* 0x0000007e00ad7202 */ /* 0x000fe40000000f00 */
[----:B------:R3:W-:Y:S01]  /*6620*/  MUFU.EX2 R97, R3 ;  /* 0x0000000300617308 */ /* 0x0007e20000000800 */
[----:B------:R-:W-:Y:S02]  /*6630*/  IMAD.MOV.U32 R126, RZ, RZ, R133 ;  /* 0x000000ffff7e7224 */ /* 0x000fe400078e0085 */
[C---:B--2---:R-:W-:Y:S08]  /*6640*/  HMMA.16816.F32 R120, R8.reuse, R20, R120 ;  /* 0x000000140878723c */ /* 0x044ff00000001878 */
[----:B------:R-:W-:Y:S01]  /*6650*/  HMMA.16816.F32 R128, R8, R22, R128 ;  /* 0x000000160880723c */ /* 0x000fe20000001880 */
[----:B---3--:R-:W-:-:S02]  /*6660*/  FFMA.FTZ R3, R172, c[0x0][0x2d0], -R0 ;  /* 0x0000b400ac037a23 */ /* 0x008fc40000010800 */
[----:B------:R-:W-:Y:S02]  /*6670*/  IMAD.MOV.U32 R172, RZ, RZ, R125 ;  /* 0x000000ffffac7224 */ /* 0x000fe400078e007d */
[----:B------:R2:W3:Y:S03]  /*6680*/  MUFU.EX2 R96, R3 ;  /* 0x0000000300607308 */ /* 0x0004e60000000800 */
[C---:B------:R-:W-:Y:S01]  /*6690*/  HMMA.16816.F32 R140, R8.reuse, R16, R140 ;  /* 0x00000010088c723c */ /* 0x040fe2000000188c */
[----:B------:R-:W-:Y:S02]  /*66a0*/  IMAD.MOV.U32 R125, RZ, RZ, R132 ;  /* 0x000000ffff7d7224 */ /* 0x000fe400078e0084 */
[----:B------:R-:W-:Y:S05]  /*66b0*/  LDSM.16.MT88.4 R132, [R224+0x3100] ;  /* 0x00310000e084783b */ /* 0x000fea0000004200 */
[----:B------:R-:W-:Y:S01]  /*66c0*/  HMMA.16816.F32 R144, R8, R18, R144 ;  /* 0x000000120890723c */ /* 0x000fe20000001890 */
[----:B--2---:R-:W-:-:S07]  /*66d0*/  FFMA.FTZ R3, R174, c[0x0][0x2d0], -R0 ;  /* 0x0000b400ae037a23 */ /* 0x004fce0000010800 */
[C---:B-1----:R-:W-:Y:S01]  /*66e0*/  HMMA.16816.F32 R156, R8.reuse, R12, R156 ;  /* 0x0000000c089c723c */ /* 0x042fe2000000189c */
[----:B------:R-:W-:Y:S01]  /*66f0*/  IMAD.MOV.U32 R174, RZ, RZ, R148 ;  /* 0x000000ffffae7224 */ /* 0x000fe200078e0094 */
[----:B------:R1:W-:Y:S06]  /*6700*/  MUFU.EX2 R95, R3 ;  /* 0x00000003005f7308 */ /* 0x0003ec0000000800 */
[C---:B------:R-:W-:Y:S08]  /*6710*/  HMMA.16816.F32 R84, R8.reuse, R14, R84 ;  /* 0x0000000e0854723c */ /* 0x040ff00000001854 */
[----:B------:R-:W-:Y:S01]  /*6720*/  HMMA.16816.F32 R80, R8, R28, R80 ;  /* 0x0000001c0850723c */ /* 0x000fe20000001850 */
[----:B-1----:R-:W-:-:S02]  /*6730*/  FFMA.FTZ R3, R175, c[0x0][0x2d0], -R0 ;  /* 0x0000b400af037a23 */ /* 0x002fc40000010800 */
[----:B------:R-:W-:Y:S02]  /*6740*/  IMAD.MOV.U32 R175, RZ, RZ, R149 ;  /* 0x000000ffffaf7224 */ /* 0x000fe400078e0095 */
[----:B------:R1:W2:Y:S03]  /*6750*/  MUFU.EX2 R94, R3 ;  /* 0x00000003005e7308 */ /* 0x0002a60000000800 */
[----:B------:R-:W-:Y:S07]  /*6760*/  HMMA.16816.F32 R76, R8, R30, R76 ;  /* 0x0000001e084c723c */ /* 0x000fee000000184c */
[----:B------:R-:W-:-:S02]  /*6770*/  F2FP.PACK_AB R8, R112, R113 ;  /* 0x000000717008723e */ /* 0x000fc400000000ff */
[----:B---3--:R-:W-:Y:S02]  /*6780*/  F2FP.PACK_AB R9, R96, R97 ;  /* 0x000000616009723e */ /* 0x008fe400000000ff */
[----:B------:R-:W-:Y:S01]  /*6790*/  F2FP.PACK_AB R10, R110, R111 ;  /* 0x0000006f6e0a723e */ /* 0x000fe200000000ff */
[----:B-1----:R-:W-:Y:S01]  /*67a0*/  FFMA.FTZ R3, R178, c[0x0][0x2d0], -R6 ;  /* 0x0000b400b2037a23 */ /* 0x002fe20000010806 */
[----:B--2---:R-:W-:Y:S01]  /*67b0*/  F2FP.PACK_AB R11, R94, R95 ;  /* 0x0000005f5e0b723e */ /* 0x004fe200000000ff */
[----:B------:R-:W-:Y:S02]  /*67c0*/  IMAD.MOV.U32 R178, RZ, RZ, R150 ;  /* 0x000000ffffb27224 */ /* 0x000fe400078e0096 */
[----:B------:R1:W-:Y:S01]  /*67d0*/  MUFU.EX2 R93, R3 ;  /* 0x00000003005d7308 */ /* 0x0003e20000000800 */
[----:B------:R-:W-:Y:S03]  /*67e0*/  LDSM.16.MT88.4 R148, [R227+0x3100] ;  /* 0x00310000e394783b */ /* 0x000fe60000004200 */
[C---:B------:R-:W-:Y:S08]  /*67f0*/  HMMA.16816.F32 R64, R8.reuse, R20, R64 ;  /* 0x000000140840723c */ /* 0x040ff00000001840 */
[----:B------:R-:W-:Y:S01]  /*6800*/  HMMA.16816.F32 R60, R8, R22, R60 ;  /* 0x00000016083c723c */ /* 0x000fe2000000183c */
[----:B------:R-:W2:Y:S01]  /*6810*/  LDSM.16.MT88.4 R20, [R227+0x2900] ;  /* 0x00290000e314783b */ /* 0x000ea20000004200 */
[----:B-1----:R-:W-:-:S04]  /*6820*/  FFMA.FTZ R3, R179, c[0x0][0x2d0], -R6 ;  /* 0x0000b400b3037a23 */ /* 0x002fc80000010806 */
[----:B------:R1:W3:Y:S02]  /*6830*/  MUFU.EX2 R92, R3 ;  /* 0x00000003005c7308 */ /* 0x0002e40000000800 */
[C---:B------:R-:W-:Y:S08]  /*6840*/  HMMA.16816.F32 R52, R8.reuse, R16, R52 ;  /* 0x000000100834723c */ /* 0x040ff00000001834 */
[----:B------:R-:W-:Y:S01]  /*6850*/  HMMA.16816.F32 R48, R8, R18, R48 ;  /* 0x000000120830723c */ /* 0x000fe20000001830 */
[----:B------:R-:W4:Y:S01]  /*6860*/  LDSM.16.MT88.4 R16, [R225+0x2900] ;  /* 0x00290000e110783b */ /* 0x000f220000004200 */
[----:B-1----:R-:W-:-:S06]  /*6870*/  FFMA.FTZ R3, R177, c[0x0][0x2d0], -R6 ;  /* 0x0000b400b1037a23 */ /* 0x002fcc0000010806 */
[C---:B------:R-:W-:Y:S01]  /*6880*/  HMMA.16816.F32 R36, R8.reuse, R12, R36 ;  /* 0x0000000c0824723c */ /* 0x040fe20000001824 */
[----:B------:R1:W-:Y:S07]  /*6890*/  MUFU.EX2 R91, R3 ;  /* 0x00000003005b7308 */ /* 0x0003ee0000000800 */
[C---:B------:R-:W-:Y:S01]  /*68a0*/  HMMA.16816.F32 R40, R8.reuse, R14, R40 ;  /* 0x0000000e0828723c */ /* 0x040fe20000001828 */
[----:B------:R-:W2:Y:S07]  /*68b0*/  LDSM.16.MT88.4 R12, [R226+0x2900] ;  /* 0x00290000e20c783b */ /* 0x000eae0000004200 */
[----:B------:R-:W-:Y:S01]  /*68c0*/  HMMA.16816.F32 R32, R8, R30, R32 ;  /* 0x0000001e0820723c */ /* 0x000fe20000001820 */
[----:B-1----:R-:W-:-:S04]  /*68d0*/  FFMA.FTZ R3, R176, c[0x0][0x2d0], -R6 ;  /* 0x0000b400b0037a23 */ /* 0x002fc80000010806 */
[----:B------:R1:W1:Y:S03]  /*68e0*/  MUFU.EX2 R90, R3 ;  /* 0x00000003005a7308 */ /* 0x0002660000000800 */
[----:B------:R-:W-:Y:S07]  /*68f0*/  HMMA.16816.F32 R44, R8, R28, R44 ;  /* 0x0000001c082c723c */ /* 0x000fee000000182c */
[----:B---3--:R-:W-:Y:S01]  /*6900*/  F2FP.PACK_AB R8, R92, R93 ;  /* 0x0000005d5c08723e */ /* 0x008fe200000000ff */
[----:B-1----:R-:W-:Y:S01]  /*6910*/  FFMA.FTZ R3, R182, c[0x0][0x2d0], -R5 ;  /* 0x0000b400b6037a23 */ /* 0x002fe20000010805 */
[----:B------:R-:W-:-:S03]  /*6920*/  F2FP.PACK_AB R10, R90, R91 ;  /* 0x0000005b5a0a723e */ /* 0x000fc600000000ff */
[----:B------:R1:W-:Y:S02]  /*6930*/  MUFU.EX2 R89, R3 ;  /* 0x0000000300597308 */ /* 0x0003e40000000800 */
[----:B-1----:R-:W-:-:S06]  /*6940*/  FFMA.FTZ R3, R183, c[0x0][0x2d0], -R5 ;  /* 0x0000b400b7037a23 */ /* 0x002fcc0000010805 */
[----:B------:R1:W3:Y:S02]  /*6950*/  MUFU.EX2 R88, R3 ;  /* 0x0000000300587308 */ /* 0x0002e40000000800 */
[----:B-1----:R-:W-:Y:S01]  /*6960*/  FFMA.FTZ R3, R180, c[0x0][0x2d0], -R5 ;  /* 0x0000b400b4037a23 */ /* 0x002fe20000010805 */
[----:B---3--:R-:W-:-:S05]  /*6970*/  F2FP.PACK_AB R9, R88, R89 ;  /* 0x000000595809723e */ /* 0x008fca00000000ff */
[----:B------:R1:W-:Y:S02]  /*6980*/  MUFU.EX2 R74, R3 ;  /* 0x00000003004a7308 */ /* 0x0003e40000000800 */
[----:B-1----:R-:W-:-:S06]  /*6990*/  FFMA.FTZ R3, R181, c[0x0][0x2d0], -R5 ;  /* 0x0000b400b5037a23 */ /* 0x002fcc0000010805 */
[----:B------:R1:W3:Y:S02]  /*69a0*/  MUFU.EX2 R75, R3 ;  /* 0x00000003004b7308 */ /* 0x0002e40000000800 */
[----:B-1----:R-:W-:Y:S01]  /*69b0*/  FFMA.FTZ R3, R250, c[0x0][0x2d0], -R7 ;  /* 0x0000b400fa037a23 */ /* 0x002fe20000010807 */
[----:B---3--:R-:W-:Y:S01]  /*69c0*/  F2FP.PACK_AB R11, R75, R74 ;  /* 0x0000004a4b0b723e */ /* 0x008fe200000000ff */
[----:B------:R-:W-:-:S04]  /*69d0*/  IMAD.MOV.U32 R250, RZ, RZ, R127 ;  /* 0x000000fffffa7224 */ /* 0x000fc800078e007f */
[----:B------:R1:W-:Y:S02]  /*69e0*/  MUFU.EX2 R70, R3 ;  /* 0x0000000300467308 */ /* 0x0003e40000000800 */
[C---:B-----5:R-:W-:Y:S08]  /*69f0*/  HMMA.16816.F32 R120, R8.reuse, R24, R120 ;  /* 0x000000180878723c */ /* 0x060ff00000001878 */
[----:B------:R-:W-:Y:S01]  /*6a00*/  HMMA.16816.F32 R128, R8, R26, R128 ;  /* 0x0000001a0880723c */ /* 0x000fe20000001880 */
[----:B-1----:R-:W-:-:S02]  /*6a10*/  FFMA.FTZ R3, R223, c[0x0][0x2d0], -R7 ;  /* 0x0000b400df037a23 */ /* 0x002fc40000010807 */
[----:B------:R-:W-:Y:S02]  /*6a20*/  IMAD.MOV.U32 R223, RZ, RZ, R136 ;  /* 0x000000ffffdf7224 */ /* 0x000fe400078e0088 */
[----:B------:R1:W3:Y:S03]  /*6a30*/  MUFU.EX2 R69, R3 ;  /* 0x0000000300457308 */ /* 0x0002e60000000800 */
[C---:B--2---:R-:W-:Y:S08]  /*6a40*/  HMMA.16816.F32 R140, R8.reuse, R20, R140 ;  /* 0x00000014088c723c */ /* 0x044ff0000000188c */
[----:B------:R-:W-:Y:S01]  /*6a50*/  HMMA.16816.F32 R144, R8, R22, R144 ;  /* 0x000000160890723c */ /* 0x000fe20000001890 */
[----:B-1----:R-:W-:-:S07]  /*6a60*/  FFMA.FTZ R3, R249, c[0x0][0x2d0], -R7 ;  /* 0x0000b400f9037a23 */ /* 0x002fce0000010807 */
[C---:B----4-:R-:W-:Y:S01]  /*6a70*/  HMMA.16816.F32 R156, R8.reuse, R16, R156 ;  /* 0x00000010089c723c */ /* 0x050fe2000000189c */
[----:B------:R-:W-:Y:S01]  /*6a80*/  IMAD.MOV.U32 R249, RZ, RZ, R125 ;  /* 0x000000fffff97224 */ /* 0x000fe200078e007d */
[----:B------:R1:W-:Y:S06]  /*6a90*/  MUFU.EX2 R68, R3 ;  /* 0x0000000300447308 */ /* 0x0003ec0000000800 */
[C---:B------:R-:W-:Y:S08]  /*6aa0*/  HMMA.16816.F32 R80, R8.reuse, R12, R80 ;  /* 0x0000000c0850723c */ /* 0x040ff00000001850 */
[----:B------:R-:W-:Y:S01]  /*6ab0*/  HMMA.16816.F32 R76, R8, R14, R76 ;  /* 0x0000000e084c723c */ /* 0x000fe2000000184c */
[----:B-1----:R-:W-:-:S02]  /*6ac0*/  FFMA.FTZ R3, R222, c[0x0][0x2d0], -R7 ;  /* 0x0000b400de037a23 */ /* 0x002fc40000010807 */
[----:B------:R-:W-:Y:S02]  /*6ad0*/  IMAD.MOV.U32 R222, RZ, RZ, R124 ;  /* 0x000000ffffde7224 */ /* 0x000fe400078e007c */
[----:B------:R1:W-:Y:S02]  /*6ae0*/  MUFU.EX2 R59, R3 ;  /* 0x00000003003b7308 */ /* 0x0003e40000000800 */
[----:B-1----:R-:W-:Y:S02]  /*6af0*/  FFMA.FTZ R3, R168, c[0x0][0x2d0], -R0 ;  /* 0x0000b400a8037a23 */ /* 0x002fe40000010800 */
[----:B------:R-:W-:-:S04]  /*6b00*/  IMAD.MOV.U32 R168, RZ, RZ, R165 ;  /* 0x000000ffffa87224 */ /* 0x000fc800078e00a5 */
[----:B------:R1:W-:Y:S01]  /*6b10*/  MUFU.EX2 R58, R3 ;  /* 0x00000003003a7308 */ /* 0x0003e20000000800 */
[----:B------:R-:W-:Y:S02]  /*6b20*/  IMAD.MOV.U32 R165, RZ, RZ, R163 ;  /* 0x000000ffffa57224 */ /* 0x000fe400078e00a3 */
[----:B-1----:R-:W-:Y:S01]  /*6b30*/  FFMA.FTZ R3, R167, c[0x0][0x2d0], -R0 ;  /* 0x0000b400a7037a23 */ /* 0x002fe20000010800 */
[----:B------:R-:W-:Y:S01]  /*6b40*/  MOV R167, R164 ;  /* 0x000000a400a77202 */ /* 0x000fe20000000f00 */
[----:B------:R-:W-:-:S03]  /*6b50*/  IMAD.MOV.U32 R164, RZ, RZ, R162 ;  /* 0x000000ffffa47224 */ /* 0x000fc600078e00a2 */
[----:B------:R1:W2:Y:S02]  /*6b60*/  MUFU.EX2 R57, R3 ;  /* 0x0000000300397308 */ /* 0x0002a40000000800 */
[----:B-1----:R-:W-:Y:S02]  /*6b70*/  FFMA.FTZ R3, R166, c[0x0][0x2d0], -R0 ;  /* 0x0000b400a6037a23 */ /* 0x002fe40000010800 */
[----:B------:R-:W-:-:S04]  /*6b80*/  IMAD.MOV.U32 R166, RZ, RZ, R161 ;  /* 0x000000ffffa67224 */ /* 0x000fc800078e00a1 */
[----:B------:R1:W-:Y:S02]  /*6b90*/  MUFU.EX2 R56, R3 ;  /* 0x0000000300387308 */ /* 0x0003e40000000800 */
[----:B-1----:R-:W-:Y:S02]  /*6ba0*/  FFMA.FTZ R3, R160, c[0x0][0x2d0], -R0 ;  /* 0x0000b400a0037a23 */ /* 0x002fe40000010800 */
[----:B------:R-:W-:Y:S04]  /*6bb0*/  HMMA.16816.F32 R160, R8, R18, R84 ;  /* 0x0000001208a0723c */ /* 0x000fe80000001854 */
[----:B------:R1:W4:Y:S03]  /*6bc0*/  MUFU.EX2 R31, R3 ;  /* 0x00000003001f7308 */ /* 0x0003260000000800 */
[----:B---3--:R-:W-:Y:S01]  /*6bd0*/  F2FP.PACK_AB R8, R69, R70 ;  /* 0x000000464508723e */ /* 0x008fe200000000ff */
[----:B------:R-:W-:Y:S01]  /*6be0*/  IMAD.MOV.U32 R85, RZ, RZ, R171 ;  /* 0x000000ffff557224 */ /* 0x000fe200078e00ab */
[----:B--2---:R-:W-:Y:S01]  /*6bf0*/  F2FP.PACK_AB R9, R57, R58 ;  /* 0x0000003a3909723e */ /* 0x004fe200000000ff */
[----:B------:R-:W-:Y:S01]  /*6c00*/  IMAD.MOV.U32 R86, RZ, RZ, R173 ;  /* 0x000000ffff567224 */ /* 0x000fe200078e00ad */
[----:B------:R-:W-:Y:S01]  /*6c10*/  F2FP.PACK_AB R10, R59, R68 ;  /* 0x000000443b0a723e */ /* 0x000fe200000000ff */
[----:B------:R-:W-:Y:S01]  /*6c20*/  IMAD.MOV.U32 R87, RZ, RZ, R172 ;  /* 0x000000ffff577224 */ /* 0x000fe200078e00ac */
[----:B------:R-:W-:Y:S01]  /*6c30*/  MOV R84, R170 ;  /* 0x000000aa00547202 */ /* 0x000fe20000000f00 */
[----:B------:R-:W-:-:S02]  /*6c40*/  IMAD.MOV.U32 R171, RZ, RZ, R155 ;  /* 0x000000ffffab7224 */ /* 0x000fc400078e009b */
[----:B-1----:R-:W-:Y:S01]  /*6c50*/  FFMA.FTZ R3, R168, c[0x0][0x2d0], -R6 ;  /* 0x0000b400a8037a23 */ /* 0x002fe20000010806 */
[----:B----4-:R-:W-:Y:S01]  /*6c60*/  F2FP.PACK_AB R11, R31, R56 ;  /* 0x000000381f0b723e */ /* 0x010fe200000000ff */
[----:B------:R-:W-:Y:S02]  /*6c70*/  IMAD.MOV.U32 R168, RZ, RZ, R164 ;  /* 0x000000ffffa87224 */ /* 0x000fe400078e00a4 */
[----:B------:R1:W-:Y:S02]  /*6c80*/  MUFU.EX2 R29, R3 ;  /* 0x00000003001d7308 */ /* 0x0003e40000000800 */
[----:B------:R-:W-:Y:S02]  /*6c90*/  IMAD.MOV.U32 R170, RZ, RZ, R168 ;  /* 0x000000ffffaa7224 */ /* 0x000fe400078e00a8 */
[----:B------:R-:W-:Y:S01]  /*6ca0*/  HMMA.16816.F32 R64, R8, R24, R64 ;  /* 0x000000180840723c */ /* 0x000fe20000001840 */
[----:B------:R-:W-:-:S07]  /*6cb0*/  IMAD.MOV.U32 R168, RZ, RZ, R138 ;  /* 0x000000ffffa87224 */ /* 0x000fce00078e008a */
[----:B------:R-:W-:Y:S01]  /*6cc0*/  HMMA.16816.F32 R48, R8, R22, R48 ;  /* 0x000000160830723c */ /* 0x000fe20000001830 */
[----:B-1----:R-:W-:-:S04]  /*6cd0*/  FFMA.FTZ R3, R167, c[0x0][0x2d0], -R6 ;  /* 0x0000b400a7037a23 */ /* 0x002fc80000010806 */
[----:B------:R1:W2:Y:S03]  /*6ce0*/  MUFU.EX2 R30, R3 ;  /* 0x00000003001e7308 */ /* 0x0002a60000000800 */
[C---:B------:R-:W-:Y:S05]  /*6cf0*/  HMMA.16816.F32 R52, R8.reuse, R20, R52 ;  /* 0x000000140834723c */ /* 0x040fea0000001834 */
[----:B------:R3:W-:Y:S03]  /*6d00*/  MUFU.EX2 R20, R4 ;  /* 0x0000000400147308 */ /* 0x0007e60000000800 */
[----:B------:R-:W-:Y:S01]  /*6d10*/  HMMA.16816.F32 R44, R8, R12, R44 ;  /* 0x0000000c082c723c */ /* 0x000fe2000000182c */
[----:B-1----:R-:W-:-:S07]  /*6d20*/  FFMA.FTZ R3, R166, c[0x0][0x2d0], -R6 ;  /* 0x0000b400a6037a23 */ /* 0x002fce0000010806 */
[----:B------:R-:W-:Y:S01]  /*6d30*/  HMMA.16816.F32 R60, R8, R26, R60 ;  /* 0x0000001a083c723c */ /* 0x000fe2000000183c */
[----:B------:R-:W-:Y:S01]  /*6d40*/  FFMA.FTZ R12, R216, c[0x0][0x2d0], -R0 ;  /* 0x0000b400d80c7a23 */ /* 0x000fe20000010800 */
[----:B--2---:R-:W-:Y:S01]  /*6d50*/  F2FP.PACK_AB R176, R30, R29 ;  /* 0x0000001d1eb0723e */ /* 0x004fe200000000ff */
[----:B------:R1:W-:Y:S01]  /*6d60*/  MUFU.EX2 R28, R3 ;  /* 0x00000003001c7308 */ /* 0x0003e20000000800 */
[----:B---3--:R-:W-:-:S04]  /*6d70*/  FFMA.FTZ R4, R175, c[0x0][0x2d0], -R7 ;  /* 0x0000b400af047a23 */ /* 0x008fc80000010807 */
[C---:B------:R-:W-:Y:S08]  /*6d80*/  HMMA.16816.F32 R36, R8.reuse, R16, R36 ;  /* 0x000000100824723c */ /* 0x040ff00000001824 */
[----:B------:R-:W-:Y:S01]  /*6d90*/  HMMA.16816.F32 R40, R8, R18, R40 ;  /* 0x000000120828723c */ /* 0x000fe20000001828 */
[----:B------:R-:W-:Y:S01]  /*6da0*/  LDSM.16.MT88.4 R16, [R226+0x3100] ;  /* 0x00310000e210783b */ /* 0x000fe20000004200 */
[----:B-1----:R-:W-:-:S02]  /*6db0*/  FFMA.FTZ R3, R165, c[0x0][0x2d0], -R6 ;  /* 0x0000b400a5037a23 */ /* 0x002fc40000010806 */
[----:B------:R-:W-:Y:S01]  /*6dc0*/  FFMA.FTZ R6, R220, c[0x0][0x2d0], -R0 ;  /* 0x0000b400dc067a23 */ /* 0x000fe20000010800 */
[----:B------:R-:W1:Y:S01]  /*6dd0*/  LDSM.16.MT88.4 R164, [R225+0x3100] ;  /* 0x00310000e1a4783b */ /* 0x000e620000004200 */
[----:B------:R2:W-:Y:S02]  /*6de0*/  MUFU.EX2 R25, R3 ;  /* 0x0000000300197308 */ /* 0x0005e40000000800 */
[----:B------:R-:W-:Y:S06]  /*6df0*/  HMMA.16816.F32 R32, R8, R14, R32 ;  /* 0x0000000e0820723c */ /* 0x000fec0000001820 */
[----:B------:R3:W-:Y:S01]  /*6e00*/  MUFU.EX2 R14, R4 ;  /* 0x00000004000e7308 */ /* 0x0007e20000000800 */
[----:B--2---:R-:W-:-:S07]  /*6e10*/  FFMA.FTZ R3, R212, c[0x0][0x2d0], -R5 ;  /* 0x0000b400d4037a23 */ /* 0x004fce0000010805 */
[----:B------:R-:W-:Y:S01]  /*6e20*/  MUFU.EX2 R11, R12 ;  /* 0x0000000c000b7308 */ /* 0x000fe20000000800 */
[----:B---3--:R-:W-:-:S07]  /*6e30*/  FADD.FTZ R4, R245, R221 ;  /* 0x000000ddf5047221 */ /* 0x008fce0000010000 */
[----:B------:R2:W-:Y:S08]  /*6e40*/  MUFU.EX2 R24, R3 ;  /* 0x0000000300187308 */ /* 0x0005f00000000800 */
[----:B------:R-:W-:Y:S01]  /*6e50*/  MUFU.EX2 R10, R6 ;  /* 0x00000006000a7308 */ /* 0x000fe20000000800 */
[----:B--2---:R-:W-:-:S07]  /*6e60*/  FFMA.FTZ R3, R211, c[0x0][0x2d0], -R5 ;  /* 0x0000b400d3037a23 */ /* 0x004fce0000010805 */
[----:B------:R2:W3:Y:S02]  /*6e70*/  MUFU.EX2 R23, R3 ;  /* 0x0000000300177308 */ /* 0x0004e40000000800 */
[----:B--2---:R-:W-:Y:S01]  /*6e80*/  FFMA.FTZ R3, R213, c[0x0][0x2d0], -R5 ;  /* 0x0000b400d5037a23 */ /* 0x004fe20000010805 */
[----:B---3--:R-:W-:-:S05]  /*6e90*/  F2FP.PACK_AB R177, R23, R24 ;  /* 0x0000001817b1723e */ /* 0x008fca00000000ff */
[----:B------:R2:W-:Y:S02]  /*6ea0*/  MUFU.EX2 R22, R3 ;  /* 0x0000000300167308 */ /* 0x0005e40000000800 */
[----:B--2---:R-:W-:Y:S02]  /*6eb0*/  FFMA.FTZ R3, R247, c[0x0][0x2d0], -R5 ;  /* 0x0000b400f7037a23 */ /* 0x004fe40000010805 */
[----:B------:R-:W-:-:S04]  /*6ec0*/  FFMA.FTZ R5, R246, c[0x0][0x2d0], -R0 ;  /* 0x0000b400f6057a23 */ /* 0x000fc80000010800 */
[----:B------:R2:W3:Y:S01]  /*6ed0*/  MUFU.EX2 R21, R3 ;  /* 0x0000000300157308 */ /* 0x0004e20000000800 */
[----:B------:R-:W-:-:S07]  /*6ee0*/  FFMA.FTZ R0, R214, c[0x0][0x2d0], -R0 ;  /* 0x0000b400d6007a23 */ /* 0x000fce0000010800 */
[----:B------:R4:W5:Y:S01]  /*6ef0*/  MUFU.EX2 R9, R5 ;  /* 0x0000000500097308 */ /* 0x0009620000000800 */
[----:B--2---:R-:W-:-:S07]  /*6f00*/  FFMA.FTZ R3, R178, c[0x0][0x2d0], -R7 ;  /* 0x0000b400b2037a23 */ /* 0x004fce0000010807 */
[----:B------:R2:W1:Y:S01]  /*6f10*/  MUFU.EX2 R12, R0 ;  /* 0x00000000000c7308 */ /* 0x0004620000000800 */
[----:B------:R-:W-:Y:S01]  /*6f20*/  FFMA.FTZ R7, R174, c[0x0][0x2d0], -R7 ;  /* 0x0000b400ae077a23 */ /* 0x000fe20000010807 */
[----:B------:R-:W-:Y:S02]  /*6f30*/  F2FP.PACK_AB R178, R25, R28 ;  /* 0x0000001c19b2723e */ /* 0x000fe400000000ff */
[----:B---3--:R-:W-:Y:S01]  /*6f40*/  F2FP.PACK_AB R179, R21, R22 ;  /* 0x0000001615b3723e */ /* 0x008fe200000000ff */
[----:B----4-:R-:W-:-:S03]  /*6f50*/  FADD.FTZ R5, R169, R248 ;  /* 0x000000f8a9057221 */ /* 0x010fc60000010000 */
[----:B------:R3:W4:Y:S01]  /*6f60*/  MUFU.EX2 R15, R3 ;  /* 0x00000003000f7308 */ /* 0x0007220000000800 */
[----:B------:R-:W-:Y:S01]  /*6f70*/  IMAD.MOV.U32 R169, RZ, RZ, R139 ;  /* 0x000000ffffa97224 */ /* 0x000fe200078e008b */
[----:B-----5:R-:W-:Y:S01]  /*6f80*/  F2FP.PACK_AB R181, R10, R9 ;  /* 0x000000090ab5723e */ /* 0x020fe200000000ff */
[----:B------:R-:W-:Y:S01]  /*6f90*/  FADD.FTZ R6, R251, R5 ;  /* 0x00000005fb067221 */ /* 0x000fe20000010000 */
[----:B------:R-:W-:Y:S01]  /*6fa0*/  HMMA.16816.F32 R120, R176, R132, R120 ;  /* 0x00000084b078723c */ /* 0x000fe20000001878 */
[----:B------:R-:W-:Y:S02]  /*6fb0*/  FADD.FTZ R5, R244, R4 ;  /* 0x00000004f4057221 */ /* 0x000fe40000010000 */
[----:B--2---:R-:W-:Y:S01]  /*6fc0*/  FADD.FTZ R0, R152, R252 ;  /* 0x000000fc98007221 */ /* 0x004fe20000010000 */
[----:B------:R-:W2:Y:S01]  /*6fd0*/  MUFU.EX2 R13, R7 ;  /* 0x00000007000d7308 */ /* 0x000ea20000000800 */
[----:B-1----:R-:W-:-:S03]  /*6fe0*/  F2FP.PACK_AB R183, R12, R11 ;  /* 0x0000000b0cb7723e */ /* 0x002fc600000000ff */
[----:B------:R-:W-:Y:S01]  /*6ff0*/  HMMA.16816.F32 R128, R176, R134, R128 ;  /* 0x00000086b080723c */ /* 0x000fe20000001880 */
[----:B---3--:R-:W-:Y:S01]  /*7000*/  FADD.FTZ R3, R153, R154 ;  /* 0x0000009a99037221 */ /* 0x008fe20000010000 */
[----:B----4-:R-:W-:-:S03]  /*7010*/  F2FP.PACK_AB R180, R15, R20 ;  /* 0x000000140fb4723e */ /* 0x010fc600000000ff */
[----:B------:R-:W-:-:S03]  /*7020*/  FADD.FTZ R4, R137, R3 ;  /* 0x0000000389047221 */ /* 0x000fc60000010000 */
[C---:B------:R-:W-:Y:S01]  /*7030*/  HMMA.16816.F32 R140, R176.reuse, R148, R140 ;  /* 0x00000094b08c723c */ /* 0x040fe2000000188c */
[----:B------:R-:W-:Y:S02]  /*7040*/  FADD.FTZ R3, R84, R6 ;  /* 0x0000000654037221 */ /* 0x000fe40000010000 */
[----:B------:R-:W-:Y:S01]  /*7050*/  FADD.FTZ R4, R86, R4 ;  /* 0x0000000456047221 */ /* 0x000fe20000010000 */
[----:B--2---:R-:W-:Y:S01]  /*7060*/  F2FP.PACK_AB R182, R13, R14 ;  /* 0x0000000e0db6723e */ /* 0x004fe200000000ff */
[----:B------:R-:W-:Y:S02]  /*7070*/  FADD.FTZ R7, R126, R0 ;  /* 0x000000007e077221 */ /* 0x000fe40000010000 */
[----:B------:R-:W-:Y:S01]  /*7080*/  FADD.FTZ R0, R85, R5 ;  /* 0x0000000555007221 */ /* 0x000fe20000010000 */
[----:B------:R-:W-:Y:S01]  /*7090*/  HMMA.16816.F32 R144, R176, R150, R144 ;  /* 0x00000096b090723c */ /* 0x000fe20000001890 */
[----:B------:R-:W-:Y:S02]  /*70a0*/  FADD.FTZ R7, R87, R7 ;  /* 0x0000000757077221 */ /* 0x000fe40000010000 */
[----:B------:R-:W-:-:S02]  /*70b0*/  FADD.FTZ R6, R219, R3 ;  /* 0x00000003db067221 */ /* 0x000fc40000010000 */
[----:B------:R-:W-:Y:S02]  /*70c0*/  FADD.FTZ R5, R206, R0 ;  /* 0x00000000ce057221 */ /* 0x000fe40000010000 */
[----:B------:R-:W-:Y:S01]  /*70d0*/  FADD.FTZ R4, R171, R4 ;  /* 0x00000004ab047221 */ /* 0x000fe20000010000 */
[C---:B------:R-:W-:Y:S01]  /*70e0*/  HMMA.16816.F32 R156, R176.reuse, R164, R156 ;  /* 0x000000a4b09c723c */ /* 0x040fe2000000189c */
[----:B------:R-:W-:Y:S02]  /*70f0*/  FADD.FTZ R3, R170, R7 ;  /* 0x00000007aa037221 */ /* 0x000fe40000010000 */
[----:B------:R-:W-:Y:S02]  /*7100*/  FADD.FTZ R0, R218, R6 ;  /* 0x00000006da007221 */ /* 0x000fe40000010000 */
[----:B------:R-:W-:Y:S02]  /*7110*/  FADD.FTZ R8, R208, R5 ;  /* 0x00000005d0087221 */ /* 0x000fe40000010000 */
[----:B------:R-:W-:Y:S01]  /*7120*/  FADD.FTZ R7, R169, R4 ;  /* 0x00000004a9077221 */ /* 0x000fe20000010000 */
[----:B------:R-:W-:Y:S01]  /*7130*/  HMMA.16816.F32 R160, R176, R166, R160 ;  /* 0x000000a6b0a0723c */ /* 0x000fe200000018a0 */
[----:B------:R-:W-:-:S02]  /*7140*/  FADD.FTZ R6, R168, R3 ;  /* 0x00000003a8067221 */ /* 0x000fc40000010000 */
[----:B------:R-:W-:Y:S02]  /*7150*/  FADD.FTZ R5, R215, R0 ;  /* 0x00000000d7057221 */ /* 0x000fe40000010000 */
[----:B------:R-:W-:Y:S02]  /*7160*/  FADD.FTZ R4, R210, R8 ;  /* 0x00000008d2047221 */ /* 0x000fe40000010000 */
[----:B------:R-:W-:Y:S01]  /*7170*/  FADD.FTZ R3, R222, R7 ;  /* 0x00000007de037221 */ /* 0x000fe20000010000 */
[----:B------:R-:W-:Y:S01]  /*7180*/  HMMA.16816.F32 R124, R180, R132, R64 ;  /* 0x00000084b47c723c */ /* 0x000fe20000001840 */
[----:B------:R-:W-:Y:S02]  /*7190*/  FADD.FTZ R0, R249, R6 ;  /* 0x00000006f9007221 */ /* 0x000fe40000010000 */
[----:B------:R-:W-:Y:S02]  /*71a0*/  FADD.FTZ R6, R217, R5 ;  /* 0x00000005d9067221 */ /* 0x000fe40000010000 */
[----:B------:R-:W-:-:S02]  /*71b0*/  FADD.FTZ R4, R207, R4 ;  /* 0x00000004cf047221 */ /* 0x000fc40000010000 */
        /* <DEDUP_REMOVED lines=31> */
[----:B------:R-:W-:Y:S01]  /*73b0*/  HMMA.16816.F32 R168, R180, R16, R44 ;  /* 0x00000010b4a8723c */ /* 0x000fe2000000182c */
        /* <DEDUP_REMOVED lines=13> */
[----:B------:R-:W-:Y:S02]  /*7490*/  FADD.FTZ R5, R104, R5 ;  /* 0x0000000568057221 */ /* 0x000fe40000010000 */
[----:B------:R-:W-:Y:S02]  /*74a0*/  FADD.FTZ R6, R101, R6 ;  /* 0x0000000665067221 */ /* 0x000fe40000010000 */
[----:B------:R-:W-:Y:S02]  /*74b0*/  FADD.FTZ R0, R112, R0 ;  /* 0x0000000070007221 */ /* 0x000fe40000010000 */
        /* <DEDUP_REMOVED lines=41> */
[----:B------:R-:W-:Y:S01]  /*7750*/  FADD.FTZ R0, R21, R0 ;  /* 0x0000000015007221 */ /* 0x000fe20000010000 */
[----:B------:R1:W-:Y:S01]  /*7760*/  STL [R1+0x14], R5 ;  /* 0x0000140501007387 */ /* 0x0003e20000100800 */
[----:B------:R-:W-:-:S03]  /*7770*/  FADD.FTZ R3, R25, R3 ;  /* 0x0000000319037221 */ /* 0x000fc60000010000 */
[----:B------:R1:W-:Y:S04]  /*7780*/  STL [R1+0x18], R4 ;  /* 0x0000180401007387 */ /* 0x0003e80000100800 */
[----:B------:R1:W-:Y:S04]  /*7790*/  STL [R1+0x1c], R0 ;  /* 0x00001c0001007387 */ /* 0x0003e80000100800 */
[----:B------:R1:W-:Y:S01]  /*77a0*/  STL [R1+0x20], R3 ;  /* 0x0000200301007387 */ /* 0x0003e20000100800 */
[----:B------:R-:W-:Y:S05]  /*77b0*/  @!P0 BRA `(.L_x_19) ;  /* 0x000056f000008947 */ /* 0x000fea0003800000 */
[----:B------:R-:W-:Y:S01]  /*77c0*/  IMAD.MOV.U32 R116, RZ, RZ, R72 ;  /* 0x000000ffff747224 */ /* 0x000fe200078e0048 */
[----:B------:R-:W-:Y:S01]  /*77d0*/  MOV R118, R2 ;  /* 0x0000000200767202 */ /* 0x000fe20000000f00 */
[----:B-1----:R-:W-:Y:S01]  /*77e0*/  IMAD.MOV.U32 R3, RZ, RZ, R73 ;  /* 0x000000ffff037224 */ /* 0x002fe200078e0049 */
[----:B------:R-:W-:Y:S01]  /*77f0*/  MOV R117, R71 ;  /* 0x0000004700757202 */ /* 0x000fe20000000f00 */
[----:B------:R-:W-:Y:S05]  /*7800*/  BRA `(.L_x_20) ;  /* 0x0000042000007947 */ /* 0x000fea0003800000 */
.L_x_22:
[----:B------:R-:W2:Y:S01]  /*7810*/  LDL R4, [R1+0x24] ;  /* 0x0000240001047983 */ /* 0x000ea20000100800 */
[----:B------:R-:W-:Y:S01]  /*7820*/  UIMAD UR5, UR6, 0x70, UR9 ;  /* 0x00000070060578a4 */ /* 0x000fe2000f8e0209 */
[----:B------:R-:W-:Y:S02]  /*7830*/  IMAD.MOV.U32 R243, RZ, RZ, RZ ;  /* 0x000000fffff37224 */ /* 0x000fe400078e00ff */
[----:B------:R-:W3:Y:S03]  /*7840*/  LDL R67, [R1] ;  /* 0x0000000001437983 */ /* 0x000ee60000100800 */
[----:B------:R-:W-:Y:S05]  /*7850*/  IMAD.U32 R2, RZ, RZ, UR5 ;  /* 0x00000005ff027e24 */ /* 0x000fea000f8e00ff */
[----:B--2---:R-:W-:Y:S05]  /*7860*/  IADD3 R2, R2, -0x70, R4 ;  /* 0xffffff9002027810 */ /* 0x004fea0007ffe004 */
[----:B------:R-:W-:Y:S04]  /*7870*/  @P5 IMAD.HI.U32 R4, R2, c[0x0][0x2bc], RZ ;  /* 0x0000af0002045a27 */ /* 0x000fe800078e00ff */
[----:B------:R-:W-:Y:S01]  /*7880*/  IMAD.MOV.U32 R0, RZ, RZ, R2 ;  /* 0x000000ffff007224 */ /* 0x000fe200078e0002 */
[----:B------:R-:W-:Y:S04]  /*7890*/  @P5 SHF.R.U32.HI R0, RZ, c[0x0][0x2c0], R4 ;  /* 0x0000b000ff005a19 */ /* 0x000fe80000011604 */
[C---:B------:R-:W-:Y:S04]  /*78a0*/  @!P4 IADD3 R5, P0, R0.reuse, UR12, RZ ;  /* 0x0000000c0005cc10 */ /* 0x040fe8000ff1e0ff */
[----:B------:R-:W-:Y:S01]  /*78b0*/  @!P4 LEA.HI.X.SX32 R6, R0, UR14, 0x1, P0 ;  /* 0x0000000e0006cc11 */ /* 0x000fe200080f0eff */
[----:B------:R-:W-:Y:S01]  /*78c0*/  IMAD.MOV R0, RZ, RZ, -R0 ;  /* 0x000000ffff007224 */ /* 0x000fe200078e0a00 */
[C---:B------:R-:W-:Y:S03]  /*78d0*/  @!P4 LEA R4, P0, R5.reuse, c[0x0][0x2a0], 0x2 ;  /* 0x0000a8000504ca11 */ /* 0x040fe600078010ff */
[----:B------:R-:W-:Y:S01]  /*78e0*/  IMAD R7, R0, c[0x0][0x2b8], R2 ;  /* 0x0000ae0000077a24 */ /* 0x000fe200078e0202 */
[----:B------:R-:W-:Y:S04]  /*78f0*/  @!P4 LEA.HI.X R5, R5, c[0x0][0x2a4], R6, 0x2, P0 ;  /* 0x0000a9000505ca11 */ /* 0x000fe800000f1406 */
[----:B------:R-:W-:Y:S01]  /*7900*/  STL [R1+0x4], R7 ;  /* 0x0000040701007387 */ /* 0x000fe20000100800 */
[----:B------:R-:W-:Y:S03]  /*7910*/  SHF.R.S32.HI R0, RZ, 0x1f, R7 ;  /* 0x0000001fff007819 */ /* 0x000fe60000011407 */
[----:B------:R1:W2:Y:S02]  /*7920*/  @!P4 LDG.E R243, [R4.64] ;  /* 0x0000001004f3c981 */ /* 0x0002a4000c1e1900 */
[----:B------:R-:W-:Y:S04]  /*7930*/  IMAD R0, R0, c[0x0][0x1e0], RZ ;  /* 0x0000780000007a24 */ /* 0x000fe800078e02ff */
[C---:B------:R-:W-:Y:S02]  /*7940*/  IMAD R0, R7.reuse, c[0x0][0x1e4], R0 ;  /* 0x0000790007007a24 */ /* 0x040fe400078e0200 */
[----:B-1----:R-:W-:Y:S04]  /*7950*/  IMAD.WIDE.U32 R4, R7, c[0x0][0x1e0], RZ ;  /* 0x0000780007047a25 */ /* 0x002fe800078e00ff */
[----:B------:R-:W-:Y:S01]  /*7960*/  IMAD.IADD R5, R5, 0x1, R0 ;  /* 0x0000000105057824 */ /* 0x000fe200078e0200 */
[----:B--2---:R-:W-:Y:S03]  /*7970*/  SHF.R.S32.HI R2, RZ, 0x1f, R243 ;  /* 0x0000001fff027819 */ /* 0x004fe600000114f3 */
[C---:B------:R-:W-:Y:S04]  /*7980*/  IMAD.WIDE.U32 R4, R243.reuse, c[0x0][0x1f0], R4 ;  /* 0x00007c00f3047a25 */ /* 0x040fe800078e0004 */
[----:B------:R-:W-:Y:S01]  /*7990*/  IMAD R2, R2, c[0x0][0x1f0], RZ ;  /* 0x00007c0002027a24 */ /* 0x000fe200078e02ff */
[----:B------:R-:W-:Y:S03]  /*79a0*/  IADD3 R0, P1, R4, UR20, RZ ;  /* 0x0000001404007c10 */ /* 0x000fe6000ff3e0ff */
[----:B------:R-:W-:Y:S01]  /*79b0*/  IMAD R4, R243, c[0x0][0x1f4], R2 ;  /* 0x00007d00f3047a24 */ /* 0x000fe200078e0202 */
[C---:B------:R-:W-:Y:S04]  /*79c0*/  LEA R2, P0, R0.reuse, c[0x0][0x1c8], 0x1 ;  /* 0x0000720000027a11 */ /* 0x040fe800078008ff */
[----:B------:R-:W-:Y:S01]  /*79d0*/  IADD3.X R4, R5, UR18, R4, P1, !PT ;  /* 0x0000001205047c10 */ /* 0x000fe20008ffe404 */
[----:B------:R-:W1:Y:S03]  /*79e0*/  SHFL.IDX PT, R6, R2, RZ, 0x181f ;  /* 0x00181fff02067589 */ /* 0x000e6600000e0000 */
[----:B------:R-:W-:Y:S01]  /*79f0*/  LEA.HI.X R0, R0, c[0x0][0x1cc], R4, 0x1, P0 ;  /* 0x0000730000007a11 */ /* 0x000fe200000f0c04 */
[----:B------:R-:W-:Y:S04]  /*7a00*/  SHFL.IDX PT, R12, R2, 0x2, 0x181f ;  /* 0x00581f00020c7f89 */ /* 0x000fe800000e0000 */
[----:B------:R-:W2:Y:S04]  /*7a10*/  SHFL.IDX PT, R7, R0, RZ, 0x181f ;  /* 0x00181fff00077589 */ /* 0x000ea800000e0000 */
[----:B------:R-:W4:Y:S04]  /*7a20*/  SHFL.IDX PT, R4, R2, 0x1, 0x181f ;  /* 0x00381f0002047f89 */ /* 0x000f2800000e0000 */
[----:B------:R-:W5:Y:S04]  /*7a30*/  SHFL.IDX PT, R5, R0, 0x1, 0x181f ;  /* 0x00381f0000057f89 */ /* 0x000f6800000e0000 */
[----:B------:R-:W5:Y:S04]  /*7a40*/  SHFL.IDX PT, R10, R2, 0x3, 0x181f ;  /* 0x00781f00020a7f89 */ /* 0x000f6800000e0000 */
[----:B------:R-:W5:Y:S01]  /*7a50*/  SHFL.IDX PT, R9, R0, 0x2, 0x181f ;  /* 0x00581f0000097f89 */ /* 0x000f6200000e0000 */
[-C--:B-1----:R-:W-:Y:S03]  /*7a60*/  IADD3 R6, P1, R6, R242.reuse, RZ ;  /* 0x000000f206067210 */ /* 0x082fe60007f3e0ff */
[----:B------:R-:W1:Y:S04]  /*7a70*/  SHFL.IDX PT, R8, R2, 0x4, 0x181f ;  /* 0x00981f0002087f89 */ /* 0x000e6800000e0000 */
[----:B------:R-:W1:Y:S01]  /*7a80*/  SHFL.IDX PT, R11, R2, 0x5, 0x181f ;  /* 0x00b81f00020b7f89 */ /* 0x000e6200000e0000 */
[--C-:B--2---:R-:W-:Y:S03]  /*7a90*/  IMAD.X R7, R7, 0x1, R241.reuse, P1 ;  /* 0x0000000107077824 */ /* 0x104fe600008e06f1 */
[----:B------:R-:W2:Y:S01]  /*7aa0*/  SHFL.IDX PT, R16, R0, 0x3, 0x181f ;  /* 0x00781f0000107f89 */ /* 0x000ea200000e0000 */
[-C--:B----4-:R-:W-:Y:S03]  /*7ab0*/  IADD3 R4, P0, R4, R242.reuse, RZ ;  /* 0x000000f204047210 */ /* 0x090fe60007f1e0ff */
[----:B---3--:R3:W-:Y:S01]  /*7ac0*/  LDGSTS.E.BYPASS.LTC128B.128 [R67+0x3900], [R6.64], !P6 ;  /* 0x0390000006437fae */ /* 0x0087e2000f101d50 */
[-C--:B-----5:R-:W-:Y:S02]  /*7ad0*/  IADD3.X R5, R5, R241.reuse, RZ, P0, !PT ;  /* 0x000000f105057210 */ /* 0x0a0fe400007fe4ff */
[-C--:B------:R-:W-:Y:S01]  /*7ae0*/  IADD3 R12, P0, R12, R242.reuse, RZ ;  /* 0x000000f20c0c7210 */ /* 0x080fe20007f1e0ff */
[----:B------:R-:W4:Y:S01]  /*7af0*/  SHFL.IDX PT, R15, R0, 0x4, 0x181f ;  /* 0x00981f00000f7f89 */ /* 0x000f2200000e0000 */
[-C--:B------:R-:W-:Y:S03]  /*7b00*/  IADD3 R10, P3, R10, R242.reuse, RZ ;  /* 0x000000f20a0a7210 */ /* 0x080fe60007f7e0ff */
[----:B------:R5:W-:Y:S01]  /*7b10*/  LDGSTS.E.BYPASS.LTC128B.128 [R67+0x4100], [R4.64], !P6 ;  /* 0x0410000004437fae */ /* 0x000be2000f101d50 */
[--C-:B------:R-:W-:Y:S03]  /*7b20*/  IMAD.X R13, R9, 0x1, R241.reuse, P0 ;  /* 0x00000001090d7824 */ /* 0x100fe600000e06f1 */
[----:B------:R-:W5:Y:S01]  /*7b30*/  SHFL.IDX PT, R2, R2, 0x6, 0x181f ;  /* 0x00d81f0002027f89 */ /* 0x000f6200000e0000 */
[-C--:B-1----:R-:W-:Y:S03]  /*7b40*/  IADD3 R8, P2, R8, R242.reuse, RZ ;  /* 0x000000f208087210 */ /* 0x082fe60007f5e0ff */
[----:B------:R-:W1:Y:S04]  /*7b50*/  SHFL.IDX PT, R14, R0, 0x5, 0x181f ;  /* 0x00b81f00000e7f89 */ /* 0x000e6800000e0000 */
[----:B------:R-:W1:Y:S04]  /*7b60*/  SHFL.IDX PT, R0, R0, 0x6, 0x181f ;  /* 0x00d81f0000007f89 */ /* 0x000e6800000e0000 */
[----:B------:R1:W-:Y:S01]  /*7b70*/  LDGSTS.E.BYPASS.LTC128B.128 [R67+0x4900], [R12.64], !P6 ;  /* 0x049000000c437fae */ /* 0x0003e2000f101d50 */
[-C--:B---3--:R-:W-:Y:S01]  /*7b80*/  IADD3 R6, P1, R11, R242.reuse, RZ ;  /* 0x000000f20b067210 */ /* 0x088fe20007f3e0ff */
[--C-:B--2---:R-:W-:Y:S02]  /*7b90*/  IMAD.X R11, R16, 0x1, R241.reuse, P3 ;  /* 0x00000001100b7824 */ /* 0x104fe400018e06f1 */
[--C-:B----4-:R-:W-:Y:S03]  /*7ba0*/  IMAD.X R9, R15, 0x1, R241.reuse, P2 ;  /* 0x000000010f097824 */ /* 0x110fe600010e06f1 */
[----:B------:R2:W-:Y:S01]  /*7bb0*/  LDGSTS.E.BYPASS.LTC128B.128 [R67+0x5100], [R10.64], !P6 ;  /* 0x051000000a437fae */ /* 0x0005e2000f101d50 */
[----:B-----5:R-:W-:Y:S03]  /*7bc0*/  IADD3 R4, P0, R2, R242, RZ ;  /* 0x000000f202047210 */ /* 0x020fe60007f1e0ff */
[----:B------:R2:W-:Y:S01]  /*7bd0*/  LDGSTS.E.BYPASS.LTC128B.128 [R67+0x5900], [R8.64], !P6 ;  /* 0x0590000008437fae */ /* 0x0005e2000f101d50 */
[----:B-1----:R-:W-:Y:S01]  /*7be0*/  IADD3.X R7, R14, R241, RZ, P1, !PT ;  /* 0x000000f10e077210 */ /* 0x002fe20000ffe4ff */
[----:B------:R-:W-:Y:S04]  /*7bf0*/  IMAD.X R5, R0, 0x1, R241, P0 ;  /* 0x0000000100057824 */ /* 0x000fe800000e06f1 */
[----:B------:R2:W-:Y:S04]  /*7c00*/  LDGSTS.E.BYPASS.LTC128B.128 [R67+0x6100], [R6.64], !P6 ;  /* 0x0610000006437fae */ /* 0x0005e8000f101d50 */
[----:B------:R2:W-:Y:S01]  /*7c10*/  LDGSTS.E.BYPASS.LTC128B.128 [R67+0x6900], [R4.64], !P6 ;  /* 0x0690000004437fae */ /* 0x0005e2000f101d50 */
[----:B------:R-:W-:-:S05]  /*7c20*/  BRA `(.L_x_21) ;  /* 0x00001b1000007947 */ /* 0x000fca0003800000 */
.L_x_20:
[----:B------:R-:W2:Y:S01]  /*7c30*/  LDL R2, [R1+0x4] ;  /* 0x0000040001027983 */ /* 0x000ea20000100800 */
[----:B------:R-:W-:Y:S04]  /*7c40*/  DEPBAR.LE SB0, 0x0 ;  /* 0x000080000000791a */ /* 0x000fe80000000000 */
[----:B------:R-:W3:Y:S01]  /*7c50*/  LDL R244, [R1+0xc] ;  /* 0x00000c0001f47983 */ /* 0x000ee20000100800 */
[----:B------:R-:W-:Y:S03]  /*7c60*/  UISETP.GT.AND UP0, UPT, UR6, UR8, UPT ;  /* 0x000000080600728c */ /* 0x000fe6000bf04270 */
[----:B------:R-:W-:Y:S08]  /*7c70*/  BAR.SYNC.DEFER_BLOCKING 0x0 ;  /* 0x0000000000007b1d */ /* 0x000ff00000010000 */
[----:B------:R-:W-:Y:S08]  /*7c80*/  LDSM.16.M88.4 R112, [R230+0x7100] ;  /* 0x00710000e670783b */ /* 0x000ff00000000200 */
[----:B------:R-:W1:Y:S08]  /*7c90*/  LDSM.16.M88.4 R16, [R119+0x3900] ;  /* 0x003900007710783b */ /* 0x000e700000000200 */
[----:B------:R-:W4:Y:S08]  /*7ca0*/  LDSM.16.M88.4 R108, [R230+0x9100] ;  /* 0x00910000e66c783b */ /* 0x000f300000000200 */
[----:B------:R-:W5:Y:S08]  /*7cb0*/  LDSM.16.M88.4 R32, [R119+0x4100] ;  /* 0x004100007720783b */ /* 0x000f700000000200 */
[----:B------:R-:W1:Y:S08]  /*7cc0*/  LDSM.16.M88.4 R48, [R119+0x4900] ;  /* 0x004900007730783b */ /* 0x000e700000000200 */
[----:B------:R-:W1:Y:S08]  /*7cd0*/  LDSM.16.M88.4 R64, [R119+0x5100] ;  /* 0x005100007740783b */ /* 0x000e700000000200 */
[----:B------:R-:W1:Y:S08]  /*7ce0*/  LDSM.16.M88.4 R80, [R119+0x5900] ;  /* 0x005900007750783b */ /* 0x000e700000000200 */
[----:B------:R-:W-:Y:S08]  /*7cf0*/  LDSM.16.M88.4 R96, [R119+0x6100] ;  /* 0x006100007760783b */ /* 0x000ff00000000200 */
[----:B------:R-:W-:Y:S08]  /*7d00*/  LDSM.16.M88.4 R184, [R119+0x6900] ;  /* 0x0069000077b8783b */ /* 0x000ff00000000200 */
[----:B------:R-:W-:Y:S08]  /*7d10*/  LDSM.16.M88.4 R188, [R233+0x7100] ;  /* 0x00710000e9bc783b */ /* 0x000ff00000000200 */
[----:B------:R-:W-:Y:S08]  /*7d20*/  LDSM.16.M88.4 R192, [R234] ;  /* 0x00000000eac0783b */ /* 0x000ff00000000200 */
[----:B------:R-:W-:Y:S08]  /*7d30*/  LDSM.16.M88.4 R196, [R233+0x9100] ;  /* 0x00910000e9c4783b */ /* 0x000ff00000000200 */
[----:B------:R-:W-:Y:S08]  /*7d40*/  LDSM.16.M88.4 R200, [R240] ;  /* 0x00000000f0c8783b */ /* 0x000ff00000000200 */
[----:B------:R-:W-:Y:S08]  /*7d50*/  LDSM.16.M88.4 R204, [R239] ;  /* 0x00000000efcc783b */ /* 0x000ff00000000200 */
[----:B------:R-:W-:Y:S08]  /*7d60*/  LDSM.16.M88.4 R208, [R238] ;  /* 0x00000000eed0783b */ /* 0x000ff00000000200 */
[----:B------:R-:W-:Y:S08]  /*7d70*/  LDSM.16.M88.4 R212, [R237] ;  /* 0x00000000edd4783b */ /* 0x000ff00000000200 */
[----:B------:R-:W-:Y:S08]  /*7d80*/  LDSM.16.M88.4 R216, [R236] ;  /* 0x00000000ecd8783b */ /* 0x000ff00000000200 */
[----:B------:R-:W-:Y:S01]  /*7d90*/  LDSM.16.M88.4 R220, [R235] ;  /* 0x00000000ebdc783b */ /* 0x000fe20000000200 */
[-C--:B-1----:R-:W-:Y:S08]  /*7da0*/  HMMA.16816.F32 R4, R112, R16.reuse, RZ ;  /* 0x000000107004723c */ /* 0x082ff000000018ff */
[C---:B----4-:R-:W-:Y:S08]  /*7db0*/  HMMA.16816.F32 R8, R108.reuse, R16, RZ ;  /* 0x000000106c08723c */ /* 0x050ff000000018ff */
[-C--:B------:R-:W-:Y:S08]  /*7dc0*/  HMMA.16816.F32 R12, R108, R18.reuse, RZ ;  /* 0x000000126c0c723c */ /* 0x080ff000000018ff */
[C---:B------:R-:W-:Y:S08]  /*7dd0*/  HMMA.16816.F32 R16, R112.reuse, R18, RZ ;  /* 0x000000127010723c */ /* 0x040ff000000018ff */
[-C--:B-----5:R-:W-:Y:S08]  /*7de0*/  HMMA.16816.F32 R20, R112, R32.reuse, RZ ;  /* 0x000000207014723c */ /* 0x0a0ff000000018ff */
[C---:B------:R-:W-:Y:S08]  /*7df0*/  HMMA.16816.F32 R24, R108.reuse, R32, RZ ;  /* 0x000000206c18723c */ /* 0x040ff000000018ff */
[-C--:B------:R-:W-:Y:S08]  /*7e00*/  HMMA.16816.F32 R28, R108, R34.reuse, RZ ;  /* 0x000000226c1c723c */ /* 0x080ff000000018ff */
[C---:B------:R-:W-:Y:S08]  /*7e10*/  HMMA.16816.F32 R32, R112.reuse, R34, RZ ;  /* 0x000000227020723c */ /* 0x040ff000000018ff */
[-C--:B------:R-:W-:Y:S08]  /*7e20*/  HMMA.16816.F32 R36, R112, R48.reuse, RZ ;  /* 0x000000307024723c */ /* 0x080ff000000018ff */
[C---:B------:R-:W-:Y:S08]  /*7e30*/  HMMA.16816.F32 R40, R108.reuse, R48, RZ ;  /* 0x000000306c28723c */ /* 0x040ff000000018ff */
[-C--:B------:R-:W-:Y:S08]  /*7e40*/  HMMA.16816.F32 R44, R108, R50.reuse, RZ ;  /* 0x000000326c2c723c */ /* 0x080ff000000018ff */
[C---:B------:R-:W-:Y:S08]  /*7e50*/  HMMA.16816.F32 R48, R112.reuse, R50, RZ ;  /* 0x000000327030723c */ /* 0x040ff000000018ff */
[-C--:B------:R-:W-:Y:S08]  /*7e60*/  HMMA.16816.F32 R52, R112, R64.reuse, RZ ;  /* 0x000000407034723c */ /* 0x080ff000000018ff */
[C---:B------:R-:W-:Y:S08]  /*7e70*/  HMMA.16816.F32 R56, R108.reuse, R64, RZ ;  /* 0x000000406c38723c */ /* 0x040ff000000018ff */
[-C--:B------:R-:W-:Y:S01]  /*7e80*/  HMMA.16816.F32 R60, R108, R66.reuse, RZ ;  /* 0x000000426c3c723c */ /* 0x080fe200000018ff */
[----:B--2---:R-:W-:Y:S03]  /*7e90*/  IMAD.WIDE.U32 R68, R2, c[0x0][0x208], RZ ;  /* 0x0000820002447a25 */ /* 0x004fe600078e00ff */
[----:B------:R-:W-:Y:S02]  /*7ea0*/  SHF.R.S32.HI R0, RZ, 0x1f, R2 ;  /* 0x0000001fff007819 */ /* 0x000fe40000011402 */
[----:B------:R-:W-:Y:S03]  /*7eb0*/  MOV R64, R68 ;  /* 0x0000004400407202 */ /* 0x000fe60000000f00 */
[----:B------:R-:W-:Y:S04]  /*7ec0*/  IMAD R0, R0, c[0x0][0x208], RZ ;  /* 0x0000820000007a24 */ /* 0x000fe800078e02ff */
[----:B------:R-:W-:Y:S05]  /*7ed0*/  IMAD R0, R2, c[0x0][0x20c], R0 ;  /* 0x0000830002007a24 */ /* 0x000fea00078e0200 */
[----:B------:R-:W-:Y:S02]  /*7ee0*/  IADD3 R65, R69, R0, RZ ;  /* 0x0000000045417210 */ /* 0x000fe40007ffe0ff */
[----:B------:R-:W-:Y:S03]  /*7ef0*/  SHF.R.S32.HI R0, RZ, 0x1f, R243 ;  /* 0x0000001fff007819 */ /* 0x000fe600000114f3 */
[C---:B------:R-:W-:Y:S02]  /*7f00*/  IMAD.WIDE.U32 R72, R243.reuse, c[0x0][0x218], R64 ;  /* 0x00008600f3487a25 */ /* 0x040fe400078e0040 */
[C---:B------:R-:W-:Y:S02]  /*7f10*/  HMMA.16816.F32 R64, R112.reuse, R66, RZ ;  /* 0x000000427040723c */ /* 0x040fe400000018ff */
[----:B------:R-:W-:Y:S04]  /*7f20*/  IMAD R0, R0, c[0x0][0x218], RZ ;  /* 0x0000860000007a24 */ /* 0x000fe800078e02ff */
[----:B------:R-:W-:Y:S01]  /*7f30*/  IMAD R2, R243, c[0x0][0x21c], R0 ;  /* 0x00008700f3027a24 */ /* 0x000fe200078e0200 */
[----:B------:R-:W-:Y:S01]  /*7f40*/  IADD3 R0, P0, R72, UR22, RZ ;  /* 0x0000001648007c10 */ /* 0x000fe2000ff1e0ff */
[-C--:B------:R-:W-:Y:S04]  /*7f50*/  HMMA.16816.F32 R68, R112, R80.reuse, RZ ;  /* 0x000000507044723c */ /* 0x080fe800000018ff */
[----:B------:R-:W-:Y:S02]  /*7f60*/  IADD3.X R72, R73, UR4, R2, P0, !PT ;  /* 0x0000000449487c10 */ /* 0x000fe400087fe402 */
[C---:B------:R-:W-:Y:S05]  /*7f70*/  LEA R2, P0, R0.reuse, c[0x0][0x1f8], 0x1 ;  /* 0x00007e0000027a11 */ /* 0x040fea00078008ff */
[----:B------:R-:W1:Y:S01]  /*7f80*/  SHFL.IDX PT, R94, R2, RZ, 0x181f ;  /* 0x00181fff025e7589 */ /* 0x000e6200000e0000 */
[----:B------:R-:W-:Y:S02]  /*7f90*/  LEA.HI.X R0, R0, c[0x0][0x1fc], R72, 0x1, P0 ;  /* 0x00007f0000007a11 */ /* 0x000fe400000f0c48 */
[C---:B------:R-:W-:Y:S05]  /*7fa0*/  HMMA.16816.F32 R72, R108.reuse, R80, RZ ;  /* 0x000000506c48723c */ /* 0x040fea00000018ff */
[----:B------:R-:W2:Y:S03]  /*7fb0*/  SHFL.IDX PT, R88, R0, RZ, 0x181f ;  /* 0x00181fff00587589 */ /* 0x000ea600000e0000 */
[-C--:B------:R-:W-:Y:S05]  /*7fc0*/  HMMA.16816.F32 R76, R108, R82.reuse, RZ ;  /* 0x000000526c4c723c */ /* 0x080fea00000018ff */
[----:B------:R-:W4:Y:S03]  /*7fd0*/  SHFL.IDX PT, R92, R2, 0x1, 0x181f ;  /* 0x00381f00025c7f89 */ /* 0x000f2600000e0000 */
[C---:B------:R-:W-:Y:S04]  /*7fe0*/  HMMA.16816.F32 R80, R112.reuse, R82, RZ ;  /* 0x000000527050723c */ /* 0x040fe800000018ff */
[-C--:B-1----:R-:W-:Y:S01]  /*7ff0*/  IADD3 R94, P0, R94, R242.reuse, RZ ;  /* 0x000000f25e5e7210 */ /* 0x082fe20007f1e0ff */
[----:B------:R-:W1:Y:S03]  /*8000*/  SHFL.IDX PT, R93, R0, 0x1, 0x181f ;  /* 0x00381f00005d7f89 */ /* 0x000e6600000e0000 */
[-C--:B------:R-:W-:Y:S01]  /*8010*/  HMMA.16816.F32 R84, R112, R96.reuse, RZ ;  /* 0x000000607054723c */ /* 0x080fe200000018ff */
[-C--:B--2---:R-:W-:Y:S04]  /*8020*/  IADD3.X R95, R88, R241.reuse, RZ, P0, !PT ;  /* 0x000000f1585f7210 */ /* 0x084fe800007fe4ff */
[----:B------:R-:W2:Y:S03]  /*8030*/  SHFL.IDX PT, R100, R2, 0x2, 0x181f ;  /* 0x00581f0002647f89 */ /* 0x000ea600000e0000 */
[C---:B------:R-:W-:Y:S04]  /*8040*/  HMMA.16816.F32 R88, R108.reuse, R96, RZ ;  /* 0x000000606c58723c */ /* 0x040fe800000018ff */
[-C--:B----4-:R-:W-:Y:S01]  /*8050*/  IADD3 R92, P1, R92, R242.reuse, RZ ;  /* 0x000000f25c5c7210 */ /* 0x090fe20007f3e0ff */
[----:B---3--:R3:W-:Y:S03]  /*8060*/  LDGSTS.E.BYPASS.LTC128B.128 [R244], [R94.64], !P6 ;  /* 0x000000005ef47fae */ /* 0x0087e6000f101d50 */
[-C--:B-1----:R-:W-:Y:S05]  /*8070*/  IADD3.X R93, R93, R241.reuse, RZ, P1, !PT ;  /* 0x000000f15d5d7210 */ /* 0x082fea0000ffe4ff */
[----:B------:R-:W1:Y:S01]  /*8080*/  SHFL.IDX PT, R101, R0, 0x2, 0x181f ;  /* 0x00581f0000657f89 */ /* 0x000e6200000e0000 */
[-C--:B--2---:R-:W-:Y:S07]  /*8090*/  IADD3 R100, P0, R100, R242.reuse, RZ ;  /* 0x000000f264647210 */ /* 0x084fee0007f1e0ff */
[----:B------:R3:W-:Y:S08]  /*80a0*/  LDGSTS.E.BYPASS.LTC128B.128 [R244+0x800], [R92.64], !P6 ;  /* 0x008000005cf47fae */ /* 0x0007f0000f101d50 */
[----:B------:R-:W2:Y:S01]  /*80b0*/  SHFL.IDX PT, R104, R2, 0x3, 0x181f ;  /* 0x00781f0002687f89 */ /* 0x000ea200000e0000 */
[-C--:B-1----:R-:W-:Y:S07]  /*80c0*/  IADD3.X R101, R101, R241.reuse, RZ, P0, !PT ;  /* 0x000000f165657210 */ /* 0x082fee00007fe4ff */
[----:B------:R-:W1:Y:S08]  /*80d0*/  SHFL.IDX PT, R105, R0, 0x3, 0x181f ;  /* 0x00781f0000697f89 */ /* 0x000e7000000e0000 */
[----:B------:R4:W-:Y:S01]  /*80e0*/  LDGSTS.E.BYPASS.LTC128B.128 [R244+0x1000], [R100.64], !P6 ;  /* 0x0100000064f47fae */ /* 0x0009e2000f101d50 */
[-C--:B---3--:R-:W-:Y:S01]  /*80f0*/  HMMA.16816.F32 R92, R108, R98.reuse, RZ ;  /* 0x000000626c5c723c */ /* 0x088fe200000018ff */
[-C--:B--2---:R-:W-:Y:S06]  /*8100*/  IADD3 R104, P1, R104, R242.reuse, RZ ;  /* 0x000000f268687210 */ /* 0x084fec0007f3e0ff */
[----:B------:R-:W2:Y:S01]  /*8110*/  SHFL.IDX PT, R102, R2, 0x4, 0x181f ;  /* 0x00981f0002667f89 */ /* 0x000ea200000e0000 */
[C---:B------:R-:W-:Y:S04]  /*8120*/  HMMA.16816.F32 R96, R112.reuse, R98, RZ ;  /* 0x000000627060723c */ /* 0x040fe800000018ff */
[-C--:B-1----:R-:W-:Y:S03]  /*8130*/  IADD3.X R105, R105, R241.reuse, RZ, P1, !PT ;  /* 0x000000f169697210 */ /* 0x082fe60000ffe4ff */
[----:B------:R-:W1:Y:S08]  /*8140*/  SHFL.IDX PT, R103, R0, 0x4, 0x181f ;  /* 0x00981f0000677f89 */ /* 0x000e7000000e0000 */
[----:B------:R3:W-:Y:S01]  /*8150*/  LDGSTS.E.BYPASS.LTC128B.128 [R244+0x1800], [R104.64], !P6 ;  /* 0x0180000068f47fae */ /* 0x0007e2000f101d50 */
[-C--:B--2---:R-:W-:Y:S07]  /*8160*/  IADD3 R102, P0, R102, R242.reuse, RZ ;  /* 0x000000f266667210 */ /* 0x084fee0007f1e0ff */
[----:B------:R-:W3:Y:S01]  /*8170*/  SHFL.IDX PT, R106, R2, 0x5, 0x181f ;  /* 0x00b81f00026a7f89 */ /* 0x000ee200000e0000 */
[-C--:B-1----:R-:W-:Y:S07]  /*8180*/  IADD3.X R103, R103, R241.reuse, RZ, P0, !PT ;  /* 0x000000f167677210 */ /* 0x082fee00007fe4ff */
[----:B------:R-:W1:Y:S08]  /*8190*/  SHFL.IDX PT, R107, R0, 0x5, 0x181f ;  /* 0x00b81f00006b7f89 */ /* 0x000e7000000e0000 */
[----:B------:R4:W-:Y:S01]  /*81a0*/  LDGSTS.E.BYPASS.LTC128B.128 [R244+0x2000], [R102.64], !P6 ;  /* 0x0200000066f47fae */ /* 0x0009e2000f101d50 */
[-C--:B---3--:R-:W-:Y:S07]  /*81b0*/  IADD3 R104, P0, R106, R242.reuse, RZ ;  /* 0x000000f26a687210 */ /* 0x088fee0007f1e0ff */
[----:B------:R-:W2:Y:S01]  /*81c0*/  SHFL.IDX PT, R2, R2, 0x6, 0x181f ;  /* 0x00d81f0002027f89 */ /* 0x000ea200000e0000 */
[-C--:B-1----:R-:W-:Y:S07]  /*81d0*/  IADD3.X R105, R107, R241.reuse, RZ, P0, !PT ;  /* 0x000000f16b697210 */ /* 0x082fee00007fe4ff */
[----:B------:R-:W1:Y:S08]  /*81e0*/  SHFL.IDX PT, R0, R0, 0x6, 0x181f ;  /* 0x00d81f0000007f89 */ /* 0x000e7000000e0000 */
[----:B------:R3:W-:Y:S01]  /*81f0*/  LDGSTS.E.BYPASS.LTC128B.128 [R244+0x2800], [R104.64], !P6 ;  /* 0x0280000068f47fae */ /* 0x0007e2000f101d50 */
[-C--:B----4-:R-:W-:Y:S08]  /*8200*/  HMMA.16816.F32 R100, R112, R184.reuse, RZ ;  /* 0x000000b87064723c */ /* 0x090ff000000018ff */
[C---:B---3--:R-:W-:Y:S07]  /*8210*/  HMMA.16816.F32 R104, R108.reuse, R184, RZ ;  /* 0x000000b86c68723c */ /* 0x048fee00000018ff */
[----:B--2---:R-:W-:Y:S01]  /*8220*/  IADD3 R184, P0, R2, R242, RZ ;  /* 0x000000f202b87210 */ /* 0x004fe20007f1e0ff */
[-C--:B------:R-:W-:Y:S04]  /*8230*/  HMMA.16816.F32 R108, R108, R186.reuse, RZ ;  /* 0x000000ba6c6c723c */ /* 0x080fe800000018ff */
[----:B-1----:R-:W-:Y:S02]  /*8240*/  IADD3.X R185, R0, R241, RZ, P0, !PT ;  /* 0x000000f100b97210 */ /* 0x002fe400007fe4ff */
[----:B------:R-:W-:Y:S02]  /*8250*/  PLOP3.LUT P0, PT, PT, PT, UP0, 0x80, 0x0 ;  /* 0x000000000000781c */ /* 0x000fe40003f0f008 */
[----:B------:R-:W-:Y:S01]  /*8260*/  HMMA.16816.F32 R112, R112, R186, RZ ;  /* 0x000000ba7070723c */ /* 0x000fe200000018ff */
[----:B------:R1:W-:Y:S07]  /*8270*/  LDGSTS.E.BYPASS.LTC128B.128 [R244+0x3000], [R184.64], !P6 ;  /* 0x03000000b8f47fae */ /* 0x0003ee000f101d50 */
[-C--:B------:R-:W-:Y:S01]  /*8280*/  HMMA.16816.F32 R4, R188, R192.reuse, R4 ;  /* 0x000000c0bc04723c */ /* 0x080fe20000001804 */
[----:B------:R-:W0:Y:S07]  /*8290*/  LDGDEPBAR ;  /* 0x00000000000079af */ /* 0x000e2e0000000000 */
[C---:B------:R-:W-:Y:S08]  /*82a0*/  HMMA.16816.F32 R8, R196.reuse, R192, R8 ;  /* 0x000000c0c408723c */ /* 0x040ff00000001808 */
[-C--:B------:R-:W-:Y:S01]  /*82b0*/  HMMA.16816.F32 R12, R196, R194.reuse, R12 ;  /* 0x000000c2c40c723c */ /* 0x080fe2000000180c */
[----:B-1----:R-:W-:Y:S07]  /*82c0*/  LDSM.16.M88.4 R184, [R231+0x7100] ;  /* 0x00710000e7b8783b */ /* 0x002fee0000000200 */
[C---:B------:R-:W-:Y:S01]  /*82d0*/  HMMA.16816.F32 R16, R188.reuse, R194, R16 ;  /* 0x000000c2bc10723c */ /* 0x040fe20000001810 */
[----:B------:R-:W1:Y:S07]  /*82e0*/  LDSM.16.M88.4 R192, [R229+0x3900] ;  /* 0x00390000e5c0783b */ /* 0x000e6e0000000200 */
[-C--:B------:R-:W-:Y:S08]  /*82f0*/  HMMA.16816.F32 R20, R188, R200.reuse, R20 ;  /* 0x000000c8bc14723c */ /* 0x080ff00000001814 */
[C---:B------:R-:W-:Y:S08]  /*8300*/  HMMA.16816.F32 R24, R196.reuse, R200, R24 ;  /* 0x000000c8c418723c */ /* 0x040ff00000001818 */
[-C--:B------:R-:W-:Y:S08]  /*8310*/  HMMA.16816.F32 R28, R196, R202.reuse, R28 ;  /* 0x000000cac41c723c */ /* 0x080ff0000000181c */
[C---:B------:R-:W-:Y:S01]  /*8320*/  HMMA.16816.F32 R32, R188.reuse, R202, R32 ;  /* 0x000000cabc20723c */ /* 0x040fe20000001820 */
[----:B------:R-:W2:Y:S07]  /*8330*/  LDSM.16.M88.4 R200, [R231+0x9100] ;  /* 0x00910000e7c8783b */ /* 0x000eae0000000200 */
[-C--:B------:R-:W-:Y:S08]  /*8340*/  HMMA.16816.F32 R36, R188, R204.reuse, R36 ;  /* 0x000000ccbc24723c */ /* 0x080ff00000001824 */
[C---:B------:R-:W-:Y:S08]  /*8350*/  HMMA.16816.F32 R40, R196.reuse, R204, R40 ;  /* 0x000000ccc428723c */ /* 0x040ff00000001828 */
[-C--:B------:R-:W-:Y:S08]  /*8360*/  HMMA.16816.F32 R44, R196, R206.reuse, R44 ;  /* 0x000000cec42c723c */ /* 0x080ff0000000182c */
[C---:B------:R-:W-:Y:S01]  /*8370*/  HMMA.16816.F32 R48, R188.reuse, R206, R48 ;  /* 0x000000cebc30723c */ /* 0x040fe20000001830 */
[----:B------:R-:W3:Y:S07]  /*8380*/  LDSM.16.M88.4 R204, [R229+0x4100] ;  /* 0x00410000e5cc783b */ /* 0x000eee0000000200 */
[-C--:B------:R-:W-:Y:S08]  /*8390*/  HMMA.16816.F32 R52, R188, R208.reuse, R52 ;  /* 0x000000d0bc34723c */ /* 0x080ff00000001834 */
[C---:B------:R-:W-:Y:S08]  /*83a0*/  HMMA.16816.F32 R56, R196.reuse, R208, R56 ;  /* 0x000000d0c438723c */ /* 0x040ff00000001838 */
[-C--:B------:R-:W-:Y:S08]  /*83b0*/  HMMA.16816.F32 R60, R196, R210.reuse, R60 ;  /* 0x000000d2c43c723c */ /* 0x080ff0000000183c */
[C---:B------:R-:W-:Y:S01]  /*83c0*/  HMMA.16816.F32 R64, R188.reuse, R210, R64 ;  /* 0x000000d2bc40723c */ /* 0x040fe20000001840 */
[----:B------:R-:W4:Y:S07]  /*83d0*/  LDSM.16.M88.4 R208, [R229+0x4900] ;  /* 0x00490000e5d0783b */ /* 0x000f2e0000000200 */
[-C--:B------:R-:W-:Y:S08]  /*83e0*/  HMMA.16816.F32 R68, R188, R212.reuse, R68 ;  /* 0x000000d4bc44723c */ /* 0x080ff00000001844 */
[C---:B------:R-:W-:Y:S08]  /*83f0*/  HMMA.16816.F32 R72, R196.reuse, R212, R72 ;  /* 0x000000d4c448723c */ /* 0x040ff00000001848 */
[-C--:B------:R-:W-:Y:S08]  /*8400*/  HMMA.16816.F32 R76, R196, R214.reuse, R76 ;  /* 0x000000d6c44c723c */ /* 0x080ff0000000184c */
[C---:B------:R-:W-:Y:S01]  /*8410*/  HMMA.16816.F32 R80, R188.reuse, R214, R80 ;  /* 0x000000d6bc50723c */ /* 0x040fe20000001850 */
[----:B------:R-:W5:Y:S07]  /*8420*/  LDSM.16.M88.4 R212, [R229+0x5100] ;  /* 0x00510000e5d4783b */ /* 0x000f6e0000000200 */
[-C--:B------:R-:W-:Y:S08]  /*8430*/  HMMA.16816.F32 R84, R188, R216.reuse, R84 ;  /* 0x000000d8bc54723c */ /* 0x080ff00000001854 */
[C---:B------:R-:W-:Y:S08]  /*8440*/  HMMA.16816.F32 R88, R196.reuse, R216, R88 ;  /* 0x000000d8c458723c */ /* 0x040ff00000001858 */
[-C--:B------:R-:W-:Y:S08]  /*8450*/  HMMA.16816.F32 R92, R196, R218.reuse, R92 ;  /* 0x000000dac45c723c */ /* 0x080ff0000000185c */
[C---:B------:R-:W-:Y:S01]  /*8460*/  HMMA.16816.F32 R96, R188.reuse, R218, R96 ;  /* 0x000000dabc60723c */ /* 0x040fe20000001860 */
[----:B------:R-:W-:Y:S07]  /*8470*/  LDSM.16.M88.4 R216, [R229+0x6900] ;  /* 0x00690000e5d8783b */ /* 0x000fee0000000200 */
[-C--:B------:R-:W-:Y:S08]  /*8480*/  HMMA.16816.F32 R100, R188, R220.reuse, R100 ;  /* 0x000000dcbc64723c */ /* 0x080ff00000001864 */
[C---:B------:R-:W-:Y:S08]  /*8490*/  HMMA.16816.F32 R104, R196.reuse, R220, R104 ;  /* 0x000000dcc468723c */ /* 0x040ff00000001868 */
[-C--:B------:R-:W-:Y:S01]  /*84a0*/  HMMA.16816.F32 R108, R196, R222.reuse, R108 ;  /* 0x000000dec46c723c */ /* 0x080fe2000000186c */
[----:B------:R-:W-:Y:S07]  /*84b0*/  LDSM.16.M88.4 R196, [R229+0x6100] ;  /* 0x00610000e5c4783b */ /* 0x000fee0000000200 */
[----:B------:R-:W-:Y:S01]  /*84c0*/  HMMA.16816.F32 R112, R188, R222, R112 ;  /* 0x000000debc70723c */ /* 0x000fe20000001870 */
[----:B------:R-:W4:Y:S07]  /*84d0*/  LDSM.16.M88.4 R188, [R229+0x5900] ;  /* 0x00590000e5bc783b */ /* 0x000f2e0000000200 */
[-C--:B-1----:R-:W-:Y:S01]  /*84e0*/  HMMA.16816.F32 R4, R184, R192.reuse, R4 ;  /* 0x000000c0b804723c */ /* 0x082fe20000001804 */
[----:B------:R-:W-:Y:S07]  /*84f0*/  LDSM.16.M88.4 R220, [R228] ;  /* 0x00000000e4dc783b */ /* 0x000fee0000000200 */
[C---:B--2---:R-:W-:Y:S08]  /*8500*/  HMMA.16816.F32 R8, R200.reuse, R192, R8 ;  /* 0x000000c0c808723c */ /* 0x044ff00000001808 */
[-C--:B------:R-:W-:Y:S08]  /*8510*/  HMMA.16816.F32 R12, R200, R194.reuse, R12 ;  /* 0x000000c2c80c723c */ /* 0x080ff0000000180c */
[C---:B------:R-:W-:Y:S01]  /*8520*/  HMMA.16816.F32 R16, R184.reuse, R194, R16 ;  /* 0x000000c2b810723c */ /* 0x040fe20000001810 */
[----:B------:R-:W1:Y:S07]  /*8530*/  LDSM.16.M88.4 R192, [R232+0x7100] ;  /* 0x00710000e8c0783b */ /* 0x000e6e0000000200 */
[-C--:B---3--:R-:W-:Y:S08]  /*8540*/  HMMA.16816.F32 R20, R184, R204.reuse, R20 ;  /* 0x000000ccb814723c */ /* 0x088ff00000001814 */
[C---:B------:R-:W-:Y:S08]  /*8550*/  HMMA.16816.F32 R24, R200.reuse, R204, R24 ;  /* 0x000000ccc818723c */ /* 0x040ff00000001818 */
[-C--:B------:R-:W-:Y:S08]  /*8560*/  HMMA.16816.F32 R28, R200, R206.reuse, R28 ;  /* 0x000000cec81c723c */ /* 0x080ff0000000181c */
[C---:B------:R-:W-:Y:S01]  /*8570*/  HMMA.16816.F32 R32, R184.reuse, R206, R32 ;  /* 0x000000ceb820723c */ /* 0x040fe20000001820 */
[----:B------:R-:W2:Y:S07]  /*8580*/  LDSM.16.M88.4 R204, [R232+0x9100] ;  /* 0x00910000e8cc783b */ /* 0x000eae0000000200 */
[-C--:B----4-:R-:W-:Y:S08]  /*8590*/  HMMA.16816.F32 R36, R184, R208.reuse, R36 ;  /* 0x000000d0b824723c */ /* 0x090ff00000001824 */
[C---:B------:R-:W-:Y:S08]  /*85a0*/  HMMA.16816.F32 R40, R200.reuse, R208, R40 ;  /* 0x000000d0c828723c */ /* 0x040ff00000001828 */
[-C--:B------:R-:W-:Y:S08]  /*85b0*/  HMMA.16816.F32 R44, R200, R210.reuse, R44 ;  /* 0x000000d2c82c723c */ /* 0x080ff0000000182c */
[C---:B------:R-:W-:Y:S08]  /*85c0*/  HMMA.16816.F32 R48, R184.reuse, R210, R48 ;  /* 0x000000d2b830723c */ /* 0x040ff00000001830 */
[-C--:B-----5:R-:W-:Y:S08]  /*85d0*/  HMMA.16816.F32 R52, R184, R212.reuse, R52 ;  /* 0x000000d4b834723c */ /* 0x0a0ff00000001834 */
[C---:B------:R-:W-:Y:S08]  /*85e0*/  HMMA.16816.F32 R56, R200.reuse, R212, R56 ;  /* 0x000000d4c838723c */ /* 0x040ff00000001838 */
[-C--:B------:R-:W-:Y:S08]  /*85f0*/  HMMA.16816.F32 R60, R200, R214.reuse, R60 ;  /* 0x000000d6c83c723c */ /* 0x080ff0000000183c */
        /* <DEDUP_REMOVED lines=12> */
[----:B------:R-:W-:Y:S08]  /*86c0*/  HMMA.16816.F32 R112, R184, R218, R112 ;  /* 0x000000dab870723c */ /* 0x000ff00000001870 */
[-C--:B-1----:R-:W-:Y:S08]  /*86d0*/  HMMA.16816.F32 R4, R192, R220.reuse, R4 ;  /* 0x000000dcc004723c */ /* 0x082ff00000001804 */
[C---:B--2---:R-:W-:Y:S08]  /*86e0*/  HMMA.16816.F32 R8, R204.reuse, R220, R8 ;  /* 0x000000dccc08723c */ /* 0x044ff00000001808 */
[-C--:B------:R-:W-:Y:S08]  /*86f0*/  HMMA.16816.F32 R12, R204, R222.reuse, R12 ;  /* 0x000000decc0c723c */ /* 0x080ff0000000180c */
[----:B------:R-:W-:Y:S01]  /*8700*/  FMUL.FTZ R4, R4, c[0x0][0x320] ;  /* 0x0000c80004047a20 */ /* 0x000fe20000410000 */
[C---:B------:R-:W-:Y:S03]  /*8710*/  HMMA.16816.F32 R16, R192.reuse, R222, R16 ;  /* 0x000000dec010723c */ /* 0x040fe60000001810 */
[----:B------:R-:W-:Y:S01]  /*8720*/  MUFU.TANH R186, R4 ;  /* 0x0000000400ba7308 */ /* 0x000fe20000002400 */
[----:B------:R-:W-:Y:S02]  /*8730*/  FMUL.FTZ R5, R5, c[0x0][0x320] ;  /* 0x0000c80005057a20 */ /* 0x000fe40000410000 */
[----:B------:R-:W-:Y:S02]  /*8740*/  FMUL.FTZ R6, R6, c[0x0][0x320] ;  /* 0x0000c80006067a20 */ /* 0x000fe40000410000 */
[----:B------:R-:W-:Y:S04]  /*8750*/  FMUL.FTZ R7, R7, c[0x0][0x320] ;  /* 0x0000c80007077a20 */ /* 0x000fe80000410000 */
[----:B------:R-:W-:Y:S01]  /*8760*/  FMUL.FTZ R8, R8, c[0x0][0x320] ;  /* 0x0000c80008087a20 */ /* 0x000fe20000410000 */
[----:B------:R-:W-:Y:S01]  /*8770*/  MUFU.TANH R198, R5 ;  /* 0x0000000500c67308 */ /* 0x000fe20000002400 */
[----:B------:R-:W-:Y:S02]  /*8780*/  FMUL.FTZ R9, R9, c[0x0][0x320] ;  /* 0x0000c80009097a20 */ /* 0x000fe40000410000 */
[----:B------:R-:W-:Y:S02]  /*8790*/  FMUL.FTZ R10, R10, c[0x0][0x320] ;  /* 0x0000c8000a0a7a20 */ /* 0x000fe40000410000 */
[----:B------:R-:W-:Y:S02]  /*87a0*/  FMUL.FTZ R11, R11, c[0x0][0x320] ;  /* 0x0000c8000b0b7a20 */ /* 0x000fe40000410000 */
[----:B------:R-:W-:Y:S02]  /*87b0*/  FMUL.FTZ R12, R12, c[0x0][0x320] ;  /* 0x0000c8000c0c7a20 */ /* 0x000fe40000410000 */
[----:B------:R-:W-:Y:S01]  /*87c0*/  FMUL.FTZ R13, R13, c[0x0][0x320] ;  /* 0x0000c8000d0d7a20 */ /* 0x000fe20000410000 */
[----:B------:R-:W-:Y:S01]  /*87d0*/  MUFU.TANH R187, R6 ;  /* 0x0000000600bb7308 */ /* 0x000fe20000002400 */
[----:B------:R-:W-:Y:S02]  /*87e0*/  FMUL.FTZ R17, R17, c[0x0][0x320] ;  /* 0x0000c80011117a20 */ /* 0x000fe40000410000 */
[----:B------:R-:W-:Y:S02]  /*87f0*/  FMUL.FTZ R18, R18, c[0x0][0x320] ;  /* 0x0000c80012127a20 */ /* 0x000fe40000410000 */
[----:B------:R-:W-:Y:S02]  /*8800*/  FMUL.FTZ R19, R19, c[0x0][0x320] ;  /* 0x0000c80013137a20 */ /* 0x000fe40000410000 */
[----:B------:R-:W-:Y:S02]  /*8810*/  FMUL.FTZ R14, R14, c[0x0][0x320] ;  /* 0x0000c8000e0e7a20 */ /* 0x000fe40000410000 */
[----:B------:R-:W-:Y:S01]  /*8820*/  FMUL.FTZ R15, R15, c[0x0][0x320] ;  /* 0x0000c8000f0f7a20 */ /* 0x000fe20000410000 */
[----:B------:R1:W-:Y:S01]  /*8830*/  MUFU.TANH R199, R7 ;  /* 0x0000000700c77308 */ /* 0x0003e20000002400 */
[----:B------:R-:W-:Y:S09]  /*8840*/  FMUL.FTZ R16, R16, c[0x0][0x320] ;  /* 0x0000c80010107a20 */ /* 0x000ff20000410000 */
[----:B------:R-:W-:Y:S10]  /*8850*/  MUFU.TANH R197, R8 ;  /* 0x0000000800c57308 */ /* 0x000ff40000002400 */
[----:B------:R-:W-:Y:S01]  /*8860*/  MUFU.TANH R200, R9 ;  /* 0x0000000900c87308 */ /* 0x000fe20000002400 */
[----:B-1----:R-:W1:Y:S09]  /*8870*/  LDSM.16.M88.4 R4, [R228+0x800] ;  /* 0x00080000e404783b */ /* 0x002e720000000200 */
[----:B------:R-:W-:Y:S10]  /*8880*/  MUFU.TANH R188, R10 ;  /* 0x0000000a00bc7308 */ /* 0x000ff40000002400 */
[----:B------:R2:W-:Y:S10]  /*8890*/  MUFU.TANH R201, R11 ;  /* 0x0000000b00c97308 */ /* 0x0005f40000002400 */
[----:B------:R-:W-:Y:S10]  /*88a0*/  MUFU.TANH R191, R12 ;  /* 0x0000000c00bf7308 */ /* 0x000ff40000002400 */
[----:B------:R-:W-:Y:S01]  /*88b0*/  MUFU.TANH R189, R13 ;  /* 0x0000000d00bd7308 */ /* 0x000fe20000002400 */
[----:B--2---:R-:W2:Y:S01]  /*88c0*/  LDSM.16.M88.4 R8, [R228+0x1000] ;  /* 0x00100000e408783b */ /* 0x004ea20000000200 */
[-C--:B-1----:R-:W-:Y:S08]  /*88d0*/  HMMA.16816.F32 R20, R192, R4.reuse, R20 ;  /* 0x00000004c014723c */ /* 0x082ff00000001814 */
[----:B------:R-:W-:Y:S01]  /*88e0*/  MUFU.TANH R196, R14 ;  /* 0x0000000e00c47308 */ /* 0x000fe20000002400 */
[C---:B------:R-:W-:Y:S09]  /*88f0*/  HMMA.16816.F32 R24, R204.reuse, R4, R24 ;  /* 0x00000004cc18723c */ /* 0x040ff20000001818 */
[----:B------:R-:W-:Y:S01]  /*8900*/  MUFU.TANH R190, R15 ;  /* 0x0000000f00be7308 */ /* 0x000fe20000002400 */
[-C--:B------:R-:W-:Y:S08]  /*8910*/  HMMA.16816.F32 R28, R204, R6.reuse, R28 ;  /* 0x00000006cc1c723c */ /* 0x080ff0000000181c */
[C---:B------:R-:W-:Y:S01]  /*8920*/  HMMA.16816.F32 R32, R192.reuse, R6, R32 ;  /* 0x00000006c020723c */ /* 0x040fe20000001820 */
[----:B------:R-:W-:Y:S01]  /*8930*/  MUFU.TANH R185, R16 ;  /* 0x0000001000b97308 */ /* 0x000fe20000002400 */
[----:B------:R-:W1:Y:S02]  /*8940*/  LDSM.16.M88.4 R4, [R228+0x1800] ;  /* 0x00180000e404783b */ /* 0x000e640000000200 */
[----:B------:R-:W-:Y:S02]  /*8950*/  FMUL.FTZ R20, R20, c[0x0][0x320] ;  /* 0x0000c80014147a20 */ /* 0x000fe40000410000 */
[----:B------:R-:W-:Y:S02]  /*8960*/  FMUL.FTZ R21, R21, c[0x0][0x320] ;  /* 0x0000c80015157a20 */ /* 0x000fe40000410000 */
[----:B------:R-:W-:Y:S03]  /*8970*/  FMUL.FTZ R22, R22, c[0x0][0x320] ;  /* 0x0000c80016167a20 */ /* 0x000fe60000410000 */
[----:B------:R-:W-:Y:S01]  /*8980*/  MUFU.TANH R184, R17 ;  /* 0x0000001100b87308 */ /* 0x000fe20000002400 */
[----:B------:R-:W-:Y:S02]  /*8990*/  FMUL.FTZ R23, R23, c[0x0][0x320] ;  /* 0x0000c80017177a20 */ /* 0x000fe40000410000 */
[----:B------:R-:W-:Y:S01]  /*89a0*/  FMUL.FTZ R24, R24, c[0x0][0x320] ;  /* 0x0000c80018187a20 */ /* 0x000fe20000410000 */
[-C--:B--2---:R-:W-:Y:S03]  /*89b0*/  HMMA.16816.F32 R36, R192, R8.reuse, R36 ;  /* 0x00000008c024723c */ /* 0x084fe60000001824 */
[----:B------:R-:W-:Y:S02]  /*89c0*/  FMUL.FTZ R25, R25, c[0x0][0x320] ;  /* 0x0000c80019197a20 */ /* 0x000fe40000410000 */
[----:B------:R-:W-:Y:S01]  /*89d0*/  FMUL.FTZ R26, R26, c[0x0][0x320] ;  /* 0x0000c8001a1a7a20 */ /* 0x000fe20000410000 */
[----:B------:R-:W-:Y:S01]  /*89e0*/  MUFU.TANH R18, R18 ;  /* 0x0000001200127308 */ /* 0x000fe20000002400 */
[----:B------:R-:W-:Y:S01]  /*89f0*/  FMUL.FTZ R27, R27, c[0x0][0x320] ;  /* 0x0000c8001b1b7a20 */ /* 0x000fe20000410000 */
[C---:B------:R-:W-:Y:S04]  /*8a00*/  HMMA.16816.F32 R40, R204.reuse, R8, R40 ;  /* 0x00000008cc28723c */ /* 0x040fe80000001828 */
[----:B------:R-:W-:Y:S02]  /*8a10*/  FMUL.FTZ R28, R28, c[0x0][0x320] ;  /* 0x0000c8001c1c7a20 */ /* 0x000fe40000410000 */
[----:B------:R-:W-:Y:S02]  /*8a20*/  FMUL.FTZ R29, R29, c[0x0][0x320] ;  /* 0x0000c8001d1d7a20 */ /* 0x000fe40000410000 */
[----:B------:R-:W-:Y:S01]  /*8a30*/  MUFU.TANH R19, R19 ;  /* 0x0000001300137308 */ /* 0x000fe20000002400 */
[-C--:B------:R-:W-:Y:S03]  /*8a40*/  HMMA.16816.F32 R44, R204, R10.reuse, R44 ;  /* 0x0000000acc2c723c */ /* 0x080fe6000000182c */
[----:B------:R-:W-:Y:S02]  /*8a50*/  FMUL.FTZ R30, R30, c[0x0][0x320] ;  /* 0x0000c8001e1e7a20 */ /* 0x000fe40000410000 */
[----:B------:R-:W-:Y:S02]  /*8a60*/  FMUL.FTZ R31, R31, c[0x0][0x320] ;  /* 0x0000c8001f1f7a20 */ /* 0x000fe40000410000 */
[----:B------:R-:W-:Y:S01]  /*8a70*/  FMUL.FTZ R32, R32, c[0x0][0x320] ;  /* 0x0000c80020207a20 */ /* 0x000fe20000410000 */
[C---:B------:R-:W-:Y:S01]  /*8a80*/  HMMA.16816.F32 R48, R192.reuse, R10, R48 ;  /* 0x0000000ac030723c */ /* 0x040fe20000001830 */
[----:B------:R-:W-:Y:S01]  /*8a90*/  MUFU.TANH R20, R20 ;  /* 0x0000001400147308 */ /* 0x000fe20000002400 */
[----:B------:R-:W2:Y:S02]  /*8aa0*/  LDSM.16.M88.4 R8, [R228+0x2000] ;  /* 0x00200000e408783b */ /* 0x000ea40000000200 */
[----:B------:R-:W-:Y:S02]  /*8ab0*/  FMUL.FTZ R33, R33, c[0x0][0x320] ;  /* 0x0000c80021217a20 */ /* 0x000fe40000410000 */
[----:B------:R-:W-:Y:S02]  /*8ac0*/  FMUL.FTZ R34, R34, c[0x0][0x320] ;  /* 0x0000c80022227a20 */ /* 0x000fe40000410000 */
[-C--:B-1----:R-:W-:Y:S03]  /*8ad0*/  HMMA.16816.F32 R52, R192, R4.reuse, R52 ;  /* 0x00000004c034723c */ /* 0x082fe60000001834 */
[----:B------:R-:W-:Y:S01]  /*8ae0*/  MUFU.TANH R21, R21 ;  /* 0x0000001500157308 */ /* 0x000fe20000002400 */
[----:B------:R-:W-:Y:S02]  /*8af0*/  FMUL.FTZ R35, R35, c[0x0][0x320] ;  /* 0x0000c80023237a20 */ /* 0x000fe40000410000 */
[----:B------:R-:W-:Y:S02]  /*8b00*/  FMUL.FTZ R36, R36, c[0x0][0x320] ;  /* 0x0000c80024247a20 */ /* 0x000fe40000410000 */
[C---:B------:R-:W-:Y:S04]  /*8b10*/  HMMA.16816.F32 R56, R204.reuse, R4, R56 ;  /* 0x00000004cc38723c */ /* 0x040fe80000001838 */
[----:B------:R-:W-:Y:S01]  /*8b20*/  FMUL.FTZ R37, R37, c[0x0][0x320] ;  /* 0x0000c80025257a20 */ /* 0x000fe20000410000 */
[----:B------:R-:W-:Y:S01]  /*8b30*/  MUFU.TANH R22, R22 ;  /* 0x0000001600167308 */ /* 0x000fe20000002400 */
[----:B------:R-:W-:Y:S02]  /*8b40*/  FMUL.FTZ R38, R38, c[0x0][0x320] ;  /* 0x0000c80026267a20 */ /* 0x000fe40000410000 */
[-C--:B------:R-:W-:Y:S04]  /*8b50*/  HMMA.16816.F32 R60, R204, R6.reuse, R60 ;  /* 0x00000006cc3c723c */ /* 0x080fe8000000183c */
[----:B------:R-:W-:Y:S02]  /*8b60*/  FMUL.FTZ R39, R39, c[0x0][0x320] ;  /* 0x0000c80027277a20 */ /* 0x000fe40000410000 */
[----:B------:R-:W-:Y:S01]  /*8b70*/  FMUL.FTZ R40, R40, c[0x0][0x320] ;  /* 0x0000c80028287a20 */ /* 0x000fe20000410000 */
[----:B------:R-:W-:Y:S01]  /*8b80*/  MUFU.TANH R23, R23 ;  /* 0x0000001700177308 */ /* 0x000fe20000002400 */
[C---:B------:R-:W-:Y:S01]  /*8b90*/  HMMA.16816.F32 R64, R192.reuse, R6, R64 ;  /* 0x00000006c040723c */ /* 0x040fe20000001840 */
[----:B------:R-:W1:Y:S03]  /*8ba0*/  LDSM.16.M88.4 R4, [R228+0x2800] ;  /* 0x00280000e404783b */ /* 0x000e660000000200 */
[----:B------:R-:W-:Y:S02]  /*8bb0*/  FMUL.FTZ R41, R41, c[0x0][0x320] ;  /* 0x0000c80029297a20 */ /* 0x000fe40000410000 */
[----:B------:R-:W-:Y:S02]  /*8bc0*/  FMUL.FTZ R42, R42, c[0x0][0x320] ;  /* 0x0000c8002a2a7a20 */ /* 0x000fe40000410000 */
[----:B------:R-:W-:Y:S01]  /*8bd0*/  FMUL.FTZ R43, R43, c[0x0][0x320] ;  /* 0x0000c8002b2b7a20 */ /* 0x000fe20000410000 */
[----:B------:R-:W-:Y:S01]  /*8be0*/  MUFU.TANH R24, R24 ;  /* 0x0000001800187308 */ /* 0x000fe20000002400 */
[-C--:B--2---:R-:W-:Y:S03]  /*8bf0*/  HMMA.16816.F32 R68, R192, R8.reuse, R68 ;  /* 0x00000008c044723c */ /* 0x084fe60000001844 */
[----:B------:R-:W-:Y:S02]  /*8c00*/  FMUL.FTZ R44, R44, c[0x0][0x320] ;  /* 0x0000c8002c2c7a20 */ /* 0x000fe40000410000 */
[----:B------:R-:W-:Y:S02]  /*8c10*/  FMUL.FTZ R45, R45, c[0x0][0x320] ;  /* 0x0000c8002d2d7a20 */ /* 0x000fe40000410000 */
[----:B------:R-:W-:Y:S01]  /*8c20*/  FMUL.FTZ R46, R46, c[0x0][0x320] ;  /* 0x0000c8002e2e7a20 */ /* 0x000fe20000410000 */
[C---:B------:R-:W-:Y:S01]  /*8c30*/  HMMA.16816.F32 R72, R204.reuse, R8, R72 ;  /* 0x00000008cc48723c */ /* 0x040fe20000001848 */
[----:B------:R-:W-:Y:S03]  /*8c40*/  MUFU.TANH R25, R25 ;  /* 0x0000001900197308 */ /* 0x000fe60000002400 */
[----:B------:R-:W-:Y:S02]  /*8c50*/  FMUL.FTZ R47, R47, c[0x0][0x320] ;  /* 0x0000c8002f2f7a20 */ /* 0x000fe40000410000 */
[----:B------:R-:W-:Y:S02]  /*8c60*/  FMUL.FTZ R64, R64, c[0x0][0x320] ;  /* 0x0000c80040407a20 */ /* 0x000fe40000410000 */
[-C--:B------:R-:W-:Y:S03]  /*8c70*/  HMMA.16816.F32 R76, R204, R10.reuse, R76 ;  /* 0x0000000acc4c723c */ /* 0x080fe6000000184c */
[----:B------:R-:W-:Y:S01]  /*8c80*/  MUFU.TANH R211, R64 ;  /* 0x0000004000d37308 */ /* 0x000fe20000002400 */
[----:B------:R-:W-:Y:S02]  /*8c90*/  FMUL.FTZ R48, R48, c[0x0][0x320] ;  /* 0x0000c80030307a20 */ /* 0x000fe40000410000 */
[----:B------:R-:W-:Y:S02]  /*8ca0*/  FMUL.FTZ R49, R49, c[0x0][0x320] ;  /* 0x0000c80031317a20 */ /* 0x000fe40000410000 */
[C---:B------:R-:W-:Y:S01]  /*8cb0*/  HMMA.16816.F32 R80, R192.reuse, R10, R80 ;  /* 0x0000000ac050723c */ /* 0x040fe20000001850 */
[----:B------:R-:W2:Y:S01]  /*8cc0*/  LDSM.16.M88.4 R8, [R228+0x3000] ;  /* 0x00300000e408783b */ /* 0x000ea20000000200 */
[----:B------:R-:W-:Y:S04]  /*8cd0*/  DEPBAR.LE SB0, 0x0 ;  /* 0x000080000000791a */ /* 0x000fe80000000000 */
[----:B------:R-:W-:Y:S01]  /*8ce0*/  MUFU.TANH R26, R26 ;  /* 0x0000001a001a7308 */ /* 0x000fe20000002400 */
[----:B------:R-:W-:Y:S01]  /*8cf0*/  FMUL.FTZ R50, R50, c[0x0][0x320] ;  /* 0x0000c80032327a20 */ /* 0x000fe20000410000 */
[-C--:B-1----:R-:W-:Y:S01]  /*8d00*/  HMMA.16816.F32 R84, R192, R4.reuse, R84 ;  /* 0x00000004c054723c */ /* 0x082fe20000001854 */
[----:B------:R-:W-:Y:S04]  /*8d10*/  BAR.SYNC.DEFER_BLOCKING 0x0 ;  /* 0x0000000000007b1d */ /* 0x000fe80000010000 */
[----:B------:R-:W-:Y:S02]  /*8d20*/  FMUL.FTZ R75, R75, c[0x0][0x320] ;  /* 0x0000c8004b4b7a20 */ /* 0x000fe40000410000 */
[----:B------:R-:W-:Y:S01]  /*8d30*/  FMUL.FTZ R51, R51, c[0x0][0x320] ;  /* 0x0000c80033337a20 */ /* 0x000fe20000410000 */
[----:B------:R-:W-:Y:S01]  /*8d40*/  MUFU.TANH R27, R27 ;  /* 0x0000001b001b7308 */ /* 0x000fe20000002400 */
[C---:B------:R-:W-:Y:S04]  /*8d50*/  HMMA.16816.F32 R88, R204.reuse, R4, R88 ;  /* 0x00000004cc58723c */ /* 0x040fe80000001858 */
[----:B------:R-:W-:Y:S02]  /*8d60*/  FMUL.FTZ R52, R52, c[0x0][0x320] ;  /* 0x0000c80034347a20 */ /* 0x000fe40000410000 */
[----:B------:R-:W-:Y:S02]  /*8d70*/  FMUL.FTZ R53, R53, c[0x0][0x320] ;  /* 0x0000c80035357a20 */ /* 0x000fe40000410000 */
[-C--:B------:R-:W-:Y:S01]  /*8d80*/  HMMA.16816.F32 R92, R204, R6.reuse, R92 ;  /* 0x00000006cc5c723c */ /* 0x080fe2000000185c */
[----:B------:R-:W-:Y:S03]  /*8d90*/  MUFU.TANH R64, R75 ;  /* 0x0000004b00407308 */ /* 0x000fe60000002400 */
[----:B------:R-:W-:Y:S02]  /*8da0*/  FMUL.FTZ R54, R54, c[0x0][0x320] ;  /* 0x0000c80036367a20 */ /* 0x000fe40000410000 */
[----:B------:R-:W-:Y:S02]  /*8db0*/  FMUL.FTZ R55, R55, c[0x0][0x320] ;  /* 0x0000c80037377a20 */ /* 0x000fe40000410000 */
[----:B------:R-:W-:Y:S01]  /*8dc0*/  FMUL.FTZ R87, R87, c[0x0][0x320] ;  /* 0x0000c80057577a20 */ /* 0x000fe20000410000 */
[C---:B------:R-:W-:Y:S02]  /*8dd0*/  HMMA.16816.F32 R96, R192.reuse, R6, R96 ;  /* 0x00000006c060723c */ /* 0x040fe40000001860 */
[----:B------:R-:W-:Y:S02]  /*8de0*/  MUFU.TANH R28, R28 ;  /* 0x0000001c001c7308 */ /* 0x000fe40000002400 */
[----:B------:R-:W-:Y:S02]  /*8df0*/  FMUL.FTZ R56, R56, c[0x0][0x320] ;  /* 0x0000c80038387a20 */ /* 0x000fe40000410000 */
[----:B------:R-:W-:Y:S02]  /*8e00*/  FMUL.FTZ R57, R57, c[0x0][0x320] ;  /* 0x0000c80039397a20 */ /* 0x000fe40000410000 */
[-C--:B--2---:R-:W-:Y:S04]  /*8e10*/  HMMA.16816.F32 R100, R192, R8.reuse, R100 ;  /* 0x00000008c064723c */ /* 0x084fe80000001864 */
[----:B------:R-:W1:Y:S01]  /*8e20*/  MUFU.TANH R0, R87 ;  /* 0x0000005700007308 */ /* 0x000e620000002400 */
[----:B------:R-:W-:Y:S02]  /*8e30*/  FMUL.FTZ R58, R58, c[0x0][0x320] ;  /* 0x0000c8003a3a7a20 */ /* 0x000fe40000410000 */
[----:B------:R-:W-:Y:S01]  /*8e40*/  FMUL.FTZ R93, R93, c[0x0][0x320] ;  /* 0x0000c8005d5d7a20 */ /* 0x000fe20000410000 */
[C---:B------:R-:W-:Y:S04]  /*8e50*/  HMMA.16816.F32 R104, R204.reuse, R8, R104 ;  /* 0x00000008cc68723c */ /* 0x040fe80000001868 */
[----:B------:R-:W-:Y:S02]  /*8e60*/  FMUL.FTZ R59, R59, c[0x0][0x320] ;  /* 0x0000c8003b3b7a20 */ /* 0x000fe40000410000 */
[----:B------:R-:W-:Y:S01]  /*8e70*/  MUFU.TANH R29, R29 ;  /* 0x0000001d001d7308 */ /* 0x000fe20000002400 */
[----:B------:R-:W-:Y:S01]  /*8e80*/  FMUL.FTZ R60, R60, c[0x0][0x320] ;  /* 0x0000c8003c3c7a20 */ /* 0x000fe20000410000 */
[-C--:B------:R-:W-:Y:S04]  /*8e90*/  HMMA.16816.F32 R108, R204, R10.reuse, R108 ;  /* 0x0000000acc6c723c */ /* 0x080fe8000000186c */
[----:B------:R-:W-:Y:S02]  /*8ea0*/  FMUL.FTZ R61, R61, c[0x0][0x320] ;  /* 0x0000c8003d3d7a20 */ /* 0x000fe40000410000 */
[----:B------:R-:W-:Y:S02]  /*8eb0*/  FMUL.FTZ R62, R62, c[0x0][0x320] ;  /* 0x0000c8003e3e7a20 */ /* 0x000fe40000410000 */
[----:B------:R-:W-:Y:S01]  /*8ec0*/  MUFU.TANH R30, R30 ;  /* 0x0000001e001e7308 */ /* 0x000fe20000002400 */
[----:B------:R-:W-:Y:S01]  /*8ed0*/  HMMA.16816.F32 R112, R192, R10, R112 ;  /* 0x0000000ac070723c */ /* 0x000fe20000001870 */
[----:B-1----:R1:W-:Y:S03]  /*8ee0*/  STL [R1+0x8], R0 ;  /* 0x0000080001007387 */ /* 0x0023e60000100800 */
[----:B------:R-:W-:Y:S02]  /*8ef0*/  FMUL.FTZ R63, R63, c[0x0][0x320] ;  /* 0x0000c8003f3f7a20 */ /* 0x000fe40000410000 */
[----:B------:R-:W-:Y:S02]  /*8f00*/  FMUL.FTZ R65, R65, c[0x0][0x320] ;  /* 0x0000c80041417a20 */ /* 0x000fe40000410000 */
[----:B------:R-:W-:Y:S01]  /*8f10*/  FMUL.FTZ R66, R66, c[0x0][0x320] ;  /* 0x0000c80042427a20 */ /* 0x000fe20000410000 */
[----:B------:R-:W-:Y:S03]  /*8f20*/  MUFU.TANH R31, R31 ;  /* 0x0000001f001f7308 */ /* 0x000fe60000002400 */
        /* <DEDUP_REMOVED lines=10> */
[----:B-1----:R-:W1:Y:S01]  /*8fd0*/  MUFU.TANH R0, R93 ;  /* 0x0000005d00007308 */ /* 0x002e620000002400 */
[----:B------:R-:W-:Y:S02]  /*8fe0*/  FMUL.FTZ R109, R109, c[0x0][0x320] ;  /* 0x0000c8006d6d7a20 */ /* 0x000fe40000410000 */
[----:B------:R-:W-:Y:S02]  /*8ff0*/  FMUL.FTZ R75, R110, c[0x0][0x320] ;  /* 0x0000c8006e4b7a20 */ /* 0x000fe40000410000 */
[----:B------:R-:W-:Y:S02]  /*9000*/  FMUL.FTZ R112, R112, c[0x0][0x320] ;  /* 0x0000c80070707a20 */ /* 0x000fe40000410000 */
[----:B------:R-:W-:Y:S02]  /*9010*/  FMUL.FTZ R113, R113, c[0x0][0x320] ;  /* 0x0000c80071717a20 */ /* 0x000fe40000410000 */
[----:B------:R-:W-:Y:S01]  /*9020*/  FMUL.FTZ R114, R114, c[0x0][0x320] ;  /* 0x0000c80072727a20 */ /* 0x000fe20000410000 */
[----:B------:R-:W2:Y:S01]  /*9030*/  MUFU.TANH R33, R33 ;  /* 0x0000002100217308 */ /* 0x000ea20000002400 */
[----:B------:R-:W-:Y:S02]  /*9040*/  FMUL.FTZ R115, R115, c[0x0][0x320] ;  /* 0x0000c80073737a20 */ /* 0x000fe40000410000 */
[----:B------:R-:W-:Y:S02]  /*9050*/  FMUL.FTZ R67, R67, c[0x0][0x320] ;  /* 0x0000c80043437a20 */ /* 0x000fe40000410000 */
[----:B------:R-:W-:Y:S02]  /*9060*/  FMUL.FTZ R68, R68, c[0x0][0x320] ;  /* 0x0000c80044447a20 */ /* 0x000fe40000410000 */
[----:B------:R-:W-:Y:S02]  /*9070*/  FMUL.FTZ R69, R69, c[0x0][0x320] ;  /* 0x0000c80045457a20 */ /* 0x000fe40000410000 */
[----:B------:R-:W-:Y:S01]  /*9080*/  FMUL.FTZ R70, R70, c[0x0][0x320] ;  /* 0x0000c80046467a20 */ /* 0x000fe20000410000 */
[----:B------:R-:W3:Y:S01]  /*9090*/  MUFU.TANH R34, R34 ;  /* 0x0000002200227308 */ /* 0x000ee20000002400 */
[----:B------:R-:W-:Y:S02]  /*90a0*/  FMUL.FTZ R71, R71, c[0x0][0x320] ;  /* 0x0000c80047477a20 */ /* 0x000fe40000410000 */
[----:B------:R-:W-:Y:S01]  /*90b0*/  FMUL.FTZ R72, R72, c[0x0][0x320] ;  /* 0x0000c80048487a20 */ /* 0x000fe20000410000 */
[----:B-1----:R1:W-:Y:S01]  /*90c0*/  STL [R1+0x10], R0 ;  /* 0x0000100001007387 */ /* 0x0023e20000100800 */
[----:B------:R-:W-:Y:S02]  /*90d0*/  FMUL.FTZ R73, R73, c[0x0][0x320] ;  /* 0x0000c80049497a20 */ /* 0x000fe40000410000 */
[----:B------:R-:W-:Y:S02]  /*90e0*/  FMUL.FTZ R76, R76, c[0x0][0x320] ;  /* 0x0000c8004c4c7a20 */ /* 0x000fe40000410000 */
[----:B------:R-:W-:Y:S01]  /*90f0*/  FMUL.FTZ R77, R77, c[0x0][0x320] ;  /* 0x0000c8004d4d7a20 */ /* 0x000fe20000410000 */
[----:B------:R-:W4:Y:S01]  /*9100*/  MUFU.TANH R35, R35 ;  /* 0x0000002300237308 */ /* 0x000f220000002400 */
[----:B------:R-:W-:Y:S02]  /*9110*/  FMUL.FTZ R78, R78, c[0x0][0x320] ;  /* 0x0000c8004e4e7a20 */ /* 0x000fe40000410000 */
[----:B------:R-:W-:Y:S02]  /*9120*/  FMUL.FTZ R79, R79, c[0x0][0x320] ;  /* 0x0000c8004f4f7a20 */ /* 0x000fe40000410000 */
[----:B------:R-:W-:Y:S02]  /*9130*/  FMUL.FTZ R80, R80, c[0x0][0x320] ;  /* 0x0000c80050507a20 */ /* 0x000fe40000410000 */
[----:B------:R-:W-:Y:S02]  /*9140*/  FMUL.FTZ R82, R82, c[0x0][0x320] ;  /* 0x0000c80052527a20 */ /* 0x000fe40000410000 */
[----:B------:R-:W-:Y:S01]  /*9150*/  FMUL.FTZ R83, R83, c[0x0][0x320] ;  /* 0x0000c80053537a20 */ /* 0x000fe20000410000 */
[----:B------:R-:W1:Y:S01]  /*9160*/  MUFU.TANH R36, R36 ;  /* 0x0000002400247308 */ /* 0x000e620000002400 */
        /* <DEDUP_REMOVED lines=17> */
[----:B------:R2:W2:Y:S01]  /*9280*/  MUFU.TANH R17, R39 ;  /* 0x0000002700117308 */ /* 0x0004a20000002400 */
[----:B------:R-:W-:Y:S02]  /*9290*/  FMUL.FTZ R108, R108, c[0x0][0x320] ;  /* 0x0000c8006c6c7a20 */ /* 0x000fe40000410000 */
[----:B-1----:R-:W-:Y:S07]  /*92a0*/  FMUL.FTZ R0, R111, c[0x0][0x320] ;  /* 0x0000c8006f007a20 */ /* 0x002fee0000410000 */
[----:B------:R-:W1:Y:S10]  /*92b0*/  MUFU.TANH R40, R40 ;  /* 0x0000002800287308 */ /* 0x000e740000002400 */
[----:B------:R-:W1:Y:S10]  /*92c0*/  MUFU.TANH R41, R41 ;  /* 0x0000002900297308 */ /* 0x000e740000002400 */
[----:B------:R-:W1:Y:S10]  /*92d0*/  MUFU.TANH R42, R42 ;  /* 0x0000002a002a7308 */ /* 0x000e740000002400 */
[----:B------:R1:W1:Y:S10]  /*92e0*/  MUFU.TANH R203, R43 ;  /* 0x0000002b00cb7308 */ /* 0x0002740000002400 */
[----:B------:R1:W1:Y:S10]  /*92f0*/  MUFU.TANH R202, R44 ;  /* 0x0000002c00ca7308 */ /* 0x0002740000002400 */
[----:B------:R1:W1:Y:S10]  /*9300*/  MUFU.TANH R208, R45 ;  /* 0x0000002d00d07308 */ /* 0x0002740000002400 */
[----:B------:R1:W1:Y:S10]  /*9310*/  MUFU.TANH R209, R46 ;  /* 0x0000002e00d17308 */ /* 0x0002740000002400 */
[----:B------:R1:W1:Y:S10]  /*9320*/  MUFU.TANH R216, R47 ;  /* 0x0000002f00d87308 */ /* 0x0002740000002400 */
[----:B------:R-:W1:Y:S10]  /*9330*/  MUFU.TANH R48, R48 ;  /* 0x0000003000307308 */ /* 0x000e740000002400 */
        /* <DEDUP_REMOVED lines=58> */
[----:B------:R1:W1:Y:S10]  /*96e0*/  MUFU.TANH R74, R0 ;  /* 0x00000000004a7308 */ /* 0x0002740000002400 */
[----:B------:R-:W1:Y:S10]  /*96f0*/  MUFU.TANH R112, R112 ;  /* 0x0000007000707308 */ /* 0x000e740000002400 */
[----:B------:R-:W1:Y:S10]  /*9700*/  MUFU.TANH R113, R113 ;  /* 0x0000007100717308 */ /* 0x000e740000002400 */
[----:B------:R-:W1:Y:S10]  /*9710*/  MUFU.TANH R114, R114 ;  /* 0x0000007200727308 */ /* 0x000e740000002400 */
[----:B------:R-:W1:Y:S02]  /*9720*/  MUFU.TANH R115, R115 ;  /* 0x0000007300737308 */ /* 0x000e640000002400 */
[----:B-1234-:R-:W-:-:S05]  /*9730*/  @P0 BRA `(.L_x_22) ;  /* 0xffffe0d000000947 */ /* 0x01efca000383ffff */
.L_x_21:
[----:B------:R1:W-:Y:S01]  /*9740*/  STL [R1+0x44], R234 ;  /* 0x000044ea01007387 */ /* 0x0003e20000100800 */
[----:B------:R-:W-:Y:S01]  /*9750*/  FMNMX.FTZ R0, R186, R3, !PT ;  /* 0x00000003ba007209 */ /* 0x000fe20007810000 */
[----:B------:R-:W-:Y:S01]  /*9760*/  UISETP.GT.AND UP0, UPT, UR6, UR8, UPT ;  /* 0x000000080600728c */ /* 0x000fe2000bf04270 */
[----:B------:R-:W-:Y:S01]  /*9770*/  FMNMX.FTZ R2, R197, R117, !PT ;  /* 0x00000075c5027209 */ /* 0x000fe20007810000 */
[----:B------:R-:W0:Y:S01]  /*9780*/  LDGDEPBAR ;  /* 0x00000000000079af */ /* 0x000e220000000000 */
[----:B------:R-:W-:Y:S01]  /*9790*/  FMNMX.FTZ R0, R198, R0, !PT ;  /* 0x00000000c6007209 */ /* 0x000fe20007810000 */
[----:B------:R-:W-:Y:S01]  /*97a0*/  UIADD3 UR6, UR6, -0x1, URZ ;  /* 0xffffffff06067890 */ /* 0x000fe2000fffe03f */
[----:B------:R-:W-:Y:S02]  /*97b0*/  FMNMX.FTZ R2, R200, R2, !PT ;  /* 0x00000002c8027209 */ /* 0x000fe40007810000 */
[----:B------:R-:W-:Y:S02]  /*97c0*/  FMNMX.FTZ R0, R185, R0, !PT ;  /* 0x00000000b9007209 */ /* 0x000fe40007810000 */
[----:B------:R-:W-:Y:S02]  /*97d0*/  FMNMX.FTZ R2, R191, R2, !PT ;  /* 0x00000002bf027209 */ /* 0x000fe40007810000 */
[----:B------:R-:W-:Y:S02]  /*97e0*/  FMNMX.FTZ R0, R184, R0, !PT ;  /* 0x00000000b8007209 */ /* 0x000fe40007810000 */
[----:B------:R-:W-:Y:S02]  /*97f0*/  FMNMX.FTZ R2, R189, R2, !PT ;  /* 0x00000002bd027209 */ /* 0x000fe40007810000 */
[----:B------:R-:W-:Y:S02]  /*9800*/  FMNMX.FTZ R0, R20, R0, !PT ;  /* 0x0000000014007209 */ /* 0x000fe40007810000 */
[----:B------:R-:W-:Y:S02]  /*9810*/  FMNMX.FTZ R2, R24, R2, !PT ;  /* 0x0000000218027209 */ /* 0x000fe40007810000 */
[----:B------:R-:W-:Y:S02]  /*9820*/  FMNMX.FTZ R0, R21, R0, !PT ;  /* 0x0000000015007209 */ /* 0x000fe40007810000 */
[----:B------:R-:W-:Y:S01]  /*9830*/  FMNMX.FTZ R2, R25, R2, !PT ;  /* 0x0000000219027209 */ /* 0x000fe20007810000 */
[----:B-1----:R-:W3:Y:S01]  /*9840*/  LDL.LU R234, [R1+0x8] ;  /* 0x0000080001ea7983 */ /* 0x002ee20000300800 */
[----:B------:R-:W-:Y:S02]  /*9850*/  FMNMX.FTZ R0, R32, R0, !PT ;  /* 0x0000000020007209 */ /* 0x000fe40007810000 */
[----:B------:R-:W-:Y:S01]  /*9860*/  FMNMX.FTZ R2, R28, R2, !PT ;  /* 0x000000021c027209 */ /* 0x000fe20007810000 */
[----:B------:R-:W4:Y:S01]  /*9870*/  LDL.LU R108, [R1+0x10] ;  /* 0x00001000016c7983 */ /* 0x000f220000300800 */
[----:B------:R-:W-:Y:S02]  /*9880*/  FMNMX.FTZ R0, R33, R0, !PT ;  /* 0x0000000021007209 */ /* 0x000fe40007810000 */
[----:B------:R-:W-:Y:S01]  /*9890*/  FMNMX.FTZ R2, R29, R2, !PT ;  /* 0x000000021d027209 */ /* 0x000fe20007810000 */
[----:B------:R-:W-:Y:S01]  /*98a0*/  STL [R1+0x40], R233 ;  /* 0x000040e901007387 */ /* 0x000fe20000100800 */
        /* <DEDUP_REMOVED lines=10> */
[----:B--2---:R-:W-:Y:S01]  /*9950*/  FMNMX.FTZ R4, R187, R116, !PT ;  /* 0x00000074bb047209 */ /* 0x004fe20007810000 */
        /* <DEDUP_REMOVED lines=16> */
[----:B------:R-:W-:Y:S02]  /*9a60*/  MOV R194, R59 ;  /* 0x0000003b00c27202 */ /* 0x000fe40000000f00 */
        /* <DEDUP_REMOVED lines=10> */
[----:B------:R-:W-:Y:S02]  /*9b10*/  MOV R192, R65 ;  /* 0x0000004100c07202 */ /* 0x000fe40000000f00 */
        /* <DEDUP_REMOVED lines=28> */
[----:B------:R-:W1:Y:S01]  /*9ce0*/  SHFL.BFLY PT, R7, R0, 0x2, 0x1f ;  /* 0x0c401f0000077f89 */ /* 0x000e6200000e0000 */
        /* <DEDUP_REMOVED lines=22> */
[----:B------:R-:W-:Y:S02]  /*9e50*/  MOV R94, R53 ;  /* 0x00000035005e7202 */ /* 0x000fe40000000f00 */
[----:B------:R-:W-:Y:S01]  /*9e60*/  FMNMX.FTZ R5, R63, R5, !PT ;  /* 0x000000053f057209 */ /* 0x000fe20007810000 */
[----:B------:R-:W-:Y:S01]  /*9e70*/  LDSM.16.MT88.4 R52, [R225+0x100] ;  /* 0x00010000e134783b */ /* 0x000fe20000004200 */
[----:B------:R-:W-:Y:S02]  /*9e80*/  MOV R111, R66 ;  /* 0x00000042006f7202 */ /* 0x000fe40000000f00 */
[----:B------:R-:W-:Y:S02]  /*9e90*/  FMNMX.FTZ R5, R94, R5, !PT ;  /* 0x000000055e057209 */ /* 0x000fe40007810000 */
[----:B------:R-:W-:Y:S02]  /*9ea0*/  PLOP3.LUT P0, PT, PT, PT, UP0, 0x80, 0x0 ;  /* 0x000000000000781c */ /* 0x000fe40003f0f008 */
[----:B----4-:R-:W-:Y:S02]  /*9eb0*/  FMNMX.FTZ R2, R108, R2, !PT ;  /* 0x000000026c027209 */ /* 0x010fe40007810000 */
[----:B-1----:R-:W-:Y:S02]  /*9ec0*/  FMNMX.FTZ R0, R0, R7, !PT ;  /* 0x0000000700007209 */ /* 0x002fe40007810000 */
[----:B------:R-:W-:Y:S02]  /*9ed0*/  FMNMX.FTZ R2, R206, R2, !PT ;  /* 0x00000002ce027209 */ /* 0x000fe40007810000 */
[----:B---3--:R-:W-:Y:S01]  /*9ee0*/  FMNMX.FTZ R4, R234, R4, !PT ;  /* 0x00000004ea047209 */ /* 0x008fe20007810000 */
[----:B------:R-:W1:Y:S01]  /*9ef0*/  SHFL.BFLY PT, R73, R0, 0x1, 0x1f ;  /* 0x0c201f0000497f89 */ /* 0x000e6200000e0000 */
[----:B------:R-:W-:Y:S02]  /*9f00*/  FMNMX.FTZ R2, R205, R2, !PT ;  /* 0x00000002cd027209 */ /* 0x000fe40007810000 */
[----:B------:R-:W-:Y:S02]  /*9f10*/  FMNMX.FTZ R4, R98, R4, !PT ;  /* 0x0000000462047209 */ /* 0x000fe40007810000 */
[----:B------:R-:W-:Y:S02]  /*9f20*/  FMNMX.FTZ R2, R204, R2, !PT ;  /* 0x00000002cc027209 */ /* 0x000fe40007810000 */
[----:B------:R-:W-:Y:S02]  /*9f30*/  FMNMX.FTZ R4, R99, R4, !PT ;  /* 0x0000000463047209 */ /* 0x000fe40007810000 */
[----:B------:R-:W-:Y:S02]  /*9f40*/  FMNMX.FTZ R2, R109, R2, !PT ;  /* 0x000000026d027209 */ /* 0x000fe40007810000 */
[----:B------:R-:W-:Y:S03]  /*9f50*/  FMNMX.FTZ R4, R102, R4, !PT ;  /* 0x0000000466047209 */ /* 0x000fe60007810000 */
[----:B------:R-:W2:Y:S01]  /*9f60*/  SHFL.BFLY PT, R71, R2, 0x2, 0x1f ;  /* 0x0c401f0002477f89 */ /* 0x000ea200000e0000 */
[----:B------:R-:W-:Y:S04]  /*9f70*/  FMNMX.FTZ R4, R103, R4, !PT ;  /* 0x0000000467047209 */ /* 0x000fe80007810000 */
[----:B------:R-:W-:Y:S04]  /*9f80*/  FMNMX.FTZ R4, R114, R4, !PT ;  /* 0x0000000472047209 */ /* 0x000fe80007810000 */
[----:B------:R-:W-:Y:S02]  /*9f90*/  FMNMX.FTZ R4, R115, R4, !PT ;  /* 0x0000000473047209 */ /* 0x000fe40007810000 */
[----:B-1----:R-:W-:Y:S03]  /*9fa0*/  FMNMX.FTZ R73, R0, R73, !PT ;  /* 0x0000004900497209 */ /* 0x002fe60007810000 */
[----:B------:R-:W1:Y:S02]  /*9fb0*/  SHFL.BFLY PT, R6, R4, 0x2, 0x1f ;  /* 0x0c401f0004067f89 */ /* 0x000e6400000e0000 */
[C---:B------:R-:W-:Y:S02]  /*9fc0*/  FADD.FTZ R0, -R73.reuse, R3 ;  /* 0x0000000349007221 */ /* 0x040fe40000010100 */
[----:B------:R-:W-:Y:S04]  /*9fd0*/  FMUL.FTZ R105, R73, c[0x0][0x2d0] ;  /* 0x0000b40049697a20 */ /* 0x000fe80000410000 */
[--C-:B------:R-:W-:Y:S01]  /*9fe0*/  FFMA.FTZ R7, R32, c[0x0][0x2d0], -R105.reuse ;  /* 0x0000b40020077a23 */ /* 0x100fe20000010869 */
[----:B--2---:R-:W-:Y:S01]  /*9ff0*/  FMNMX.FTZ R71, R2, R71, !PT ;  /* 0x0000004702477209 */ /* 0x004fe20007810000 */
[--C-:B------:R-:W-:Y:S01]  /*a000*/  FFMA.FTZ R9, R20, c[0x0][0x2d0], -R105.reuse ;  /* 0x0000b40014097a23 */ /* 0x100fe20000010869 */
[----:B------:R-:W-:Y:S01]  /*a010*/  FMNMX.FTZ R2, R58, R5, !PT ;  /* 0x000000053a027209 */ /* 0x000fe20007810000 */
[--C-:B------:R-:W-:Y:S02]  /*a020*/  FFMA.FTZ R8, R21, c[0x0][0x2d0], -R105.reuse ;  /* 0x0000b40015087a23 */ /* 0x100fe40000010869 */
[----:B------:R2:W-:Y:S01]  /*a030*/  MUFU.EX2 R87, R9 ;  /* 0x0000000900577308 */ /* 0x0005e20000000800 */
[----:B------:R-:W-:Y:S01]  /*a040*/  FMNMX.FTZ R2, R47, R2, !PT ;  /* 0x000000022f027209 */ /* 0x000fe20007810000 */
[----:B------:R-:W3:Y:S01]  /*a050*/  SHFL.BFLY PT, R5, R71, 0x1, 0x1f ;  /* 0x0c201f0047057f89 */ /* 0x000ee200000e0000 */
[--C-:B------:R-:W-:Y:S02]  /*a060*/  FFMA.FTZ R16, R48, c[0x0][0x2d0], -R105.reuse ;  /* 0x0000b40030107a23 */ /* 0x100fe40000010869 */
[----:B------:R-:W-:Y:S01]  /*a070*/  FMNMX.FTZ R2, R44, R2, !PT ;  /* 0x000000022c027209 */ /* 0x000fe20007810000 */
[--C-:B------:R-:W-:Y:S02]  /*a080*/  FFMA.FTZ R100, R100, c[0x0][0x2d0], -R105.reuse ;  /* 0x0000b40064647a23 */ /* 0x100fe40000010869 */
[--C-:B------:R-:W-:Y:S01]  /*a090*/  FFMA.FTZ R101, R101, c[0x0][0x2d0], -R105.reuse ;  /* 0x0000b40065657a23 */ /* 0x100fe20000010869 */
[----:B------:R-:W-:Y:S01]  /*a0a0*/  FMNMX.FTZ R3, R111, R2, !PT ;  /* 0x000000026f037209 */ /* 0x000fe20007810000 */
[----:B------:R-:W-:Y:S01]  /*a0b0*/  MUFU.EX2 R83, R8 ;  /* 0x0000000800537308 */ /* 0x000fe20000000800 */
[----:B------:R-:W-:Y:S01]  /*a0c0*/  FMUL.FTZ R2, R0, c[0x0][0x2d0] ;  /* 0x0000b40000027a20 */ /* 0x000fe20000410000 */
[----:B-1----:R-:W-:Y:S01]  /*a0d0*/  FMNMX.FTZ R4, R4, R6, !PT ;  /* 0x0000000604047209 */ /* 0x002fe20007810000 */
[--C-:B------:R-:W-:Y:S01]  /*a0e0*/  FFMA.FTZ R6, R33, c[0x0][0x2d0], -R105.reuse ;  /* 0x0000b40021067a23 */ /* 0x100fe20000010869 */
[----:B------:R-:W-:Y:S03]  /*a0f0*/  FMNMX.FTZ R0, R207, R3, !PT ;  /* 0x00000003cf007209 */ /* 0x000fe60007810000 */
[----:B------:R-:W1:Y:S01]  /*a100*/  SHFL.BFLY PT, R72, R4, 0x1, 0x1f ;  /* 0x0c201f0004487f89 */ /* 0x000e6200000e0000 */
[----:B------:R-:W-:Y:S02]  /*a110*/  FMNMX.FTZ R0, R75, R0, !PT ;  /* 0x000000004b007209 */ /* 0x000fe40007810000 */
[----:B------:R4:W4:Y:S02]  /*a120*/  MUFU.EX2 R70, R2 ;  /* 0x0000000200467308 */ /* 0x0009240000000800 */
[----:B------:R-:W-:Y:S01]  /*a130*/  FMNMX.FTZ R0, R74, R0, !PT ;  /* 0x000000004a007209 */ /* 0x000fe20007810000 */
[--C-:B--2---:R-:W-:Y:S01]  /*a140*/  FFMA.FTZ R9, R36, c[0x0][0x2d0], -R105.reuse ;  /* 0x0000b40024097a23 */ /* 0x104fe20000010869 */
[----:B---3--:R-:W-:Y:S03]  /*a150*/  FMNMX.FTZ R71, R71, R5, !PT ;  /* 0x0000000547477209 */ /* 0x008fe60007810000 */
[----:B------:R-:W2:Y:S03]  /*a160*/  SHFL.BFLY PT, R3, R0, 0x2, 0x1f ;  /* 0x0c401f0000037f89 */ /* 0x000ea600000e0000 */
[----:B------:R-:W-:Y:S01]  /*a170*/  MUFU.EX2 R86, R6 ;  /* 0x0000000600567308 */ /* 0x000fe20000000800 */
[----:B------:R-:W-:Y:S04]  /*a180*/  FMUL.FTZ R96, R71, c[0x0][0x2d0] ;  /* 0x0000b40047607a20 */ /* 0x000fe80000410000 */
[--C-:B------:R-:W-:Y:S02]  /*a190*/  FFMA.FTZ R32, R40, c[0x0][0x2d0], -R96.reuse ;  /* 0x0000b40028207a23 */ /* 0x100fe40000010860 */
[----:B------:R-:W-:Y:S03]  /*a1a0*/  FFMA.FTZ R48, R202, c[0x0][0x2d0], -R96 ;  /* 0x0000b400ca307a23 */ /* 0x000fe60000010860 */
[----:B------:R-:W-:Y:S01]  /*a1b0*/  MUFU.EX2 R43, R9 ;  /* 0x00000009002b7308 */ /* 0x000fe20000000800 */
[----:B-1----:R-:W-:Y:S01]  /*a1c0*/  FMNMX.FTZ R72, R4, R72, !PT ;  /* 0x0000004804487209 */ /* 0x002fe20007810000 */
[--C-:B------:R-:W-:Y:S04]  /*a1d0*/  FFMA.FTZ R4, R186, c[0x0][0x2d0], -R105.reuse ;  /* 0x0000b400ba047a23 */ /* 0x100fe80000010869 */
[C---:B------:R-:W-:Y:S02]  /*a1e0*/  FMUL.FTZ R107, R72.reuse, c[0x0][0x2d0] ;  /* 0x0000b400486b7a20 */ /* 0x040fe40000410000 */
[----:B----4-:R-:W-:Y:S02]  /*a1f0*/  FADD.FTZ R2, -R72, R116 ;  /* 0x0000007448027221 */ /* 0x010fe40000010100 */
[----:B------:R-:W-:Y:S01]  /*a200*/  MUFU.EX2 R106, R4 ;  /* 0x00000004006a7308 */ /* 0x000fe20000000800 */
[----:B--2---:R-:W-:Y:S01]  /*a210*/  FMNMX.FTZ R0, R0, R3, !PT ;  /* 0x0000000300007209 */ /* 0x004fe20007810000 */
[----:B------:R-:W-:Y:S02]  /*a220*/  FFMA.FTZ R3, R184, c[0x0][0x2d0], -R105 ;  /* 0x0000b400b8037a23 */ /* 0x000fe40000010869 */
[--C-:B------:R-:W-:Y:S02]  /*a230*/  FFMA.FTZ R5, R22, c[0x0][0x2d0], -R107.reuse ;  /* 0x0000b40016057a23 */ /* 0x100fe4000001086b */
[----:B------:R-:W-:Y:S02]  /*a240*/  FMUL.FTZ R2, R2, c[0x0][0x2d0] ;  /* 0x0000b40002027a20 */ /* 0x000fe40000410000 */
[--C-:B------:R-:W-:Y:S02]  /*a250*/  FFMA.FTZ R12, R17, c[0x0][0x2d0], -R107.reuse ;  /* 0x0000b400110c7a23 */ /* 0x100fe4000001086b */
[----:B------:R1:W-:Y:S01]  /*a260*/  MUFU.EX2 R119, R3 ;  /* 0x0000000300777308 */ /* 0x0003e20000000800 */
[----:B------:R-:W-:Y:S02]  /*a270*/  FMUL.FTZ R17, R70, R133 ;  /* 0x0000008546117220 */ /* 0x000fe40000410000 */
[--C-:B------:R-:W-:Y:S02]  /*a280*/  FFMA.FTZ R102, R102, c[0x0][0x2d0], -R107.reuse ;  /* 0x0000b40066667a23 */ /* 0x100fe4000001086b */
[--C-:B------:R-:W-:Y:S05]  /*a290*/  FFMA.FTZ R103, R103, c[0x0][0x2d0], -R107.reuse ;  /* 0x0000b40067677a23 */ /* 0x100fea000001086b */
[----:B------:R2:W3:Y:S10]  /*a2a0*/  MUFU.EX2 R68, R2 ;  /* 0x0000000200447308 */ /* 0x0004f40000000800 */
[----:B------:R4:W4:Y:S01]  /*a2b0*/  MUFU.EX2 R88, R5 ;  /* 0x0000000500587308 */ /* 0x0009220000000800 */
[----:B-1----:R-:W-:Y:S09]  /*a2c0*/  FFMA.FTZ R3, R187, c[0x0][0x2d0], -R107 ;  /* 0x0000b400bb037a23 */ /* 0x002ff2000001086b */
[----:B------:R1:W-:Y:S01]  /*a2d0*/  MUFU.EX2 R104, R3 ;  /* 0x0000000300687308 */ /* 0x0003e20000000800 */
[----:B--2---:R-:W-:Y:S02]  /*a2e0*/  FADD.FTZ R2, -R71, R117 ;  /* 0x0000007547027221 */ /* 0x004fe40000010100 */
[----:B---3--:R-:W-:Y:S02]  /*a2f0*/  FMUL.FTZ R6, R68, R126 ;  /* 0x0000007e44067220 */ /* 0x008fe40000410000 */
[----:B------:R-:W-:Y:S05]  /*a300*/  FMUL.FTZ R2, R2, c[0x0][0x2d0] ;  /* 0x0000b40002027a20 */ /* 0x000fea0000410000 */
[----:B------:R-:W-:Y:S01]  /*a310*/  MUFU.EX2 R33, R12 ;  /* 0x0000000c00217308 */ /* 0x000fe20000000800 */
[----:B----4-:R-:W-:Y:S01]  /*a320*/  FMUL.FTZ R5, R70, R125 ;  /* 0x0000007d46057220 */ /* 0x010fe20000410000 */
[----:B------:R-:W-:Y:S08]  /*a330*/  MOV R126, R88 ;  /* 0x00000058007e7202 */ /* 0x000ff00000000f00 */
[----:B------:R2:W3:Y:S01]  /*a340*/  MUFU.EX2 R69, R2 ;  /* 0x0000000200457308 */ /* 0x0004e20000000800 */
[----:B-1----:R-:W-:Y:S09]  /*a350*/  FFMA.FTZ R3, R199, c[0x0][0x2d0], -R107 ;  /* 0x0000b400c7037a23 */ /* 0x002ff2000001086b */
[----:B------:R-:W1:Y:S10]  /*a360*/  MUFU.EX2 R184, R3 ;  /* 0x0000000300b87308 */ /* 0x000e740000000800 */
[----:B------:R-:W-:Y:S01]  /*a370*/  MUFU.EX2 R100, R100 ;  /* 0x0000006400647308 */ /* 0x000fe20000000800 */
[----:B--2---:R-:W-:Y:S02]  /*a380*/  FFMA.FTZ R2, R198, c[0x0][0x2d0], -R105 ;  /* 0x0000b400c6027a23 */ /* 0x004fe40000010869 */
[C---:B---3--:R-:W-:Y:S02]  /*a390*/  FMUL.FTZ R8, R69.reuse, R120 ;  /* 0x0000007845087220 */ /* 0x048fe40000410000 */
[C---:B------:R-:W-:Y:S05]  /*a3a0*/  FMUL.FTZ R9, R69.reuse, R121 ;  /* 0x0000007945097220 */ /* 0x040fea0000410000 */
[----:B------:R2:W3:Y:S01]  /*a3b0*/  MUFU.EX2 R117, R2 ;  /* 0x0000000200757308 */ /* 0x0004e20000000800 */
[C---:B------:R-:W-:Y:S02]  /*a3c0*/  FMUL.FTZ R12, R69.reuse, R128 ;  /* 0x00000080450c7220 */ /* 0x040fe40000410000 */
[----:B------:R-:W-:Y:S01]  /*a3d0*/  FMUL.FTZ R13, R69, R129 ;  /* 0x00000081450d7220 */ /* 0x000fe20000410000 */
[----:B-1----:R-:W-:Y:S01]  /*a3e0*/  F2FP.PACK_AB R77, R184, R104 ;  /* 0x00000068b84d723e */ /* 0x002fe200000000ff */
[----:B------:R-:W-:Y:S02]  /*a3f0*/  FFMA.FTZ R3, R18, c[0x0][0x2d0], -R107 ;  /* 0x0000b40012037a23 */ /* 0x000fe4000001086b */
[----:B------:R-:W-:Y:S03]  /*a400*/  FMUL.FTZ R18, R68, R134 ;  /* 0x0000008644127220 */ /* 0x000fe60000410000 */
[----:B------:R1:W-:Y:S10]  /*a410*/  MUFU.EX2 R230, R3 ;  /* 0x0000000300e67308 */ /* 0x0003f40000000800 */
[----:B------:R-:W-:Y:S01]  /*a420*/  MUFU.EX2 R198, R7 ;  /* 0x0000000700c67308 */ /* 0x000fe20000000800 */
[----:B--2---:R-:W-:Y:S01]  /*a430*/  FFMA.FTZ R2, R185, c[0x0][0x2d0], -R105 ;  /* 0x0000b400b9027a23 */ /* 0x004fe20000010869 */
[----:B---3--:R-:W-:Y:S08]  /*a440*/  F2FP.PACK_AB R76, R117, R106 ;  /* 0x0000006a754c723e */ /* 0x008ff000000000ff */
[----:B------:R2:W3:Y:S01]  /*a450*/  MUFU.EX2 R231, R2 ;  /* 0x0000000200e77308 */ /* 0x0004e20000000800 */
[--C-:B-1----:R-:W-:Y:S09]  /*a460*/  FFMA.FTZ R3, R197, c[0x0][0x2d0], -R96.reuse ;  /* 0x0000b400c5037a23 */ /* 0x102ff20000010860 */
[----:B------:R1:W-:Y:S10]  /*a470*/  MUFU.EX2 R110, R3 ;  /* 0x00000003006e7308 */ /* 0x0003f40000000800 */
[----:B------:R-:W-:Y:S01]  /*a480*/  MUFU.EX2 R101, R101 ;  /* 0x0000006500657308 */ /* 0x000fe20000000800 */
[----:B--2---:R-:W2:Y:S01]  /*a490*/  SHFL.BFLY PT, R2, R0, 0x1, 0x1f ;  /* 0x0c201f0000027f89 */ /* 0x004ea200000e0000 */
[----:B---3--:R-:W-:Y:S08]  /*a4a0*/  F2FP.PACK_AB R78, R119, R231 ;  /* 0x000000e7774e723e */ /* 0x008ff000000000ff */
[----:B------:R-:W-:Y:S01]  /*a4b0*/  MUFU.EX2 R102, R102 ;  /* 0x0000006600667308 */ /* 0x000fe20000000800 */
[--C-:B-1----:R-:W-:Y:S01]  /*a4c0*/  FFMA.FTZ R3, R200, c[0x0][0x2d0], -R96.reuse ;  /* 0x0000b400c8037a23 */ /* 0x102fe20000010860 */
[----:B------:R-:W-:Y:S08]  /*a4d0*/  MOV R200, R44 ;  /* 0x0000002c00c87202 */ /* 0x000ff00000000f00 */
[----:B------:R1:W3:Y:S01]  /*a4e0*/  MUFU.EX2 R233, R3 ;  /* 0x0000000300e97308 */ /* 0x0002e20000000800 */
[----:B--2---:R-:W-:Y:S01]  /*a4f0*/  FMNMX.FTZ R2, R2, R0, !PT ;  /* 0x0000000002027209 */ /* 0x004fe20007810000 */
[----:B------:R-:W-:Y:S08]  /*a500*/  FFMA.FTZ R0, R19, c[0x0][0x2d0], -R107 ;  /* 0x0000b40013007a23 */ /* 0x000ff0000001086b */
[----:B------:R-:W-:Y:S01]  /*a510*/  MUFU.EX2 R103, R103 ;  /* 0x0000006700677308 */ /* 0x000fe20000000800 */
[----:B------:R-:W-:Y:S09]  /*a520*/  FMUL.FTZ R19, R68, R135 ;  /* 0x0000008744137220 */ /* 0x000ff20000410000 */
[----:B------:R2:W4:Y:S01]  /*a530*/  MUFU.EX2 R185, R0 ;  /* 0x0000000000b97308 */ /* 0x0005220000000800 */
[----:B-1----:R-:W-:Y:S01]  /*a540*/  FFMA.FTZ R3, R191, c[0x0][0x2d0], -R96 ;  /* 0x0000b400bf037a23 */ /* 0x002fe20000010860 */
[----:B---3--:R-:W-:Y:S02]  /*a550*/  F2FP.PACK_AB R64, R233, R110 ;  /* 0x0000006ee940723e */ /* 0x008fe400000000ff */
[----:B------:R-:W-:Y:S01]  /*a560*/  MOV R191, R61 ;  /* 0x0000003d00bf7202 */ /* 0x000fe20000000f00 */
[----:B------:R-:W-:Y:S05]  /*a570*/  FMUL.FTZ R61, R69, R177 ;  /* 0x000000b1453d7220 */ /* 0x000fea0000410000 */
[----:B------:R1:W-:Y:S01]  /*a580*/  MUFU.EX2 R229, R3 ;  /* 0x0000000300e57308 */ /* 0x0003e20000000800 */
[----:B--2---:R-:W-:Y:S01]  /*a590*/  FADD.FTZ R0, -R2, R118 ;  /* 0x0000007602007221 */ /* 0x004fe20000010100 */
[----:B----4-:R-:W-:Y:S03]  /*a5a0*/  F2FP.PACK_AB R79, R185, R230 ;  /* 0x000000e6b94f723e */ /* 0x010fe600000000ff */
[----:B------:R-:W-:Y:S06]  /*a5b0*/  FMUL.FTZ R0, R0, c[0x0][0x2d0] ;  /* 0x0000b40000007a20 */ /* 0x000fec0000410000 */
[----:B------:R-:W2:Y:S01]  /*a5c0*/  MUFU.EX2 R0, R0 ;  /* 0x0000000000007308 */ /* 0x000ea20000000800 */
[--C-:B-1----:R-:W-:Y:S01]  /*a5d0*/  FFMA.FTZ R3, R189, c[0x0][0x2d0], -R96.reuse ;  /* 0x0000b400bd037a23 */ /* 0x102fe20000010860 */
[----:B------:R-:W-:Y:S08]  /*a5e0*/  MOV R189, R81 ;  /* 0x0000005100bd7202 */ /* 0x000ff00000000f00 */
[----:B------:R1:W3:Y:S01]  /*a5f0*/  MUFU.EX2 R10, R3 ;  /* 0x00000003000a7308 */ /* 0x0002e20000000800 */
[C---:B--2---:R-:W-:Y:S01]  /*a600*/  FMUL.FTZ R14, R0.reuse, R130 ;  /* 0x00000082000e7220 */ /* 0x044fe20000410000 */
[----:B------:R-:W-:Y:S01]  /*a610*/  MOV R130, R83 ;  /* 0x0000005300827202 */ /* 0x000fe20000000f00 */
[----:B------:R-:W-:Y:S02]  /*a620*/  FMUL.FTZ R15, R0, R131 ;  /* 0x00000083000f7220 */ /* 0x000fe40000410000 */
[----:B-1----:R-:W-:Y:S01]  /*a630*/  FMUL.FTZ R3, R2, c[0x0][0x2d0] ;  /* 0x0000b40002037a20 */ /* 0x002fe20000410000 */
[----:B---3--:R-:W-:Y:S01]  /*a640*/  MOV R121, R10 ;  /* 0x0000000a00797202 */ /* 0x008fe20000000f00 */
[----:B------:R-:W-:Y:S01]  /*a650*/  FMUL.FTZ R10, R0, R122 ;  /* 0x0000007a000a7220 */ /* 0x000fe20000410000 */
[----:B------:R-:W-:Y:S01]  /*a660*/  MOV R122, R47 ;  /* 0x0000002f007a7202 */ /* 0x000fe20000000f00 */
[--C-:B------:R-:W-:Y:S01]  /*a670*/  FFMA.FTZ R4, R188, c[0x0][0x2d0], -R3.reuse ;  /* 0x0000b400bc047a23 */ /* 0x100fe20000010803 */
[----:B------:R-:W-:Y:S01]  /*a680*/  F2FP.PACK_AB R66, R121, R229 ;  /* 0x000000e57942723e */ /* 0x000fe200000000ff */
[--C-:B------:R-:W-:Y:S01]  /*a690*/  FFMA.FTZ R7, R31, c[0x0][0x2d0], -R3.reuse ;  /* 0x0000b4001f077a23 */ /* 0x100fe20000010803 */
[----:B------:R-:W-:Y:S01]  /*a6a0*/  MOV R188, R62 ;  /* 0x0000003e00bc7202 */ /* 0x000fe20000000f00 */
[----:B------:R1:W-:Y:S01]  /*a6b0*/  MUFU.EX2 R116, R4 ;  /* 0x0000000400747308 */ /* 0x0003e20000000800 */
[----:B------:R-:W-:Y:S02]  /*a6c0*/  FMUL.FTZ R31, R0, R147 ;  /* 0x00000093001f7220 */ /* 0x000fe40000410000 */
[--C-:B------:R-:W-:Y:S02]  /*a6d0*/  FFMA.FTZ R40, R42, c[0x0][0x2d0], -R3.reuse ;  /* 0x0000b4002a287a23 */ /* 0x100fe40000010803 */
[--C-:B------:R-:W-:Y:S02]  /*a6e0*/  FFMA.FTZ R44, R203, c[0x0][0x2d0], -R3.reuse ;  /* 0x0000b400cb2c7a23 */ /* 0x100fe40000010803 */
[C---:B------:R-:W-:Y:S02]  /*a6f0*/  FMUL.FTZ R42, R0.reuse, R158 ;  /* 0x0000009e002a7220 */ /* 0x040fe40000410000 */
[C---:B------:R-:W-:Y:S01]  /*a700*/  FMUL.FTZ R47, R0.reuse, R163 ;  /* 0x000000a3002f7220 */ /* 0x040fe20000410000 */
[----:B------:R2:W-:Y:S01]  /*a710*/  MUFU.EX2 R197, R7 ;  /* 0x0000000700c57308 */ /* 0x0005e20000000800 */
[----:B------:R-:W-:Y:S02]  /*a720*/  FMUL.FTZ R62, R0, R178 ;  /* 0x000000b2003e7220 */ /* 0x000fe40000410000 */
[--C-:B------:R-:W-:Y:S07]  /*a730*/  FFMA.FTZ R75, R75, c[0x0][0x2d0], -R3.reuse ;  /* 0x0000b4004b4b7a23 */ /* 0x100fee0000010803 */
[----:B------:R3:W-:Y:S01]  /*a740*/  MUFU.EX2 R147, R32 ;  /* 0x0000002000937308 */ /* 0x0007e20000000800 */
[--C-:B-1----:R-:W-:Y:S09]  /*a750*/  FFMA.FTZ R4, R201, c[0x0][0x2d0], -R3.reuse ;  /* 0x0000b400c9047a23 */ /* 0x102ff20000010803 */
[----:B------:R1:W4:Y:S01]  /*a760*/  MUFU.EX2 R232, R4 ;  /* 0x0000000400e87308 */ /* 0x0003220000000800 */
[----:B--2---:R-:W-:Y:S01]  /*a770*/  FMUL.FTZ R7, R68, R127 ;  /* 0x0000007f44077220 */ /* 0x004fe20000410000 */
[----:B------:R-:W-:Y:S01]  /*a780*/  MOV R127, R87 ;  /* 0x00000057007f7202 */ /* 0x000fe20000000f00 */
[C---:B---3--:R-:W-:Y:S01]  /*a790*/  FMUL.FTZ R32, R70.reuse, R148 ;  /* 0x0000009446207220 */ /* 0x048fe20000410000 */
[----:B------:R-:W-:Y:S01]  /*a7a0*/  MOV R148, R33 ;  /* 0x0000002100947202 */ /* 0x000fe20000000f00 */
[----:B------:R-:W-:Y:S02]  /*a7b0*/  FMUL.FTZ R33, R70, R149 ;  /* 0x0000009546217220 */ /* 0x000fe40000410000 */
[--C-:B-1----:R-:W-:Y:S01]  /*a7c0*/  FFMA.FTZ R4, R196, c[0x0][0x2d0], -R3.reuse ;  /* 0x0000b400c4047a23 */ /* 0x102fe20000010803 */
[----:B----4-:R-:W-:Y:S02]  /*a7d0*/  F2FP.PACK_AB R65, R232, R116 ;  /* 0x00000074e841723e */ /* 0x010fe400000000ff */
[----:B------:R-:W-:Y:S01]  /*a7e0*/  MOV R196, R80 ;  /* 0x0000005000c47202 */ /* 0x000fe20000000f00 */
[----:B------:R1:W-:Y:S02]  /*a7f0*/  MUFU.EX2 R228, R4 ;  /* 0x0000000400e47308 */ /* 0x0003e40000000800 */
[----:B-1----:R-:W-:Y:S01]  /*a800*/  FFMA.FTZ R4, R190, c[0x0][0x2d0], -R3 ;  /* 0x0000b400be047a23 */ /* 0x002fe20000010803 */
[----:B------:R-:W-:Y:S01]  /*a810*/  MOV R190, R45 ;  /* 0x0000002d00be7202 */ /* 0x000fe20000000f00 */
[----:B------:R-:W-:Y:S06]  /*a820*/  FMUL.FTZ R45, R69, R161 ;  /* 0x000000a1452d7220 */ /* 0x000fec0000410000 */
[----:B------:R1:W2:Y:S02]  /*a830*/  MUFU.EX2 R11, R4 ;  /* 0x00000004000b7308 */ /* 0x0002a40000000800 */
[--C-:B-1----:R-:W-:Y:S01]  /*a840*/  FFMA.FTZ R4, R23, c[0x0][0x2d0], -R107.reuse ;  /* 0x0000b40017047a23 */ /* 0x102fe2000001086b */
[----:B--2---:R-:W-:Y:S01]  /*a850*/  MOV R120, R11 ;  /* 0x0000000b00787202 */ /* 0x004fe20000000f00 */
[----:B------:R-:W1:Y:S01]  /*a860*/  LDSM.16.MT88.4 R20, [R224+0x100] ;  /* 0x00010000e014783b */ /* 0x000e620000004200 */
[----:B------:R-:W-:Y:S05]  /*a870*/  FMUL.FTZ R11, R0, R123 ;  /* 0x0000007b000b7220 */ /* 0x000fea0000410000 */
[----:B------:R2:W3:Y:S01]  /*a880*/  MUFU.EX2 R82, R4 ;  /* 0x0000000400527308 */ /* 0x0004e20000000800 */
[----:B------:R-:W-:Y:S02]  /*a890*/  F2FP.PACK_AB R67, R120, R228 ;  /* 0x000000e47843723e */ /* 0x000fe400000000ff */
[----:B------:R-:W-:Y:S01]  /*a8a0*/  MOV R123, R86 ;  /* 0x00000056007b7202 */ /* 0x000fe20000000f00 */
[--C-:B--2---:R-:W-:Y:S01]  /*a8b0*/  FFMA.FTZ R4, R34, c[0x0][0x2d0], -R107.reuse ;  /* 0x0000b40022047a23 */ /* 0x104fe2000001086b */
[----:B---3--:R-:W-:Y:S02]  /*a8c0*/  MOV R131, R82 ;  /* 0x0000005200837202 */ /* 0x008fe40000000f00 */
[----:B------:R-:W-:Y:S03]  /*a8d0*/  LDSM.16.MT88.4 R80, [R226+0x100] ;  /* 0x00010000e250783b */ /* 0x000fe60000004200 */
[----:B------:R2:W-:Y:S02]  /*a8e0*/  MUFU.EX2 R187, R4 ;  /* 0x0000000400bb7308 */ /* 0x0005e40000000800 */
[--C-:B--2---:R-:W-:Y:S08]  /*a8f0*/  FFMA.FTZ R4, R35, c[0x0][0x2d0], -R107.reuse ;  /* 0x0000b40023047a23 */ /* 0x104ff0000001086b */
[----:B------:R2:W-:Y:S02]  /*a900*/  MUFU.EX2 R199, R4 ;  /* 0x0000000400c77308 */ /* 0x0005e40000000800 */
[--C-:B--2---:R-:W-:Y:S02]  /*a910*/  FFMA.FTZ R4, R24, c[0x0][0x2d0], -R96.reuse ;  /* 0x0000b40018047a23 */ /* 0x104fe40000010860 */
[----:B------:R-:W-:Y:S06]  /*a920*/  FFMA.FTZ R24, R50, c[0x0][0x2d0], -R107 ;  /* 0x0000b40032187a23 */ /* 0x000fec000001086b */
[----:B------:R2:W3:Y:S01]  /*a930*/  MUFU.EX2 R89, R4 ;  /* 0x0000000400597308 */ /* 0x0004e20000000800 */
[----:B------:R-:W-:Y:S09]  /*a940*/  FMUL.FTZ R50, R68, R166 ;  /* 0x000000a644327220 */ /* 0x000ff20000410000 */
[----:B------:R4:W-:Y:S01]  /*a950*/  MUFU.EX2 R134, R24 ;  /* 0x0000001800867308 */ /* 0x0009e20000000800 */
[--C-:B--2---:R-:W-:Y:S01]  /*a960*/  FFMA.FTZ R4, R25, c[0x0][0x2d0], -R96.reuse ;  /* 0x0000b40019047a23 */ /* 0x104fe20000010860 */
[----:B---3--:R-:W-:Y:S01]  /*a970*/  MOV R125, R89 ;  /* 0x00000059007d7202 */ /* 0x008fe20000000f00 */
[C---:B------:R-:W-:Y:S01]  /*a980*/  FMUL.FTZ R25, R69.reuse, R141 ;  /* 0x0000008d45197220 */ /* 0x040fe20000410000 */
[----:B------:R-:W-:Y:S06]  /*a990*/  MOV R141, R197 ;  /* 0x000000c5008d7202 */ /* 0x000fec0000000f00 */
[----:B------:R2:W-:Y:S01]  /*a9a0*/  MUFU.EX2 R91, R4 ;  /* 0x00000004005b7308 */ /* 0x0005e20000000800 */
[----:B------:R-:W-:Y:S01]  /*a9b0*/  MOV R197, R60 ;  /* 0x0000003c00c57202 */ /* 0x000fe20000000f00 */
[--C-:B------:R-:W-:Y:S02]  /*a9c0*/  FFMA.FTZ R60, R216, c[0x0][0x2d0], -R3.reuse ;  /* 0x0000b400d83c7a23 */ /* 0x100fe40000010803 */
[C---:B----4-:R-:W-:Y:S01]  /*a9d0*/  FMUL.FTZ R24, R69.reuse, R140 ;  /* 0x0000008c45187220 */ /* 0x050fe20000410000 */
[----:B------:R-:W-:Y:S01]  /*a9e0*/  MOV R140, R43 ;  /* 0x0000002b008c7202 */ /* 0x000fe20000000f00 */
[----:B------:R-:W-:Y:S04]  /*a9f0*/  FMUL.FTZ R43, R0, R159 ;  /* 0x0000009f002b7220 */ /* 0x000fe80000410000 */
[----:B------:R3:W-:Y:S01]  /*aa00*/  MUFU.EX2 R216, R60 ;  /* 0x0000003c00d87308 */ /* 0x0007e20000000800 */
[--C-:B--2---:R-:W-:Y:S02]  /*aa10*/  FFMA.FTZ R4, R26, c[0x0][0x2d0], -R3.reuse ;  /* 0x0000b4001a047a23 */ /* 0x104fe40000010803 */
[C---:B------:R-:W-:Y:S07]  /*aa20*/  FMUL.FTZ R26, R0.reuse, R142 ;  /* 0x0000008e001a7220 */ /* 0x040fee0000410000 */
[----:B------:R2:W-:Y:S01]  /*aa30*/  MUFU.EX2 R90, R4 ;  /* 0x00000004005a7308 */ /* 0x0005e20000000800 */
[----:B---3--:R-:W-:Y:S02]  /*aa40*/  FMUL.FTZ R60, R69, R176 ;  /* 0x000000b0453c7220 */ /* 0x008fe40000410000 */
[----:B--2---:R-:W-:Y:S02]  /*aa50*/  FFMA.FTZ R4, R27, c[0x0][0x2d0], -R3 ;  /* 0x0000b4001b047a23 */ /* 0x004fe40000010803 */
[----:B------:R-:W-:Y:S01]  /*aa60*/  FMUL.FTZ R27, R0, R143 ;  /* 0x0000008f001b7220 */ /* 0x000fe20000410000 */
[----:B------:R-:W-:Y:S04]  /*aa70*/  MOV R143, R199 ;  /* 0x000000c7008f7202 */ /* 0x000fe80000000f00 */
[----:B------:R2:W-:Y:S01]  /*aa80*/  MUFU.EX2 R186, R4 ;  /* 0x0000000400ba7308 */ /* 0x0005e20000000800 */
[----:B------:R-:W-:Y:S01]  /*aa90*/  MOV R199, R57 ;  /* 0x0000003900c77202 */ /* 0x000fe20000000f00 */
[----:B------:R-:W-:Y:S02]  /*aaa0*/  FMUL.FTZ R57, R69, R173 ;  /* 0x000000ad45397220 */ /* 0x000fe40000410000 */
[--C-:B--2---:R-:W-:Y:S06]  /*aab0*/  FFMA.FTZ R4, R28, c[0x0][0x2d0], -R96.reuse ;  /* 0x0000b4001c047a23 */ /* 0x104fec0000010860 */
[----:B------:R2:W3:Y:S10]  /*aac0*/  MUFU.EX2 R28, R16 ;  /* 0x00000010001c7308 */ /* 0x0004f40000000800 */
[----:B------:R4:W1:Y:S01]  /*aad0*/  MUFU.EX2 R84, R4 ;  /* 0x0000000400547308 */ /* 0x0008620000000800 */
[----:B--2---:R-:W-:Y:S01]  /*aae0*/  FMUL.FTZ R16, R70, R132 ;  /* 0x0000008446107220 */ /* 0x004fe20000410000 */
[----:B---3--:R-:W-:Y:S01]  /*aaf0*/  MOV R133, R28 ;  /* 0x0000001c00857202 */ /* 0x008fe20000000f00 */
[----:B------:R-:W-:Y:S02]  /*ab00*/  FFMA.FTZ R28, R51, c[0x0][0x2d0], -R107 ;  /* 0x0000b400331c7a23 */ /* 0x000fe4000001086b */
[----:B------:R-:W-:Y:S05]  /*ab10*/  FMUL.FTZ R51, R68, R167 ;  /* 0x000000a744337220 */ /* 0x000fea0000410000 */
[----:B------:R2:W-:Y:S01]  /*ab20*/  MUFU.EX2 R35, R28 ;  /* 0x0000001c00237308 */ /* 0x0005e20000000800 */
[--C-:B----4-:R-:W-:Y:S01]  /*ab30*/  FFMA.FTZ R4, R29, c[0x0][0x2d0], -R96.reuse ;  /* 0x0000b4001d047a23 */ /* 0x110fe20000010860 */
[----:B-1----:R-:W-:Y:S01]  /*ab40*/  MOV R129, R84 ;  /* 0x0000005400817202 */ /* 0x002fe20000000f00 */
[C---:B------:R-:W-:Y:S07]  /*ab50*/  FMUL.FTZ R29, R69.reuse, R145 ;  /* 0x00000091451d7220 */ /* 0x040fee0000410000 */
[----:B------:R1:W3:Y:S10]  /*ab60*/  MUFU.EX2 R118, R4 ;  /* 0x0000000400767308 */ /* 0x0002f40000000800 */
[----:B------:R4:W-:Y:S01]  /*ab70*/  MUFU.EX2 R145, R40 ;  /* 0x0000002800917308 */ /* 0x0009e20000000800 */
[C---:B--2---:R-:W-:Y:S09]  /*ab80*/  FMUL.FTZ R28, R69.reuse, R144 ;  /* 0x00000090451c7220 */ /* 0x044ff20000410000 */
[----:B------:R2:W-:Y:S01]  /*ab90*/  MUFU.EX2 R144, R44 ;  /* 0x0000002c00907308 */ /* 0x0005e20000000800 */
[----:B-1----:R-:W-:Y:S01]  /*aba0*/  FFMA.FTZ R4, R30, c[0x0][0x2d0], -R3 ;  /* 0x0000b4001e047a23 */ /* 0x002fe20000010803 */
[----:B---3--:R-:W-:Y:S01]  /*abb0*/  MOV R142, R118 ;  /* 0x00000076008e7202 */ /* 0x008fe20000000f00 */
[C---:B------:R-:W-:Y:S01]  /*abc0*/  FMUL.FTZ R30, R0.reuse, R146 ;  /* 0x00000092001e7220 */ /* 0x040fe20000410000 */
[----:B------:R-:W-:Y:S01]  /*abd0*/  MOV R118, R58 ;  /* 0x0000003a00767202 */ /* 0x000fe20000000f00 */
[----:B------:R-:W-:Y:S05]  /*abe0*/  FMUL.FTZ R58, R0, R174 ;  /* 0x000000ae003a7220 */ /* 0x000fea0000410000 */
[----:B------:R1:W3:Y:S01]  /*abf0*/  MUFU.EX2 R85, R4 ;  /* 0x0000000400557308 */ /* 0x0002e20000000800 */
[C---:B----4-:R-:W-:Y:S02]  /*ac00*/  FMUL.FTZ R40, R69.reuse, R156 ;  /* 0x0000009c45287220 */ /* 0x050fe40000410000 */
[----:B--2---:R-:W-:Y:S01]  /*ac10*/  FMUL.FTZ R44, R69, R160 ;  /* 0x000000a0452c7220 */ /* 0x004fe20000410000 */
[----:B------:R-:W-:Y:S01]  /*ac20*/  MOV R160, R195 ;  /* 0x000000c300a07202 */ /* 0x000fe20000000f00 */
[----:B-1----:R-:W-:Y:S01]  /*ac30*/  FFMA.FTZ R4, R37, c[0x0][0x2d0], -R105 ;  /* 0x0000b40025047a23 */ /* 0x002fe20000010869 */
[----:B---3--:R-:W-:Y:S02]  /*ac40*/  MOV R128, R85 ;  /* 0x0000005500807202 */ /* 0x008fe40000000f00 */
[----:B------:R-:W-:Y:S02]  /*ac50*/  LDSM.16.MT88.4 R84, [R224+0x900] ;  /* 0x00090000e054783b */ /* 0x000fe40000004200 */
[----:B------:R1:W-:Y:S02]  /*ac60*/  MUFU.EX2 R201, R4 ;  /* 0x0000000400c97308 */ /* 0x0003e40000000800 */
[----:B-1----:R-:W-:Y:S04]  /*ac70*/  FFMA.FTZ R4, R38, c[0x0][0x2d0], -R107 ;  /* 0x0000b40026047a23 */ /* 0x002fe8000001086b */
[----:B------:R-:W1:Y:S04]  /*ac80*/  LDSM.16.MT88.4 R36, [R227+0x100] ;  /* 0x00010000e324783b */ /* 0x000e680000004200 */
[----:B------:R2:W3:Y:S02]  /*ac90*/  MUFU.EX2 R59, R4 ;  /* 0x00000004003b7308 */ /* 0x0004e40000000800 */
[----:B--2---:R-:W-:Y:S01]  /*aca0*/  FMUL.FTZ R4, R70, R124 ;  /* 0x0000007c46047220 */ /* 0x004fe20000410000 */
[----:B------:R-:W-:Y:S02]  /*acb0*/  MOV R124, R90 ;  /* 0x0000005a007c7202 */ /* 0x000fe40000000f00 */
[----:B---3--:R-:W-:Y:S01]  /*acc0*/  MOV R132, R59 ;  /* 0x0000003b00847202 */ /* 0x008fe20000000f00 */
[----:B------:R-:W-:Y:S03]  /*acd0*/  FMUL.FTZ R59, R0, R175 ;  /* 0x000000af003b7220 */ /* 0x000fe60000410000 */
[-C--:B------:R-:W-:Y:S08]  /*ace0*/  HMMA.16816.F32 R4, R76, R20.reuse, R4 ;  /* 0x000000144c04723c */ /* 0x080ff00000001804 */
[C---:B------:R-:W-:Y:S07]  /*acf0*/  HMMA.16816.F32 R8, R64.reuse, R20, R8 ;  /* 0x000000144008723c */ /* 0x040fee0000001808 */
[----:B------:R-:W-:Y:S01]  /*ad00*/  FFMA.FTZ R20, R49, c[0x0][0x2d0], -R105 ;  /* 0x0000b40031147a23 */ /* 0x000fe20000010869 */
[-C--:B------:R-:W-:Y:S03]  /*ad10*/  HMMA.16816.F32 R12, R64, R22.reuse, R12 ;  /* 0x00000016400c723c */ /* 0x080fe6000000180c */
[----:B------:R2:W3:Y:S01]  /*ad20*/  MUFU.EX2 R34, R20 ;  /* 0x0000001400227308 */ /* 0x0004e20000000800 */
[C---:B------:R-:W-:Y:S01]  /*ad30*/  FMUL.FTZ R21, R70.reuse, R137 ;  /* 0x0000008946157220 */ /* 0x040fe20000410000 */
[----:B------:R-:W-:Y:S01]  /*ad40*/  MOV R137, R198 ;  /* 0x000000c600897202 */ /* 0x000fe20000000f00 */
[----:B------:R-:W-:Y:S01]  /*ad50*/  FMUL.FTZ R49, R70, R165 ;  /* 0x000000a546317220 */ /* 0x000fe20000410000 */
[----:B------:R-:W-:Y:S01]  /*ad60*/  MOV R165, R106 ;  /* 0x0000006a00a57202 */ /* 0x000fe20000000f00 */
[C---:B------:R-:W-:Y:S04]  /*ad70*/  HMMA.16816.F32 R16, R76.reuse, R22, R16 ;  /* 0x000000164c10723c */ /* 0x040fe80000001810 */
[----:B------:R-:W-:Y:S01]  /*ad80*/  MOV R198, R56 ;  /* 0x0000003800c67202 */ /* 0x000fe20000000f00 */
[----:B------:R-:W-:Y:S02]  /*ad90*/  FFMA.FTZ R56, R209, c[0x0][0x2d0], -R3 ;  /* 0x0000b400d1387a23 */ /* 0x000fe40000010803 */
[C---:B------:R-:W-:Y:S01]  /*ada0*/  FMUL.FTZ R22, R68.reuse, R138 ;  /* 0x0000008a44167220 */ /* 0x040fe20000410000 */
[----:B------:R-:W-:Y:S01]  /*adb0*/  MOV R138, R186 ;  /* 0x000000ba008a7202 */ /* 0x000fe20000000f00 */
[----:B------:R-:W-:Y:S01]  /*adc0*/  FMUL.FTZ R23, R68, R139 ;  /* 0x0000008b44177220 */ /* 0x000fe20000410000 */
[----:B------:R4:W-:Y:S02]  /*add0*/  MUFU.EX2 R135, R56 ;  /* 0x0000003800877308 */ /* 0x0009e40000000800 */
[----:B------:R-:W-:Y:S01]  /*ade0*/  MOV R186, R63 ;  /* 0x0000003f00ba7202 */ /* 0x000fe20000000f00 */
[----:B------:R-:W-:Y:S01]  /*adf0*/  FMUL.FTZ R63, R0, R179 ;  /* 0x000000b3003f7220 */ /* 0x000fe20000410000 */
[----:B------:R-:W-:Y:S01]  /*ae00*/  MOV R139, R91 ;  /* 0x0000005b008b7202 */ /* 0x000fe20000000f00 */
[----:B------:R-:W-:Y:S02]  /*ae10*/  FFMA.FTZ R106, R114, c[0x0][0x2d0], -R107 ;  /* 0x0000b400726a7a23 */ /* 0x000fe4000001086b */
[----:B--2---:R-:W-:Y:S01]  /*ae20*/  FMUL.FTZ R20, R70, R136 ;  /* 0x0000008846147220 */ /* 0x004fe20000410000 */
[----:B---3--:R-:W-:Y:S01]  /*ae30*/  MOV R149, R34 ;  /* 0x0000002200957202 */ /* 0x008fe20000000f00 */
[C---:B------:R-:W-:Y:S01]  /*ae40*/  FMUL.FTZ R34, R68.reuse, R150 ;  /* 0x0000009644227220 */ /* 0x040fe20000410000 */
[----:B------:R-:W-:Y:S01]  /*ae50*/  MOV R150, R35 ;  /* 0x0000002300967202 */ /* 0x000fe20000000f00 */
[----:B------:R-:W-:Y:S01]  /*ae60*/  FMUL.FTZ R35, R68, R151 ;  /* 0x0000009744237220 */ /* 0x000fe20000410000 */
[----:B------:R-:W-:Y:S01]  /*ae70*/  MOV R136, R187 ;  /* 0x000000bb00887202 */ /* 0x000fe20000000f00 */
[----:B------:R-:W-:Y:S01]  /*ae80*/  MUFU.EX2 R106, R106 ;  /* 0x0000006a006a7308 */ /* 0x000fe20000000800 */
[-C--:B-1----:R-:W-:Y:S03]  /*ae90*/  HMMA.16816.F32 R20, R76, R36.reuse, R20 ;  /* 0x000000244c14723c */ /* 0x082fe60000001814 */
[----:B------:R-:W-:Y:S01]  /*aea0*/  MOV R187, R46 ;  /* 0x0000002e00bb7202 */ /* 0x000fe20000000f00 */
[----:B------:R-:W-:Y:S04]  /*aeb0*/  FMUL.FTZ R46, R0, R162 ;  /* 0x000000a2002e7220 */ /* 0x000fe80000410000 */
[C---:B------:R-:W-:Y:S04]  /*aec0*/  HMMA.16816.F32 R24, R64.reuse, R36, R24 ;  /* 0x000000244018723c */ /* 0x040fe80000001818 */
[----:B----4-:R-:W-:Y:S03]  /*aed0*/  FMUL.FTZ R56, R69, R172 ;  /* 0x000000ac45387220 */ /* 0x010fe60000410000 */
[--C-:B------:R-:W-:Y:S01]  /*aee0*/  FFMA.FTZ R36, R41, c[0x0][0x2d0], -R96.reuse ;  /* 0x0000b40029247a23 */ /* 0x100fe20000010860 */
[-C--:B------:R-:W-:Y:S03]  /*aef0*/  HMMA.16816.F32 R28, R64, R38.reuse, R28 ;  /* 0x00000026401c723c */ /* 0x080fe6000000181c */
[----:B------:R1:W-:Y:S01]  /*af00*/  MUFU.EX2 R146, R36 ;  /* 0x0000002400927308 */ /* 0x0003e20000000800 */
[----:B------:R-:W-:Y:S02]  /*af10*/  FMUL.FTZ R37, R70, R153 ;  /* 0x0000009946257220 */ /* 0x000fe40000410000 */
[----:B------:R-:W-:Y:S02]  /*af20*/  FMUL.FTZ R41, R69, R157 ;  /* 0x0000009d45297220 */ /* 0x000fe40000410000 */
[C---:B------:R-:W-:Y:S07]  /*af30*/  HMMA.16816.F32 R32, R76.reuse, R38, R32 ;  /* 0x000000264c20723c */ /* 0x040fee0000001820 */
[C---:B------:R-:W-:Y:S02]  /*af40*/  FMUL.FTZ R38, R68.reuse, R154 ;  /* 0x0000009a44267220 */ /* 0x040fe40000410000 */
[----:B------:R-:W-:Y:S03]  /*af50*/  FMUL.FTZ R39, R68, R155 ;  /* 0x0000009b44277220 */ /* 0x000fe60000410000 */
[----:B-1----:R-:W-:Y:S02]  /*af60*/  FMUL.FTZ R36, R70, R152 ;  /* 0x0000009846247220 */ /* 0x002fe40000410000 */
[----:B------:R1:W-:Y:S05]  /*af70*/  MUFU.EX2 R152, R48 ;  /* 0x0000003000987308 */ /* 0x0003ea0000000800 */
[-C--:B------:R-:W-:Y:S08]  /*af80*/  HMMA.16816.F32 R36, R76, R52.reuse, R36 ;  /* 0x000000344c24723c */ /* 0x080ff00000001824 */
[C---:B------:R-:W-:Y:S07]  /*af90*/  HMMA.16816.F32 R40, R64.reuse, R52, R40 ;  /* 0x000000344028723c */ /* 0x040fee0000001828 */
[--C-:B------:R-:W-:Y:S01]  /*afa0*/  FFMA.FTZ R52, R208, c[0x0][0x2d0], -R96.reuse ;  /* 0x0000b400d0347a23 */ /* 0x100fe20000010860 */
[-C--:B------:R-:W-:Y:S03]  /*afb0*/  HMMA.16816.F32 R44, R64, R54.reuse, R44 ;  /* 0x00000036402c723c */ /* 0x080fe6000000182c */
[----:B------:R2:W3:Y:S01]  /*afc0*/  MUFU.EX2 R88, R52 ;  /* 0x0000003400587308 */ /* 0x0004e20000000800 */
[C---:B-1----:R-:W-:Y:S02]  /*afd0*/  FMUL.FTZ R48, R70.reuse, R164 ;  /* 0x000000a446307220 */ /* 0x042fe40000410000 */
[----:B------:R-:W-:Y:S05]  /*afe0*/  FMUL.FTZ R53, R70, R169 ;  /* 0x000000a946357220 */ /* 0x000fea0000410000 */
[C---:B------:R-:W-:Y:S07]  /*aff0*/  HMMA.16816.F32 R48, R76.reuse, R54, R48 ;  /* 0x000000364c30723c */ /* 0x040fee0000001830 */
[C---:B------:R-:W-:Y:S02]  /*b000*/  FMUL.FTZ R54, R68.reuse, R170 ;  /* 0x000000aa44367220 */ /* 0x040fe40000410000 */
[----:B------:R-:W-:Y:S03]  /*b010*/  FMUL.FTZ R55, R68, R171 ;  /* 0x000000ab44377220 */ /* 0x000fe60000410000 */
[----:B--2---:R-:W-:Y:S07]  /*b020*/  FMUL.FTZ R52, R70, R168 ;  /* 0x000000a846347220 */ /* 0x004fee0000410000 */
[-C--:B------:R-:W-:Y:S08]  /*b030*/  HMMA.16816.F32 R52, R76, R80.reuse, R52 ;  /* 0x000000504c34723c */ /* 0x080ff00000001834 */
[C---:B------:R-:W-:Y:S07]  /*b040*/  HMMA.16816.F32 R56, R64.reuse, R80, R56 ;  /* 0x000000504038723c */ /* 0x040fee0000001838 */
[--C-:B------:R-:W-:Y:S01]  /*b050*/  FFMA.FTZ R80, R210, c[0x0][0x2d0], -R105.reuse ;  /* 0x0000b400d2507a23 */ /* 0x100fe20000010869 */
[-C--:B------:R-:W-:Y:S03]  /*b060*/  HMMA.16816.F32 R60, R64, R82.reuse, R60 ;  /* 0x00000052403c723c */ /* 0x080fe6000000183c */
[----:B------:R1:W-:Y:S01]  /*b070*/  MUFU.EX2 R210, R80 ;  /* 0x0000005000d27308 */ /* 0x0003e20000000800 */
[----:B------:R-:W-:Y:S03]  /*b080*/  F2FP.PACK_AB R81, R138, R124 ;  /* 0x0000007c8a51723e */ /* 0x000fe600000000ff */
[C---:B------:R-:W-:Y:S01]  /*b090*/  FMUL.FTZ R64, R70.reuse, R180 ;  /* 0x000000b446407220 */ /* 0x040fe20000410000 */
[----:B------:R-:W-:Y:S01]  /*b0a0*/  F2FP.PACK_AB R180, R101, R100 ;  /* 0x0000006465b4723e */ /* 0x000fe200000000ff */
[----:B------:R-:W-:Y:S03]  /*b0b0*/  FMUL.FTZ R65, R70, R181 ;  /* 0x000000b546417220 */ /* 0x000fe60000410000 */
[C---:B------:R-:W-:Y:S01]  /*b0c0*/  FMUL.FTZ R66, R68.reuse, R182 ;  /* 0x000000b644427220 */ /* 0x040fe20000410000 */
[----:B------:R-:W-:Y:S01]  /*b0d0*/  F2FP.PACK_AB R181, R103, R102 ;  /* 0x0000006667b5723e */ /* 0x000fe200000000ff */
[----:B------:R-:W-:Y:S07]  /*b0e0*/  FMUL.FTZ R67, R68, R183 ;  /* 0x000000b744437220 */ /* 0x000fee0000410000 */
[----:B------:R-:W-:Y:S04]  /*b0f0*/  HMMA.16816.F32 R64, R76, R82, R64 ;  /* 0x000000524c40723c */ /* 0x000fe80000001840 */
[----:B-1----:R-:W-:Y:S03]  /*b100*/  FFMA.FTZ R80, R213, c[0x0][0x2d0], -R105 ;  /* 0x0000b400d5507a23 */ /* 0x002fe60000010869 */
[----:B------:R-:W-:Y:S02]  /*b110*/  F2FP.PACK_AB R76, R130, R127 ;  /* 0x0000007f824c723e */ /* 0x000fe400000000ff */
[----:B------:R-:W-:Y:S01]  /*b120*/  F2FP.PACK_AB R77, R131, R126 ;  /* 0x0000007e834d723e */ /* 0x000fe200000000ff */
[----:B------:R1:W-:Y:S02]  /*b130*/  MUFU.EX2 R209, R80 ;  /* 0x0000005000d17308 */ /* 0x0003e40000000800 */
[----:B------:R-:W-:Y:S02]  /*b140*/  F2FP.PACK_AB R78, R123, R137 ;  /* 0x000000897b4e723e */ /* 0x000fe400000000ff */
[----:B------:R-:W-:Y:S02]  /*b150*/  F2FP.PACK_AB R79, R143, R136 ;  /* 0x000000888f4f723e */ /* 0x000fe400000000ff */
[----:B---3--:R-:W-:Y:S02]  /*b160*/  MOV R213, R88 ;  /* 0x0000005800d57202 */ /* 0x008fe40000000f00 */
[----:B------:R-:W2:Y:S01]  /*b170*/  LDSM.16.MT88.4 R88, [R227+0x900] ;  /* 0x00090000e358783b */ /* 0x000ea20000004200 */
[----:B------:R-:W-:Y:S02]  /*b180*/  F2FP.PACK_AB R82, R142, R129 ;  /* 0x000000818e52723e */ /* 0x000fe400000000ff */
[-C--:B------:R-:W-:Y:S03]  /*b190*/  HMMA.16816.F32 R4, R76, R84.reuse, R4 ;  /* 0x000000544c04723c */ /* 0x080fe60000001804 */
[----:B------:R-:W-:Y:S01]  /*b1a0*/  F2FP.PACK_AB R83, R141, R128 ;  /* 0x000000808d53723e */ /* 0x000fe200000000ff */
[--C-:B-1----:R-:W-:Y:S01]  /*b1b0*/  FFMA.FTZ R80, R217, c[0x0][0x2d0], -R107.reuse ;  /* 0x0000b400d9507a23 */ /* 0x102fe2000001086b */
[----:B------:R-:W-:Y:S02]  /*b1c0*/  MOV R217, R150 ;  /* 0x0000009600d97202 */ /* 0x000fe40000000f00 */
[----:B------:R-:W-:Y:S01]  /*b1d0*/  MOV R150, R149 ;  /* 0x0000009500967202 */ /* 0x000fe20000000f00 */
[----:B------:R1:W-:Y:S01]  /*b1e0*/  MUFU.EX2 R155, R80 ;  /* 0x00000050009b7308 */ /* 0x0003e20000000800 */
[----:B------:R-:W-:Y:S03]  /*b1f0*/  MOV R149, R148 ;  /* 0x0000009400957202 */ /* 0x000fe60000000f00 */
[----:B------:R-:W-:Y:S02]  /*b200*/  MOV R148, R134 ;  /* 0x0000008600947202 */ /* 0x000fe40000000f00 */
[----:B------:R-:W-:Y:S02]  /*b210*/  MOV R134, R133 ;  /* 0x0000008500867202 */ /* 0x000fe40000000f00 */
[----:B------:R-:W-:Y:S02]  /*b220*/  MOV R133, R132 ;  /* 0x0000008400857202 */ /* 0x000fe40000000f00 */
[----:B------:R-:W-:Y:S01]  /*b230*/  MOV R132, R92 ;  /* 0x0000005c00847202 */ /* 0x000fe20000000f00 */
[----:B------:R-:W-:Y:S01]  /*b240*/  FFMA.FTZ R92, R218, c[0x0][0x2d0], -R107 ;  /* 0x0000b400da5c7a23 */ /* 0x000fe2000001086b */
[----:B------:R-:W-:Y:S02]  /*b250*/  MOV R218, R150 ;  /* 0x0000009600da7202 */ /* 0x000fe40000000f00 */
[----:B------:R-:W-:Y:S01]  /*b260*/  MOV R150, R149 ;  /* 0x0000009500967202 */ /* 0x000fe20000000f00 */
[----:B------:R3:W-:Y:S01]  /*b270*/  MUFU.EX2 R154, R92 ;  /* 0x0000005c009a7308 */ /* 0x0007e20000000800 */
[----:B------:R-:W-:Y:S02]  /*b280*/  MOV R149, R148 ;  /* 0x0000009400957202 */ /* 0x000fe40000000f00 */
[----:B------:R-:W-:Y:S02]  /*b290*/  MOV R148, R133 ;  /* 0x0000008500947202 */ /* 0x000fe40000000f00 */
[----:B------:R-:W-:Y:S02]  /*b2a0*/  MOV R133, R95 ;  /* 0x0000005f00857202 */ /* 0x000fe40000000f00 */
[----:B------:R-:W-:Y:S02]  /*b2b0*/  MOV R151, R134 ;  /* 0x0000008600977202 */ /* 0x000fe40000000f00 */
[----:B------:R-:W-:Y:S02]  /*b2c0*/  MOV R134, R132 ;  /* 0x0000008400867202 */ /* 0x000fe40000000f00 */
[----:B-1----:R-:W-:Y:S02]  /*b2d0*/  F2FP.PACK_AB R80, R139, R125 ;  /* 0x0000007d8b50723e */ /* 0x002fe400000000ff */
[----:B------:R-:W-:Y:S02]  /*b2e0*/  MOV R132, R200 ;  /* 0x000000c800847202 */ /* 0x000fe40000000f00 */
[----:B------:R-:W-:Y:S03]  /*b2f0*/  MOV R200, R93 ;  /* 0x0000005d00c87202 */ /* 0x000fe60000000f00 */
[C---:B------:R-:W-:Y:S07]  /*b300*/  HMMA.16816.F32 R8, R80.reuse, R84, R8 ;  /* 0x000000545008723c */ /* 0x040fee0000001808 */
[--C-:B------:R-:W-:Y:S01]  /*b310*/  FFMA.FTZ R84, R211, c[0x0][0x2d0], -R105.reuse ;  /* 0x0000b400d3547a23 */ /* 0x100fe20000010869 */
[-C--:B------:R-:W-:Y:S03]  /*b320*/  HMMA.16816.F32 R12, R80, R86.reuse, R12 ;  /* 0x00000056500c723c */ /* 0x080fe6000000180c */
[----:B------:R1:W-:Y:S01]  /*b330*/  MUFU.EX2 R208, R84 ;  /* 0x0000005400d07308 */ /* 0x0003e20000000800 */
[----:B------:R-:W-:Y:S02]  /*b340*/  MOV R211, R135 ;  /* 0x0000008700d37202 */ /* 0x000fe40000000f00 */
[----:B------:R-:W-:Y:S02]  /*b350*/  MOV R135, R190 ;  /* 0x000000be00877202 */ /* 0x000fe40000000f00 */
[C---:B------:R-:W-:Y:S04]  /*b360*/  HMMA.16816.F32 R16, R76.reuse, R86, R16 ;  /* 0x000000564c10723c */ /* 0x040fe80000001810 */
[----:B------:R-:W-:Y:S02]  /*b370*/  MOV R190, R94 ;  /* 0x0000005e00be7202 */ /* 0x000fe40000000f00 */
[----:B---3--:R-:W3:Y:S02]  /*b380*/  LDSM.16.MT88.4 R92, [R225+0x900] ;  /* 0x00090000e15c783b */ /* 0x008ee40000004200 */
[-C--:B--2---:R-:W-:Y:S08]  /*b390*/  HMMA.16816.F32 R20, R76, R88.reuse, R20 ;  /* 0x000000584c14723c */ /* 0x084ff00000001814 */
[C---:B------:R-:W-:Y:S04]  /*b3a0*/  HMMA.16816.F32 R24, R80.reuse, R88, R24 ;  /* 0x000000585018723c */ /* 0x040fe80000001818 */
[----:B-1----:R-:W-:Y:S01]  /*b3b0*/  FFMA.FTZ R84, R212, c[0x0][0x2d0], -R105 ;  /* 0x0000b400d4547a23 */ /* 0x002fe20000010869 */
[----:B------:R-:W-:Y:S02]  /*b3c0*/  MOV R212, R152 ;  /* 0x0000009800d47202 */ /* 0x000fe40000000f00 */
[--C-:B------:R-:W-:Y:S01]  /*b3d0*/  FFMA.FTZ R88, R220, c[0x0][0x2d0], -R96.reuse ;  /* 0x0000b400dc587a23 */ /* 0x100fe20000010860 */
[-C--:B------:R-:W-:Y:S01]  /*b3e0*/  HMMA.16816.F32 R28, R80, R90.reuse, R28 ;  /* 0x0000005a501c723c */ /* 0x080fe2000000181c */
[----:B------:R1:W-:Y:S03]  /*b3f0*/  MUFU.EX2 R203, R84 ;  /* 0x0000005400cb7308 */ /* 0x0003e60000000800 */
[----:B------:R-:W-:Y:S02]  /*b400*/  MOV R220, R150 ;  /* 0x0000009600dc7202 */ /* 0x000fe40000000f00 */
[----:B------:R-:W-:Y:S02]  /*b410*/  MOV R150, R198 ;  /* 0x000000c600967202 */ /* 0x000fe40000000f00 */
[C---:B------:R-:W-:Y:S03]  /*b420*/  HMMA.16816.F32 R32, R76.reuse, R90, R32 ;  /* 0x0000005a4c20723c */ /* 0x040fe60000001820 */
[----:B------:R2:W-:Y:S05]  /*b430*/  MUFU.EX2 R153, R88 ;  /* 0x0000005800997308 */ /* 0x0005ea0000000800 */
[-C--:B---3--:R-:W-:Y:S04]  /*b440*/  HMMA.16816.F32 R36, R76, R92.reuse, R36 ;  /* 0x0000005c4c24723c */ /* 0x088fe80000001824 */
[--C-:B-1----:R-:W-:Y:S01]  /*b450*/  FFMA.FTZ R84, R214, c[0x0][0x2d0], -R107.reuse ;  /* 0x0000b400d6547a23 */ /* 0x102fe2000001086b */
[----:B------:R-:W-:Y:S02]  /*b460*/  MOV R214, R149 ;  /* 0x0000009500d67202 */ /* 0x000fe40000000f00 */
[----:B------:R-:W-:Y:S01]  /*b470*/  MOV R149, R201 ;  /* 0x000000c900957202 */ /* 0x000fe20000000f00 */
[C---:B------:R-:W-:Y:S01]  /*b480*/  HMMA.16816.F32 R40, R80.reuse, R92, R40 ;  /* 0x0000005c5028723c */ /* 0x040fe20000001828 */
[----:B------:R1:W-:Y:S03]  /*b490*/  MUFU.EX2 R201, R84 ;  /* 0x0000005400c97308 */ /* 0x0003e60000000800 */
[--C-:B--2---:R-:W-:Y:S01]  /*b4a0*/  FFMA.FTZ R88, R219, c[0x0][0x2d0], -R96.reuse ;  /* 0x0000b400db587a23 */ /* 0x104fe20000010860 */
[----:B------:R-:W-:Y:S02]  /*b4b0*/  MOV R219, R149 ;  /* 0x0000009500db7202 */ /* 0x000fe40000000f00 */
[--C-:B------:R-:W-:Y:S01]  /*b4c0*/  FFMA.FTZ R92, R249, c[0x0][0x2d0], -R96.reuse ;  /* 0x0000b400f95c7a23 */ /* 0x100fe20000010860 */
[-C--:B------:R-:W-:Y:S03]  /*b4d0*/  HMMA.16816.F32 R44, R80, R94.reuse, R44 ;  /* 0x0000005e502c723c */ /* 0x080fe6000000182c */
[----:B------:R2:W-:Y:S01]  /*b4e0*/  MUFU.EX2 R159, R88 ;  /* 0x00000058009f7308 */ /* 0x0005e20000000800 */
[----:B------:R-:W-:Y:S02]  /*b4f0*/  MOV R149, R199 ;  /* 0x000000c700957202 */ /* 0x000fe40000000f00 */
[----:B------:R-:W-:Y:S02]  /*b500*/  MOV R249, R129 ;  /* 0x0000008100f97202 */ /* 0x000fe40000000f00 */
[C---:B------:R-:W-:Y:S04]  /*b510*/  HMMA.16816.F32 R48, R76.reuse, R94, R48 ;  /* 0x0000005e4c30723c */ /* 0x040fe80000001830 */
[----:B-1----:R-:W-:Y:S01]  /*b520*/  FFMA.FTZ R84, R215, c[0x0][0x2d0], -R107 ;  /* 0x0000b400d7547a23 */ /* 0x002fe2000001086b */
[----:B------:R-:W-:Y:S03]  /*b530*/  MOV R215, R151 ;  /* 0x0000009700d77202 */ /* 0x000fe60000000f00 */
[----:B------:R1:W-:Y:S01]  /*b540*/  MUFU.EX2 R202, R84 ;  /* 0x0000005400ca7308 */ /* 0x0003e20000000800 */
[----:B------:R-:W-:Y:S03]  /*b550*/  MOV R151, R135 ;  /* 0x0000008700977202 */ /* 0x000fe60000000f00 */
[----:B------:R-:W-:Y:S02]  /*b560*/  MOV R135, R188 ;  /* 0x000000bc00877202 */ /* 0x000fe40000000f00 */
[----:B------:R-:W-:Y:S01]  /*b570*/  MOV R188, R191 ;  /* 0x000000bf00bc7202 */ /* 0x000fe20000000f00 */
[--C-:B--2---:R-:W-:Y:S01]  /*b580*/  FFMA.FTZ R88, R222, c[0x0][0x2d0], -R3.reuse ;  /* 0x0000b400de587a23 */ /* 0x104fe20000010803 */
[----:B------:R-:W-:Y:S02]  /*b590*/  MOV R222, R148 ;  /* 0x0000009400de7202 */ /* 0x000fe40000000f00 */
[----:B------:R-:W-:Y:S01]  /*b5a0*/  MOV R148, R133 ;  /* 0x0000008500947202 */ /* 0x000fe20000000f00 */
[----:B------:R2:W-:Y:S01]  /*b5b0*/  MUFU.EX2 R152, R88 ;  /* 0x0000005800987308 */ /* 0x0005e20000000800 */
[----:B------:R-:W-:Y:S02]  /*b5c0*/  MOV R133, R190 ;  /* 0x000000be00857202 */ /* 0x000fe40000000f00 */
[----:B------:R-:W-:Y:S02]  /*b5d0*/  MOV R190, R200 ;  /* 0x000000c800be7202 */ /* 0x000fe40000000f00 */
[----:B------:R-:W-:Y:S02]  /*b5e0*/  MOV R161, R148 ;  /* 0x0000009400a17202 */ /* 0x000fe40000000f00 */
[----:B------:R-:W-:Y:S02]  /*b5f0*/  MOV R148, R197 ;  /* 0x000000c500947202 */ /* 0x000fe40000000f00 */
[----:B------:R-:W-:Y:S01]  /*b600*/  MOV R191, R193 ;  /* 0x000000c100bf7202 */ /* 0x000fe20000000f00 */
[----:B------:R3:W-:Y:S01]  /*b610*/  MUFU.EX2 R200, R92 ;  /* 0x0000005c00c87308 */ /* 0x0007e20000000800 */
[----:B-1----:R-:W1:Y:S01]  /*b620*/  LDSM.16.MT88.4 R84, [R226+0x900] ;  /* 0x00090000e254783b */ /* 0x002e620000004200 */
[--C-:B--2---:R-:W-:Y:S01]  /*b630*/  FFMA.FTZ R88, R245, c[0x0][0x2d0], -R3.reuse ;  /* 0x0000b400f5587a23 */ /* 0x104fe20000010803 */
[----:B------:R-:W-:Y:S07]  /*b640*/  MOV R245, R123 ;  /* 0x0000007b00f57202 */ /* 0x000fee0000000f00 */
[----:B------:R2:W4:Y:S01]  /*b650*/  MUFU.EX2 R158, R88 ;  /* 0x00000058009e7308 */ /* 0x0005220000000800 */
[----:B---3--:R-:W-:Y:S01]  /*b660*/  FFMA.FTZ R92, R251, c[0x0][0x2d0], -R3 ;  /* 0x0000b400fb5c7a23 */ /* 0x008fe20000010803 */
[----:B------:R-:W-:Y:S08]  /*b670*/  MOV R251, R131 ;  /* 0x0000008300fb7202 */ /* 0x000ff00000000f00 */
[----:B------:R3:W-:Y:S01]  /*b680*/  MUFU.EX2 R156, R92 ;  /* 0x0000005c009c7308 */ /* 0x0007e20000000800 */
[--C-:B--2---:R-:W-:Y:S01]  /*b690*/  FFMA.FTZ R88, R221, c[0x0][0x2d0], -R96.reuse ;  /* 0x0000b400dd587a23 */ /* 0x104fe20000010860 */
[----:B------:R-:W-:Y:S01]  /*b6a0*/  MOV R221, R128 ;  /* 0x0000008000dd7202 */ /* 0x000fe20000000f00 */
[-C--:B-1----:R-:W-:Y:S07]  /*b6b0*/  HMMA.16816.F32 R52, R76, R84.reuse, R52 ;  /* 0x000000544c34723c */ /* 0x082fee0000001834 */
[----:B------:R1:W2:Y:S01]  /*b6c0*/  MUFU.EX2 R157, R88 ;  /* 0x00000058009d7308 */ /* 0x0002a20000000800 */
[C---:B------:R-:W-:Y:S04]  /*b6d0*/  HMMA.16816.F32 R56, R80.reuse, R84, R56 ;  /* 0x000000545038723c */ /* 0x040fe80000001838 */
[----:B---3--:R-:W-:Y:S01]  /*b6e0*/  FFMA.FTZ R92, R150, c[0x0][0x2d0], -R107 ;  /* 0x0000b400965c7a23 */ /* 0x008fe2000001086b */
[----:B------:R-:W-:Y:S02]  /*b6f0*/  MOV R150, R196 ;  /* 0x000000c400967202 */ /* 0x000fe40000000f00 */
[----:B------:R-:W-:Y:S01]  /*b700*/  FFMA.FTZ R84, R252, c[0x0][0x2d0], -R3 ;  /* 0x0000b400fc547a23 */ /* 0x000fe20000010803 */
[-C--:B------:R-:W-:Y:S01]  /*b710*/  HMMA.16816.F32 R60, R80, R86.reuse, R60 ;  /* 0x00000056503c723c */ /* 0x080fe2000000183c */
[----:B------:R3:W-:Y:S03]  /*b720*/  MUFU.EX2 R162, R92 ;  /* 0x0000005c00a27308 */ /* 0x0007e60000000800 */
[----:B------:R-:W-:Y:S03]  /*b730*/  MOV R252, R130 ;  /* 0x0000008200fc7202 */ /* 0x000fe60000000f00 */
[--C-:B------:R-:W-:Y:S01]  /*b740*/  FFMA.FTZ R80, R223, c[0x0][0x2d0], -R105.reuse ;  /* 0x0000b400df507a23 */ /* 0x100fe20000010869 */
[----:B------:R-:W-:Y:S01]  /*b750*/  HMMA.16816.F32 R64, R76, R86, R64 ;  /* 0x000000564c40723c */ /* 0x000fe20000001840 */
[----:B-1----:R-:W1:Y:S02]  /*b760*/  LDSM.16.MT88.4 R88, [R224+0x1100] ;  /* 0x00110000e058783b */ /* 0x002e640000004200 */
[----:B------:R2:W-:Y:S01]  /*b770*/  MUFU.EX2 R163, R80 ;  /* 0x0000005000a37308 */ /* 0x0005e20000000800 */
[----:B------:R-:W-:Y:S02]  /*b780*/  F2FP.PACK_AB R81, R144, R145 ;  /* 0x000000919051723e */ /* 0x000fe400000000ff */
[----:B------:R-:W-:Y:S02]  /*b790*/  F2FP.PACK_AB R82, R213, R212 ;  /* 0x000000d4d552723e */ /* 0x000fe400000000ff */
[----:B------:R-:W-:Y:S04]  /*b7a0*/  F2FP.PACK_AB R76, R219, R140 ;  /* 0x0000008cdb4c723e */ /* 0x000fe800000000ff */
[----:B------:R-:W-:Y:S01]  /*b7b0*/  F2FP.PACK_AB R77, R220, R222 ;  /* 0x000000dedc4d723e */ /* 0x000fe200000000ff */
[----:B------:R4:W1:Y:S01]  /*b7c0*/  MUFU.EX2 R199, R84 ;  /* 0x0000005400c77308 */ /* 0x0008620000000800 */
[----:B------:R-:W-:Y:S02]  /*b7d0*/  F2FP.PACK_AB R78, R218, R215 ;  /* 0x000000d7da4e723e */ /* 0x000fe400000000ff */
[----:B------:R-:W-:Y:S01]  /*b7e0*/  F2FP.PACK_AB R79, R217, R214 ;  /* 0x000000d6d94f723e */ /* 0x000fe200000000ff */
[----:B---3--:R-:W-:Y:S01]  /*b7f0*/  LDSM.16.MT88.4 R92, [R225+0x1100] ;  /* 0x00110000e15c783b */ /* 0x008fe20000004200 */
[----:B------:R-:W-:Y:S01]  /*b800*/  F2FP.PACK_AB R83, R216, R211 ;  /* 0x000000d3d853723e */ /* 0x000fe200000000ff */
[----:B--2---:R-:W-:Y:S04]  /*b810*/  FFMA.FTZ R80, R248, c[0x0][0x2d0], -R105 ;  /* 0x0000b400f8507a23 */ /* 0x004fe80000010869 */
[----:B------:R2:W-:Y:S02]  /*b820*/  MUFU.EX2 R198, R80 ;  /* 0x0000005000c67308 */ /* 0x0005e40000000800 */
[----:B----4-:R-:W3:Y:S01]  /*b830*/  LDSM.16.MT88.4 R84, [R227+0x1100] ;  /* 0x00110000e354783b */ /* 0x010ee20000004200 */
[-C--:B-1----:R-:W-:Y:S03]  /*b840*/  HMMA.16816.F32 R4, R76, R88.reuse, R4 ;  /* 0x000000584c04723c */ /* 0x082fe60000001804 */
[----:B--2---:R-:W-:Y:S07]  /*b850*/  F2FP.PACK_AB R80, R146, R147 ;  /* 0x000000939250723e */ /* 0x004fee00000000ff */
[C---:B------:R-:W-:Y:S07]  /*b860*/  HMMA.16816.F32 R8, R80.reuse, R88, R8 ;  /* 0x000000585008723c */ /* 0x040fee0000001808 */
[----:B------:R-:W-:Y:S01]  /*b870*/  FFMA.FTZ R88, R149, c[0x0][0x2d0], -R107 ;  /* 0x0000b40095587a23 */ /* 0x000fe2000001086b */
[-C--:B------:R-:W-:Y:S03]  /*b880*/  HMMA.16816.F32 R12, R80, R90.reuse, R12 ;  /* 0x0000005a500c723c */ /* 0x080fe6000000180c */
[----:B------:R1:W-:Y:S01]  /*b890*/  MUFU.EX2 R197, R88 ;  /* 0x0000005800c57308 */ /* 0x0003e20000000800 */
[----:B------:R-:W-:Y:S04]  /*b8a0*/  MOV R149, R194 ;  /* 0x000000c200957202 */ /* 0x000fe80000000f00 */
[C---:B------:R-:W-:Y:S08]  /*b8b0*/  HMMA.16816.F32 R16, R76.reuse, R90, R16 ;  /* 0x0000005a4c10723c */ /* 0x040ff00000001810 */
[-C--:B---3--:R-:W-:Y:S08]  /*b8c0*/  HMMA.16816.F32 R20, R76, R84.reuse, R20 ;  /* 0x000000544c14723c */ /* 0x088ff00000001814 */
[C---:B------:R-:W-:Y:S04]  /*b8d0*/  HMMA.16816.F32 R24, R80.reuse, R84, R24 ;  /* 0x000000545018723c */ /* 0x040fe80000001818 */
[----:B-1----:R-:W-:Y:S03]  /*b8e0*/  FFMA.FTZ R88, R246, c[0x0][0x2d0], -R105 ;  /* 0x0000b400f6587a23 */ /* 0x002fe60000010869 */
[----:B------:R-:W-:Y:S01]  /*b8f0*/  FFMA.FTZ R84, R250, c[0x0][0x2d0], -R107 ;  /* 0x0000b400fa547a23 */ /* 0x000fe2000001086b */
[-C--:B------:R-:W-:Y:S01]  /*b900*/  HMMA.16816.F32 R28, R80, R86.reuse, R28 ;  /* 0x00000056501c723c */ /* 0x080fe2000000181c */
[----:B------:R1:W-:Y:S07]  /*b910*/  MUFU.EX2 R196, R88 ;  /* 0x0000005800c47308 */ /* 0x0003ee0000000800 */
[C---:B------:R-:W-:Y:S03]  /*b920*/  HMMA.16816.F32 R32, R76.reuse, R86, R32 ;  /* 0x000000564c20723c */ /* 0x040fe60000001820 */
[----:B------:R2:W-:Y:S05]  /*b930*/  MUFU.EX2 R193, R84 ;  /* 0x0000005400c17308 */ /* 0x0005ea0000000800 */
[-C--:B------:R-:W-:Y:S08]  /*b940*/  HMMA.16816.F32 R36, R76, R92.reuse, R36 ;  /* 0x0000005c4c24723c */ /* 0x080ff00000001824 */
[C---:B------:R-:W-:Y:S04]  /*b950*/  HMMA.16816.F32 R40, R80.reuse, R92, R40 ;  /* 0x0000005c5028723c */ /* 0x040fe80000001828 */
[----:B-1----:R-:W-:Y:S03]  /*b960*/  FFMA.FTZ R88, R244, c[0x0][0x2d0], -R105 ;  /* 0x0000b400f4587a23 */ /* 0x002fe60000010869 */
[--C-:B------:R-:W-:Y:S01]  /*b970*/  FFMA.FTZ R92, R148, c[0x0][0x2d0], -R96.reuse ;  /* 0x0000b400945c7a23 */ /* 0x100fe20000010860 */
[-C--:B------:R-:W-:Y:S01]  /*b980*/  HMMA.16816.F32 R44, R80, R94.reuse, R44 ;  /* 0x0000005e502c723c */ /* 0x080fe2000000182c */
[----:B------:R1:W-:Y:S03]  /*b990*/  MUFU.EX2 R195, R88 ;  /* 0x0000005800c37308 */ /* 0x0003e60000000800 */
[--C-:B--2---:R-:W-:Y:S01]  /*b9a0*/  FFMA.FTZ R84, R161, c[0x0][0x2d0], -R96.reuse ;  /* 0x0000b400a1547a23 */ /* 0x104fe20000010860 */
[----:B------:R-:W-:Y:S03]  /*b9b0*/  MOV R148, R189 ;  /* 0x000000bd00947202 */ /* 0x000fe60000000f00 */
[C---:B------:R-:W-:Y:S03]  /*b9c0*/  HMMA.16816.F32 R48, R76.reuse, R94, R48 ;  /* 0x0000005e4c30723c */ /* 0x040fe60000001830 */
[----:B------:R2:W-:Y:S10]  /*b9d0*/  MUFU.EX2 R161, R84 ;  /* 0x0000005400a17308 */ /* 0x0005f40000000800 */
[----:B------:R3:W-:Y:S01]  /*b9e0*/  MUFU.EX2 R189, R92 ;  /* 0x0000005c00bd7308 */ /* 0x0007e20000000800 */
[----:B-1----:R-:W-:Y:S09]  /*b9f0*/  FFMA.FTZ R88, R247, c[0x0][0x2d0], -R107 ;  /* 0x0000b400f7587a23 */ /* 0x002ff2000001086b */
[----:B------:R1:W-:Y:S01]  /*ba00*/  MUFU.EX2 R194, R88 ;  /* 0x0000005800c27308 */ /* 0x0003e20000000800 */
[--C-:B--2---:R-:W-:Y:S01]  /*ba10*/  FFMA.FTZ R84, R150, c[0x0][0x2d0], -R96.reuse ;  /* 0x0000b40096547a23 */ /* 0x104fe20000010860 */
[----:B------:R-:W-:Y:S02]  /*ba20*/  MOV R150, R186 ;  /* 0x000000ba00967202 */ /* 0x000fe40000000f00 */
[----:B------:R-:W-:Y:S06]  /*ba30*/  MOV R186, R192 ;  /* 0x000000c000ba7202 */ /* 0x000fec0000000f00 */
[----:B------:R2:W-:Y:S01]  /*ba40*/  MUFU.EX2 R192, R84 ;  /* 0x0000005400c07308 */ /* 0x0005e20000000800 */
[--C-:B---3--:R-:W-:Y:S01]  /*ba50*/  FFMA.FTZ R92, R134, c[0x0][0x2d0], -R96.reuse ;  /* 0x0000b400865c7a23 */ /* 0x108fe20000010860 */
[----:B------:R-:W-:Y:S08]  /*ba60*/  MOV R134, R190 ;  /* 0x000000be00867202 */ /* 0x000ff00000000f00 */
[----:B------:R3:W-:Y:S01]  /*ba70*/  MUFU.EX2 R190, R92 ;  /* 0x0000005c00be7308 */ /* 0x0007e20000000800 */
[----:B-1----:R-:W1:Y:S01]  /*ba80*/  LDSM.16.MT88.4 R88, [R226+0x1100] ;  /* 0x00110000e258783b */ /* 0x002e620000004200 */
[----:B--2---:R-:W-:Y:S08]  /*ba90*/  FFMA.FTZ R84, R160, c[0x0][0x2d0], -R3 ;  /* 0x0000b400a0547a23 */ /* 0x004ff00000010803 */
[----:B------:R2:W-:Y:S01]  /*baa0*/  MUFU.EX2 R160, R84 ;  /* 0x0000005400a07308 */ /* 0x0005e20000000800 */
[----:B---3--:R-:W-:Y:S01]  /*bab0*/  FFMA.FTZ R92, R148, c[0x0][0x2d0], -R105 ;  /* 0x0000b400945c7a23 */ /* 0x008fe20000010869 */
[----:B------:R-:W-:Y:S02]  /*bac0*/  MOV R148, R133 ;  /* 0x0000008500947202 */ /* 0x000fe40000000f00 */
[----:B------:R-:W-:Y:S02]  /*bad0*/  MOV R133, R132 ;  /* 0x0000008400857202 */ /* 0x000fe40000000f00 */
[----:B------:R-:W-:Y:S02]  /*bae0*/  MOV R132, R184 ;  /* 0x000000b800847202 */ /* 0x000fe40000000f00 */
[----:B------:R-:W-:Y:S02]  /*baf0*/  MOV R166, R133 ;  /* 0x0000008500a67202 */ /* 0x000fe40000000f00 */
[----:B------:R-:W-:Y:S01]  /*bb00*/  MOV R133, R117 ;  /* 0x0000007500857202 */ /* 0x000fe20000000f00 */
[--C-:B--2---:R-:W-:Y:S01]  /*bb10*/  FFMA.FTZ R84, R191, c[0x0][0x2d0], -R3.reuse ;  /* 0x0000b400bf547a23 */ /* 0x104fe20000010803 */
[-C--:B-1----:R-:W-:Y:S03]  /*bb20*/  HMMA.16816.F32 R52, R76, R88.reuse, R52 ;  /* 0x000000584c34723c */ /* 0x082fe60000001834 */
[----:B------:R1:W-:Y:S05]  /*bb30*/  MUFU.EX2 R191, R84 ;  /* 0x0000005400bf7308 */ /* 0x0003ea0000000800 */
[C---:B------:R-:W-:Y:S07]  /*bb40*/  HMMA.16816.F32 R56, R80.reuse, R88, R56 ;  /* 0x000000585038723c */ /* 0x040fee0000001838 */
[----:B------:R-:W-:Y:S01]  /*bb50*/  FFMA.FTZ R88, R151, c[0x0][0x2d0], -R3 ;  /* 0x0000b40097587a23 */ /* 0x000fe20000010803 */
[-C--:B------:R-:W-:Y:S03]  /*bb60*/  HMMA.16816.F32 R60, R80, R90.reuse, R60 ;  /* 0x0000005a503c723c */ /* 0x080fe6000000183c */
[----:B------:R2:W-:Y:S01]  /*bb70*/  MUFU.EX2 R171, R88 ;  /* 0x0000005800ab7308 */ /* 0x0005e20000000800 */
[----:B------:R-:W-:Y:S01]  /*bb80*/  MOV R151, R104 ;  /* 0x0000006800977202 */ /* 0x000fe20000000f00 */
[----:B------:R-:W-:Y:S02]  /*bb90*/  FFMA.FTZ R104, R112, c[0x0][0x2d0], -R105 ;  /* 0x0000b40070687a23 */ /* 0x000fe40000010869 */
[----:B------:R-:W-:Y:S01]  /*bba0*/  FFMA.FTZ R80, R150, c[0x0][0x2d0], -R3 ;  /* 0x0000b40096507a23 */ /* 0x000fe20000010803 */
[----:B------:R-:W-:Y:S01]  /*bbb0*/  HMMA.16816.F32 R64, R76, R90, R64 ;  /* 0x0000005a4c40723c */ /* 0x000fe20000001840 */
[----:B-1----:R-:W1:Y:S03]  /*bbc0*/  LDSM.16.MT88.4 R84, [R224+0x1900] ;  /* 0x00190000e054783b */ /* 0x002e660000004200 */
[----:B------:R-:W-:Y:S01]  /*bbd0*/  F2FP.PACK_AB R81, R158, R152 ;  /* 0x000000989e51723e */ /* 0x000fe200000000ff */
[----:B------:R3:W-:Y:S01]  /*bbe0*/  MUFU.EX2 R170, R80 ;  /* 0x0000005000aa7308 */ /* 0x0007e20000000800 */
[----:B------:R-:W-:Y:S01]  /*bbf0*/  F2FP.PACK_AB R82, R200, R157 ;  /* 0x0000009dc852723e */ /* 0x000fe200000000ff */
[--C-:B------:R-:W-:Y:S01]  /*bc00*/  FFMA.FTZ R112, R204, c[0x0][0x2d0], -R96.reuse ;  /* 0x0000b400cc707a23 */ /* 0x100fe20000010860 */
[----:B------:R-:W-:Y:S04]  /*bc10*/  F2FP.PACK_AB R76, R209, R210 ;  /* 0x000000d2d14c723e */ /* 0x000fe800000000ff */
[----:B------:R-:W-:Y:S02]  /*bc20*/  F2FP.PACK_AB R77, R154, R155 ;  /* 0x0000009b9a4d723e */ /* 0x000fe400000000ff */
[----:B------:R-:W-:Y:S01]  /*bc30*/  F2FP.PACK_AB R78, R203, R208 ;  /* 0x000000d0cb4e723e */ /* 0x000fe200000000ff */
[----:B------:R-:W-:Y:S01]  /*bc40*/  MUFU.EX2 R104, R104 ;  /* 0x0000006800687308 */ /* 0x000fe20000000800 */
[----:B------:R-:W-:Y:S02]  /*bc50*/  F2FP.PACK_AB R79, R202, R201 ;  /* 0x000000c9ca4f723e */ /* 0x000fe400000000ff */
[----:B------:R-:W-:Y:S01]  /*bc60*/  MOV R150, R135 ;  /* 0x0000008700967202 */ /* 0x000fe20000000f00 */
[----:B--2---:R-:W2:Y:S01]  /*bc70*/  LDSM.16.MT88.4 R88, [R227+0x1900] ;  /* 0x00190000e358783b */ /* 0x004ea20000004200 */
[----:B------:R-:W-:Y:S02]  /*bc80*/  F2FP.PACK_AB R83, R199, R156 ;  /* 0x0000009cc753723e */ /* 0x000fe400000000ff */
[----:B------:R-:W-:Y:S03]  /*bc90*/  MOV R135, R187 ;  /* 0x000000bb00877202 */ /* 0x000fe60000000f00 */
[----:B------:R-:W-:Y:S01]  /*bca0*/  MUFU.EX2 R112, R112 ;  /* 0x0000007000707308 */ /* 0x000fe20000000800 */
[----:B---3--:R-:W-:Y:S01]  /*bcb0*/  FFMA.FTZ R80, R149, c[0x0][0x2d0], -R105 ;  /* 0x0000b40095507a23 */ /* 0x008fe20000010869 */
[----:B------:R-:W-:Y:S08]  /*bcc0*/  MOV R149, R188 ;  /* 0x000000bc00957202 */ /* 0x000ff00000000f00 */
[----:B------:R3:W-:Y:S01]  /*bcd0*/  MUFU.EX2 R169, R80 ;  /* 0x0000005000a97308 */ /* 0x0007e20000000800 */
[-C--:B-1----:R-:W-:Y:S09]  /*bce0*/  HMMA.16816.F32 R4, R76, R84.reuse, R4 ;  /* 0x000000544c04723c */ /* 0x082ff20000001804 */
[----:B------:R1:W-:Y:S03]  /*bcf0*/  MUFU.EX2 R188, R92 ;  /* 0x0000005c00bc7308 */ /* 0x0003e60000000800 */
[----:B---3--:R-:W-:Y:S07]  /*bd00*/  F2FP.PACK_AB R80, R159, R153 ;  /* 0x000000999f50723e */ /* 0x008fee00000000ff */
[C---:B------:R-:W-:Y:S01]  /*bd10*/  HMMA.16816.F32 R8, R80.reuse, R84, R8 ;  /* 0x000000545008723c */ /* 0x040fe20000001808 */
[----:B-1----:R-:W1:Y:S06]  /*bd20*/  LDSM.16.MT88.4 R92, [R225+0x1900] ;  /* 0x00190000e15c783b */ /* 0x002e6c0000004200 */
[--C-:B------:R-:W-:Y:S01]  /*bd30*/  FFMA.FTZ R84, R134, c[0x0][0x2d0], -R107.reuse ;  /* 0x0000b40086547a23 */ /* 0x100fe2000001086b */
[-C--:B------:R-:W-:Y:S03]  /*bd40*/  HMMA.16816.F32 R12, R80, R86.reuse, R12 ;  /* 0x00000056500c723c */ /* 0x080fe6000000180c */
[----:B------:R3:W-:Y:S01]  /*bd50*/  MUFU.EX2 R168, R84 ;  /* 0x0000005400a87308 */ /* 0x0007e20000000800 */
[----:B------:R-:W-:Y:S02]  /*bd60*/  MOV R134, R122 ;  /* 0x0000007a00867202 */ /* 0x000fe40000000f00 */
[----:B------:R-:W-:Y:S02]  /*bd70*/  MOV R122, R185 ;  /* 0x000000b9007a7202 */ /* 0x000fe40000000f00 */
[C---:B------:R-:W-:Y:S04]  /*bd80*/  HMMA.16816.F32 R16, R76.reuse, R86, R16 ;  /* 0x000000564c10723c */ /* 0x040fe80000001810 */
[----:B------:R-:W-:Y:S04]  /*bd90*/  MOV R167, R134 ;  /* 0x0000008600a77202 */ /* 0x000fe80000000f00 */
[-C--:B--2---:R-:W-:Y:S08]  /*bda0*/  HMMA.16816.F32 R20, R76, R88.reuse, R20 ;  /* 0x000000584c14723c */ /* 0x084ff00000001814 */
[C---:B------:R-:W-:Y:S04]  /*bdb0*/  HMMA.16816.F32 R24, R80.reuse, R88, R24 ;  /* 0x000000585018723c */ /* 0x040fe80000001818 */
[--C-:B---3--:R-:W-:Y:S02]  /*bdc0*/  FFMA.FTZ R84, R234, c[0x0][0x2d0], -R107.reuse ;  /* 0x0000b400ea547a23 */ /* 0x108fe4000001086b */
[----:B------:R2:W5:Y:S01]  /*bdd0*/  LDL.LU R234, [R1+0x44] ;  /* 0x0000440001ea7983 */ /* 0x0005620000300800 */
[----:B------:R-:W-:Y:S01]  /*bde0*/  FFMA.FTZ R88, R98, c[0x0][0x2d0], -R107 ;  /* 0x0000b40062587a23 */ /* 0x000fe2000001086b */
[-C--:B------:R-:W-:Y:S01]  /*bdf0*/  HMMA.16816.F32 R28, R80, R90.reuse, R28 ;  /* 0x0000005a501c723c */ /* 0x080fe2000000181c */
[----:B------:R3:W-:Y:S01]  /*be00*/  MUFU.EX2 R187, R84 ;  /* 0x0000005400bb7308 */ /* 0x0007e20000000800 */
[----:B------:R-:W4:Y:S06]  /*be10*/  LDL.LU R164, [R1+0x14] ;  /* 0x0000140001a47983 */ /* 0x000f2c0000300800 */
[C---:B------:R-:W-:Y:S03]  /*be20*/  HMMA.16816.F32 R32, R76.reuse, R90, R32 ;  /* 0x0000005a4c20723c */ /* 0x040fe60000001820 */
[----:B------:R2:W-:Y:S05]  /*be30*/  MUFU.EX2 R185, R88 ;  /* 0x0000005800b97308 */ /* 0x0005ea0000000800 */
[-C--:B-1----:R-:W-:Y:S08]  /*be40*/  HMMA.16816.F32 R36, R76, R92.reuse, R36 ;  /* 0x0000005c4c24723c */ /* 0x082ff00000001824 */
[C---:B------:R-:W-:Y:S04]  /*be50*/  HMMA.16816.F32 R40, R80.reuse, R92, R40 ;  /* 0x0000005c5028723c */ /* 0x040fe80000001828 */
[----:B---3--:R-:W-:Y:S03]  /*be60*/  FFMA.FTZ R84, R186, c[0x0][0x2d0], -R105 ;  /* 0x0000b400ba547a23 */ /* 0x008fe60000010869 */
[--C-:B------:R-:W-:Y:S01]  /*be70*/  FFMA.FTZ R92, R135, c[0x0][0x2d0], -R96.reuse ;  /* 0x0000b400875c7a23 */ /* 0x100fe20000010860 */
[-C--:B------:R-:W-:Y:S01]  /*be80*/  HMMA.16816.F32 R44, R80, R94.reuse, R44 ;  /* 0x0000005e502c723c */ /* 0x080fe2000000182c */
[----:B------:R1:W-:Y:S03]  /*be90*/  MUFU.EX2 R175, R84 ;  /* 0x0000005400af7308 */ /* 0x0003e60000000800 */
[--C-:B--2---:R-:W-:Y:S01]  /*bea0*/  FFMA.FTZ R88, R99, c[0x0][0x2d0], -R107.reuse ;  /* 0x0000b40063587a23 */ /* 0x104fe2000001086b */
[----:B------:R-:W-:Y:S01]  /*beb0*/  MOV R135, R116 ;  /* 0x0000007400877202 */ /* 0x000fe20000000f00 */
[----:B------:R-:W-:Y:S02]  /*bec0*/  FFMA.FTZ R107, R115, c[0x0][0x2d0], -R107 ;  /* 0x0000b400736b7a23 */ /* 0x000fe4000001086b */
[C---:B------:R-:W-:Y:S03]  /*bed0*/  HMMA.16816.F32 R48, R76.reuse, R94, R48 ;  /* 0x0000005e4c30723c */ /* 0x040fe60000001830 */
[----:B------:R2:W-:Y:S10]  /*bee0*/  MUFU.EX2 R184, R88 ;  /* 0x0000005800b87308 */ /* 0x0005f40000000800 */
[----:B------:R3:W-:Y:S01]  /*bef0*/  MUFU.EX2 R117, R92 ;  /* 0x0000005c00757308 */ /* 0x0007e20000000800 */
[--C-:B-1----:R-:W-:Y:S02]  /*bf00*/  FFMA.FTZ R84, R97, c[0x0][0x2d0], -R105.reuse ;  /* 0x0000b40061547a23 */ /* 0x102fe40000010869 */
[----:B------:R-:W-:Y:S02]  /*bf10*/  FFMA.FTZ R105, R113, c[0x0][0x2d0], -R105 ;  /* 0x0000b40071697a23 */ /* 0x000fe40000010869 */
[--C-:B------:R-:W-:Y:S05]  /*bf20*/  FFMA.FTZ R113, R109, c[0x0][0x2d0], -R96.reuse ;  /* 0x0000b4006d717a23 */ /* 0x100fea0000010860 */
[----:B------:R1:W-:Y:S01]  /*bf30*/  MUFU.EX2 R186, R84 ;  /* 0x0000005400ba7308 */ /* 0x0003e20000000800 */
[--C-:B------:R-:W-:Y:S02]  /*bf40*/  FFMA.FTZ R109, R111, c[0x0][0x2d0], -R3.reuse ;  /* 0x0000b4006f6d7a23 */ /* 0x100fe40000010803 */
[--C-:B------:R-:W-:Y:S02]  /*bf50*/  FFMA.FTZ R111, R207, c[0x0][0x2d0], -R3.reuse ;  /* 0x0000b400cf6f7a23 */ /* 0x100fe40000010803 */
[--C-:B--2---:R-:W-:Y:S02]  /*bf60*/  FFMA.FTZ R88, R150, c[0x0][0x2d0], -R96.reuse ;  /* 0x0000b40096587a23 */ /* 0x104fe40000010860 */
[----:B------:R-:W2:Y:S03]  /*bf70*/  LDL.LU R150, [R1+0x18] ;  /* 0x0000180001967983 */ /* 0x000ea60000300800 */
[----:B------:R1:W-:Y:S01]  /*bf80*/  MUFU.EX2 R174, R88 ;  /* 0x0000005800ae7308 */ /* 0x0003e20000000800 */
[----:B---3--:R-:W-:Y:S09]  /*bf90*/  LDSM.16.MT88.4 R92, [R227+0x2100] ;  /* 0x00210000e35c783b */ /* 0x008ff20000004200 */
[----:B------:R-:W3:Y:S01]  /*bfa0*/  MUFU.EX2 R105, R105 ;  /* 0x0000006900697308 */ /* 0x000ee20000000800 */
[----:B-1----:R-:W1:Y:S09]  /*bfb0*/  LDSM.16.MT88.4 R84, [R226+0x1900] ;  /* 0x00190000e254783b */ /* 0x002e720000004200 */
[----:B------:R-:W1:Y:S01]  /*bfc0*/  MUFU.EX2 R107, R107 ;  /* 0x0000006b006b7308 */ /* 0x000e620000000800 */
[--C-:B------:R-:W-:Y:S01]  /*bfd0*/  FFMA.FTZ R88, R149, c[0x0][0x2d0], -R96.reuse ;  /* 0x0000b40095587a23 */ /* 0x100fe20000010860 */
[----:B------:R-:W-:Y:S01]  /*bfe0*/  MOV R149, R110 ;  /* 0x0000006e00957202 */ /* 0x000fe20000000f00 */
[--C-:B------:R-:W-:Y:S07]  /*bff0*/  FFMA.FTZ R110, R205, c[0x0][0x2d0], -R96.reuse ;  /* 0x0000b400cd6e7a23 */ /* 0x100fee0000010860 */
[----:B------:R1:W-:Y:S01]  /*c000*/  MUFU.EX2 R173, R88 ;  /* 0x0000005800ad7308 */ /* 0x0003e20000000800 */
[----:B---3--:R-:W-:Y:S09]  /*c010*/  F2FP.PACK_AB R182, R105, R104 ;  /* 0x0000006869b6723e */ /* 0x008ff200000000ff */
[----:B------:R-:W3:Y:S01]  /*c020*/  MUFU.EX2 R113, R113 ;  /* 0x0000007100717308 */ /* 0x000ee20000000800 */
[----:B-1----:R-:W-:Y:S09]  /*c030*/  F2FP.PACK_AB R183, R107, R106 ;  /* 0x0000006a6bb7723e */ /* 0x002ff200000000ff */
[----:B------:R-:W-:Y:S01]  /*c040*/  MUFU.EX2 R110, R110 ;  /* 0x0000006e006e7308 */ /* 0x000fe20000000800 */
[-C--:B------:R-:W-:Y:S03]  /*c050*/  HMMA.16816.F32 R52, R76, R84.reuse, R52 ;  /* 0x000000544c34723c */ /* 0x080fe60000001834 */
[--C-:B------:R-:W-:Y:S02]  /*c060*/  FFMA.FTZ R88, R148, c[0x0][0x2d0], -R3.reuse ;  /* 0x0000b40094587a23 */ /* 0x100fe40000010803 */
[----:B------:R-:W2:Y:S04]  /*c070*/  LDL.LU R148, [R1+0x20] ;  /* 0x0000200001947983 */ /* 0x000ea80000300800 */
[----:B------:R-:W-:Y:S01]  /*c080*/  MUFU.EX2 R109, R109 ;  /* 0x0000006d006d7308 */ /* 0x000fe20000000800 */
[C---:B------:R-:W-:Y:S01]  /*c090*/  HMMA.16816.F32 R56, R80.reuse, R84, R56 ;  /* 0x000000545038723c */ /* 0x040fe20000001838 */
[----:B------:R-:W2:Y:S03]  /*c0a0*/  LDL.LU R134, [R1+0x1c] ;  /* 0x00001c0001867983 */ /* 0x000ea60000300800 */
[----:B---3--:R-:W-:Y:S03]  /*c0b0*/  F2FP.PACK_AB R178, R113, R112 ;  /* 0x0000007071b2723e */ /* 0x008fe600000000ff */
[--C-:B------:R-:W-:Y:S01]  /*c0c0*/  FFMA.FTZ R84, R108, c[0x0][0x2d0], -R96.reuse ;  /* 0x0000b4006c547a23 */ /* 0x100fe20000010860 */
[-C--:B------:R-:W-:Y:S01]  /*c0d0*/  HMMA.16816.F32 R60, R80, R86.reuse, R60 ;  /* 0x00000056503c723c */ /* 0x080fe2000000183c */
[----:B------:R1:W-:Y:S03]  /*c0e0*/  MUFU.EX2 R172, R88 ;  /* 0x0000005800ac7308 */ /* 0x0003e60000000800 */
[----:B------:R-:W-:Y:S02]  /*c0f0*/  FFMA.FTZ R108, R206, c[0x0][0x2d0], -R96 ;  /* 0x0000b400ce6c7a23 */ /* 0x000fe40000010860 */
[----:B------:R-:W-:Y:S01]  /*c100*/  LDSM.16.MT88.4 R96, [R225+0x2100] ;  /* 0x00210000e160783b */ /* 0x000fe20000004200 */
[--C-:B------:R-:W-:Y:S01]  /*c110*/  FFMA.FTZ R80, R167, c[0x0][0x2d0], -R3.reuse ;  /* 0x0000b400a7507a23 */ /* 0x100fe20000010803 */
[----:B------:R-:W-:Y:S03]  /*c120*/  HMMA.16816.F32 R64, R76, R86, R64 ;  /* 0x000000564c40723c */ /* 0x000fe60000001840 */
[----:B------:R3:W-:Y:S01]  /*c130*/  MUFU.EX2 R115, R80 ;  /* 0x0000005000737308 */ /* 0x0007e20000000800 */
[--C-:B------:R-:W-:Y:S01]  /*c140*/  FFMA.FTZ R81, R166, c[0x0][0x2d0], -R3.reuse ;  /* 0x0000b400a6517a23 */ /* 0x100fe20000010803 */
[----:B------:R-:W-:Y:S02]  /*c150*/  F2FP.PACK_AB R82, R190, R189 ;  /* 0x000000bdbe52723e */ /* 0x000fe400000000ff */
[----:B------:R-:W-:Y:S02]  /*c160*/  F2FP.PACK_AB R76, R198, R163 ;  /* 0x000000a3c64c723e */ /* 0x000fe400000000ff */
[----:B------:R-:W-:Y:S03]  /*c170*/  F2FP.PACK_AB R77, R197, R162 ;  /* 0x000000a2c54d723e */ /* 0x000fe600000000ff */
[----:B------:R-:W-:Y:S01]  /*c180*/  F2FP.PACK_AB R78, R195, R196 ;  /* 0x000000c4c34e723e */ /* 0x000fe200000000ff */
[----:B------:R3:W-:Y:S01]  /*c190*/  MUFU.EX2 R114, R81 ;  /* 0x0000005100727308 */ /* 0x0007e20000000800 */
[----:B------:R-:W-:Y:S02]  /*c1a0*/  F2FP.PACK_AB R79, R193, R194 ;  /* 0x000000c2c14f723e */ /* 0x000fe400000000ff */
[----:B------:R-:W-:Y:S01]  /*c1b0*/  F2FP.PACK_AB R83, R170, R171 ;  /* 0x000000abaa53723e */ /* 0x000fe200000000ff */
[--C-:B-1----:R-:W-:Y:S02]  /*c1c0*/  FFMA.FTZ R88, R118, c[0x0][0x2d0], -R3.reuse ;  /* 0x0000b40076587a23 */ /* 0x102fe40000010803 */
[----:B------:R-:W-:Y:S04]  /*c1d0*/  FFMA.FTZ R3, R74, c[0x0][0x2d0], -R3 ;  /* 0x0000b4004a037a23 */ /* 0x000fe80000010803 */
[----:B------:R1:W-:Y:S01]  /*c1e0*/  MUFU.EX2 R118, R88 ;  /* 0x0000005800767308 */ /* 0x0003e20000000800 */
[----:B---3--:R-:W-:Y:S09]  /*c1f0*/  F2FP.PACK_AB R80, R192, R161 ;  /* 0x000000a1c050723e */ /* 0x008ff200000000ff */
[----:B------:R3:W-:Y:S01]  /*c200*/  MUFU.EX2 R116, R84 ;  /* 0x0000005400747308 */ /* 0x0007e20000000800 */
[----:B------:R-:W-:Y:S09]  /*c210*/  F2FP.PACK_AB R81, R191, R160 ;  /* 0x000000a0bf51723e */ /* 0x000ff200000000ff */
[----:B------:R-:W3:Y:S01]  /*c220*/  MUFU.EX2 R108, R108 ;  /* 0x0000006c006c7308 */ /* 0x000ee20000000800 */
[----:B-1----:R-:W1:Y:S09]  /*c230*/  LDSM.16.MT88.4 R88, [R224+0x2100] ;  /* 0x00210000e058783b */ /* 0x002e720000004200 */
[----:B------:R-:W1:Y:S01]  /*c240*/  MUFU.EX2 R111, R111 ;  /* 0x0000006f006f7308 */ /* 0x000e620000000800 */
[----:B---3--:R-:W3:Y:S01]  /*c250*/  LDSM.16.MT88.4 R84, [R226+0x2100] ;  /* 0x00210000e254783b */ /* 0x008ee20000004200 */
[----:B------:R-:W-:Y:S02]  /*c260*/  F2FP.PACK_AB R176, R110, R108 ;  /* 0x0000006c6eb0723e */ /* 0x000fe400000000ff */
[----:B-1----:R-:W-:Y:S01]  /*c270*/  F2FP.PACK_AB R177, R111, R109 ;  /* 0x0000006d6fb1723e */ /* 0x002fe200000000ff */
[-C--:B------:R-:W-:Y:S08]  /*c280*/  HMMA.16816.F32 R4, R76, R88.reuse, R4 ;  /* 0x000000584c04723c */ /* 0x080ff00000001804 */
[C---:B------:R-:W-:Y:S08]  /*c290*/  HMMA.16816.F32 R8, R80.reuse, R88, R8 ;  /* 0x000000585008723c */ /* 0x040ff00000001808 */
[-C--:B------:R-:W-:Y:S08]  /*c2a0*/  HMMA.16816.F32 R12, R80, R90.reuse, R12 ;  /* 0x0000005a500c723c */ /* 0x080ff0000000180c */
[C---:B------:R-:W-:Y:S01]  /*c2b0*/  HMMA.16816.F32 R16, R76.reuse, R90, R16 ;  /* 0x0000005a4c10723c */ /* 0x040fe20000001810 */
[----:B------:R-:W1:Y:S07]  /*c2c0*/  LDSM.16.MT88.4 R88, [R224+0x2900] ;  /* 0x00290000e058783b */ /* 0x000e6e0000004200 */
[-C--:B------:R-:W-:Y:S08]  /*c2d0*/  HMMA.16816.F32 R20, R76, R92.reuse, R20 ;  /* 0x0000005c4c14723c */ /* 0x080ff00000001814 */
[C---:B------:R-:W-:Y:S08]  /*c2e0*/  HMMA.16816.F32 R24, R80.reuse, R92, R24 ;  /* 0x0000005c5018723c */ /* 0x040ff00000001818 */
[-C--:B------:R-:W-:Y:S08]  /*c2f0*/  HMMA.16816.F32 R28, R80, R94.reuse, R28 ;  /* 0x0000005e501c723c */ /* 0x080ff0000000181c */
[C---:B------:R-:W-:Y:S01]  /*c300*/  HMMA.16816.F32 R32, R76.reuse, R94, R32 ;  /* 0x0000005e4c20723c */ /* 0x040fe20000001820 */
[----:B------:R-:W1:Y:S07]  /*c310*/  LDSM.16.MT88.4 R92, [R227+0x2900] ;  /* 0x00290000e35c783b */ /* 0x000e6e0000004200 */
[-C--:B------:R-:W-:Y:S04]  /*c320*/  HMMA.16816.F32 R36, R76, R96.reuse, R36 ;  /* 0x000000604c24723c */ /* 0x080fe80000001824 */
[----:B----4-:R-:W-:Y:S02]  /*c330*/  FFMA.FTZ R74, R70, R164, R165 ;  /* 0x000000a4464a7223 */ /* 0x010fe400000100a5 */
[----:B------:R-:W-:Y:S02]  /*c340*/  LDSM.16.MT88.4 R164, [R225+0x3100] ;  /* 0x00310000e1a4783b */ /* 0x000fe40000004200 */
[C---:B------:R-:W-:Y:S08]  /*c350*/  HMMA.16816.F32 R40, R80.reuse, R96, R40 ;  /* 0x000000605028723c */ /* 0x040ff00000001828 */
[-C--:B------:R-:W-:Y:S08]  /*c360*/  HMMA.16816.F32 R44, R80, R98.reuse, R44 ;  /* 0x00000062502c723c */ /* 0x080ff0000000182c */
[C---:B------:R-:W-:Y:S01]  /*c370*/  HMMA.16816.F32 R48, R76.reuse, R98, R48 ;  /* 0x000000624c30723c */ /* 0x040fe20000001830 */
[----:B------:R-:W4:Y:S07]  /*c380*/  LDSM.16.MT88.4 R96, [R225+0x2900] ;  /* 0x00290000e160783b */ /* 0x000f2e0000004200 */
[-C--:B---3--:R-:W-:Y:S08]  /*c390*/  HMMA.16816.F32 R52, R76, R84.reuse, R52 ;  /* 0x000000544c34723c */ /* 0x088ff00000001834 */
[C---:B------:R-:W-:Y:S08]  /*c3a0*/  HMMA.16816.F32 R56, R80.reuse, R84, R56 ;  /* 0x000000545038723c */ /* 0x040ff00000001838 */
[-C--:B------:R-:W-:Y:S07]  /*c3b0*/  HMMA.16816.F32 R60, R80, R86.reuse, R60 ;  /* 0x00000056503c723c */ /* 0x080fee000000183c */
[----:B------:R-:W-:Y:S01]  /*c3c0*/  F2FP.PACK_AB R80, R173, R174 ;  /* 0x000000aead50723e */ /* 0x000fe200000000ff */
[----:B------:R-:W-:Y:S01]  /*c3d0*/  HMMA.16816.F32 R64, R76, R86, R64 ;  /* 0x000000564c40723c */ /* 0x000fe20000001840 */
[----:B------:R-:W3:Y:S03]  /*c3e0*/  LDSM.16.MT88.4 R84, [R226+0x2900] ;  /* 0x00290000e254783b */ /* 0x000ee60000004200 */
[----:B------:R-:W-:Y:S02]  /*c3f0*/  F2FP.PACK_AB R81, R118, R172 ;  /* 0x000000ac7651723e */ /* 0x000fe400000000ff */
[----:B------:R-:W-:Y:S02]  /*c400*/  F2FP.PACK_AB R82, R116, R117 ;  /* 0x000000757452723e */ /* 0x000fe400000000ff */
[----:B------:R-:W-:Y:S01]  /*c410*/  F2FP.PACK_AB R76, R188, R169 ;  /* 0x000000a9bc4c723e */ /* 0x000fe200000000ff */
[----:B--2---:R-:W-:Y:S03]  /*c420*/  FFMA.FTZ R68, R68, R150, R151 ;  /* 0x0000009644447223 */ /* 0x004fe60000010097 */
[----:B------:R-:W-:Y:S02]  /*c430*/  F2FP.PACK_AB R77, R187, R168 ;  /* 0x000000a8bb4d723e */ /* 0x000fe400000000ff */
[----:B------:R-:W-:Y:S01]  /*c440*/  F2FP.PACK_AB R78, R186, R175 ;  /* 0x000000afba4e723e */ /* 0x000fe200000000ff */
[----:B------:R-:W-:Y:S01]  /*c450*/  FADD.FTZ R68, R132, R68 ;  /* 0x0000004484447221 */ /* 0x000fe20000010000 */
[----:B------:R-:W-:Y:S02]  /*c460*/  F2FP.PACK_AB R79, R184, R185 ;  /* 0x000000b9b84f723e */ /* 0x000fe400000000ff */
[----:B------:R-:W-:Y:S05]  /*c470*/  F2FP.PACK_AB R83, R114, R115 ;  /* 0x000000737253723e */ /* 0x000fea00000000ff */
[-C--:B-1----:R-:W-:Y:S08]  /*c480*/  HMMA.16816.F32 R4, R76, R88.reuse, R4 ;  /* 0x000000584c04723c */ /* 0x082ff00000001804 */
[C---:B------:R-:W-:Y:S01]  /*c490*/  HMMA.16816.F32 R8, R80.reuse, R88, R8 ;  /* 0x000000585008723c */ /* 0x040fe20000001808 */
[----:B------:R-:W-:Y:S07]  /*c4a0*/  MUFU.EX2 R88, R75 ;  /* 0x0000004b00587308 */ /* 0x000fee0000000800 */
[-C--:B------:R-:W-:Y:S03]  /*c4b0*/  HMMA.16816.F32 R12, R80, R90.reuse, R12 ;  /* 0x0000005a500c723c */ /* 0x080fe6000000180c */
[----:B------:R-:W1:Y:S05]  /*c4c0*/  MUFU.EX2 R75, R3 ;  /* 0x00000003004b7308 */ /* 0x000e6a0000000800 */
[C---:B------:R-:W-:Y:S08]  /*c4d0*/  HMMA.16816.F32 R16, R76.reuse, R90, R16 ;  /* 0x0000005a4c10723c */ /* 0x040ff00000001810 */
[-C--:B------:R-:W-:Y:S08]  /*c4e0*/  HMMA.16816.F32 R20, R76, R92.reuse, R20 ;  /* 0x0000005c4c14723c */ /* 0x080ff00000001814 */
[C---:B------:R-:W-:Y:S04]  /*c4f0*/  HMMA.16816.F32 R24, R80.reuse, R92, R24 ;  /* 0x0000005c5018723c */ /* 0x040fe80000001818 */
[----:B-1----:R-:W-:Y:S04]  /*c500*/  F2FP.PACK_AB R179, R75, R88 ;  /* 0x000000584bb3723e */ /* 0x002fe800000000ff */
[-C--:B------:R-:W-:Y:S04]  /*c510*/  HMMA.16816.F32 R28, R80, R94.reuse, R28 ;  /* 0x0000005e501c723c */ /* 0x080fe8000000181c */
[----:B------:R-:W-:Y:S02]  /*c520*/  FFMA.FTZ R70, R69, R148, R149 ;  /* 0x0000009445467223 */ /* 0x000fe40000010095 */
[----:B------:R-:W-:Y:S01]  /*c530*/  FFMA.FTZ R0, R0, R134, R135 ;  /* 0x0000008600007223 */ /* 0x000fe20000010087 */
[----:B------:R-:W-:Y:S01]  /*c540*/  LDSM.16.MT88.4 R148, [R227+0x3100] ;  /* 0x00310000e394783b */ /* 0x000fe20000004200 */
[----:B------:R-:W-:Y:S01]  /*c550*/  FADD.FTZ R70, R233, R70 ;  /* 0x00000046e9467221 */ /* 0x000fe20000010000 */
[C---:B------:R-:W-:Y:S04]  /*c560*/  HMMA.16816.F32 R32, R76.reuse, R94, R32 ;  /* 0x0000005e4c20723c */ /* 0x040fe80000001820 */
[----:B------:R-:W-:Y:S02]  /*c570*/  FADD.FTZ R69, R133, R74 ;  /* 0x0000004a85457221 */ /* 0x000fe40000010000 */
[----:B------:R-:W-:Y:S01]  /*c580*/  FADD.FTZ R0, R232, R0 ;  /* 0x00000000e8007221 */ /* 0x000fe20000010000 */
[----:B------:R1:W5:Y:S01]  /*c590*/  LDL.LU R233, [R1+0x40] ;  /* 0x0000400001e97983 */ /* 0x0003620000300800 */
[----:B------:R-:W-:Y:S01]  /*c5a0*/  FADD.FTZ R74, R231, R69 ;  /* 0x00000045e74a7221 */ /* 0x000fe20000010000 */
[-C--:B----4-:R-:W-:Y:S02]  /*c5b0*/  HMMA.16816.F32 R36, R76, R96.reuse, R36 ;  /* 0x000000604c24723c */ /* 0x090fe40000001824 */
[----:B------:R1:W5:Y:S01]  /*c5c0*/  LDL.LU R232, [R1+0x3c] ;  /* 0x00003c0001e87983 */ /* 0x0003620000300800 */
[----:B------:R-:W-:Y:S02]  /*c5d0*/  FADD.FTZ R69, R230, R68 ;  /* 0x00000044e6457221 */ /* 0x000fe40000010000 */
[----:B------:R-:W-:Y:S01]  /*c5e0*/  FADD.FTZ R68, R229, R70 ;  /* 0x00000046e5447221 */ /* 0x000fe20000010000 */
[----:B------:R1:W5:Y:S01]  /*c5f0*/  LDL.LU R231, [R1+0x38] ;  /* 0x0000380001e77983 */ /* 0x0003620000300800 */
[----:B------:R-:W-:Y:S01]  /*c600*/  FADD.FTZ R70, R228, R0 ;  /* 0x00000000e4467221 */ /* 0x000fe20000010000 */
[C---:B------:R-:W-:Y:S02]  /*c610*/  HMMA.16816.F32 R40, R80.reuse, R96, R40 ;  /* 0x000000605028723c */ /* 0x040fe40000001828 */
[----:B------:R1:W5:Y:S02]  /*c620*/  LDL.LU R230, [R1+0x34] ;  /* 0x0000340001e67983 */ /* 0x0003640000300800 */
[----:B------:R-:W-:Y:S02]  /*c630*/  FADD.FTZ R0, R119, R74 ;  /* 0x0000004a77007221 */ /* 0x000fe40000010000 */
[----:B------:R-:W-:Y:S01]  /*c640*/  FADD.FTZ R69, R122, R69 ;  /* 0x000000457a457221 */ /* 0x000fe20000010000 */
[----:B------:R1:W5:Y:S01]  /*c650*/  LDL.LU R229, [R1+0x30] ;  /* 0x0000300001e57983 */ /* 0x0003620000300800 */
[----:B------:R-:W-:Y:S01]  /*c660*/  FADD.FTZ R68, R121, R68 ;  /* 0x0000004479447221 */ /* 0x000fe20000010000 */
[-C--:B------:R-:W-:Y:S02]  /*c670*/  HMMA.16816.F32 R44, R80, R98.reuse, R44 ;  /* 0x00000062502c723c */ /* 0x080fe4000000182c */
[----:B------:R1:W5:Y:S01]  /*c680*/  LDL.LU R228, [R1+0x2c] ;  /* 0x00002c0001e47983 */ /* 0x0003620000300800 */
[----:B------:R-:W-:Y:S02]  /*c690*/  FADD.FTZ R3, R120, R70 ;  /* 0x0000004678037221 */ /* 0x000fe40000010000 */
[----:B------:R-:W-:Y:S01]  /*c6a0*/  FADD.FTZ R70, R127, R0 ;  /* 0x000000007f467221 */ /* 0x000fe20000010000 */
[----:B------:R1:W5:Y:S01]  /*c6b0*/  LDL.LU R119, [R1+0x28] ;  /* 0x0000280001777983 */ /* 0x0003620000300800 */
[----:B------:R-:W-:Y:S01]  /*c6c0*/  FADD.FTZ R0, R126, R69 ;  /* 0x000000457e007221 */ /* 0x000fe20000010000 */
[C---:B------:R-:W-:Y:S02]  /*c6d0*/  HMMA.16816.F32 R48, R76.reuse, R98, R48 ;  /* 0x000000624c30723c */ /* 0x040fe40000001830 */
[----:B------:R-:W2:Y:S02]  /*c6e0*/  LDSM.16.MT88.4 R132, [R224+0x3100] ;  /* 0x00310000e084783b */ /* 0x000ea40000004200 */
[----:B------:R-:W-:Y:S02]  /*c6f0*/  FADD.FTZ R69, R125, R68 ;  /* 0x000000447d457221 */ /* 0x000fe40000010000 */
[----:B------:R-:W-:Y:S02]  /*c700*/  FADD.FTZ R68, R124, R3 ;  /* 0x000000037c447221 */ /* 0x000fe40000010000 */
[----:B------:R-:W-:Y:S01]  /*c710*/  FADD.FTZ R3, R252, R70 ;  /* 0x00000046fc037221 */ /* 0x000fe20000010000 */
[-C--:B---3--:R-:W-:Y:S03]  /*c720*/  HMMA.16816.F32 R52, R76, R84.reuse, R52 ;  /* 0x000000544c34723c */ /* 0x088fe60000001834 */
[----:B------:R-:W-:Y:S05]  /*c730*/  FADD.FTZ R0, R251, R0 ;  /* 0x00000000fb007221 */ /* 0x000fea0000010000 */
[C---:B------:R-:W-:Y:S08]  /*c740*/  HMMA.16816.F32 R56, R80.reuse, R84, R56 ;  /* 0x000000545038723c */ /* 0x040ff00000001838 */
[-C--:B------:R-:W-:Y:S08]  /*c750*/  HMMA.16816.F32 R60, R80, R86.reuse, R60 ;  /* 0x00000056503c723c */ /* 0x080ff0000000183c */
[----:B------:R-:W-:Y:S08]  /*c760*/  HMMA.16816.F32 R64, R76, R86, R64 ;  /* 0x000000564c40723c */ /* 0x000ff00000001840 */
[-C--:B--2---:R-:W-:Y:S07]  /*c770*/  HMMA.16816.F32 R124, R180, R132.reuse, R4 ;  /* 0x00000084b47c723c */ /* 0x084fee0000001804 */
[----:B------:R-:W-:Y:S01]  /*c780*/  FADD.FTZ R4, R139, R69 ;  /* 0x000000458b047221 */ /* 0x000fe20000010000 */
[C---:B------:R-:W-:Y:S04]  /*c790*/  HMMA.16816.F32 R120, R176.reuse, R132, R8 ;  /* 0x00000084b078723c */ /* 0x040fe80000001808 */
[----:B------:R-:W-:Y:S02]  /*c7a0*/  FADD.FTZ R7, R138, R68 ;  /* 0x000000448a077221 */ /* 0x000fe40000010000 */
[----:B------:R-:W-:Y:S02]  /*c7b0*/  FADD.FTZ R6, R137, R3 ;  /* 0x0000000389067221 */ /* 0x000fe40000010000 */
[----:B------:R-:W-:Y:S01]  /*c7c0*/  FADD.FTZ R5, R136, R0 ;  /* 0x0000000088057221 */ /* 0x000fe20000010000 */
[-C--:B------:R-:W-:Y:S03]  /*c7d0*/  HMMA.16816.F32 R128, R176, R134.reuse, R12 ;  /* 0x00000086b080723c */ /* 0x080fe6000000180c */
[----:B------:R-:W-:Y:S02]  /*c7e0*/  FADD.FTZ R4, R249, R4 ;  /* 0x00000004f9047221 */ /* 0x000fe40000010000 */
[----:B------:R-:W-:Y:S02]  /*c7f0*/  FADD.FTZ R3, R221, R7 ;  /* 0x00000007dd037221 */ /* 0x000fe40000010000 */
        /* <DEDUP_REMOVED lines=12> */
[----:B------:R-:W-:Y:S04]  /*c8c0*/  FADD.FTZ R7, R220, R4 ;  /* 0x00000004dc077221 */ /* 0x000fe80000010000 */
        /* <DEDUP_REMOVED lines=9> */
[----:B------:R-:W-:Y:S01]  /*c960*/  FADD.FTZ R10, R217, R3 ;  /* 0x00000003d90a7221 */ /* 0x000fe20000010000 */
[----:B------:R-:W2:Y:S01]  /*c970*/  LDSM.16.MT88.4 R4, [R226+0x3100] ;  /* 0x00310000e204783b */ /* 0x000ea20000004200 */
[----:B------:R-:W-:Y:S04]  /*c980*/  FADD.FTZ R9, R213, R0 ;  /* 0x00000000d5097221 */ /* 0x000fe80000010000 */
[----:B------:R-:W-:Y:S02]  /*c990*/  FADD.FTZ R8, R216, R8 ;  /* 0x00000008d8087221 */ /* 0x000fe40000010000 */
[----:B------:R-:W-:Y:S02]  /*c9a0*/  FADD.FTZ R0, R155, R10 ;  /* 0x0000000a9b007221 */ /* 0x000fe40000010000 */
[----:B------:R-:W-:Y:S02]  /*c9b0*/  FADD.FTZ R3, R210, R11 ;  /* 0x0000000bd2037221 */ /* 0x000fe40000010000 */
[----:B------:R-:W-:Y:S02]  /*c9c0*/  FADD.FTZ R12, R153, R9 ;  /* 0x00000009990c7221 */ /* 0x000fe40000010000 */
[----:B------:R-:W-:Y:S02]  /*c9d0*/  FADD.FTZ R11, R152, R8 ;  /* 0x00000008980b7221 */ /* 0x000fe40000010000 */
[----:B------:R-:W-:Y:S02]  /*c9e0*/  FADD.FTZ R9, R154, R0 ;  /* 0x000000009a097221 */ /* 0x000fe40000010000 */
[----:B------:R-:W-:Y:S01]  /*c9f0*/  FADD.FTZ R10, R209, R3 ;  /* 0x00000003d10a7221 */ /* 0x000fe20000010000 */
[-C--:B------:R-:W-:Y:S03]  /*ca00*/  HMMA.16816.F32 R152, R180, R164.reuse, R36 ;  /* 0x000000a4b498723c */ /* 0x080fe60000001824 */
[----:B------:R-:W-:Y:S02]  /*ca10*/  FADD.FTZ R8, R159, R12 ;  /* 0x0000000c9f087221 */ /* 0x000fe40000010000 */
[----:B------:R-:W-:Y:S02]  /*ca20*/  FADD.FTZ R3, R158, R11 ;  /* 0x0000000b9e037221 */ /* 0x000fe40000010000 */
[----:B------:R-:W-:Y:S02]  /*ca30*/  FADD.FTZ R0, R208, R10 ;  /* 0x0000000ad0007221 */ /* 0x000fe40000010000 */
[----:B------:R-:W-:Y:S03]  /*ca40*/  FADD.FTZ R12, R201, R9 ;  /* 0x00000009c90c7221 */ /* 0x000fe60000010000 */
        /* <DEDUP_REMOVED lines=24> */
[----:B------:R-:W-:Y:S02]  /*cbd0*/  FADD.FTZ R11, R170, R8 ;  /* 0x00000008aa0b7221 */ /* 0x000fe40000010000 */
[----:B------:R-:W-:Y:S02]  /*cbe0*/  FADD.FTZ R10, R169, R3 ;  /* 0x00000003a90a7221 */ /* 0x000fe40000010000 */
[----:B------:R-:W-:Y:S02]  /*cbf0*/  FADD.FTZ R9, R168, R0 ;  /* 0x00000000a8097221 */ /* 0x000fe40000010000 */
[----:B------:R-:W-:Y:S01]  /*cc00*/  FADD.FTZ R8, R174, R12 ;  /* 0x0000000cae087221 */ /* 0x000fe20000010000 */
[-C--:B--2---:R-:W-:Y:S03]  /*cc10*/  HMMA.16816.F32 R168, R180, R4.reuse, R52 ;  /* 0x00000004b4a8723c */ /* 0x084fe60000001834 */
[----:B------:R-:W-:Y:S02]  /*cc20*/  FADD.FTZ R0, R188, R10 ;  /* 0x0000000abc007221 */ /* 0x000fe40000010000 */
[----:B------:R-:W-:Y:S02]  /*cc30*/  FADD.FTZ R3, R172, R11 ;  /* 0x0000000bac037221 */ /* 0x000fe40000010000 */
[----:B------:R-:W-:Y:S02]  /*cc40*/  FADD.FTZ R10, R173, R8 ;  /* 0x00000008ad0a7221 */ /* 0x000fe40000010000 */
[----:B------:R-:W-:Y:S02]  /*cc50*/  FADD.FTZ R8, R175, R0 ;  /* 0x00000000af087221 */ /* 0x000fe40000010000 */
[C---:B------:R-:W-:Y:S04]  /*cc60*/  HMMA.16816.F32 R172, R176.reuse, R4, R56 ;  /* 0x00000004b0ac723c */ /* 0x040fe80000001838 */
[----:B------:R-:W-:Y:S02]  /*cc70*/  FADD.FTZ R11, R187, R9 ;  /* 0x00000009bb0b7221 */ /* 0x000fe40000010000 */
[----:B------:R-:W-:Y:S01]  /*cc80*/  FADD.FTZ R9, R118, R3 ;  /* 0x0000000376097221 */ /* 0x000fe20000010000 */
[----:B------:R-:W-:Y:S01]  /*cc90*/  MOV R118, R2 ;  /* 0x0000000200767202 */ /* 0x000fe20000000f00 */
[----:B------:R-:W-:Y:S01]  /*cca0*/  FADD.FTZ R4, R185, R11 ;  /* 0x0000000bb9047221 */ /* 0x000fe20000010000 */
[-C--:B------:R-:W-:Y:S03]  /*ccb0*/  HMMA.16816.F32 R176, R176, R6.reuse, R60 ;  /* 0x00000006b0b0723c */ /* 0x080fe6000000183c */
[----:B------:R-:W-:Y:S01]  /*ccc0*/  FADD.FTZ R3, R117, R10 ;  /* 0x0000000a75037221 */ /* 0x000fe20000010000 */
[----:B------:R-:W-:Y:S01]  /*ccd0*/  MOV R117, R71 ;  /* 0x0000004700757202 */ /* 0x000fe20000000f00 */
[----:B------:R-:W-:Y:S02]  /*cce0*/  FADD.FTZ R10, R186, R8 ;  /* 0x00000008ba0a7221 */ /* 0x000fe40000010000 */
[----:B------:R-:W-:Y:S01]  /*ccf0*/  FADD.FTZ R0, R115, R9 ;  /* 0x0000000973007221 */ /* 0x000fe20000010000 */
[----:B------:R-:W-:Y:S04]  /*cd00*/  HMMA.16816.F32 R180, R180, R6, R64 ;  /* 0x00000006b4b4723c */ /* 0x000fe80000001840 */
[----:B------:R-:W-:Y:S02]  /*cd10*/  FADD.FTZ R9, R184, R4 ;  /* 0x00000004b8097221 */ /* 0x000fe40000010000 */
[----:B------:R-:W-:Y:S01]  /*cd20*/  FADD.FTZ R5, R116, R3 ;  /* 0x0000000374057221 */ /* 0x000fe20000010000 */
[----:B------:R-:W-:Y:S01]  /*cd30*/  MOV R116, R72 ;  /* 0x0000004800747202 */ /* 0x000fe20000000f00 */
        /* <DEDUP_REMOVED lines=12> */
[----:B------:R-:W-:Y:S01]  /*ce00*/  STL [R1+0x14], R5 ;  /* 0x0000140501007387 */ /* 0x000fe20000100800 */
[----:B------:R-:W-:Y:S02]  /*ce10*/  FADD.FTZ R3, R112, R3 ;  /* 0x0000000370037221 */ /* 0x000fe40000010000 */
[----:B------:R-:W-:Y:S01]  /*ce20*/  FADD.FTZ R0, R111, R8 ;  /* 0x000000086f007221 */ /* 0x000fe20000010000 */
[----:B------:R-:W-:Y:S01]  /*ce30*/  STL [R1+0x18], R4 ;  /* 0x0000180401007387 */ /* 0x000fe20000100800 */
[----:B------:R-:W-:Y:S02]  /*ce40*/  FADD.FTZ R3, R113, R3 ;  /* 0x0000000371037221 */ /* 0x000fe40000010000 */
[----:B------:R-:W-:Y:S03]  /*ce50*/  FADD.FTZ R0, R88, R0 ;  /* 0x0000000058007221 */ /* 0x000fe60000010000 */
[----:B------:R2:W-:Y:S01]  /*ce60*/  STL [R1+0x20], R3 ;  /* 0x0000200301007387 */ /* 0x0005e20000100800 */
[----:B------:R-:W-:Y:S05]  /*ce70*/  FADD.FTZ R0, R75, R0 ;  /* 0x000000004b007221 */ /* 0x000fea0000010000 */
[----:B------:R1:W-:Y:S01]  /*ce80*/  STL [R1+0x1c], R0 ;  /* 0x00001c0001007387 */ /* 0x0003e20000100800 */
[----:B--2---:R-:W-:Y:S01]  /*ce90*/  MOV R3, R73 ;  /* 0x0000004900037202 */ /* 0x004fe20000000f00 */
[----:B-1---5:R-:W-:-:S05]  /*cea0*/  @P0 BRA `(.L_x_20) ;  /* 0xffffad8000000947 */ /* 0x022fca000383ffff */
.L_x_19:
[----:B-1----:R-:W2:Y:S04]  /*ceb0*/  LDL.LU R0, [R1+0x14] ;  /* 0x0000140001007983 */ /* 0x002ea80000300800 */
[----:B------:R-:W3:Y:S04]  /*cec0*/  LDL.LU R4, [R1+0x18] ;  /* 0x0000180001047983 */ /* 0x000ee80000300800 */
[----:B------:R-:W4:Y:S04]  /*ced0*/  LDL.LU R10, [R1+0x20] ;  /* 0x00002000010a7983 */ /* 0x000f280000300800 */
[----:B------:R-:W5:Y:S01]  /*cee0*/  LDL.LU R8, [R1+0x1c] ;  /* 0x00001c0001087983 */ /* 0x000f620000300800 */
[----:B------:R-:W-:-:S02]  /*cef0*/  MOV R20, 0xff800000 ;  /* 0xff80000000147802 */ /* 0x000fc40000000f00 */
[----:B------:R-:W-:Y:S02]  /*cf00*/  MOV R21, 0xff800000 ;  /* 0xff80000000157802 */ /* 0x000fe40000000f00 */
[----:B------:R-:W-:Y:S02]  /*cf10*/  MOV R22, 0xff800000 ;  /* 0xff80000000167802 */ /* 0x000fe40000000f00 */
[----:B------:R-:W-:Y:S02]  /*cf20*/  MOV R23, 0xff800000 ;  /* 0xff80000000177802 */ /* 0x000fe40000000f00 */
[----:B------:R-:W-:Y:S01]  /*cf30*/  PLOP3.LUT P4, PT, PT, PT, PT, 0x8, 0x0 ;  /* 0x000000000000781c */ /* 0x000fe20003f8e170 */
[----:B--2---:R-:W1:Y:S04]  /*cf40*/  SHFL.BFLY PT, R5, R0, 0x2, 0x1f ;  /* 0x0c401f0000057f89 */ /* 0x004e6800000e0000 */
[----:B---3--:R-:W2:Y:S04]  /*cf50*/  SHFL.BFLY PT, R9, R4, 0x2, 0x1f ;  /* 0x0c401f0004097f89 */ /* 0x008ea800000e0000 */
[----:B----4-:R-:W3:Y:S04]  /*cf60*/  SHFL.BFLY PT, R7, R10, 0x2, 0x1f ;  /* 0x0c401f000a077f89 */ /* 0x010ee800000e0000 */
[----:B-----5:R-:W4:Y:S01]  /*cf70*/  SHFL.BFLY PT, R6, R8, 0x2, 0x1f ;  /* 0x0c401f0008067f89 */ /* 0x020f2200000e0000 */
[----:B-1----:R-:W-:-:S02]  /*cf80*/  FADD.FTZ R5, R5, R0 ;  /* 0x0000000005057221 */ /* 0x002fc40000010000 */
[----:B--2---:R-:W-:-:S03]  /*cf90*/  FADD.FTZ R9, R9, R4 ;  /* 0x0000000409097221 */ /* 0x004fc60000010000 */
[----:B------:R-:W1:Y:S01]  /*cfa0*/  SHFL.BFLY PT, R0, R5, 0x1, 0x1f ;  /* 0x0c201f0005007f89 */ /* 0x000e6200000e0000 */
[----:B---3--:R-:W-:-:S03]  /*cfb0*/  FADD.FTZ R7, R7, R10 ;  /* 0x0000000a07077221 */ /* 0x008fc60000010000 */
[----:B------:R-:W2:Y:S01]  /*cfc0*/  SHFL.BFLY PT, R4, R9, 0x1, 0x1f ;  /* 0x0c201f0009047f89 */ /* 0x000ea200000e0000 */
[----:B----4-:R-:W-:-:S03]  /*cfd0*/  FADD.FTZ R6, R6, R8 ;  /* 0x0000000806067221 */ /* 0x010fc60000010000 */
[----:B------:R-:W3:Y:S04]  /*cfe0*/  SHFL.BFLY PT, R3, R7, 0x1, 0x1f ;  /* 0x0c201f0007037f89 */ /* 0x000ee800000e0000 */
[----:B------:R-:W4:Y:S01]  /*cff0*/  SHFL.BFLY PT, R8, R6, 0x1, 0x1f ;  /* 0x0c201f0006087f89 */ /* 0x000f2200000e0000 */
[----:B-1----:R-:W-:Y:S01]  /*d000*/  FADD.FTZ R5, R5, R0 ;  /* 0x0000000005057221 */ /* 0x002fe20000010000 */
[----:B------:R-:W-:Y:S01]  /*d010*/  MOV R0, RZ ;  /* 0x000000ff00007202 */ /* 0x000fe20000000f00 */
[----:B--2---:R-:W-:-:S03]  /*d020*/  FADD.FTZ R9, R9, R4 ;  /* 0x0000000409097221 */ /* 0x004fc60000010000 */
[----:B------:R-:W-:Y:S02]  /*d030*/  FSETP.NE.FTZ.AND P3, PT, R5, RZ, PT ;  /* 0x000000ff0500720b */ /* 0x000fe40003f75000 */
[----:B------:R-:W-:Y:S01]  /*d040*/  MOV R4, RZ ;  /* 0x000000ff00047202 */ /* 0x000fe20000000f00 */
[----:B---3--:R-:W-:Y:S01]  /*d050*/  FADD.FTZ R7, R7, R3 ;  /* 0x0000000307077221 */ /* 0x008fe20000010000 */
[----:B------:R-:W-:Y:S02]  /*d060*/  FSETP.NE.FTZ.AND P2, PT, R9, RZ, PT ;  /* 0x000000ff0900720b */ /* 0x000fe40003f55000 */
[----:B------:R-:W-:Y:S01]  /*d070*/  MOV R3, RZ ;  /* 0x000000ff00037202 */ /* 0x000fe20000000f00 */
[----:B----4-:R-:W-:Y:S01]  /*d080*/  FADD.FTZ R6, R8, R6 ;  /* 0x0000000608067221 */ /* 0x010fe20000010000 */
[----:B------:R-:W-:-:S04]  /*d090*/  FSETP.NE.FTZ.AND P1, PT, R7, RZ, PT ;  /* 0x000000ff0700720b */ /* 0x000fc80003f35000 */
[----:B------:R-:W-:Y:S01]  /*d0a0*/  FSETP.NE.FTZ.AND P0, PT, R6, RZ, PT ;  /* 0x000000ff0600720b */ /* 0x000fe20003f15000 */
[----:B------:R-:W1:Y:S08]  /*d0b0*/  @P3 MUFU.RCP R0, R5 ;  /* 0x0000000500003308 */ /* 0x000e700000001000 */
[----:B------:R-:W2:Y:S04]  /*d0c0*/  @P1 MUFU.RCP R3, R7 ;  /* 0x0000000700031308 */ /* 0x000ea80000001000 */
[----:B------:R-:W-:Y:S01]  /*d0d0*/  @P0 MOV R8, 0x3f317218 ;  /* 0x3f31721800080802 */ /* 0x000fe20000000f00 */
[----:B-1----:R-:W-:-:S03]  /*d0e0*/  FMUL.FTZ R124, R0, R124 ;  /* 0x0000007c007c7220 */ /* 0x002fc60000410000 */
[----:B------:R-:W1:Y:S01]  /*d0f0*/  @P2 MUFU.RCP R4, R9 ;  /* 0x0000000900042308 */ /* 0x000e620000001000 */
[C---:B------:R-:W-:Y:S02]  /*d100*/  FMUL.FTZ R125, R0.reuse, R125 ;  /* 0x0000007d007d7220 */ /* 0x040fe40000410000 */
[C---:B------:R-:W-:Y:S02]  /*d110*/  FMUL.FTZ R132, R0.reuse, R132 ;  /* 0x0000008400847220 */ /* 0x040fe40000410000 */
[C---:B------:R-:W-:Y:S02]  /*d120*/  FMUL.FTZ R133, R0.reuse, R133 ;  /* 0x0000008500857220 */ /* 0x040fe40000410000 */
[C---:B------:R-:W-:Y:S01]  /*d130*/  FMUL.FTZ R136, R0.reuse, R136 ;  /* 0x0000008800887220 */ /* 0x040fe20000410000 */
[----:B------:R-:W-:Y:S01]  /*d140*/  @P3 MUFU.LG2 R11, R5 ;  /* 0x00000005000b3308 */ /* 0x000fe20000000c00 */
[C---:B------:R-:W-:Y:S02]  /*d150*/  FMUL.FTZ R137, R0.reuse, R137 ;  /* 0x0000008900897220 */ /* 0x040fe40000410000 */
[----:B------:R-:W-:-:S02]  /*d160*/  FMUL.FTZ R148, R0, R148 ;  /* 0x0000009400947220 */ /* 0x000fc40000410000 */
[C---:B------:R-:W-:Y:S02]  /*d170*/  FMUL.FTZ R149, R0.reuse, R149 ;  /* 0x0000009500957220 */ /* 0x040fe40000410000 */
[C---:B------:R-:W-:Y:S01]  /*d180*/  FMUL.FTZ R152, R0.reuse, R152 ;  /* 0x0000009800987220 */ /* 0x040fe20000410000 */
[----:B------:R-:W-:Y:S01]  /*d190*/  @P2 MUFU.LG2 R9, R9 ;  /* 0x0000000900092308 */ /* 0x000fe20000000c00 */
[C---:B------:R-:W-:Y:S02]  /*d1a0*/  FMUL.FTZ R153, R0.reuse, R153 ;  /* 0x0000009900997220 */ /* 0x040fe40000410000 */
[C---:B------:R-:W-:Y:S02]  /*d1b0*/  FMUL.FTZ R164, R0.reuse, R164 ;  /* 0x000000a400a47220 */ /* 0x040fe40000410000 */
[C---:B------:R-:W-:Y:S02]  /*d1c0*/  FMUL.FTZ R165, R0.reuse, R165 ;  /* 0x000000a500a57220 */ /* 0x040fe40000410000 */
[C---:B------:R-:W-:Y:S01]  /*d1d0*/  FMUL.FTZ R168, R0.reuse, R168 ;  /* 0x000000a800a87220 */ /* 0x040fe20000410000 */
[----:B------:R-:W-:Y:S01]  /*d1e0*/  @P1 MUFU.LG2 R7, R7 ;  /* 0x0000000700071308 */ /* 0x000fe20000000c00 */
[----:B------:R-:W-:-:S02]  /*d1f0*/  FMUL.FTZ R169, R0, R169 ;  /* 0x000000a900a97220 */ /* 0x000fc40000410000 */
[C---:B------:R-:W-:Y:S02]  /*d200*/  FMUL.FTZ R180, R0.reuse, R180 ;  /* 0x000000b400b47220 */ /* 0x040fe40000410000 */
[----:B------:R-:W-:Y:S01]  /*d210*/  FMUL.FTZ R181, R0, R181 ;  /* 0x000000b500b57220 */ /* 0x000fe20000410000 */
[----:B------:R-:W-:Y:S01]  /*d220*/  MOV R0, RZ ;  /* 0x000000ff00007202 */ /* 0x000fe20000000f00 */
[C---:B--2---:R-:W-:Y:S02]  /*d230*/  FMUL.FTZ R120, R3.reuse, R120 ;  /* 0x0000007803787220 */ /* 0x044fe40000410000 */
[C---:B------:R-:W-:Y:S02]  /*d240*/  FMUL.FTZ R121, R3.reuse, R121 ;  /* 0x0000007903797220 */ /* 0x040fe40000410000 */
[C---:B------:R-:W-:Y:S01]  /*d250*/  FMUL.FTZ R128, R3.reuse, R128 ;  /* 0x0000008003807220 */ /* 0x040fe20000410000 */
[----:B------:R-:W2:Y:S01]  /*d260*/  @P0 MUFU.RCP R0, R6 ;  /* 0x0000000600000308 */ /* 0x000ea20000001000 */
[----:B------:R-:W-:-:S02]  /*d270*/  FMUL.FTZ R129, R3, R129 ;  /* 0x0000008103817220 */ /* 0x000fc40000410000 */
[C---:B------:R-:W-:Y:S02]  /*d280*/  FMUL.FTZ R140, R3.reuse, R140 ;  /* 0x0000008c038c7220 */ /* 0x040fe40000410000 */
[C---:B------:R-:W-:Y:S02]  /*d290*/  FMUL.FTZ R141, R3.reuse, R141 ;  /* 0x0000008d038d7220 */ /* 0x040fe40000410000 */
[C---:B------:R-:W-:Y:S01]  /*d2a0*/  FMUL.FTZ R144, R3.reuse, R144 ;  /* 0x0000009003907220 */ /* 0x040fe20000410000 */
[----:B------:R-:W3:Y:S01]  /*d2b0*/  @P0 MUFU.LG2 R6, R6 ;  /* 0x0000000600060308 */ /* 0x000ee20000000c00 */
[C---:B------:R-:W-:Y:S02]  /*d2c0*/  FMUL.FTZ R145, R3.reuse, R145 ;  /* 0x0000009103917220 */ /* 0x040fe40000410000 */
[C---:B------:R-:W-:Y:S02]  /*d2d0*/  FMUL.FTZ R156, R3.reuse, R156 ;  /* 0x0000009c039c7220 */ /* 0x040fe40000410000 */
[----:B------:R-:W-:-:S02]  /*d2e0*/  FMUL.FTZ R157, R3, R157 ;  /* 0x0000009d039d7220 */ /* 0x000fc40000410000 */
[C---:B------:R-:W-:Y:S02]  /*d2f0*/  FMUL.FTZ R160, R3.reuse, R160 ;  /* 0x000000a003a07220 */ /* 0x040fe40000410000 */
[C---:B------:R-:W-:Y:S02]  /*d300*/  FMUL.FTZ R161, R3.reuse, R161 ;  /* 0x000000a103a17220 */ /* 0x040fe40000410000 */
[C---:B------:R-:W-:Y:S02]  /*d310*/  FMUL.FTZ R172, R3.reuse, R172 ;  /* 0x000000ac03ac7220 */ /* 0x040fe40000410000 */
[C---:B------:R-:W-:Y:S02]  /*d320*/  FMUL.FTZ R173, R3.reuse, R173 ;  /* 0x000000ad03ad7220 */ /* 0x040fe40000410000 */
[C---:B------:R-:W-:Y:S02]  /*d330*/  FMUL.FTZ R176, R3.reuse, R176 ;  /* 0x000000b003b07220 */ /* 0x040fe40000410000 */
[----:B------:R-:W-:Y:S01]  /*d340*/  FMUL.FTZ R177, R3, R177 ;  /* 0x000000b103b17220 */ /* 0x000fe20000410000 */
[----:B------:R-:W-:Y:S01]  /*d350*/  @P2 MOV R3, 0x3f317218 ;  /* 0x3f31721800032802 */ /* 0x000fe20000000f00 */
[----:B-1----:R-:W-:-:S02]  /*d360*/  FMUL.FTZ R126, R4, R126 ;  /* 0x0000007e047e7220 */ /* 0x002fc40000410000 */
[C---:B------:R-:W-:Y:S02]  /*d370*/  FMUL.FTZ R127, R4.reuse, R127 ;  /* 0x0000007f047f7220 */ /* 0x040fe40000410000 */
[C---:B------:R-:W-:Y:S02]  /*d380*/  FMUL.FTZ R134, R4.reuse, R134 ;  /* 0x0000008604867220 */ /* 0x040fe40000410000 */
[C---:B------:R-:W-:Y:S02]  /*d390*/  FMUL.FTZ R135, R4.reuse, R135 ;  /* 0x0000008704877220 */ /* 0x040fe40000410000 */
        /* <DEDUP_REMOVED lines=11> */
[----:B------:R-:W-:Y:S01]  /*d450*/  FMUL.FTZ R183, R4, R183 ;  /* 0x000000b704b77220 */ /* 0x000fe20000410000 */
[----:B------:R-:W-:Y:S01]  /*d460*/  @P3 MOV R4, 0x3f317218 ;  /* 0x3f31721800043802 */ /* 0x000fe20000000f00 */
[C---:B--2---:R-:W-:Y:S02]  /*d470*/  FMUL.FTZ R122, R0.reuse, R122 ;  /* 0x0000007a007a7220 */ /* 0x044fe40000410000 */
        /* <DEDUP_REMOVED lines=14> */
[----:B------:R-:W-:Y:S01]  /*d560*/  FMUL.FTZ R179, R0, R179 ;  /* 0x000000b300b37220 */ /* 0x000fe20000410000 */
[----:B------:R-:W-:Y:S01]  /*d570*/  @P1 MOV R0, 0x3f317218 ;  /* 0x3f31721800001802 */ /* 0x000fe20000000f00 */
[----:B------:R-:W-:Y:S02]  /*d580*/  @P2 FMUL.FTZ R5, R3, c[0x0][0x2d0] ;  /* 0x0000b40003052a20 */ /* 0x000fe40000410000 */
[----:B------:R-:W-:Y:S02]  /*d590*/  @P3 FMUL.FTZ R10, R4, c[0x0][0x2d0] ;  /* 0x0000b400040a3a20 */ /* 0x000fe40000410000 */
[----:B------:R-:W-:Y:S02]  /*d5a0*/  @P1 FMUL.FTZ R3, R0, c[0x0][0x2d0] ;  /* 0x0000b40000031a20 */ /* 0x000fe40000410000 */
[----:B------:R-:W-:Y:S02]  /*d5b0*/  @P3 FMUL.FTZ R11, R11, 0.69314718246459960938 ;  /* 0x3f3172180b0b3820 */ /* 0x000fe40000410000 */
[----:B------:R-:W-:-:S02]  /*d5c0*/  @P2 FMUL.FTZ R9, R9, 0.69314718246459960938 ;  /* 0x3f31721809092820 */ /* 0x000fc40000410000 */
[----:B------:R-:W-:Y:S02]  /*d5d0*/  @P1 FMUL.FTZ R7, R7, 0.69314718246459960938 ;  /* 0x3f31721807071820 */ /* 0x000fe40000410000 */
[----:B---3--:R-:W-:Y:S02]  /*d5e0*/  @P0 FMUL.FTZ R4, R6, 0.69314718246459960938 ;  /* 0x3f31721806040820 */ /* 0x008fe40000410000 */
[----:B------:R-:W-:Y:S02]  /*d5f0*/  @P0 FMUL.FTZ R0, R8, c[0x0][0x2d0] ;  /* 0x0000b40008000a20 */ /* 0x000fe40000410000 */
[----:B------:R-:W-:Y:S02]  /*d600*/  @P3 FFMA.FTZ R20, R10, R73, R11 ;  /* 0x000000490a143223 */ /* 0x000fe4000001000b */
[----:B------:R-:W-:Y:S02]  /*d610*/  @P2 FFMA.FTZ R21, R5, R72, R9 ;  /* 0x0000004805152223 */ /* 0x000fe40000010009 */
[----:B------:R-:W-:-:S02]  /*d620*/  @P1 FFMA.FTZ R22, R3, R71, R7 ;  /* 0x0000004703161223 */ /* 0x000fc40000010007 */
[----:B------:R-:W-:Y:S02]  /*d630*/  @P0 FFMA.FTZ R23, R0, R2, R4 ;  /* 0x0000000200170223 */ /* 0x000fe40000010004 */
.L_x_3:
[----:B------:R-:W-:Y:S05]  /*d640*/  @P4 BRA `(.L_x_23) ;  /* 0x0000149000004947 */ /* 0x000fea0003800000 */
[----:B------:R-:W3:Y:S01]  /*d650*/  S2R R16, SR_TID.X ;  /* 0x0000000000107919 */ /* 0x000ee20000002100 */
[----:B------:R-:W-:Y:S01]  /*d660*/  ULDC.64 UR4, c[0x0][0x4d0] ;  /* 0x0001340000047ab9 */ /* 0x000fe20000000a00 */
[----:B------:R-:W-:Y:S01]  /*d670*/  IMAD R4, RZ, RZ, -UR10 ;  /* 0x8000000aff047e24 */ /* 0x000fe2000f8e02ff */
[----:B--2---:R-:W-:Y:S01]  /*d680*/  UIMAD.WIDE.U32 UR8, UR10, UR4, URZ ;  /* 0x000000040a0872a5 */ /* 0x004fe2000f8e003f */
[----:B------:R-:W2:Y:S01]  /*d690*/  S2R R12, SR_CTAID.Y ;  /* 0x00000000000c7919 */ /* 0x000ea20000002600 */
[----:B------:R-:W-:Y:S01]  /*d6a0*/  USHF.R.S32.HI UR6, URZ, 0x1f, UR10 ;  /* 0x0000001f3f067899 */ /* 0x000fe2000801140a */
[----:B------:R-:W-:Y:S01]  /*d6b0*/  MOV R24, c[0x0][0x4e8] ;  /* 0x00013a0000187a02 */ /* 0x000fe20000000f00 */
[----:B------:R-:W-:Y:S01]  /*d6c0*/  BSSY B0, `(.L_x_24) ;  /* 0x00000ab000007945 */ /* 0x000fe20003800000 */
[----:B------:R-:W4:Y:S01]  /*d6d0*/  S2R R9, SR_CTAID.Z ;  /* 0x0000000000097919 */ /* 0x000f220000002700 */
[----:B------:R-:W-:Y:S01]  /*d6e0*/  IMAD.U32 R3, RZ, RZ, UR9 ;  /* 0x00000009ff037e24 */ /* 0x000fe2000f8e00ff */
[----:B------:R-:W-:Y:S01]  /*d6f0*/  UIMAD UR7, UR6, UR4, URZ ;  /* 0x00000004060772a4 */ /* 0x000fe2000f8e023f */
[----:B-1----:R-:W-:Y:S01]  /*d700*/  IMAD.U32 R2, RZ, RZ, UR8 ;  /* 0x00000008ff027e24 */ /* 0x002fe2000f8e00ff */
[----:B------:R-:W1:Y:S04]  /*d710*/  S2R R15, SR_CTAID.X ;  /* 0x00000000000f7919 */ /* 0x000e680000002500 */
[----:B------:R-:W-:Y:S01]  /*d720*/  BAR.SYNC.DEFER_BLOCKING 0x1, 0x80 ;  /* 0x0042000000007b1d */ /* 0x000fe20000010000 */
[----:B------:R-:W-:Y:S01]  /*d730*/  UIMAD UR5, UR10, UR5, UR7 ;  /* 0x000000050a0572a4 */ /* 0x000fe2000f8e0207 */
[C---:B------:R-:W-:Y:S01]  /*d740*/  ISETP.NE.AND P0, PT, R24.reuse, 0x1, PT ;  /* 0x000000011800780c */ /* 0x040fe20003f05270 */
[----:B------:R-:W-:-:S02]  /*d750*/  IMAD R24, R24, c[0x0][0x388], RZ ;  /* 0x0000e20018187a24 */ /* 0x000fc400078e02ff */
[----:B------:R-:W-:Y:S01]  /*d760*/  UIADD3 UR5, UR9, UR5, URZ ;  /* 0x0000000509057290 */ /* 0x000fe2000fffe03f */
[----:B---3--:R-:W-:-:S05]  /*d770*/  SHF.R.S32.HI R6, RZ, 0x1f, R16 ;  /* 0x0000001fff067819 */ /* 0x008fca0000011410 */
[----:B------:R-:W-:Y:S01]  /*d780*/  IMAD.U32 R5, RZ, RZ, UR5 ;  /* 0x00000005ff057e24 */ /* 0x000fe2000f8e00ff */
[-C--:B------:R-:W-:Y:S01]  /*d790*/  LEA.HI R0, R6, R16.reuse, RZ, 0x2 ;  /* 0x0000001006007211 */ /* 0x080fe200078f10ff */
[----:B--2---:R-:W-:Y:S01]  /*d7a0*/  IMAD R12, R4, c[0x0][0x550], R12 ;  /* 0x00015400040c7a24 */ /* 0x004fe200078e020c */
[-C--:B------:R-:W-:Y:S01]  /*d7b0*/  LEA.HI R6, R6, R16.reuse, RZ, 0x5 ;  /* 0x0000001006067211 */ /* 0x080fe200078f28ff */
[----:B------:R-:W-:Y:S01]  /*d7c0*/  IMAD.MOV.U32 R4, RZ, RZ, R2 ;  /* 0x000000ffff047224 */ /* 0x000fe200078e0002 */
[----:B------:R-:W-:Y:S01]  /*d7d0*/  LOP3.LUT R0, R0, 0xfffffffc, RZ, 0xc0, !PT ;  /* 0xfffffffc00007812 */ /* 0x000fe200078ec0ff */
[----:B------:R-:W-:Y:S01]  /*d7e0*/  ULDC.64 UR4, c[0x0][0x438] ;  /* 0x00010e0000047ab9 */ /* 0x000fe20000000a00 */
[----:B------:R-:W-:Y:S01]  /*d7f0*/  LOP3.LUT R7, R6, 0xffffffe0, RZ, 0xc0, !PT ;  /* 0xffffffe006077812 */ /* 0x000fe200078ec0ff */
[----:B------:R-:W-:Y:S01]  /*d800*/  UIMAD UR6, UR6, UR4, URZ ;  /* 0x00000004060672a4 */ /* 0x000fe2000f8e023f */
[----:B------:R-:W-:Y:S01]  /*d810*/  IADD3 R0, -R0, R16, RZ ;  /* 0x0000001000007210 */ /* 0x000fe20007ffe1ff */
[----:B------:R-:W-:Y:S01]  /*d820*/  UIMAD.WIDE.U32 UR8, UR10, UR4, URZ ;  /* 0x000000040a0872a5 */ /* 0x000fe2000f8e003f */
[--C-:B------:R-:W-:Y:S01]  /*d830*/  SHF.R.S32.HI R8, RZ, 0x5, R6.reuse ;  /* 0x00000005ff087819 */ /* 0x100fe20000011406 */
[----:B------:R-:W-:Y:S01]  /*d840*/  IMAD.IADD R16, R16, 0x1, -R7 ;  /* 0x0000000110107824 */ /* 0x000fe200078e0a07 */
[----:B------:R-:W-:Y:S01]  /*d850*/  LEA.HI R3, R0, R0, RZ, 0x1 ;  /* 0x0000000000037211 */ /* 0x000fe200078f08ff */
[----:B------:R-:W-:Y:S01]  /*d860*/  UIMAD UR4, UR10, UR5, UR6 ;  /* 0x000000050a0472a4 */ /* 0x000fe2000f8e0206 */
[----:B------:R-:W-:Y:S01]  /*d870*/  SHF.R.S32.HI R2, RZ, 0x1f, R6 ;  /* 0x0000001fff027819 */ /* 0x000fe20000011406 */
[----:B----4-:R-:W-:Y:S01]  /*d880*/  IMAD.WIDE.U32 R4, R9, c[0x0][0x4d8], R4 ;  /* 0x0001360009047a25 */ /* 0x010fe200078e0004 */
[----:B------:R-:W-:Y:S01]  /*d890*/  LOP3.LUT R7, R3, 0x1ffffffe, RZ, 0xc0, !PT ;  /* 0x1ffffffe03077812 */ /* 0x000fe200078ec0ff */
[----:B------:R-:W-:Y:S01]  /*d8a0*/  UIADD3 UR4, UR9, UR4, URZ ;  /* 0x0000000409047290 */ /* 0x000fe2000fffe03f */
[----:B------:R-:W-:-:S02]  /*d8b0*/  LEA.HI R2, R2, R8, RZ, 0x2 ;  /* 0x0000000802027211 */ /* 0x000fc400078f10ff */
[----:B------:R-:W-:Y:S01]  /*d8c0*/  IADD3 R7, R0, -R7, RZ ;  /* 0x8000000700077210 */ /* 0x000fe20007ffe0ff */
[----:B------:R-:W-:Y:S01]  /*d8d0*/  IMAD.SHL.U32 R0, R3, 0x20, RZ ;  /* 0x0000002003007824 */ /* 0x000fe200078e00ff */
[----:B------:R-:W-:Y:S02]  /*d8e0*/  SHF.R.S32.HI R3, RZ, 0x1f, R16 ;  /* 0x0000001fff037819 */ /* 0x000fe40000011410 */
[----:B------:R-:W-:Y:S02]  /*d8f0*/  LOP3.LUT R2, R2, 0xffffffc, RZ, 0xc0, !PT ;  /* 0x0ffffffc02027812 */ /* 0x000fe400078ec0ff */
[----:B------:R-:W-:Y:S01]  /*d900*/  LEA.HI R18, R3, R16, RZ, 0x2 ;  /* 0x0000001003127211 */ /* 0x000fe200078f10ff */
[----:B------:R-:W-:Y:S01]  /*d910*/  IMAD.U32 R3, RZ, RZ, UR9 ;  /* 0x00000009ff037e24 */ /* 0x000fe2000f8e00ff */
[----:B------:R-:W-:Y:S01]  /*d920*/  LOP3.LUT R0, R0, 0xffffffc0, RZ, 0xc0, !PT ;  /* 0xffffffc000007812 */ /* 0x000fe200078ec0ff */
[----:B------:R-:W-:Y:S01]  /*d930*/  IMAD.IADD R8, R8, 0x1, -R2 ;  /* 0x0000000108087824 */ /* 0x000fe200078e0a02 */
[----:B------:R-:W-:Y:S01]  /*d940*/  SHF.R.S32.HI R6, RZ, 0x2, R18 ;  /* 0x00000002ff067819 */ /* 0x000fe20000011412 */
[----:B------:R-:W-:Y:S01]  /*d950*/  IMAD.U32 R2, RZ, RZ, UR8 ;  /* 0x00000008ff027e24 */ /* 0x000fe2000f8e00ff */
[----:B------:R-:W-:Y:S01]  /*d960*/  SHF.R.S32.HI R10, RZ, 0x1f, R9 ;  /* 0x0000001fff0a7819 */ /* 0x000fe20000011409 */
[----:B------:R-:W-:Y:S01]  /*d970*/  IMAD R7, R7, 0x8, R0 ;  /* 0x0000000807077824 */ /* 0x000fe200078e0200 */
[----:B------:R-:W-:Y:S01]  /*d980*/  MOV R3, UR4 ;  /* 0x0000000400037c02 */ /* 0x000fe20008000f00 */
[----:B------:R-:W-:Y:S01]  /*d990*/  IMAD R14, R8, 0x10, R6 ;  /* 0x00000010080e7824 */ /* 0x000fe200078e0206 */
[----:B------:R-:W-:Y:S01]  /*d9a0*/  LOP3.LUT P1, RZ, R16, 0x3, RZ, 0xc0, !PT ;  /* 0x0000000310ff7812 */ /* 0x000fe2000782c0ff */
[----:B------:R-:W-:-:S02]  /*d9b0*/  IMAD R0, R10, c[0x0][0x4d8], RZ ;  /* 0x000136000a007a24 */ /* 0x000fc400078e02ff */
[----:B------:R-:W-:Y:S01]  /*d9c0*/  IMAD R6, R10, c[0x0][0x440], RZ ;  /* 0x000110000a067a24 */ /* 0x000fe200078e02ff */
[----:B------:R-:W-:Y:S01]  /*d9d0*/  IADD3 R8, R14, R7, RZ ;  /* 0x000000070e087210 */ /* 0x000fe20007ffe0ff */
[C---:B------:R-:W-:Y:S02]  /*d9e0*/  IMAD R0, R9.reuse, c[0x0][0x4dc], R0 ;  /* 0x0001370009007a24 */ /* 0x040fe400078e0200 */
[----:B------:R-:W-:Y:S02]  /*d9f0*/  IMAD R6, R9, c[0x0][0x444], R6 ;  /* 0x0001110009067a24 */ /* 0x000fe400078e0206 */
[----:B-1----:R-:W-:Y:S02]  /*da00*/  IMAD R8, R15, 0x80, R8 ;  /* 0x000000800f087824 */ /* 0x002fe400078e0208 */
[----:B------:R-:W-:-:S04]  /*da10*/  IMAD.WIDE.U32 R2, R9, c[0x0][0x440], R2 ;  /* 0x0001100009027a25 */ /* 0x000fc800078e0002 */
[----:B------:R-:W-:-:S04]  /*da20*/  @P0 IMAD.HI.U32 R11, R8, c[0x0][0x4ec], RZ ;  /* 0x00013b00080b0a27 */ /* 0x000fc800078e00ff */
[----:B------:R-:W-:Y:S01]  /*da30*/  IMAD.IADD R5, R5, 0x1, R0 ;  /* 0x0000000105057824 */ /* 0x000fe200078e0200 */
[----:B------:R-:W-:Y:S01]  /*da40*/  SHF.R.S32.HI R0, RZ, 0x1f, R12 ;  /* 0x0000001fff007819 */ /* 0x000fe2000001140c */
[----:B------:R-:W-:Y:S01]  /*da50*/  IMAD.IADD R3, R3, 0x1, R6 ;  /* 0x0000000103037824 */ /* 0x000fe200078e0206 */
[----:B------:R-:W-:Y:S01]  /*da60*/  MOV R6, R8 ;  /* 0x0000000800067202 */ /* 0x000fe20000000f00 */
[----:B------:R-:W-:Y:S01]  /*da70*/  @P0 IMAD.HI.U32 R10, R8, c[0x0][0x4ec], RZ ;  /* 0x00013b00080a0a27 */ /* 0x000fe200078e00ff */
[----:B------:R-:W-:-:S03]  /*da80*/  @P0 SHF.R.U32.HI R6, RZ, c[0x0][0x4f0], R11 ;  /* 0x00013c00ff060a19 */ /* 0x000fc6000001160b */
[----:B------:R-:W-:Y:S01]  /*da90*/  IMAD.MOV.U32 R7, RZ, RZ, R8 ;  /* 0x000000ffff077224 */ /* 0x000fe200078e0008 */
[----:B------:R-:W-:Y:S01]  /*daa0*/  @P0 SHF.R.U32.HI R7, RZ, c[0x0][0x4f0], R10 ;  /* 0x00013c00ff070a19 */ /* 0x000fe2000001160a */
[C---:B------:R-:W-:Y:S02]  /*dab0*/  IMAD R9, R0.reuse, c[0x0][0x448], RZ ;  /* 0x0001120000097a24 */ /* 0x040fe400078e02ff */
[----:B------:R-:W-:Y:S02]  /*dac0*/  IMAD R0, R0, c[0x0][0x4e0], RZ ;  /* 0x0001380000007a24 */ /* 0x000fe400078e02ff */
[----:B------:R-:W-:Y:S02]  /*dad0*/  IMAD.MOV R10, RZ, RZ, -R6 ;  /* 0x000000ffff0a7224 */ /* 0x000fe400078e0a06 */
[C---:B------:R-:W-:Y:S01]  /*dae0*/  IMAD R11, R12.reuse, c[0x0][0x44c], R9 ;  /* 0x000113000c0b7a24 */ /* 0x040fe200078e0209 */
[----:B------:R-:W-:Y:S01]  /*daf0*/  SHF.R.S32.HI R9, RZ, 0x1f, R7 ;  /* 0x0000001fff097819 */ /* 0x000fe20000011407 */
[----:B------:R-:W-:-:S02]  /*db00*/  IMAD R13, R12, c[0x0][0x4e4], R0 ;  /* 0x000139000c0d7a24 */ /* 0x000fc400078e0200 */
[----:B------:R-:W-:-:S04]  /*db10*/  IMAD.WIDE.U32 R4, R12, c[0x0][0x4e0], R4 ;  /* 0x000138000c047a25 */ /* 0x000fc800078e0004 */
[----:B------:R-:W-:Y:S01]  /*db20*/  IMAD R0, R10, c[0x0][0x4e8], R8 ;  /* 0x00013a000a007a24 */ /* 0x000fe200078e0208 */
[----:B------:R-:W-:Y:S01]  /*db30*/  SHF.R.S32.HI R10, RZ, 0x1f, R6 ;  /* 0x0000001fff0a7819 */ /* 0x000fe20000011406 */
[----:B------:R-:W-:Y:S01]  /*db40*/  IMAD R9, R9, c[0x0][0x430], RZ ;  /* 0x00010c0009097a24 */ /* 0x000fe200078e02ff */
[----:B------:R-:W-:Y:S01]  /*db50*/  IADD3 R4, P0, R6, R4, RZ ;  /* 0x0000000406047210 */ /* 0x000fe20007f1e0ff */
[----:B------:R-:W-:Y:S01]  /*db60*/  IMAD.WIDE.U32 R2, R12, c[0x0][0x448], R2 ;  /* 0x000112000c027a25 */ /* 0x000fe200078e0002 */
[----:B------:R-:W-:Y:S02]  /*db70*/  SHF.R.S32.HI R6, RZ, 0x1f, R0 ;  /* 0x0000001fff067819 */ /* 0x000fe40000011400 */
[----:B------:R-:W-:Y:S01]  /*db80*/  IADD3.X R5, R10, R5, R13, P0, !PT ;  /* 0x000000050a057210 */ /* 0x000fe200007fe40d */
[----:B------:R-:W-:Y:S01]  /*db90*/  IMAD R10, R7, c[0x0][0x434], R9 ;  /* 0x00010d00070a7a24 */ /* 0x000fe200078e0209 */
[----:B------:R-:W-:Y:S01]  /*dba0*/  IADD3 R3, R3, R11, RZ ;  /* 0x0000000b03037210 */ /* 0x000fe20007ffe0ff */
[----:B------:R-:W-:-:S02]  /*dbb0*/  IMAD R9, R6, c[0x0][0x4c8], RZ ;  /* 0x0001320006097a24 */ /* 0x000fc400078e02ff */
[----:B------:R-:W-:Y:S02]  /*dbc0*/  IMAD.MOV R6, RZ, RZ, -R7 ;  /* 0x000000ffff067224 */ /* 0x000fe400078e0a07 */
[----:B------:R-:W-:-:S04]  /*dbd0*/  IMAD.WIDE.U32 R4, R0, c[0x0][0x4c8], R4 ;  /* 0x0001320000047a25 */ /* 0x000fc800078e0004 */
[----:B------:R-:W-:Y:S02]  /*dbe0*/  IMAD R0, R0, c[0x0][0x4cc], R9 ;  /* 0x0001330000007a24 */ /* 0x000fe400078e0209 */
[----:B------:R-:W-:Y:S01]  /*dbf0*/  IMAD R13, R6, c[0x0][0x4e8], R8 ;  /* 0x00013a00060d7a24 */ /* 0x000fe200078e0208 */
[C---:B------:R-:W-:Y:S01]  /*dc00*/  LEA R6, P0, R4.reuse, c[0x0][0x4a8], 0x2 ;  /* 0x00012a0004067a11 */ /* 0x040fe200078010ff */
[----:B------:R-:W-:Y:S01]  /*dc10*/  IMAD.WIDE.U32 R2, R7, c[0x0][0x430], R2 ;  /* 0x00010c0007027a25 */ /* 0x000fe200078e0002 */
[----:B------:R-:W-:Y:S02]  /*dc20*/  IADD3 R0, R5, R0, RZ ;  /* 0x0000000005007210 */ /* 0x000fe40007ffe0ff */
[----:B------:R-:W-:Y:S01]  /*dc30*/  SHF.R.S32.HI R7, RZ, 0x1f, R13 ;  /* 0x0000001fff077819 */ /* 0x000fe2000001140d */
[----:B------:R-:W-:Y:S01]  /*dc40*/  IMAD.IADD R3, R3, 0x1, R10 ;  /* 0x0000000103037824 */ /* 0x000fe200078e020a */
[----:B------:R-:W-:Y:S01]  /*dc50*/  LEA.HI.X R0, R4, c[0x0][0x4ac], R0, 0x2, P0 ;  /* 0x00012b0004007a11 */ /* 0x000fe200000f1400 */
[----:B------:R-:W-:Y:S01]  /*dc60*/  IMAD R12, R15, 0x80, R14 ;  /* 0x000000800f0c7824 */ /* 0x000fe200078e020e */
[----:B------:R-:W-:Y:S01]  /*dc70*/  SHFL.IDX PT, R4, R6, RZ, 0x1c1f ;  /* 0x001c1fff06047589 */ /* 0x000fe200000e0000 */
[----:B------:R-:W-:-:S02]  /*dc80*/  IMAD R7, R7, c[0x0][0x428], RZ ;  /* 0x00010a0007077a24 */ /* 0x000fc400078e02ff */
[C---:B------:R-:W-:Y:S01]  /*dc90*/  IMAD.WIDE.U32 R2, R13.reuse, c[0x0][0x428], R2 ;  /* 0x00010a000d027a25 */ /* 0x040fe200078e0002 */
[----:B------:R-:W1:Y:S01]  /*dca0*/  SHFL.IDX PT, R5, R0, RZ, 0x1c1f ;  /* 0x001c1fff00057589 */ /* 0x000e6200000e0000 */
[C---:B------:R-:W-:Y:S02]  /*dcb0*/  IADD3 R14, R12.reuse, 0x40, RZ ;  /* 0x000000400c0e7810 */ /* 0x040fe40007ffe0ff */
[----:B------:R-:W-:Y:S01]  /*dcc0*/  IMAD R15, R13, c[0x0][0x42c], R7 ;  /* 0x00010b000d0f7a24 */ /* 0x000fe200078e0207 */
[----:B------:R-:W-:Y:S01]  /*dcd0*/  SHFL.IDX PT, R10, R6, 0x1, 0x1c1f ;  /* 0x003c1f00060a7f89 */ /* 0x000fe200000e0000 */
[C---:B------:R-:W-:Y:S02]  /*dce0*/  IADD3 R13, R12.reuse, 0x48, RZ ;  /* 0x000000480c0d7810 */ /* 0x040fe40007ffe0ff */
[-C--:B------:R-:W-:Y:S01]  /*dcf0*/  ISETP.GE.OR P4, PT, R12, R24.reuse, P1 ;  /* 0x000000180c00720c */ /* 0x080fe20000f86670 */
[----:B------:R-:W2:Y:S01]  /*dd00*/  SHFL.IDX PT, R11, R0, 0x1, 0x1c1f ;  /* 0x003c1f00000b7f89 */ /* 0x000ea200000e0000 */
[-C--:B------:R-:W-:Y:S01]  /*dd10*/  ISETP.GE.OR P2, PT, R14, R24.reuse, P1 ;  /* 0x000000180e00720c */ /* 0x080fe20000f46670 */
[----:B------:R-:W-:Y:S01]  /*dd20*/  IMAD.IADD R3, R3, 0x1, R15 ;  /* 0x0000000103037824 */ /* 0x000fe200078e020f */
[----:B------:R-:W-:Y:S01]  /*dd30*/  LEA R19, P0, R2, c[0x0][0x400], 0x2 ;  /* 0x0001000002137a11 */ /* 0x000fe200078010ff */
[----:B------:R-:W-:Y:S01]  /*dd40*/  SHFL.IDX PT, R8, R6, 0x2, 0x1c1f ;  /* 0x005c1f0006087f89 */ /* 0x000fe200000e0000 */
[----:B------:R-:W-:-:S02]  /*dd50*/  ISETP.GE.AND P5, PT, R14, R24, PT ;  /* 0x000000180e00720c */ /* 0x000fc40003fa6270 */
[----:B------:R-:W-:Y:S01]  /*dd60*/  LEA.HI.X R17, R2, c[0x0][0x404], R3, 0x2, P0 ;  /* 0x0001010002117a11 */ /* 0x000fe200000f1403 */
[----:B------:R-:W3:Y:S01]  /*dd70*/  SHFL.IDX PT, R9, R0, 0x2, 0x1c1f ;  /* 0x005c1f0000097f89 */ /* 0x000ee200000e0000 */
[----:B------:R-:W-:-:S03]  /*dd80*/  ISETP.GE.AND P6, PT, R13, R24, PT ;  /* 0x000000180d00720c */ /* 0x000fc60003fc6270 */
[----:B------:R-:W-:Y:S04]  /*dd90*/  SHFL.IDX PT, R6, R6, 0x3, 0x1c1f ;  /* 0x007c1f0006067f89 */ /* 0x000fe800000e0000 */
[----:B------:R4:W5:Y:S04]  /*dda0*/  SHFL.IDX PT, R7, R0, 0x3, 0x1c1f ;  /* 0x007c1f0000077f89 */ /* 0x00096800000e0000 */
[----:B-1----:R1:W-:Y:S04]  /*ddb0*/  @!P4 ST.E [R4.64], R20 ;  /* 0x000000140400c985 */ /* 0x0023e8000c101910 */
[----:B------:R1:W1:Y:S04]  /*ddc0*/  SHFL.IDX PT, R2, R19, RZ, 0x1c1f ;  /* 0x001c1fff13027589 */ /* 0x00026800000e0000 */
[----:B------:R1:W1:Y:S01]  /*ddd0*/  SHFL.IDX PT, R3, R17, RZ, 0x1c1f ;  /* 0x001c1fff11037589 */ /* 0x00026200000e0000 */
[----:B----4-:R-:W-:-:S04]  /*dde0*/  IADD3 R0, R12, 0x8, RZ ;  /* 0x000000080c007810 */ /* 0x010fc80007ffe0ff */
[CC--:B------:R-:W-:Y:S02]  /*ddf0*/  ISETP.GE.OR P3, PT, R0.reuse, R24.reuse, P1 ;  /* 0x000000180000720c */ /* 0x0c0fe40000f66670 */
[-C--:B------:R-:W-:Y:S02]  /*de00*/  ISETP.GE.OR P1, PT, R13, R24.reuse, P1 ;  /* 0x000000180d00720c */ /* 0x080fe40000f26670 */
[----:B------:R-:W-:Y:S02]  /*de10*/  ISETP.GE.AND P0, PT, R0, R24, PT ;  /* 0x000000180000720c */ /* 0x000fe40003f06270 */
[----:B------:R-:W-:-:S04]  /*de20*/  LOP3.LUT R0, R18, 0x7ffffffc, RZ, 0xc0, !PT ;  /* 0x7ffffffc12007812 */ /* 0x000fc800078ec0ff */
[----:B------:R-:W-:-:S03]  /*de30*/  IADD3 R0, R16, -R0, RZ ;  /* 0x8000000010007210 */ /* 0x000fc60007ffe0ff */
[----:B--2---:R2:W-:Y:S02]  /*de40*/  @!P3 ST.E [R10.64], R21 ;  /* 0x000000150a00b985 */ /* 0x0045e4000c101910 */
[----:B------:R-:W-:Y:S02]  /*de50*/  IMAD.SHL.U32 R0, R0, 0x2, RZ ;  /* 0x0000000200007824 */ /* 0x000fe400078e00ff */
[----:B---3--:R2:W-:Y:S04]  /*de60*/  @!P2 ST.E [R8.64], R22 ;  /* 0x000000160800a985 */ /* 0x0085e8000c101910 */
[----:B-----5:R2:W-:Y:S01]  /*de70*/  @!P1 ST.E [R6.64], R23 ;  /* 0x0000001706009985 */ /* 0x0205e2000c101910 */
[----:B------:R-:W-:-:S13]  /*de80*/  ISETP.GE.AND P1, PT, R12, R24, PT ;  /* 0x000000180c00720c */ /* 0x000fda0003f26270 */
[----:B------:R-:W-:Y:S05]  /*de90*/  @P1 BRA `(.L_x_25) ;  /* 0x000002d000001947 */ /* 0x000fea0003800000 */
[C---:B-12---:R-:W-:Y:S02]  /*dea0*/  IADD3 R6, R0.reuse, 0x8, RZ ;  /* 0x0000000800067810 */ /* 0x046fe40007ffe0ff */
[C---:B------:R-:W-:Y:S02]  /*deb0*/  IADD3 R5, R0.reuse, 0x10, RZ ;  /* 0x0000001000057810 */ /* 0x040fe40007ffe0ff */
[----:B------:R-:W-:Y:S02]  /*dec0*/  IADD3 R4, R0, 0x18, RZ ;  /* 0x0000001800047810 */ /* 0x000fe40007ffe0ff */
[----:B------:R-:W-:Y:S02]  /*ded0*/  ISETP.GE.AND P3, PT, R6, c[0x0][0x3c8], PT ;  /* 0x0000f20006007a0c */ /* 0x000fe40003f66270 */
[----:B------:R-:W-:Y:S02]  /*dee0*/  ISETP.GE.AND P2, PT, R5, c[0x0][0x3c8], PT ;  /* 0x0000f20005007a0c */ /* 0x000fe40003f46270 */
[----:B------:R-:W-:-:S02]  /*def0*/  ISETP.GE.AND P1, PT, R4, c[0x0][0x3c8], PT ;  /* 0x0000f20004007a0c */ /* 0x000fc40003f26270 */
[----:B------:R-:W-:-:S07]  /*df00*/  ISETP.GE.AND P4, PT, R0, c[0x0][0x3c8], PT ;  /* 0x0000f20000007a0c */ /* 0x000fce0003f86270 */
[----:B------:R-:W-:Y:S02]  /*df10*/  @!P3 LEA.HI R8, R6, R6, RZ, 0x1 ;  /* 0x000000060608b211 */ /* 0x000fe400078f08ff */
[----:B------:R-:W-:Y:S02]  /*df20*/  @!P2 LEA.HI R5, R5, R5, RZ, 0x1 ;  /* 0x000000050505a211 */ /* 0x000fe400078f08ff */
[----:B------:R-:W-:Y:S02]  /*df30*/  @!P1 LEA.HI R6, R4, R4, RZ, 0x1 ;  /* 0x0000000404069211 */ /* 0x000fe400078f08ff */
[----:B------:R-:W-:Y:S02]  /*df40*/  @!P3 LOP3.LUT R8, R8, 0xfffffffe, RZ, 0xc0, !PT ;  /* 0xfffffffe0808b812 */ /* 0x000fe400078ec0ff */
[----:B------:R-:W-:Y:S01]  /*df50*/  @!P2 LOP3.LUT R7, R5, 0xfffffffe, RZ, 0xc0, !PT ;  /* 0xfffffffe0507a812 */ /* 0x000fe200078ec0ff */
[----:B------:R-:W-:Y:S01]  /*df60*/  @!P4 IMAD.WIDE R4, R0, 0x4, R2 ;  /* 0x000000040004c825 */ /* 0x000fe200078e0202 */
[----:B------:R-:W-:-:S03]  /*df70*/  @!P1 LOP3.LUT R10, R6, 0xfffffffe, RZ, 0xc0, !PT ;  /* 0xfffffffe060a9812 */ /* 0x000fc600078ec0ff */
[--C-:B------:R-:W-:Y:S01]  /*df80*/  @!P3 IMAD.WIDE R8, R8, 0x4, R2.reuse ;  /* 0x000000040808b825 */ /* 0x100fe200078e0202 */
[----:B------:R1:W-:Y:S03]  /*df90*/  @!P4 ST.E.64 [R4.64], R124 ;  /* 0x0000007c0400c985 */ /* 0x0003e6000c101b10 */
[--C-:B------:R-:W-:Y:S01]  /*dfa0*/  @!P2 IMAD.WIDE R6, R7, 0x4, R2.reuse ;  /* 0x000000040706a825 */ /* 0x100fe200078e0202 */
[----:B------:R2:W-:Y:S04]  /*dfb0*/  @!P3 ST.E.64 [R8.64], R132 ;  /* 0x000000840800b985 */ /* 0x0005e8000c101b10 */
[----:B------:R3:W-:Y:S01]  /*dfc0*/  @!P2 ST.E.64 [R6.64], R136 ;  /* 0x000000880600a985 */ /* 0x0007e2000c101b10 */
[----:B-1----:R-:W-:Y:S01]  /*dfd0*/  @!P1 IMAD.WIDE R4, R10, 0x4, R2 ;  /* 0x000000040a049825 */ /* 0x002fe200078e0202 */
[----:B--2---:R-:W-:-:S04]  /*dfe0*/  IADD3 R8, R0, 0x20, RZ ;  /* 0x0000002000087810 */ /* 0x004fc80007ffe0ff */
[----:B------:R1:W-:Y:S01]  /*dff0*/  @!P1 ST.E.64 [R4.64], R148 ;  /* 0x0000009404009985 */ /* 0x0003e2000c101b10 */
[----:B---3--:R-:W-:Y:S02]  /*e000*/  IADD3 R6, R0, 0x28, RZ ;  /* 0x0000002800067810 */ /* 0x008fe40007ffe0ff */
[----:B------:R-:W-:Y:S02]  /*e010*/  ISETP.GE.AND P4, PT, R8, c[0x0][0x3c8], PT ;  /* 0x0000f20008007a0c */ /* 0x000fe40003f86270 */
[----:B------:R-:W-:-:S11]  /*e020*/  ISETP.GE.AND P3, PT, R6, c[0x0][0x3c8], PT ;  /* 0x0000f20006007a0c */ /* 0x000fd60003f66270 */
[----:B------:R-:W-:Y:S02]  /*e030*/  @!P4 LEA.HI R8, R8, R8, RZ, 0x1 ;  /* 0x000000080808c211 */ /* 0x000fe400078f08ff */
[----:B------:R-:W-:-:S04]  /*e040*/  @!P3 LEA.HI R7, R6, R6, RZ, 0x1 ;  /* 0x000000060607b211 */ /* 0x000fc800078f08ff */
[----:B------:R-:W-:Y:S02]  /*e050*/  @!P3 LOP3.LUT R7, R7, 0xfffffffe, RZ, 0xc0, !PT ;  /* 0xfffffffe0707b812 */ /* 0x000fe400078ec0ff */
[C---:B-1----:R-:W-:Y:S02]  /*e060*/  IADD3 R5, R0.reuse, 0x30, RZ ;  /* 0x0000003000057810 */ /* 0x042fe40007ffe0ff */
[----:B------:R-:W-:Y:S02]  /*e070*/  IADD3 R4, R0, 0x38, RZ ;  /* 0x0000003800047810 */ /* 0x000fe40007ffe0ff */
[----:B------:R-:W-:Y:S02]  /*e080*/  ISETP.GE.AND P2, PT, R5, c[0x0][0x3c8], PT ;  /* 0x0000f20005007a0c */ /* 0x000fe40003f46270 */
[----:B------:R-:W-:-:S11]  /*e090*/  ISETP.GE.AND P1, PT, R4, c[0x0][0x3c8], PT ;  /* 0x0000f20004007a0c */ /* 0x000fd60003f26270 */
[----:B------:R-:W-:Y:S02]  /*e0a0*/  @!P2 LEA.HI R6, R5, R5, RZ, 0x1 ;  /* 0x000000050506a211 */ /* 0x000fe400078f08ff */
[----:B------:R-:W-:Y:S02]  /*e0b0*/  @!P1 LEA.HI R4, R4, R4, RZ, 0x1 ;  /* 0x0000000404049211 */ /* 0x000fe400078f08ff */
[----:B------:R-:W-:Y:S02]  /*e0c0*/  @!P4 LOP3.LUT R5, R8, 0xfffffffe, RZ, 0xc0, !PT ;  /* 0xfffffffe0805c812 */ /* 0x000fe400078ec0ff */
[----:B------:R-:W-:Y:S01]  /*e0d0*/  @!P2 LOP3.LUT R10, R6, 0xfffffffe, RZ, 0xc0, !PT ;  /* 0xfffffffe060aa812 */ /* 0x000fe200078ec0ff */
[----:B------:R-:W-:Y:S01]  /*e0e0*/  @!P3 IMAD.WIDE R6, R7, 0x4, R2 ;  /* 0x000000040706b825 */ /* 0x000fe200078e0202 */
[----:B------:R-:W-:-:S03]  /*e0f0*/  @!P1 LOP3.LUT R11, R4, 0xfffffffe, RZ, 0xc0, !PT ;  /* 0xfffffffe040b9812 */ /* 0x000fc600078ec0ff */
[----:B------:R-:W-:-:S04]  /*e100*/  @!P4 IMAD.WIDE R8, R5, 0x4, R2 ;  /* 0x000000040508c825 */ /* 0x000fc800078e0202 */
[--C-:B------:R-:W-:Y:S01]  /*e110*/  @!P2 IMAD.WIDE R4, R10, 0x4, R2.reuse ;  /* 0x000000040a04a825 */ /* 0x100fe200078e0202 */
[----:B------:R1:W-:Y:S03]  /*e120*/  @!P4 ST.E.64 [R8.64], R152 ;  /* 0x000000980800c985 */ /* 0x0003e6000c101b10 */
[----:B------:R-:W-:Y:S01]  /*e130*/  @!P1 IMAD.WIDE R2, R11, 0x4, R2 ;  /* 0x000000040b029825 */ /* 0x000fe200078e0202 */
[----:B------:R1:W-:Y:S04]  /*e140*/  @!P3 ST.E.64 [R6.64], R164 ;  /* 0x000000a40600b985 */ /* 0x0003e8000c101b10 */
[----:B------:R1:W-:Y:S04]  /*e150*/  @!P2 ST.E.64 [R4.64], R168 ;  /* 0x000000a80400a985 */ /* 0x0003e8000c101b10 */
[----:B------:R1:W-:Y:S02]  /*e160*/  @!P1 ST.E.64 [R2.64], R180 ;  /* 0x000000b402009985 */ /* 0x0003e4000c101b10 */
.L_x_25:
[----:B-1----:R-:W-:Y:S05]  /*e170*/  BSYNC B0 ;  /* 0x0000000000007941 */ /* 0x002fea0003800000 */
.L_x_24:
[----:B------:R1:W3:Y:S01]  /*e180*/  SHFL.IDX PT, R3, R17, 0x1, 0x1c1f ;  /* 0x003c1f0011037f89 */ /* 0x0002e200000e0000 */
[----:B------:R-:W-:Y:S03]  /*e190*/  BSSY B0, `(.L_x_26) ;  /* 0x0000030000007945 */ /* 0x000fe60003800000 */
[----:B------:R1:W4:Y:S01]  /*e1a0*/  SHFL.IDX PT, R2, R19, 0x1, 0x1c1f ;  /* 0x003c1f0013027f89 */ /* 0x00032200000e0000 */
[----:B------:R-:W-:Y:S05]  /*e1b0*/  @P0 BRA `(.L_x_27) ;  /* 0x000002d000000947 */ /* 0x000fea0003800000 */
[C---:B------:R-:W-:Y:S02]  /*e1c0*/  IADD3 R5, R0.reuse, 0x8, RZ ;  /* 0x0000000800057810 */ /* 0x040fe40007ffe0ff */
[----:B------:R-:W-:-:S02]  /*e1d0*/  IADD3 R4, R0, 0x10, RZ ;  /* 0x0000001000047810 */ /* 0x000fc40007ffe0ff */
[----:B------:R-:W-:Y:S02]  /*e1e0*/  ISETP.GE.AND P1, PT, R5, c[0x0][0x3c8], PT ;  /* 0x0000f20005007a0c */ /* 0x000fe40003f26270 */
[----:B------:R-:W-:Y:S02]  /*e1f0*/  ISETP.GE.AND P0, PT, R4, c[0x0][0x3c8], PT ;  /* 0x0000f20004007a0c */ /* 0x000fe40003f06270 */
[C---:B------:R-:W-:Y:S02]  /*e200*/  ISETP.GE.AND P2, PT, R0.reuse, c[0x0][0x3c8], PT ;  /* 0x0000f20000007a0c */ /* 0x040fe40003f46270 */
[----:B--2---:R-:W-:-:S04]  /*e210*/  IADD3 R10, R0, 0x18, RZ ;  /* 0x00000018000a7810 */ /* 0x004fc80007ffe0ff */
[----:B------:R-:W-:-:S03]  /*e220*/  ISETP.GE.AND P4, PT, R10, c[0x0][0x3c8], PT ;  /* 0x0000f2000a007a0c */ /* 0x000fc60003f86270 */
[----:B------:R-:W-:Y:S02]  /*e230*/  @!P1 LEA.HI R5, R5, R5, RZ, 0x1 ;  /* 0x0000000505059211 */ /* 0x000fe400078f08ff */
[----:B------:R-:W-:Y:S02]  /*e240*/  @!P0 LEA.HI R4, R4, R4, RZ, 0x1 ;  /* 0x0000000404048211 */ /* 0x000fe400078f08ff */
[----:B------:R-:W-:Y:S01]  /*e250*/  @!P1 LOP3.LUT R5, R5, 0xfffffffe, RZ, 0xc0, !PT ;  /* 0xfffffffe05059812 */ /* 0x000fe200078ec0ff */
[----:B---34-:R-:W-:Y:S01]  /*e260*/  @!P2 IMAD.WIDE R6, R0, 0x4, R2 ;  /* 0x000000040006a825 */ /* 0x018fe200078e0202 */
[----:B------:R-:W-:-:S03]  /*e270*/  @!P0 LOP3.LUT R8, R4, 0xfffffffe, RZ, 0xc0, !PT ;  /* 0xfffffffe04088812 */ /* 0x000fc600078ec0ff */
[--C-:B------:R-:W-:Y:S01]  /*e280*/  @!P1 IMAD.WIDE R4, R5, 0x4, R2.reuse ;  /* 0x0000000405049825 */ /* 0x100fe200078e0202 */
[----:B------:R2:W-:Y:S01]  /*e290*/  @!P2 ST.E.64 [R6.64], R126 ;  /* 0x0000007e0600a985 */ /* 0x0005e2000c101b10 */
[----:B------:R-:W-:Y:S02]  /*e2a0*/  @!P4 LEA.HI R10, R10, R10, RZ, 0x1 ;  /* 0x0000000a0a0ac211 */ /* 0x000fe400078f08ff */
[----:B------:R-:W-:Y:S01]  /*e2b0*/  @!P0 IMAD.WIDE R8, R8, 0x4, R2 ;  /* 0x0000000408088825 */ /* 0x000fe200078e0202 */
[----:B------:R3:W-:Y:S04]  /*e2c0*/  @!P1 ST.E.64 [R4.64], R134 ;  /* 0x0000008604009985 */ /* 0x0007e8000c101b10 */
[----:B------:R4:W-:Y:S01]  /*e2d0*/  @!P0 ST.E.64 [R8.64], R138 ;  /* 0x0000008a08008985 */ /* 0x0009e2000c101b10 */
[----:B--2---:R-:W-:-:S02]  /*e2e0*/  IADD3 R7, R0, 0x20, RZ ;  /* 0x0000002000077810 */ /* 0x004fc40007ffe0ff */
[C---:B------:R-:W-:Y:S02]  /*e2f0*/  IADD3 R6, R0.reuse, 0x28, RZ ;  /* 0x0000002800067810 */ /* 0x040fe40007ffe0ff */
[C---:B---3--:R-:W-:Y:S02]  /*e300*/  IADD3 R5, R0.reuse, 0x30, RZ ;  /* 0x0000003000057810 */ /* 0x048fe40007ffe0ff */
[----:B------:R-:W-:Y:S02]  /*e310*/  IADD3 R4, R0, 0x38, RZ ;  /* 0x0000003800047810 */ /* 0x000fe40007ffe0ff */
[----:B------:R-:W-:Y:S02]  /*e320*/  ISETP.GE.AND P3, PT, R7, c[0x0][0x3c8], PT ;  /* 0x0000f20007007a0c */ /* 0x000fe40003f66270 */
[----:B------:R-:W-:Y:S02]  /*e330*/  ISETP.GE.AND P2, PT, R6, c[0x0][0x3c8], PT ;  /* 0x0000f20006007a0c */ /* 0x000fe40003f46270 */
[----:B------:R-:W-:-:S02]  /*e340*/  ISETP.GE.AND P1, PT, R5, c[0x0][0x3c8], PT ;  /* 0x0000f20005007a0c */ /* 0x000fc40003f26270 */
[----:B------:R-:W-:-:S07]  /*e350*/  ISETP.GE.AND P0, PT, R4, c[0x0][0x3c8], PT ;  /* 0x0000f20004007a0c */ /* 0x000fce0003f06270 */
[----:B----4-:R-:W-:Y:S02]  /*e360*/  @!P3 LEA.HI R8, R7, R7, RZ, 0x1 ;  /* 0x000000070708b211 */ /* 0x010fe400078f08ff */
[----:B------:R-:W-:Y:S02]  /*e370*/  @!P2 LEA.HI R7, R6, R6, RZ, 0x1 ;  /* 0x000000060607a211 */ /* 0x000fe400078f08ff */
[----:B------:R-:W-:Y:S02]  /*e380*/  @!P1 LEA.HI R6, R5, R5, RZ, 0x1 ;  /* 0x0000000505069211 */ /* 0x000fe400078f08ff */
[----:B------:R-:W-:Y:S02]  /*e390*/  @!P0 LEA.HI R4, R4, R4, RZ, 0x1 ;  /* 0x0000000404048211 */ /* 0x000fe400078f08ff */
[----:B------:R-:W-:Y:S02]  /*e3a0*/  @!P4 LOP3.LUT R5, R10, 0xfffffffe, RZ, 0xc0, !PT ;  /* 0xfffffffe0a05c812 */ /* 0x000fe400078ec0ff */
[----:B------:R-:W-:-:S02]  /*e3b0*/  @!P3 LOP3.LUT R8, R8, 0xfffffffe, RZ, 0xc0, !PT ;  /* 0xfffffffe0808b812 */ /* 0x000fc400078ec0ff */
[----:B------:R-:W-:Y:S01]  /*e3c0*/  @!P2 LOP3.LUT R7, R7, 0xfffffffe, RZ, 0xc0, !PT ;  /* 0xfffffffe0707a812 */ /* 0x000fe200078ec0ff */
[--C-:B------:R-:W-:Y:S01]  /*e3d0*/  @!P4 IMAD.WIDE R10, R5, 0x4, R2.reuse ;  /* 0x00000004050ac825 */ /* 0x100fe200078e0202 */
[----:B------:R-:W-:Y:S02]  /*e3e0*/  @!P1 LOP3.LUT R12, R6, 0xfffffffe, RZ, 0xc0, !PT ;  /* 0xfffffffe060c9812 */ /* 0x000fe400078ec0ff */
[----:B------:R-:W-:Y:S01]  /*e3f0*/  @!P0 LOP3.LUT R13, R4, 0xfffffffe, RZ, 0xc0, !PT ;  /* 0xfffffffe040d8812 */ /* 0x000fe200078ec0ff */
[--C-:B------:R-:W-:Y:S01]  /*e400*/  @!P3 IMAD.WIDE R8, R8, 0x4, R2.reuse ;  /* 0x000000040808b825 */ /* 0x100fe200078e0202 */
[----:B------:R2:W-:Y:S03]  /*e410*/  @!P4 ST.E.64 [R10.64], R150 ;  /* 0x000000960a00c985 */ /* 0x0005e6000c101b10 */
[--C-:B------:R-:W-:Y:S01]  /*e420*/  @!P2 IMAD.WIDE R6, R7, 0x4, R2.reuse ;  /* 0x000000040706a825 */ /* 0x100fe200078e0202 */
[----:B------:R2:W-:Y:S03]  /*e430*/  @!P3 ST.E.64 [R8.64], R154 ;  /* 0x0000009a0800b985 */ /* 0x0005e6000c101b10 */
[--C-:B------:R-:W-:Y:S01]  /*e440*/  @!P1 IMAD.WIDE R4, R12, 0x4, R2.reuse ;  /* 0x000000040c049825 */ /* 0x100fe200078e0202 */
[----:B------:R2:W-:Y:S03]  /*e450*/  @!P2 ST.E.64 [R6.64], R166 ;  /* 0x000000a60600a985 */ /* 0x0005e6000c101b10 */
[----:B------:R-:W-:Y:S01]  /*e460*/  @!P0 IMAD.WIDE R2, R13, 0x4, R2 ;  /* 0x000000040d028825 */ /* 0x000fe200078e0202 */
[----:B------:R2:W-:Y:S04]  /*e470*/  @!P1 ST.E.64 [R4.64], R170 ;  /* 0x000000aa04009985 */ /* 0x0005e8000c101b10 */
[----:B------:R2:W-:Y:S02]  /*e480*/  @!P0 ST.E.64 [R2.64], R182 ;  /* 0x000000b602008985 */ /* 0x0005e4000c101b10 */
.L_x_27:
[----:B------:R-:W-:Y:S05]  /*e490*/  BSYNC B0 ;  /* 0x0000000000007941 */ /* 0x000fea0003800000 */
.L_x_26:
[----:B--23--:R2:W3:Y:S01]  /*e4a0*/  SHFL.IDX PT, R3, R17, 0x2, 0x1c1f ;  /* 0x005c1f0011037f89 */ /* 0x00c4e200000e0000 */
[----:B------:R-:W-:Y:S03]  /*e4b0*/  BSSY B0, `(.L_x_28) ;  /* 0x0000030000007945 */ /* 0x000fe60003800000 */
[----:B----4-:R2:W4:Y:S01]  /*e4c0*/  SHFL.IDX PT, R2, R19, 0x2, 0x1c1f ;  /* 0x005c1f0013027f89 */ /* 0x01052200000e0000 */
[----:B------:R-:W-:Y:S05]  /*e4d0*/  @P5 BRA `(.L_x_29) ;  /* 0x000002d000005947 */ /* 0x000fea0003800000 */
[C---:B------:R-:W-:Y:S02]  /*e4e0*/  IADD3 R4, R0.reuse, 0x8, RZ ;  /* 0x0000000800047810 */ /* 0x040fe40007ffe0ff */
[----:B------:R-:W-:-:S02]  /*e4f0*/  ISETP.GE.AND P1, PT, R0, c[0x0][0x3c8], PT ;  /* 0x0000f20000007a0c */ /* 0x000fc40003f26270 */
[----:B------:R-:W-:Y:S02]  /*e500*/  ISETP.GE.AND P0, PT, R4, c[0x0][0x3c8], PT ;  /* 0x0000f20004007a0c */ /* 0x000fe40003f06270 */
[C---:B------:R-:W-:Y:S02]  /*e510*/  IADD3 R9, R0.reuse, 0x10, RZ ;  /* 0x0000001000097810 */ /* 0x040fe40007ffe0ff */
[----:B------:R-:W-:Y:S02]  /*e520*/  IADD3 R8, R0, 0x18, RZ ;  /* 0x0000001800087810 */ /* 0x000fe40007ffe0ff */
[----:B------:R-:W-:Y:S02]  /*e530*/  ISETP.GE.AND P5, PT, R9, c[0x0][0x3c8], PT ;  /* 0x0000f20009007a0c */ /* 0x000fe40003fa6270 */
[----:B------:R-:W-:-:S03]  /*e540*/  ISETP.GE.AND P4, PT, R8, c[0x0][0x3c8], PT ;  /* 0x0000f20008007a0c */ /* 0x000fc60003f86270 */
[----:B---34-:R-:W-:Y:S02]  /*e550*/  @!P1 IMAD.WIDE R6, R0, 0x4, R2 ;  /* 0x0000000400069825 */ /* 0x018fe400078e0202 */
[----:B------:R-:W-:-:S03]  /*e560*/  @!P0 LEA.HI R4, R4, R4, RZ, 0x1 ;  /* 0x0000000404048211 */ /* 0x000fc600078f08ff */
[----:B------:R3:W-:Y:S01]  /*e570*/  @!P1 ST.E.64 [R6.64], R120 ;  /* 0x0000007806009985 */ /* 0x0007e2000c101b10 */
[----:B------:R-:W-:Y:S02]  /*e580*/  @!P0 LOP3.LUT R4, R4, 0xfffffffe, RZ, 0xc0, !PT ;  /* 0xfffffffe04048812 */ /* 0x000fe400078ec0ff */
[----:B------:R-:W-:Y:S02]  /*e590*/  @!P5 LEA.HI R9, R9, R9, RZ, 0x1 ;  /* 0x000000090909d211 */ /* 0x000fe400078f08ff */
[----:B------:R-:W-:Y:S01]  /*e5a0*/  @!P4 LEA.HI R10, R8, R8, RZ, 0x1 ;  /* 0x00000008080ac211 */ /* 0x000fe200078f08ff */
[----:B------:R-:W-:-:S03]  /*e5b0*/  @!P0 IMAD.WIDE R4, R4, 0x4, R2 ;  /* 0x0000000404048825 */ /* 0x000fc600078e0202 */
[----:B------:R-:W-:Y:S02]  /*e5c0*/  @!P4 LOP3.LUT R10, R10, 0xfffffffe, RZ, 0xc0, !PT ;  /* 0xfffffffe0a0ac812 */ /* 0x000fe400078ec0ff */
[----:B------:R4:W-:Y:S03]  /*e5d0*/  @!P0 ST.E.64 [R4.64], R128 ;  /* 0x0000008004008985 */ /* 0x0009e6000c101b10 */
[----:B------:R-:W-:Y:S01]  /*e5e0*/  @!P4 IMAD.WIDE R10, R10, 0x4, R2 ;  /* 0x000000040a0ac825 */ /* 0x000fe200078e0202 */
[C---:B---3--:R-:W-:Y:S02]  /*e5f0*/  IADD3 R7, R0.reuse, 0x20, RZ ;  /* 0x0000002000077810 */ /* 0x048fe40007ffe0ff */
[----:B------:R-:W-:Y:S02]  /*e600*/  IADD3 R6, R0, 0x28, RZ ;  /* 0x0000002800067810 */ /* 0x000fe40007ffe0ff */
[----:B------:R-:W-:-:S02]  /*e610*/  ISETP.GE.AND P3, PT, R7, c[0x0][0x3c8], PT ;  /* 0x0000f20007007a0c */ /* 0x000fc40003f66270 */
[----:B------:R-:W-:Y:S02]  /*e620*/  ISETP.GE.AND P2, PT, R6, c[0x0][0x3c8], PT ;  /* 0x0000f20006007a0c */ /* 0x000fe40003f46270 */
[C---:B----4-:R-:W-:Y:S02]  /*e630*/  IADD3 R5, R0.reuse, 0x30, RZ ;  /* 0x0000003000057810 */ /* 0x050fe40007ffe0ff */
[----:B------:R-:W-:Y:S02]  /*e640*/  IADD3 R4, R0, 0x38, RZ ;  /* 0x0000003800047810 */ /* 0x000fe40007ffe0ff */
[----:B------:R-:W-:Y:S02]  /*e650*/  ISETP.GE.AND P1, PT, R5, c[0x0][0x3c8], PT ;  /* 0x0000f20005007a0c */ /* 0x000fe40003f26270 */
[----:B------:R-:W-:-:S03]  /*e660*/  ISETP.GE.AND P0, PT, R4, c[0x0][0x3c8], PT ;  /* 0x0000f20004007a0c */ /* 0x000fc60003f06270 */
[----:B------:R-:W-:Y:S02]  /*e670*/  @!P3 LEA.HI R8, R7, R7, RZ, 0x1 ;  /* 0x000000070708b211 */ /* 0x000fe400078f08ff */
[----:B------:R-:W-:Y:S02]  /*e680*/  @!P2 LEA.HI R7, R6, R6, RZ, 0x1 ;  /* 0x000000060607a211 */ /* 0x000fe400078f08ff */
[----:B------:R-:W-:Y:S02]  /*e690*/  @!P3 LOP3.LUT R8, R8, 0xfffffffe, RZ, 0xc0, !PT ;  /* 0xfffffffe0808b812 */ /* 0x000fe400078ec0ff */
[----:B------:R-:W-:Y:S02]  /*e6a0*/  @!P2 LOP3.LUT R7, R7, 0xfffffffe, RZ, 0xc0, !PT ;  /* 0xfffffffe0707a812 */ /* 0x000fe400078ec0ff */
[----:B------:R-:W-:Y:S02]  /*e6b0*/  @!P1 LEA.HI R6, R5, R5, RZ, 0x1 ;  /* 0x0000000505069211 */ /* 0x000fe400078f08ff */
[----:B------:R-:W-:Y:S01]  /*e6c0*/  @!P5 LOP3.LUT R5, R9, 0xfffffffe, RZ, 0xc0, !PT ;  /* 0xfffffffe0905d812 */ /* 0x000fe200078ec0ff */
[----:B------:R-:W-:Y:S01]  /*e6d0*/  @!P3 IMAD.WIDE R8, R8, 0x4, R2 ;  /* 0x000000040808b825 */ /* 0x000fe200078e0202 */
[----:B------:R-:W-:-:S02]  /*e6e0*/  @!P0 LEA.HI R4, R4, R4, RZ, 0x1 ;  /* 0x0000000404048211 */ /* 0x000fc400078f08ff */
[----:B------:R-:W-:Y:S01]  /*e6f0*/  @!P1 LOP3.LUT R14, R6, 0xfffffffe, RZ, 0xc0, !PT ;  /* 0xfffffffe060e9812 */ /* 0x000fe200078ec0ff */
[----:B------:R-:W-:Y:S01]  /*e700*/  @!P5 IMAD.WIDE R12, R5, 0x4, R2 ;  /* 0x00000004050cd825 */ /* 0x000fe200078e0202 */
[----:B------:R-:W-:-:S03]  /*e710*/  @!P0 LOP3.LUT R15, R4, 0xfffffffe, RZ, 0xc0, !PT ;  /* 0xfffffffe040f8812 */ /* 0x000fc600078ec0ff */
[--C-:B------:R-:W-:Y:S01]  /*e720*/  @!P2 IMAD.WIDE R6, R7, 0x4, R2.reuse ;  /* 0x000000040706a825 */ /* 0x100fe200078e0202 */
[----:B------:R3:W-:Y:S03]  /*e730*/  @!P5 ST.E.64 [R12.64], R140 ;  /* 0x0000008c0c00d985 */ /* 0x0007e6000c101b10 */
[--C-:B------:R-:W-:Y:S01]  /*e740*/  @!P1 IMAD.WIDE R4, R14, 0x4, R2.reuse ;  /* 0x000000040e049825 */ /* 0x100fe200078e0202 */
[----:B------:R3:W-:Y:S03]  /*e750*/  @!P4 ST.E.64 [R10.64], R144 ;  /* 0x000000900a00c985 */ /* 0x0007e6000c101b10 */
[----:B------:R-:W-:Y:S01]  /*e760*/  @!P0 IMAD.WIDE R2, R15, 0x4, R2 ;  /* 0x000000040f028825 */ /* 0x000fe200078e0202 */
[----:B------:R3:W-:Y:S04]  /*e770*/  @!P3 ST.E.64 [R8.64], R156 ;  /* 0x0000009c0800b985 */ /* 0x0007e8000c101b10 */
[----:B------:R3:W-:Y:S04]  /*e780*/  @!P2 ST.E.64 [R6.64], R160 ;  /* 0x000000a00600a985 */ /* 0x0007e8000c101b10 */
[----:B------:R3:W-:Y:S04]  /*e790*/  @!P1 ST.E.64 [R4.64], R172 ;  /* 0x000000ac04009985 */ /* 0x0007e8000c101b10 */
[----:B------:R3:W-:Y:S02]  /*e7a0*/  @!P0 ST.E.64 [R2.64], R176 ;  /* 0x000000b002008985 */ /* 0x0007e4000c101b10 */
.L_x_29:
[----:B------:R-:W-:Y:S05]  /*e7b0*/  BSYNC B0 ;  /* 0x0000000000007941 */ /* 0x000fea0003800000 */
.L_x_28:
[----:B---3--:R3:W1:Y:S04]  /*e7c0*/  SHFL.IDX PT, R3, R17, 0x3, 0x1c1f ;  /* 0x007c1f0011037f89 */ /* 0x00866800000e0000 */
[----:B----4-:R3:W4:Y:S01]  /*e7d0*/  SHFL.IDX PT, R2, R19, 0x3, 0x1c1f ;  /* 0x007c1f0013027f89 */ /* 0x01072200000e0000 */
[----:B------:R-:W-:Y:S05]  /*e7e0*/  @P6 EXIT ;  /* 0x000000000000694d */ /* 0x000fea0003800000 */
[C---:B------:R-:W-:Y:S02]  /*e7f0*/  IADD3 R4, R0.reuse, 0x8, RZ ;  /* 0x0000000800047810 */ /* 0x040fe40007ffe0ff */
[----:B------:R-:W-:-:S02]  /*e800*/  ISETP.GE.AND P6, PT, R0, c[0x0][0x3c8], PT ;  /* 0x0000f20000007a0c */ /* 0x000fc40003fc6270 */
[----:B------:R-:W-:Y:S02]  /*e810*/  ISETP.GE.AND P5, PT, R4, c[0x0][0x3c8], PT ;  /* 0x0000f20004007a0c */ /* 0x000fe40003fa6270 */
[C---:B------:R-:W-:Y:S02]  /*e820*/  IADD3 R9, R0.reuse, 0x10, RZ ;  /* 0x0000001000097810 */ /* 0x040fe40007ffe0ff */
[C---:B------:R-:W-:Y:S02]  /*e830*/  IADD3 R8, R0.reuse, 0x18, RZ ;  /* 0x0000001800087810 */ /* 0x040fe40007ffe0ff */
[C---:B------:R-:W-:Y:S02]  /*e840*/  IADD3 R10, R0.reuse, 0x20, RZ ;  /* 0x00000020000a7810 */ /* 0x040fe40007ffe0ff */
[C---:B------:R-:W-:Y:S02]  /*e850*/  IADD3 R11, R0.reuse, 0x28, RZ ;  /* 0x00000028000b7810 */ /* 0x040fe40007ffe0ff */
[C---:B------:R-:W-:Y:S01]  /*e860*/  IADD3 R13, R0.reuse, 0x30, RZ ;  /* 0x00000030000d7810 */ /* 0x040fe20007ffe0ff */
[----:B-1--4-:R-:W-:Y:S01]  /*e870*/  @!P6 IMAD.WIDE R6, R0, 0x4, R2 ;  /* 0x000000040006e825 */ /* 0x012fe200078e0202 */
[----:B------:R-:W-:-:S02]  /*e880*/  ISETP.GE.AND P4, PT, R9, c[0x0][0x3c8], PT ;  /* 0x0000f20009007a0c */ /* 0x000fc40003f86270 */
[----:B------:R-:W-:Y:S02]  /*e890*/  @!P5 LEA.HI R4, R4, R4, RZ, 0x1 ;  /* 0x000000040404d211 */ /* 0x000fe400078f08ff */
[----:B------:R-:W-:Y:S01]  /*e8a0*/  ISETP.GE.AND P3, PT, R8, c[0x0][0x3c8], PT ;  /* 0x0000f20008007a0c */ /* 0x000fe20003f66270 */
[----:B------:R1:W-:Y:S01]  /*e8b0*/  @!P6 ST.E.64 [R6.64], R122 ;  /* 0x0000007a0600e985 */ /* 0x0003e2000c101b10 */
[----:B------:R-:W-:Y:S02]  /*e8c0*/  ISETP.GE.AND P2, PT, R10, c[0x0][0x3c8], PT ;  /* 0x0000f2000a007a0c */ /* 0x000fe40003f46270 */
[----:B------:R-:W-:Y:S02]  /*e8d0*/  ISETP.GE.AND P1, PT, R11, c[0x0][0x3c8], PT ;  /* 0x0000f2000b007a0c */ /* 0x000fe40003f26270 */
[----:B------:R-:W-:Y:S02]  /*e8e0*/  ISETP.GE.AND P0, PT, R13, c[0x0][0x3c8], PT ;  /* 0x0000f2000d007a0c */ /* 0x000fe40003f06270 */
[----:B------:R-:W-:-:S02]  /*e8f0*/  @!P5 LOP3.LUT R4, R4, 0xfffffffe, RZ, 0xc0, !PT ;  /* 0xfffffffe0404d812 */ /* 0x000fc400078ec0ff */
[----:B------:R-:W-:Y:S02]  /*e900*/  @!P4 LEA.HI R12, R9, R9, RZ, 0x1 ;  /* 0x00000009090cc211 */ /* 0x000fe400078f08ff */
[----:B------:R-:W-:Y:S01]  /*e910*/  IADD3 R0, R0, 0x38, RZ ;  /* 0x0000003800007810 */ /* 0x000fe20007ffe0ff */
[----:B------:R-:W-:Y:S01]  /*e920*/  @!P5 IMAD.WIDE R4, R4, 0x4, R2 ;  /* 0x000000040404d825 */ /* 0x000fe200078e0202 */
[----:B------:R-:W-:Y:S02]  /*e930*/  @!P3 LEA.HI R8, R8, R8, RZ, 0x1 ;  /* 0x000000080808b211 */ /* 0x000fe400078f08ff */
[----:B------:R-:W-:Y:S02]  /*e940*/  @!P4 LOP3.LUT R12, R12, 0xfffffffe, RZ, 0xc0, !PT ;  /* 0xfffffffe0c0cc812 */ /* 0x000fe400078ec0ff */
[----:B------:R4:W-:Y:S01]  /*e950*/  @!P5 ST.E.64 [R4.64], R130 ;  /* 0x000000820400d985 */ /* 0x0009e2000c101b10 */
[----:B------:R-:W-:Y:S02]  /*e960*/  @!P3 LOP3.LUT R8, R8, 0xfffffffe, RZ, 0xc0, !PT ;  /* 0xfffffffe0808b812 */ /* 0x000fe400078ec0ff */
[----:B-1----:R-:W-:-:S04]  /*e970*/  @!P2 LEA.HI R6, R10, R10, RZ, 0x1 ;  /* 0x0000000a0a06a211 */ /* 0x002fc800078f08ff */
[----:B------:R-:W-:Y:S02]  /*e980*/  @!P2 LOP3.LUT R6, R6, 0xfffffffe, RZ, 0xc0, !PT ;  /* 0xfffffffe0606a812 */ /* 0x000fe400078ec0ff */
[----:B----4-:R-:W-:Y:S01]  /*e990*/  @!P1 LEA.HI R5, R11, R11, RZ, 0x1 ;  /* 0x0000000b0b059211 */ /* 0x010fe200078f08ff */
[--C-:B------:R-:W-:Y:S01]  /*e9a0*/  @!P3 IMAD.WIDE R10, R8, 0x4, R2.reuse ;  /* 0x00000004080ab825 */ /* 0x100fe200078e0202 */
[----:B------:R-:W-:Y:S02]  /*e9b0*/  @!P0 LEA.HI R4, R13, R13, RZ, 0x1 ;  /* 0x0000000d0d048211 */ /* 0x000fe400078f08ff */
        /* <DEDUP_REMOVED lines=10> */
[----:B------:R1:W-:Y:S01]  /*ea60*/  @!P0 ST.E.64 [R4.64], R174 ;  /* 0x000000ae04008985 */ /* 0x0003e2000c101b10 */
[----:B------:R-:W-:-:S13]  /*ea70*/  ISETP.GE.AND P0, PT, R0, c[0x0][0x3c8], PT ;  /* 0x0000f20000007a0c */ /* 0x000fda0003f06270 */
[----:B------:R-:W-:Y:S05]  /*ea80*/  @P0 EXIT ;  /* 0x000000000000094d */ /* 0x000fea0003800000 */
[----:B------:R-:W-:-:S04]  /*ea90*/  LEA.HI R0, R0, R0, RZ, 0x1 ;  /* 0x0000000000007211 */ /* 0x000fc800078f08ff */
[----:B------:R-:W-:-:S05]  /*eaa0*/  LOP3.LUT R0, R0, 0xfffffffe, RZ, 0xc0, !PT ;  /* 0xfffffffe00007812 */ /* 0x000fca00078ec0ff */
[----:B------:R-:W-:-:S05]  /*eab0*/  IMAD.WIDE R2, R0, 0x4, R2 ;  /* 0x0000000400027825 */ /* 0x000fca00078e0202 */
[----:B------:R-:W-:Y:S01]  /*eac0*/  ST.E.64 [R2.64], R178 ;  /* 0x000000b202007985 */ /* 0x000fe2000c101b10 */
[----:B------:R-:W-:Y:S05]  /*ead0*/  EXIT ;  /* 0x000000000000794d */ /* 0x000fea0003800000 */
.L_x_23:
[----:B------:R-:W3:Y:S02]  /*eae0*/  S2R R0, SR_TID.X ;  /* 0x0000000000007919 */ /* 0x000ee40000002100 */
[----:B---3--:R-:W-:-:S13]  /*eaf0*/  ISETP.GT.AND P0, PT, R0, 0x7f, PT ;  /* 0x0000007f0000780c */ /* 0x008fda0003f04270 */
[----:B------:R-:W-:Y:S05]  /*eb00*/  @P0 EXIT ;  /* 0x000000000000094d */ /* 0x000fea0003800000 */
[----:B------:R-:W3:Y:S01]  /*eb10*/  S2R R8, SR_CTAID.X ;  /* 0x0000000000087919 */ /* 0x000ee20000002500 */
[----:B------:R-:W-:-:S05]  /*eb20*/  MOV R3, c[0x0][0x4e8] ;  /* 0x00013a0000037a02 */ /* 0x000fca0000000f00 */
[----:B-1----:R-:W-:Y:S01]  /*eb30*/  IMAD R2, R3, c[0x0][0x388], RZ ;  /* 0x0000e20003027a24 */ /* 0x002fe200078e02ff */
[----:B---3--:R-:W-:-:S04]  /*eb40*/  LEA R8, R8, R0, 0x7 ;  /* 0x0000000008087211 */ /* 0x008fc800078e38ff */
[----:B------:R-:W-:-:S13]  /*eb50*/  ISETP.GE.AND P0, PT, R8, R2, PT ;  /* 0x000000020800720c */ /* 0x000fda0003f06270 */
[----:B------:R-:W-:Y:S05]  /*eb60*/  @P0 EXIT ;  /* 0x000000000000094d */ /* 0x000fea0003800000 */
[----:B------:R-:W1:Y:S01]  /*eb70*/  S2R R7, SR_CTAID.Z ;  /* 0x0000000000077919 */ /* 0x000e620000002700 */
[----:B------:R-:W-:Y:S01]  /*eb80*/  USHF.R.S32.HI UR6, URZ, 0x1f, UR10 ;  /* 0x0000001f3f067899 */ /* 0x000fe2000801140a */
[----:B------:R-:W-:Y:S01]  /*eb90*/  ISETP.NE.AND P0, PT, R3, 0x1, PT ;  /* 0x000000010300780c */ /* 0x000fe20003f05270 */
[----:B------:R-:W-:Y:S01]  /*eba0*/  ULDC.64 UR4, c[0x0][0x4d0] ;  /* 0x0001340000047ab9 */ /* 0x000fe20000000a00 */
[----:B------:R-:W3:Y:S01]  /*ebb0*/  S2R R9, SR_CTAID.Y ;  /* 0x0000000000097919 */ /* 0x000ee20000002600 */
[----:B------:R-:W-:Y:S01]  /*ebc0*/  UIMAD UR6, UR6, UR4, URZ ;  /* 0x00000004060672a4 */ /* 0x000fe2000f8e023f */
[----:B------:R-:W-:Y:S01]  /*ebd0*/  IADD3 R4, RZ, -UR10, RZ ;  /* 0x8000000aff047c10 */ /* 0x000fe2000fffe0ff */
[----:B--2---:R-:W-:Y:S01]  /*ebe0*/  UIMAD.WIDE.U32 UR8, UR10, UR4, URZ ;  /* 0x000000040a0872a5 */ /* 0x004fe2000f8e003f */
[----:B------:R-:W-:Y:S01]  /*ebf0*/  MOV R0, R8 ;  /* 0x0000000800007202 */ /* 0x000fe20000000f00 */
[----:B------:R-:W-:-:S04]  /*ec00*/  UIMAD UR4, UR10, UR5, UR6 ;  /* 0x000000050a0472a4 */ /* 0x000fc8000f8e0206 */
[----:B------:R-:W-:Y:S01]  /*ec10*/  UIADD3 UR4, UR9, UR4, URZ ;  /* 0x0000000409047290 */ /* 0x000fe2000fffe03f */
[----:B------:R-:W-:Y:S01]  /*ec20*/  MOV R3, UR9 ;  /* 0x0000000900037c02 */ /* 0x000fe20008000f00 */
[----:B------:R-:W-:-:S04]  /*ec30*/  @P0 IMAD.HI.U32 R5, R8, c[0x0][0x4ec], RZ ;  /* 0x00013b0008050a27 */ /* 0x000fc800078e00ff */
[----:B------:R-:W-:Y:S01]  /*ec40*/  IMAD.U32 R2, RZ, RZ, UR8 ;  /* 0x00000008ff027e24 */ /* 0x000fe2000f8e00ff */
[----:B------:R-:W-:Y:S01]  /*ec50*/  @P0 SHF.R.U32.HI R0, RZ, c[0x0][0x4f0], R5 ;  /* 0x00013c00ff000a19 */ /* 0x000fe20000011605 */
[----:B------:R-:W-:Y:S01]  /*ec60*/  IMAD.U32 R3, RZ, RZ, UR4 ;  /* 0x00000004ff037e24 */ /* 0x000fe2000f8e00ff */
[----:B-1----:R-:W-:-:S03]  /*ec70*/  SHF.R.S32.HI R6, RZ, 0x1f, R7 ;  /* 0x0000001fff067819 */ /* 0x002fc60000011407 */
[----:B------:R-:W-:-:S04]  /*ec80*/  IMAD.WIDE.U32 R2, R7, c[0x0][0x4d8], R2 ;  /* 0x0001360007027a25 */ /* 0x000fc800078e0002 */
[----:B------:R-:W-:Y:S02]  /*ec90*/  IMAD R6, R6, c[0x0][0x4d8], RZ ;  /* 0x0001360006067a24 */ /* 0x000fe400078e02ff */
[----:B---3--:R-:W-:Y:S02]  /*eca0*/  IMAD R4, R4, c[0x0][0x550], R9 ;  /* 0x0001540004047a24 */ /* 0x008fe400078e0209 */
[----:B------:R-:W-:Y:S01]  /*ecb0*/  IMAD R5, R7, c[0x0][0x4dc], R6 ;  /* 0x0001370007057a24 */ /* 0x000fe200078e0206 */
[----:B------:R-:W-:Y:S02]  /*ecc0*/  IADD3 R7, -R0, RZ, RZ ;  /* 0x000000ff00077210 */ /* 0x000fe40007ffe1ff */
[----:B------:R-:W-:Y:S01]  /*ecd0*/  SHF.R.S32.HI R6, RZ, 0x1f, R4 ;  /* 0x0000001fff067819 */ /* 0x000fe20000011404 */
[----:B------:R-:W-:Y:S02]  /*ece0*/  IMAD.IADD R3, R5, 0x1, R3 ;  /* 0x0000000105037824 */ /* 0x000fe400078e0203 */
[----:B------:R-:W-:Y:S01]  /*ecf0*/  IMAD R5, R7, c[0x0][0x4e8], R8 ;  /* 0x00013a0007057a24 */ /* 0x000fe200078e0208 */
[----:B------:R-:W-:Y:S01]  /*ed00*/  SHF.R.S32.HI R7, RZ, 0x1f, R0 ;  /* 0x0000001fff077819 */ /* 0x000fe20000011400 */
[----:B------:R-:W-:-:S02]  /*ed10*/  IMAD R6, R6, c[0x0][0x4e0], RZ ;  /* 0x0001380006067a24 */ /* 0x000fc400078e02ff */
[----:B------:R-:W-:-:S04]  /*ed20*/  IMAD.WIDE.U32 R2, R4, c[0x0][0x4e0], R2 ;  /* 0x0001380004027a25 */ /* 0x000fc800078e0002 */
[----:B------:R-:W-:Y:S01]  /*ed30*/  IMAD R6, R4, c[0x0][0x4e4], R6 ;  /* 0x0001390004067a24 */ /* 0x000fe200078e0206 */
[----:B------:R-:W-:Y:S02]  /*ed40*/  SHF.R.S32.HI R4, RZ, 0x1f, R5 ;  /* 0x0000001fff047819 */ /* 0x000fe40000011405 */
[----:B------:R-:W-:-:S03]  /*ed50*/  IADD3 R2, P0, R0, R2, RZ ;  /* 0x0000000200027210 */ /* 0x000fc60007f1e0ff */
[----:B------:R-:W-:Y:S01]  /*ed60*/  IMAD R0, R4, c[0x0][0x4c8], RZ ;  /* 0x0001320004007a24 */ /* 0x000fe200078e02ff */
[----:B------:R-:W-:-:S03]  /*ed70*/  IADD3.X R3, R7, R3, R6, P0, !PT ;  /* 0x0000000307037210 */ /* 0x000fc600007fe406 */
[C---:B------:R-:W-:Y:S02]  /*ed80*/  IMAD R0, R5.reuse, c[0x0][0x4cc], R0 ;  /* 0x0001330005007a24 */ /* 0x040fe400078e0200 */
[----:B------:R-:W-:-:S05]  /*ed90*/  IMAD.WIDE.U32 R2, R5, c[0x0][0x4c8], R2 ;  /* 0x0001320005027a25 */ /* 0x000fca00078e0002 */
[----:B------:R-:W-:Y:S02]  /*eda0*/  IADD3 R0, R3, R0, RZ ;  /* 0x0000000003007210 */ /* 0x000fe40007ffe0ff */
[----:B------:R-:W-:-:S04]  /*edb0*/  LEA R4, P0, R2, c[0x0][0x4a8], 0x2 ;  /* 0x00012a0002047a11 */ /* 0x000fc800078010ff */
[----:B------:R-:W-:Y:S02]  /*edc0*/  LEA.HI.X R5, R2, c[0x0][0x4ac], R0, 0x2, P0 ;  /* 0x00012b0002057a11 */ /* 0x000fe400000f1400 */
[----:B------:R-:W-:-:S05]  /*edd0*/  MOV R0, 0xff800000 ;  /* 0xff80000000007802 */ /* 0x000fca0000000f00 */
[----:B------:R-:W-:Y:S01]  /*ede0*/  STG.E [R4.64], R0 ;  /* 0x0000000004007986 */ /* 0x000fe2000c101910 */
[----:B------:R-:W-:Y:S05]  /*edf0*/  EXIT ;  /* 0x000000000000794d */ /* 0x000fea0003800000 */
.L_x_30:
[----:B------:R-:W-:-:S00]  /*ee00*/  BRA `(.L_x_30) ;  /* 0xfffffff000007947 */ /* 0x000fc0000383ffff */
[----:B------:R-:W-:-:S00]  /*ee10*/  NOP ;  /* 0x0000000000007918 */ /* 0x000fc00000000000 */
        /* <DEDUP_REMOVED lines=14> */
.L_x_1909:


//--------------------- .text._ZN7cutlass13device_kernelIN5flash19enable_sm80_to_sm89INS1_16FlashAttnFwdSm80INS1_25CollectiveMainloopFwdSm80ILi4ELi1ELb0EN4cute5tupleIJNS5_1CILi128EEENS7_ILi80EEENS7_ILi64EEEEEELi64ENS_6half_tEfNS_4arch4Sm80ELb0ELb0ELb1ELb1ELb1ELb0ELb1ELb1EEENS1_21CollectiveEpilogueFwdINS6_IJS8_SA_S9_EEENS6_IJNS7_ILi1EEESI_SI_EEESC_SE_Li128ELb1ELb1ELb1ELb0EEENS1_36VarlenDynamicPersistentTileSchedulerILi128ELi80ELi128ELi128ELb1ELb1ELb0ELb0ELb1ELb1EEEEEEEEEvNT_6ParamsE --------------------------
	.section	.text._ZN7cutlass13device_kernelIN5flash19enable_sm80_to_sm89INS1_16FlashAttnFwdSm80INS1_25CollectiveMainloopFwdSm80ILi4ELi1ELb0EN4cute5tupleIJNS5_1CILi128EEENS7_ILi80EEENS7_ILi64EEEEEELi64ENS_6half_tEfNS_4arch4Sm80ELb0ELb0ELb1ELb1ELb1ELb0ELb1ELb1EEENS1_21CollectiveEpilogueFwdINS6_IJS8_SA_S9_EEENS6_IJNS7_ILi1EEESI_SI_EEESC_SE_Li128ELb1ELb1ELb1ELb0EEENS1_36VarlenDynamicPersistentTileSchedulerILi128ELi80ELi128ELi128ELb1ELb1ELb0ELb0ELb1ELb1EEEEEEEEEvNT_6ParamsE,"ax",@progbits
	.sectioninfo	@"SHI_REGISTERS=255"
	.align	128
.text._ZN7cutlass13device_kernelIN5flash19enable_sm80_to_sm89INS1_16FlashAttnFwdSm80INS1_25CollectiveMainloopFwdSm80ILi4ELi1ELb0EN4cute5tupleIJNS5_1CILi128EEENS7_ILi80EEENS7_ILi64EEEEEELi64ENS_6half_tEfNS_4arch4Sm80ELb0ELb0ELb1ELb1ELb1ELb0ELb1ELb1EEENS1_21CollectiveEpilogueFwdINS6_IJS8_SA_S9_EEENS6_IJNS7_ILi1EEESI_SI_EEESC_SE_Li128ELb1ELb1ELb1ELb0EEENS1_36VarlenDynamicPersistentTileSchedulerILi128ELi80ELi128ELi128ELb1ELb1ELb0ELb0ELb1ELb1EEEEEEEEEvNT_6ParamsE:
        .type           _ZN7cutlass13device_kernelIN5flash19enable_sm80_to_sm89INS1_16FlashAttnFwdSm80INS1_25CollectiveMainloopFwdSm80ILi4ELi1ELb0EN4cute5tupleIJNS5_1CILi128EEENS7_ILi80EEENS7_ILi64EEEEEELi64ENS_6half_tEfNS_4arch4Sm80ELb0ELb0ELb1ELb1ELb1ELb0ELb1ELb1EEENS1_21CollectiveEpilogueFwdINS6_IJS8_SA_S9_EEENS6_IJNS7_ILi1EEESI_SI_EEESC_SE_Li128ELb1ELb1ELb1ELb0EEENS1_36VarlenDynamicPersistentTileSchedulerILi128ELi80ELi128ELi128ELb1ELb1ELb0ELb0ELb1ELb1EEEEEEEEEvNT_6ParamsE,@function
        .size           _ZN7cutlass13device_kernelIN5flash19enable_sm80_to_sm89INS1_16FlashAttnFwdSm80INS1_25CollectiveMainloopFwdSm80ILi4ELi1ELb0EN4cute5tupleIJNS5_1CILi128EEENS7_ILi80EEENS7_ILi64EEEEEELi64ENS_6half_tEfNS_4arch4Sm80ELb0ELb0ELb1ELb1ELb1ELb0ELb1ELb1EEENS1_21CollectiveEpilogueFwdINS6_IJS8_SA_S9_EEENS6_IJNS7_ILi1EEESI_SI_EEESC_SE_Li128ELb1ELb1ELb1ELb0EEENS1_36VarlenDynamicPersistentTileSchedulerILi128ELi80ELi128ELi128ELb1ELb1ELb0ELb0ELb1ELb1EEEEEEEEEvNT_6ParamsE,(.L_x_1910 - _ZN7cutlass13device_kernelIN5flash19enable_sm80_to_sm89INS1_16FlashAttnFwdSm80INS1_25CollectiveMainloopFwdSm80ILi4ELi1ELb0EN4cute5tupleIJNS5_1CILi128EEENS7_ILi80EEENS7_ILi64EEEEEELi64ENS_6half_tEfNS_4arch4Sm80ELb0ELb0ELb1ELb1ELb1ELb0ELb1ELb1EEENS1_21CollectiveEpilogueFwdINS6_IJS8_SA_S9_EEENS6_IJNS7_ILi1EEESI_SI_EEESC_SE_Li128ELb1ELb1ELb1ELb0EEENS1_36VarlenDynamicPersistentTileSchedulerILi128ELi80ELi128ELi128ELb1ELb1ELb0ELb0ELb1ELb1EEEEEEEEEvNT_6ParamsE)
        .other          _ZN7cutlass13device_kernelIN5flash19enable_sm80_to_sm89INS1_16FlashAttnFwdSm80INS1_25CollectiveMainloopFwdSm80ILi4ELi1ELb0EN4cute5tupleIJNS5_1CILi128EEENS7_ILi80EEENS7_ILi64EEEEEELi64ENS_6half_tEfNS_4arch4Sm80ELb0ELb0ELb1ELb1ELb1ELb0ELb1ELb1EEENS1_21CollectiveEpilogueFwdINS6_IJS8_SA_S9_EEENS6_IJNS7_ILi1EEESI_SI_EEESC_SE_Li128ELb1ELb1ELb1ELb0EEENS1_36VarlenDynamicPersistentTileSchedulerILi128ELi80ELi128ELi128ELb1ELb1ELb0ELb0ELb1ELb1EEEEEEEEEvNT_6ParamsE,@"STO_CUDA_ENTRY STV_DEFAULT"
_ZN7cutlass13device_kernelIN5flash19enable_sm80_to_sm89INS1_16FlashAttnFwdSm80INS1_25CollectiveMainloopFwdSm80ILi4ELi1ELb0EN4cute5tupleIJNS5_1CILi128EEENS7_ILi80EEENS7_ILi64EEEEEELi64ENS_6half_tEfNS_4arch4Sm80ELb0ELb0ELb1ELb1ELb1ELb0ELb1ELb1EEENS1_21CollectiveEpilogueFwdINS6_IJS8_SA_S9_EEENS6_IJNS7_ILi1EEESI_SI_EEESC_SE_Li128ELb1ELb1ELb1ELb0EEENS1_36VarlenDynamicPersistentTileSchedulerILi128ELi80ELi128ELi128ELb1ELb1ELb0ELb0ELb1ELb1EEEEEEEEEvNT_6ParamsE:
[----:B------:R-:W-:-:S03]  /*0000*/  MOV R1, c[0x0][0x28] ;  /* 0x00000a0000017a02 */ /* 0x000fc60000000f00 */
[----:B------:R-:W1:Y:S01]  /*0010*/  S2R R2, SR_TID.X ;  /* 0x0000000000027919 */ /* 0x000e620000002100 */
[----:B------:R-:W-:Y:S01]  /*0020*/  IADD3 R1, R1, -0xd0, RZ ;  /* 0xffffff3001017810 */ /* 0x000fe20007ffe0ff */
[----:B------:R-:W-:Y:S01]  /*0030*/  ULDC.64 UR6, c[0x0][0x118] ;  /* 0x0000460000067ab9 */ /* 0x000fe20000000a00 */
[----:B-1----:R-:W-:-:S05]  /*0040*/  SHF.R.U32.HI R0, RZ, 0x5, R2 ;  /* 0x00000005ff007819 */ /* 0x002fca0000011602 */
[----:B------:R-:W1:Y:S02]  /*0050*/  SHFL.IDX PT, R3, R0, RZ, 0x1f ;  /* 0x00001fff00037589 */ /* 0x000e6400000e0000 */
[----:B-1----:R-:W-:Y:S02]  /*0060*/  ISETP.NE.AND P0, PT, R3, RZ, PT ;  /* 0x000000ff0300720c */ /* 0x002fe40003f05270 */
[----:B------:R-:W-:Y:S11]  /*0070*/  STL [R1+0xc4], R3 ;  /* 0x0000c40301007387 */ /* 0x000ff60000100800 */
[----:B------:R-:W-:Y:S06]  /*0080*/  @P0 BAR.SYNC.DEFER_BLOCKING 0x5, 0x80 ;  /* 0x0142000000000b1d */ /* 0x000fec0000010000 */
[----:B------:R-:W1:Y:S04]  /*0090*/  @P0 LDS.128 R4, [0x9100] ;  /* 0x00910000ff040984 */ /* 0x000e680000000c00 */
[----:B-1----:R1:W-:Y:S04]  /*00a0*/  @P0 STL.64 [R1+0x40], R4 ;  /* 0x0000400401000387 */ /* 0x0023e80000100a00 */
[----:B------:R1:W-:Y:S04]  /*00b0*/  @P0 STL.64 [R1+0x48], R6 ;  /* 0x0000480601000387 */ /* 0x0003e80000100a00 */
[----:B------:R-:W-:Y:S06]  /*00c0*/  @P0 BAR.ARV 0x4, 0x80 ;  /* 0x0102000000000b1d */ /* 0x000fec0000002000 */
[----:B------:R-:W-:Y:S05]  /*00d0*/  @P0 BRA `(.L_x_31) ;  /* 0x00000b1000000947 */ /* 0x000fea0003800000 */
[----:B------:R-:W-:Y:S01]  /*00e0*/  LOP3.LUT R15, R2, 0x1f, RZ, 0xc0, !PT ;  /* 0x0000001f020f7812 */ /* 0x000fe200078ec0ff */
[----:B------:R-:W-:Y:S01]  /*00f0*/  CS2R R8, SRZ ;  /* 0x0000000000087805 */ /* 0x000fe2000001ff00 */
[----:B-1----:R-:W-:-:S02]  /*0100*/  IMAD.MOV.U32 R7, RZ, RZ, RZ ;  /* 0x000000ffff077224 */ /* 0x002fc400078e00ff */
[----:B------:R-:W-:-:S04]  /*0110*/  ISETP.NE.AND P6, PT, R15, 0x1f, PT ;  /* 0x0000001f0f00780c */ /* 0x000fc80003fc5270 */
[----:B------:R-:W-:-:S13]  /*0120*/  ISETP.GE.OR P0, PT, R15, c[0x0][0x53c], !P6 ;  /* 0x00014f000f007a0c */ /* 0x000fda0007706670 */
[----:B------:R-:W-:Y:S02]  /*0130*/  @!P0 IMAD.MOV.U32 R4, RZ, RZ, 0x4 ;  /* 0x00000004ff048424 */ /* 0x000fe400078e00ff */
[----:B------:R-:W-:Y:S02]  /*0140*/  @!P0 IMAD.MOV.U32 R2, RZ, RZ, 0x4 ;  /* 0x00000004ff028424 */ /* 0x000fe400078e00ff */
[----:B------:R-:W-:-:S04]  /*0150*/  @!P0 IMAD.WIDE.U32 R4, R15, R4, c[0x0][0x580] ;  /* 0x000160000f048625 */ /* 0x000fc800078e0004 */
[C---:B------:R-:W-:Y:S01]  /*0160*/  @!P0 IMAD.WIDE.U32 R2, R15.reuse, R2, c[0x0][0x578] ;  /* 0x00015e000f028625 */ /* 0x040fe200078e0002 */
[----:B------:R-:W2:Y:S04]  /*0170*/  @!P0 LDG.E R8, [R4.64] ;  /* 0x0000000604088981 */ /* 0x000ea8000c1e1900 */
[----:B------:R-:W2:Y:S01]  /*0180*/  @!P0 LDG.E R7, [R2.64] ;  /* 0x0000000602078981 */ /* 0x000ea2000c1e1900 */
[C---:B------:R-:W-:Y:S01]  /*0190*/  ISETP.NE.AND P5, PT, R15.reuse, RZ, PT ;  /* 0x000000ff0f00720c */ /* 0x040fe20003fa5270 */
[----:B------:R-:W1:Y:S01]  /*01a0*/  S2UR UR4, SR_CTAID.X ;  /* 0x00000000000479c3 */ /* 0x000e620000002500 */
[C---:B------:R-:W-:Y:S02]  /*01b0*/  ISETP.GE.U32.AND P4, PT, R15.reuse, 0x2, PT ;  /* 0x000000020f00780c */ /* 0x040fe40003f86070 */
[----:B------:R-:W-:-:S02]  /*01c0*/  ISETP.GE.U32.AND P3, PT, R15, 0x4, PT ;  /* 0x000000040f00780c */ /* 0x000fc40003f66070 */
[C---:B------:R-:W-:Y:S02]  /*01d0*/  ISETP.GE.U32.AND P2, PT, R15.reuse, 0x8, PT ;  /* 0x000000080f00780c */ /* 0x040fe40003f46070 */
[----:B------:R-:W-:Y:S01]  /*01e0*/  ISETP.GE.U32.AND P1, PT, R15, 0x10, PT ;  /* 0x000000100f00780c */ /* 0x000fe20003f26070 */
[----:B--2---:R-:W-:-:S05]  /*01f0*/  IMAD R4, R8, R7, RZ ;  /* 0x0000000708047224 */ /* 0x004fca00078e02ff */
[----:B------:R-:W2:Y:S02]  /*0200*/  SHFL.UP PT, R0, R4, 0x1, RZ ;  /* 0x0420000004007989 */ /* 0x000ea400000e00ff */
[----:B--2---:R-:W-:-:S05]  /*0210*/  SEL R0, R0, RZ, P5 ;  /* 0x000000ff00007207 */ /* 0x004fca0002800000 */
[----:B------:R-:W-:-:S05]  /*0220*/  IMAD.IADD R4, R4, 0x1, R0 ;  /* 0x0000000104047824 */ /* 0x000fca00078e0200 */
        /* <DEDUP_REMOVED lines=12> */
[----:B------:R-:W2:Y:S02]  /*02f0*/  SHFL.IDX PT, R6, R4, 0x1f, 0x1f ;  /* 0x03e01f0004067f89 */ /* 0x000ea400000e0000 */
[----:B--2---:R-:W-:-:S04]  /*0300*/  IMAD R6, R6, c[0x0][0x538], RZ ;  /* 0x00014e0006067a24 */ /* 0x004fc800078e02ff */
[----:B------:R-:W-:Y:S01]  /*0310*/  IMAD.MOV.U32 R0, RZ, RZ, R6 ;  /* 0x000000ffff007224 */ /* 0x000fe200078e0006 */
[----:B-1----:R-:W-:-:S13]  /*0320*/  ISETP.GT.AND P0, PT, R6, UR4, PT ;  /* 0x0000000406007c0c */ /* 0x002fda000bf04270 */
[----:B------:R-:W-:Y:S05]  /*0330*/  @P0 BRA `(.L_x_32) ;  /* 0x0000027000000947 */ /* 0x000fea0003800000 */
[----:B------:R-:W-:Y:S02]  /*0340*/  MOV R6, R0 ;  /* 0x0000000000067202 */ /* 0x000fe40000000f00 */
[----:B------:R-:W-:-:S04]  /*0350*/  MOV R9, RZ ;  /* 0x000000ff00097202 */ /* 0x000fc80000000f00 */
.L_x_36:
[----:B------:R-:W-:-:S04]  /*0360*/  IADD3 R0, R9, 0x1f, RZ ;  /* 0x0000001f09007810 */ /* 0x000fc80007ffe0ff */
[----:B------:R-:W-:-:S13]  /*0370*/  ISETP.GE.AND P0, PT, R0, c[0x0][0x53c], PT ;  /* 0x00014f0000007a0c */ /* 0x000fda0003f06270 */
[----:B------:R-:W-:Y:S05]  /*0380*/  @P0 BRA `(.L_x_33) ;  /* 0x0000078000000947 */ /* 0x000fea0003800000 */
[----:B------:R-:W-:Y:S01]  /*0390*/  MOV R9, R0 ;  /* 0x0000000000097202 */ /* 0x000fe20000000f00 */
[----:B------:R-:W-:Y:S01]  /*03a0*/  IMAD.MOV.U32 R7, RZ, RZ, RZ ;  /* 0x000000ffff077224 */ /* 0x000fe200078e00ff */
[----:B------:R-:W-:Y:S02]  /*03b0*/  MOV R8, RZ ;  /* 0x000000ff00087202 */ /* 0x000fe40000000f00 */
[----:B------:R-:W-:-:S04]  /*03c0*/  IADD3 R0, R15, R9, RZ ;  /* 0x000000090f007210 */ /* 0x000fc80007ffe0ff */
[----:B------:R-:W-:-:S13]  /*03d0*/  ISETP.GE.OR P0, PT, R0, c[0x0][0x53c], !P6 ;  /* 0x00014f0000007a0c */ /* 0x000fda0007706670 */
[----:B------:R-:W-:Y:S01]  /*03e0*/  @!P0 MOV R2, 0x4 ;  /* 0x0000000400028802 */ /* 0x000fe20000000f00 */
[----:B------:R-:W-:-:S04]  /*03f0*/  @!P0 IMAD.MOV.U32 R3, RZ, RZ, 0x4 ;  /* 0x00000004ff038424 */ /* 0x000fc800078e00ff */
[----:B------:R-:W-:-:S04]  /*0400*/  @!P0 IMAD.WIDE R4, R0, R2, c[0x0][0x580] ;  /* 0x0001600000048625 */ /* 0x000fc800078e0202 */
[----:B------:R-:W-:Y:S01]  /*0410*/  @!P0 IMAD.WIDE R2, R0, R3, c[0x0][0x578] ;  /* 0x00015e0000028625 */ /* 0x000fe200078e0203 */
[----:B------:R-:W2:Y:S04]  /*0420*/  @!P0 LDG.E R8, [R4.64] ;  /* 0x0000000604088981 */ /* 0x000ea8000c1e1900 */
[----:B------:R-:W2:Y:S02]  /*0430*/  @!P0 LDG.E R7, [R2.64] ;  /* 0x0000000602078981 */ /* 0x000ea4000c1e1900 */
[----:B--2---:R-:W-:Y:S01]  /*0440*/  IMAD R5, R8, R7, RZ ;  /* 0x0000000708057224 */ /* 0x004fe200078e02ff */
[----:B------:R-:W-:Y:S05]  /*0450*/  BRA.DIV ~URZ, `(.L_x_34) ;  /* 0x0000ed827f007947 */ /* 0x000fea000b800000 */
[----:B------:R1:W2:Y:S02]  /*0460*/  SHFL.UP PT, R0, R5, 0x1, RZ ;  /* 0x0420000005007989 */ /* 0x0002a400000e00ff */
.L_x_155:
[----:B--2---:R-:W-:-:S04]  /*0470*/  SEL R0, R0, RZ, P5 ;  /* 0x000000ff00007207 */ /* 0x004fc80002800000 */
[----:B-1----:R-:W-:Y:S01]  /*0480*/  IADD3 R5, R5, R0, RZ ;  /* 0x0000000005057210 */ /* 0x002fe20007ffe0ff */
[----:B------:R-:W-:Y:S05]  /*0490*/  BRA.DIV ~URZ, `(.L_x_35) ;  /* 0x0000eda27f007947 */ /* 0x000fea000b800000 */
[----:B------:R-:W1:Y:S02]  /*04a0*/  SHFL.UP PT, R0, R5, 0x2, RZ ;  /* 0x0440000005007989 */ /* 0x000e6400000e00ff */
[----:B-1----:R-:W-:-:S05]  /*04b0*/  SEL R0, R0, RZ, P4 ;  /* 0x000000ff00007207 */ /* 0x002fca0002000000 */
[----:B------:R-:W-:-:S05]  /*04c0*/  IMAD.IADD R0, R5, 0x1, R0 ;  /* 0x0000000105007824 */ /* 0x000fca00078e0200 */
        /* <DEDUP_REMOVED lines=9> */
[----:B------:R1:W2:Y:S02]  /*0560*/  SHFL.IDX PT, R0, R4, 0x1f, 0x1f ;  /* 0x03e01f0004007f89 */ /* 0x0002a400000e0000 */
.L_x_156:
[----:B--2---:R-:W-:-:S05]  /*0570*/  IMAD R0, R0, c[0x0][0x538], RZ ;  /* 0x00014e0000007a24 */ /* 0x004fca00078e02ff */
[----:B------:R-:W-:-:S04]  /*0580*/  IADD3 R6, R0, R6, RZ ;  /* 0x0000000600067210 */ /* 0x000fc80007ffe0ff */
[----:B------:R-:W-:-:S13]  /*0590*/  ISETP.GT.AND P0, PT, R6, UR4, PT ;  /* 0x0000000406007c0c */ /* 0x000fda000bf04270 */
[----:B-1----:R-:W-:Y:S05]  /*05a0*/  @!P0 BRA `(.L_x_36) ;  /* 0xfffffdb000008947 */ /* 0x002fea000383ffff */
.L_x_32:
[----:B------:R-:W-:-:S05]  /*05b0*/  IADD3 R13, -R0, R6, RZ ;  /* 0x00000006000d7210 */ /* 0x000fca0007ffe1ff */
[----:B------:R-:W-:-:S05]  /*05c0*/  IMAD R0, R4, c[0x0][0x538], R13 ;  /* 0x00014e0004007a24 */ /* 0x000fca00078e020d */
[----:B------:R-:W-:Y:S01]  /*05d0*/  ISETP.GT.AND P0, PT, R0, UR4, PT ;  /* 0x0000000400007c0c */ /* 0x000fe2000bf04270 */
[----:B------:R-:W-:-:S12]  /*05e0*/  BRA.DIV ~URZ, `(.L_x_37) ;  /* 0x0000ee127f007947 */ /* 0x000fd8000b800000 */
[----:B------:R-:W-:-:S04]  /*05f0*/  VOTE.ANY R0, PT, !P0 ;  /* 0x0000000000007806 */ /* 0x000fc800040e0100 */
.L_x_157:
[----:B------:R1:W2:Y:S01]  /*0600*/  POPC R14, R0 ;  /* 0x00000000000e7309 */ /* 0x0002a20000000000 */
[----:B------:R-:W-:Y:S05]  /*0610*/  BRA.DIV ~URZ, `(.L_x_38) ;  /* 0x0000ee227f007947 */ /* 0x000fea000b800000 */
[----:B--2---:R2:W3:Y:S01]  /*0620*/  SHFL.IDX PT, R12, R8, R14, 0x1f ;  /* 0x00001f0e080c7589 */ /* 0x0044e200000e0000 */
[----:B------:R-:W-:-:S03]  /*0630*/  MOV R6, RZ ;  /* 0x000000ff00067202 */ /* 0x000fc60000000f00 */
[----:B------:R2:W4:Y:S04]  /*0640*/  SHFL.IDX PT, R11, R7, R14, 0x1f ;  /* 0x00001f0e070b7589 */ /* 0x00052800000e0000 */
.L_x_158:
[----:B------:R-:W-:Y:S01]  /*0650*/  ISETP.NE.AND P0, PT, R0, RZ, PT ;  /* 0x000000ff0000720c */ /* 0x000fe20003f05270 */
[----:B------:R-:W-:-:S12]  /*0660*/  BSSY B0, `(.L_x_39) ;  /* 0x0000005000007945 */ /* 0x000fd80003800000 */
[----:B------:R-:W-:Y:S05]  /*0670*/  @!P0 BRA `(.L_x_40) ;  /* 0x0000003000008947 */ /* 0x000fea0003800000 */
[----:B------:R-:W-:Y:S01]  /*0680*/  IADD3 R10, R14, -0x1, RZ ;  /* 0xffffffff0e0a7810 */ /* 0x000fe20007ffe0ff */
[----:B------:R-:W-:Y:S05]  /*0690*/  BRA.DIV ~URZ, `(.L_x_41) ;  /* 0x0000ee827f007947 */ /* 0x000fea000b800000 */
[----:B------:R1:W2:Y:S02]  /*06a0*/  SHFL.IDX PT, R6, R4, R10, 0x1f ;  /* 0x00001f0a04067589 */ /* 0x0002a400000e0000 */
.L_x_40:
[----:B------:R-:W-:Y:S05]  /*06b0*/  BSYNC B0 ;  /* 0x0000000000007941 */ /* 0x000fea0003800000 */
.L_x_39:
[----:B-1-3--:R-:W-:Y:S01]  /*06c0*/  IABS R0, R12 ;  /* 0x0000000c00007213 */ /* 0x00afe20000000000 */
[----:B--2---:R-:W-:-:S04]  /*06d0*/  IMAD R4, R6, c[0x0][0x538], R13 ;  /* 0x00014e0006047a24 */ /* 0x004fc800078e020d */
[----:B------:R-:W-:Y:S01]  /*06e0*/  IMAD.MOV.U32 R5, RZ, RZ, R0 ;  /* 0x000000ffff057224 */ /* 0x000fe200078e0000 */
[----:B----4-:R-:W-:Y:S01]  /*06f0*/  IABS R0, R11 ;  /* 0x0000000b00007213 */ /* 0x010fe20000000000 */
[----:B------:R1:W-:Y:S01]  /*0700*/  STL [R1+0x40], R4 ;  /* 0x0000400401007387 */ /* 0x0003e20000100800 */
[----:B------:R-:W-:Y:S01]  /*0710*/  IADD3 R10, -R4, UR4, RZ ;  /* 0x00000004040a7c10 */ /* 0x000fe2000fffe1ff */
[----:B------:R-:W2:Y:S02]  /*0720*/  I2F.RP R2, R5 ;  /* 0x0000000500027306 */ /* 0x000ea40000209400 */
[----:B------:R-:W-:Y:S01]  /*0730*/  IMAD.MOV.U32 R7, RZ, RZ, R0 ;  /* 0x000000ffff077224 */ /* 0x000fe200078e0000 */
[----:B------:R-:W-:Y:S02]  /*0740*/  IABS R6, R10 ;  /* 0x0000000a00067213 */ /* 0x000fe40000000000 */
[----:B------:R-:W-:-:S03]  /*0750*/  IABS R0, R12 ;  /* 0x0000000c00007213 */ /* 0x000fc60000000000 */
[----:B------:R-:W-:Y:S01]  /*0760*/  I2F.RP R8, R7 ;  /* 0x0000000700087306 */ /* 0x000fe20000209400 */
[----:B------:R-:W-:-:S07]  /*0770*/  IADD3 R0, RZ, -R0, RZ ;  /* 0x80000000ff007210 */ /* 0x000fce0007ffe0ff */
[----:B--2---:R-:W2:Y:S02]  /*0780*/  MUFU.RCP R2, R2 ;  /* 0x0000000200027308 */ /* 0x004ea40000001000 */
[----:B--2---:R-:W-:-:S06]  /*0790*/  IADD3 R2, R2, 0xffffffe, RZ ;  /* 0x0ffffffe02027810 */ /* 0x004fcc0007ffe0ff */
[----:B------:R-:W2:Y:S02]  /*07a0*/  F2I.FTZ.U32.TRUNC.NTZ R3, R2 ;  /* 0x0000000200037305 */ /* 0x000ea4000021f000 */
[----:B--2---:R-:W-:-:S04]  /*07b0*/  IMAD.MOV R2, RZ, RZ, -R3 ;  /* 0x000000ffff027224 */ /* 0x004fc800078e0a03 */
[----:B-1----:R-:W-:Y:S02]  /*07c0*/  IMAD R4, R2, R5, RZ ;  /* 0x0000000502047224 */ /* 0x002fe400078e02ff */
[----:B------:R-:W-:-:S04]  /*07d0*/  IMAD.MOV.U32 R2, RZ, RZ, RZ ;  /* 0x000000ffff027224 */ /* 0x000fc800078e00ff */
[----:B------:R-:W-:-:S04]  /*07e0*/  IMAD.HI.U32 R2, R3, R4, R2 ;  /* 0x0000000403027227 */ /* 0x000fc800078e0002 */
[----:B------:R-:W-:-:S04]  /*07f0*/  IMAD.MOV.U32 R3, RZ, RZ, R6 ;  /* 0x000000ffff037224 */ /* 0x000fc800078e0006 */
[----:B------:R-:W-:-:S04]  /*0800*/  IMAD.HI.U32 R2, R2, R3, RZ ;  /* 0x0000000302027227 */ /* 0x000fc800078e00ff */
[----:B------:R-:W-:Y:S02]  /*0810*/  IMAD R0, R2, R0, R3 ;  /* 0x0000000002007224 */ /* 0x000fe400078e0203 */
[----:B------:R-:W1:Y:S03]  /*0820*/  MUFU.RCP R3, R8 ;  /* 0x0000000800037308 */ /* 0x000e660000001000 */
[----:B------:R-:W-:Y:S02]  /*0830*/  ISETP.GT.U32.AND P1, PT, R5, R0, PT ;  /* 0x000000000500720c */ /* 0x000fe40003f24070 */
[----:B-1----:R-:W-:-:S11]  /*0840*/  IADD3 R3, R3, 0xffffffe, RZ ;  /* 0x0ffffffe03037810 */ /* 0x002fd60007ffe0ff */
[----:B------:R-:W-:Y:S01]  /*0850*/  @!P1 IMAD.IADD R0, R0, 0x1, -R5 ;  /* 0x0000000100009824 */ /* 0x000fe200078e0a05 */
[----:B------:R-:W-:Y:S02]  /*0860*/  @!P1 IADD3 R2, R2, 0x1, RZ ;  /* 0x0000000102029810 */ /* 0x000fe40007ffe0ff */
[----:B------:R-:W-:Y:S01]  /*0870*/  ISETP.NE.AND P1, PT, R12, RZ, PT ;  /* 0x000000ff0c00720c */ /* 0x000fe20003f25270 */
[----:B------:R-:W1:Y:S01]  /*0880*/  F2I.FTZ.U32.TRUNC.NTZ R3, R3 ;  /* 0x0000000300037305 */ /* 0x000e62000021f000 */
[----:B------:R-:W-:Y:S02]  /*0890*/  ISETP.GE.U32.AND P2, PT, R0, R5, PT ;  /* 0x000000050000720c */ /* 0x000fe40003f46070 */
[----:B------:R-:W-:-:S04]  /*08a0*/  LOP3.LUT R0, R10, R12, RZ, 0x3c, !PT ;  /* 0x0000000c0a007212 */ /* 0x000fc800078e3cff */
[----:B------:R-:W-:-:S07]  /*08b0*/  ISETP.GE.AND P0, PT, R0, RZ, PT ;  /* 0x000000ff0000720c */ /* 0x000fce0003f06270 */
[----:B------:R-:W-:Y:S02]  /*08c0*/  @P2 IADD3 R2, R2, 0x1, RZ ;  /* 0x0000000102022810 */ /* 0x000fe40007ffe0ff */
[----:B-1----:R-:W-:-:S03]  /*08d0*/  IADD3 R0, RZ, -R3, RZ ;  /* 0x80000003ff007210 */ /* 0x002fc60007ffe0ff */
[----:B------:R-:W-:Y:S02]  /*08e0*/  IMAD.MOV.U32 R4, RZ, RZ, R2 ;  /* 0x000000ffff047224 */ /* 0x000fe400078e0002 */
[----:B------:R-:W-:Y:S01]  /*08f0*/  IMAD.MOV.U32 R2, RZ, RZ, R0 ;  /* 0x000000ffff027224 */ /* 0x000fe200078e0000 */
[----:B------:R-:W-:Y:S01]  /*0900*/  IABS R0, R11 ;  /* 0x0000000b00007213 */ /* 0x000fe20000000000 */
[----:B------:R-:W-:Y:S01]  /*0910*/  @!P0 IMAD.MOV R4, RZ, RZ, -R4 ;  /* 0x000000ffff048224 */ /* 0x000fe200078e0a04 */
[----:B------:R-:W-:Y:S01]  /*0920*/  @!P1 LOP3.LUT R4, RZ, R12, RZ, 0x33, !PT ;  /* 0x0000000cff049212 */ /* 0x000fe200078e33ff */
[----:B------:R-:W-:Y:S01]  /*0930*/  IMAD R5, R2, R7, RZ ;  /* 0x0000000702057224 */ /* 0x000fe200078e02ff */
[----:B------:R-:W-:Y:S01]  /*0940*/  MOV R2, RZ ;  /* 0x000000ff00027202 */ /* 0x000fe20000000f00 */
[----:B------:R-:W-:Y:S01]  /*0950*/  IMAD.MOV R6, RZ, RZ, -R0 ;  /* 0x000000ffff067224 */ /* 0x000fe200078e0a00 */
[----:B------:R-:W-:-:S03]  /*0960*/  IABS R8, R4 ;  /* 0x0000000400087213 */ /* 0x000fc60000000000 */
[----:B------:R-:W-:-:S04]  /*0970*/  IMAD.HI.U32 R0, R3, R5, R2 ;  /* 0x0000000503007227 */ /* 0x000fc800078e0002 */
[----:B------:R-:W-:Y:S02]  /*0980*/  IMAD.MOV.U32 R2, RZ, RZ, R8 ;  /* 0x000000ffff027224 */ /* 0x000fe400078e0008 */
[----:B------:R-:W-:Y:S02]  /*0990*/  IMAD.MOV.U32 R3, RZ, RZ, R6 ;  /* 0x000000ffff037224 */ /* 0x000fe400078e0006 */
[----:B------:R-:W-:-:S04]  /*09a0*/  IMAD.HI.U32 R0, R0, R2, RZ ;  /* 0x0000000200007227 */ /* 0x000fc800078e00ff */
[----:B------:R-:W-:Y:S02]  /*09b0*/  IMAD R2, R0, R3, R2 ;  /* 0x0000000300027224 */ /* 0x000fe400078e0202 */
[----:B------:R-:W-:-:S03]  /*09c0*/  IMAD R3, R4, R12, RZ ;  /* 0x0000000c04037224 */ /* 0x000fc600078e02ff */
[----:B------:R-:W-:Y:S02]  /*09d0*/  ISETP.GT.U32.AND P1, PT, R7, R2, PT ;  /* 0x000000020700720c */ /* 0x000fe40003f24070 */
[----:B------:R-:W-:-:S11]  /*09e0*/  IADD3 R3, R10, -R3, RZ ;  /* 0x800000030a037210 */ /* 0x000fd60007ffe0ff */
[----:B------:R-:W-:Y:S01]  /*09f0*/  @!P1 IMAD.IADD R2, R2, 0x1, -R7 ;  /* 0x0000000102029824 */ /* 0x000fe200078e0a07 */
[----:B------:R-:W-:Y:S02]  /*0a00*/  @!P1 IADD3 R0, R0, 0x1, RZ ;  /* 0x0000000100009810 */ /* 0x000fe40007ffe0ff */
[----:B------:R-:W-:Y:S02]  /*0a10*/  ISETP.NE.AND P1, PT, R11, RZ, PT ;  /* 0x000000ff0b00720c */ /* 0x000fe40003f25270 */
[----:B------:R-:W-:Y:S02]  /*0a20*/  ISETP.GE.U32.AND P2, PT, R2, R7, PT ;  /* 0x000000070200720c */ /* 0x000fe40003f46070 */
[----:B------:R-:W-:-:S04]  /*0a30*/  LOP3.LUT R2, R4, R11, RZ, 0x3c, !PT ;  /* 0x0000000b04027212 */ /* 0x000fc800078e3cff */
[----:B------:R-:W-:-:S07]  /*0a40*/  ISETP.GE.AND P0, PT, R2, RZ, PT ;  /* 0x000000ff0200720c */ /* 0x000fce0003f06270 */
[----:B------:R-:W-:-:S06]  /*0a50*/  @P2 IADD3 R0, R0, 0x1, RZ ;  /* 0x0000000100002810 */ /* 0x000fcc0007ffe0ff */
[----:B------:R-:W-:Y:S02]  /*0a60*/  @!P0 IADD3 R0, -R0, RZ, RZ ;  /* 0x000000ff00008210 */ /* 0x000fe40007ffe1ff */
[----:B------:R-:W-:-:S05]  /*0a70*/  @!P1 LOP3.LUT R0, RZ, R11, RZ, 0x33, !PT ;  /* 0x0000000bff009212 */ /* 0x000fca00078e33ff */
[--C-:B------:R-:W-:Y:S02]  /*0a80*/  IMAD.MOV R2, RZ, RZ, -R0.reuse ;  /* 0x000000ffff027224 */ /* 0x100fe400078e0a00 */
[C---:B------:R-:W-:Y:S02]  /*0a90*/  IMAD R0, R11.reuse, 0x1000000, R0 ;  /* 0x010000000b007824 */ /* 0x040fe400078e0200 */
[----:B------:R-:W-:Y:S02]  /*0aa0*/  IMAD R2, R11, R2, R4 ;  /* 0x000000020b027224 */ /* 0x000fe400078e0204 */
[----:B------:R-:W-:Y:S02]  /*0ab0*/  IMAD.IADD R4, R14, 0x1, R9 ;  /* 0x000000010e047824 */ /* 0x000fe400078e0209 */
[----:B------:R-:W-:-:S03]  /*0ac0*/  IMAD R0, R2, 0x10000, R0 ;  /* 0x0001000002007824 */ /* 0x000fc600078e0200 */
[----:B------:R1:W-:Y:S04]  /*0ad0*/  STL [R1+0x4c], R4 ;  /* 0x00004c0401007387 */ /* 0x0003e80000100800 */
[----:B------:R1:W-:Y:S04]  /*0ae0*/  STL [R1+0x48], R0 ;  /* 0x0000480001007387 */ /* 0x0003e80000100800 */
[----:B------:R1:W-:Y:S01]  /*0af0*/  STL [R1+0x44], R3 ;  /* 0x0000440301007387 */ /* 0x0003e20000100800 */
[----:B------:R-:W-:Y:S05]  /*0b00*/  BRA `(.L_x_42) ;  /* 0x0000006000007947 */ /* 0x000fea0003800000 */
.L_x_33:
[----:B------:R-:W-:Y:S01]  /*0b10*/  MOV R0, UR4 ;  /* 0x0000000400007c02 */ /* 0x000fe20008000f00 */
[----:B------:R-:W-:Y:S04]  /*0b20*/  STL [R1+0x44], RZ ;  /* 0x000044ff01007387 */ /* 0x000fe80000100800 */
[----:B------:R-:W-:Y:S04]  /*0b30*/  STL [R1+0x48], RZ ;  /* 0x000048ff01007387 */ /* 0x000fe80000100800 */
[----:B------:R1:W-:Y:S02]  /*0b40*/  STL [R1+0x40], R0 ;  /* 0x0000400001007387 */ /* 0x0003e40000100800 */
[----:B-1----:R-:W-:-:S05]  /*0b50*/  MOV R0, c[0x0][0x53c] ;  /* 0x00014f0000007a02 */ /* 0x002fca0000000f00 */
[----:B------:R1:W-:Y:S02]  /*0b60*/  STL [R1+0x4c], R0 ;  /* 0x00004c0001007387 */ /* 0x0003e40000100800 */
.L_x_42:
[----:B-1----:R-:W2:Y:S04]  /*0b70*/  LDL R4, [R1+0x40] ;  /* 0x0000400001047983 */ /* 0x002ea80000100800 */
[----:B------:R-:W2:Y:S04]  /*0b80*/  LDL R5, [R1+0x44] ;  /* 0x0000440001057983 */ /* 0x000ea80000100800 */
[----:B------:R-:W2:Y:S04]  /*0b90*/  LDL R6, [R1+0x48] ;  /* 0x0000480001067983 */ /* 0x000ea80000100800 */
[----:B------:R-:W2:Y:S01]  /*0ba0*/  LDL R7, [R1+0x4c] ;  /* 0x00004c0001077983 */ /* 0x000ea20000100800 */
[----:B------:R-:W-:Y:S01]  /*0bb0*/  ISETP.NE.AND P0, PT, R15, RZ, PT ;  /* 0x000000ff0f00720c */ /* 0x000fe20003f05270 */
[----:B------:R-:W-:-:S12]  /*0bc0*/  WARPSYNC 0xffffffff ;  /* 0xffffffff00007948 */ /* 0x000fd80003800000 */
[----:B--2---:R1:W-:Y:S04]  /*0bd0*/  @!P0 STS.128 [0x9100], R4 ;  /* 0x00910004ff008388 */ /* 0x0043e80000000c00 */
[----:B------:R-:W-:Y:S06]  /*0be0*/  BAR.ARV 0x5, 0x80 ;  /* 0x0142000000007b1d */ /* 0x000fec0000002000 */
.L_x_31:
[----:B------:R-:W2:Y:S02]  /*0bf0*/  LDL R0, [R1+0x4c] ;  /* 0x00004c0001007983 */ /* 0x000ea40000100800 */
[----:B--2---:R-:W-:-:S13]  /*0c00*/  ISETP.GE.AND P0, PT, R0, c[0x0][0x53c], PT ;  /* 0x00014f0000007a0c */ /* 0x004fda0003f06270 */
[----:B------:R-:W-:Y:S05]  /*0c10*/  @P0 EXIT ;  /* 0x000000000000094d */ /* 0x000fea0003800000 */
[----:B------:R-:W2:Y:S01]  /*0c20*/  S2R R11, SR_TID.X ;  /* 0x00000000000b7919 */ /* 0x000ea20000002100 */
[----:B------:R-:W-:Y:S02]  /*0c30*/  ULDC UR5, c[0x0][0x2ac] ;  /* 0x0000ab0000057ab9 */ /* 0x000fe40000000800 */
[----:B------:R-:W-:Y:S02]  /*0c40*/  ULDC UR4, c[0x0][0x1d0] ;  /* 0x0000740000047ab9 */ /* 0x000fe40000000800 */
[----:B------:R-:W-:Y:S01]  /*0c50*/  UIMAD UR5, UR5, UR4, URZ ;  /* 0x00000004050572a4 */ /* 0x000fe2000f8e023f */
[----:B--2---:R-:W-:-:S04]  /*0c60*/  SHF.R.S32.HI R10, RZ, 0x1f, R11 ;  /* 0x0000001fff0a7819 */ /* 0x004fc8000001140b */
[CC--:B------:R-:W-:Y:S02]  /*0c70*/  LEA.HI R8, R10.reuse, R11.reuse, RZ, 0x2 ;  /* 0x0000000b0a087211 */ /* 0x0c0fe400078f10ff */
[CC--:B-1----:R-:W-:Y:S02]  /*0c80*/  LEA.HI R5, R10.reuse, R11.reuse, RZ, 0x4 ;  /* 0x0000000b0a057211 */ /* 0x0c2fe400078f20ff */
[--C-:B------:R-:W-:Y:S02]  /*0c90*/  SHF.R.S32.HI R3, RZ, 0x2, R8.reuse ;  /* 0x00000002ff037819 */ /* 0x100fe40000011408 */
[----:B------:R-:W-:Y:S02]  /*0ca0*/  SHF.R.S32.HI R0, RZ, 0x1f, R8 ;  /* 0x0000001fff007819 */ /* 0x000fe40000011408 */
[----:B------:R-:W-:Y:S02]  /*0cb0*/  LEA.HI R16, R10, R11, RZ, 0x3 ;  /* 0x0000000b0a107211 */ /* 0x000fe400078f18ff */
[----:B------:R-:W-:-:S02]  /*0cc0*/  LEA.HI R0, R0, R3, RZ, 0x3 ;  /* 0x0000000300007211 */ /* 0x000fc400078f18ff */
[----:B------:R-:W-:Y:S02]  /*0cd0*/  LOP3.LUT R2, R5, 0xfffffff0, RZ, 0xc0, !PT ;  /* 0xfffffff005027812 */ /* 0x000fe400078ec0ff */
[----:B------:R-:W-:Y:S02]  /*0ce0*/  LOP3.LUT R0, R0, 0xfffffff8, RZ, 0xc0, !PT ;  /* 0xfffffff800007812 */ /* 0x000fe400078ec0ff */
[----:B------:R-:W-:Y:S02]  /*0cf0*/  SHF.R.S32.HI R4, RZ, 0x3, R16 ;  /* 0x00000003ff047819 */ /* 0x000fe40000011410 */
[----:B------:R-:W-:Y:S01]  /*0d00*/  LOP3.LUT R244, R16, 0xfffffff8, RZ, 0xc0, !PT ;  /* 0xfffffff810f47812 */ /* 0x000fe200078ec0ff */
[----:B------:R-:W-:Y:S01]  /*0d10*/  IMAD.IADD R9, R3, 0x1, -R0 ;  /* 0x0000000103097824 */ /* 0x000fe200078e0a00 */
[----:B------:R-:W-:Y:S01]  /*0d20*/  SHF.R.S32.HI R3, RZ, 0x4, R5 ;  /* 0x00000004ff037819 */ /* 0x000fe20000011405 */
[----:B------:R-:W-:Y:S02]  /*0d30*/  IMAD.IADD R0, R11, 0x1, -R2 ;  /* 0x000000010b007824 */ /* 0x000fe400078e0a02 */
[----:B------:R-:W-:Y:S01]  /*0d40*/  IMAD.SHL.U32 R2, R4, 0x40, RZ ;  /* 0x0000004004027824 */ /* 0x000fe200078e00ff */
[----:B------:R-:W-:Y:S01]  /*0d50*/  LEA.HI R5, R5, R3, RZ, 0x1 ;  /* 0x0000000305057211 */ /* 0x000fe200078f08ff */
[----:B------:R-:W-:Y:S01]  /*0d60*/  IMAD.IADD R244, R11, 0x1, -R244 ;  /* 0x000000010bf47824 */ /* 0x000fe200078e0af4 */
[----:B------:R-:W-:-:S02]  /*0d70*/  SHF.R.S32.HI R4, RZ, 0x1f, R0 ;  /* 0x0000001fff047819 */ /* 0x000fc40000011400 */
[----:B------:R-:W-:Y:S01]  /*0d80*/  LOP3.LUT R2, R2, 0x1c0, RZ, 0xc0, !PT ;  /* 0x000001c002027812 */ /* 0x000fe200078ec0ff */
[----:B------:R-:W-:Y:S01]  /*0d90*/  IMAD.SHL.U32 R231, R244, 0x8, RZ ;  /* 0x00000008f4e77824 */ /* 0x000fe200078e00ff */
[----:B------:R-:W-:Y:S02]  /*0da0*/  LEA.HI R13, R4, R0, RZ, 0x3 ;  /* 0x00000000040d7211 */ /* 0x000fe400078f18ff */
[----:B------:R-:W-:Y:S02]  /*0db0*/  SHF.R.U32.HI R7, RZ, 0x3, R2 ;  /* 0x00000003ff077819 */ /* 0x000fe40000011602 */
[----:B------:R-:W-:Y:S02]  /*0dc0*/  LOP3.LUT R4, R2, 0x38, R231, 0xf8, !PT ;  /* 0x0000003802047812 */ /* 0x000fe400078ef8e7 */
[----:B------:R-:W-:Y:S02]  /*0dd0*/  LOP3.LUT R6, R13, 0xfffffff8, RZ, 0xc0, !PT ;  /* 0xfffffff80d067812 */ /* 0x000fe400078ec0ff */
[----:B------:R-:W-:-:S02]  /*0de0*/  LOP3.LUT R5, R5, 0xfffffffe, RZ, 0xc0, !PT ;  /* 0xfffffffe05057812 */ /* 0x000fc400078ec0ff */
[----:B------:R-:W-:Y:S01]  /*0df0*/  LOP3.LUT R15, R4, R7, RZ, 0x3c, !PT ;  /* 0x00000007040f7212 */ /* 0x000fe200078e3cff */
[----:B------:R-:W-:Y:S01]  /*0e00*/  IMAD.IADD R7, R0, 0x1, -R6 ;  /* 0x0000000100077824 */ /* 0x000fe200078e0a06 */
[----:B------:R-:W-:Y:S01]  /*0e10*/  LOP3.LUT R2, R9, 0x1, RZ, 0xc0, !PT ;  /* 0x0000000109027812 */ /* 0x000fe200078ec0ff */
[----:B------:R-:W-:Y:S01]  /*0e20*/  IMAD.IADD R14, R3, 0x1, -R5 ;  /* 0x00000001030e7824 */ /* 0x000fe200078e0a05 */
[----:B------:R-:W-:Y:S02]  /*0e30*/  LEA.HI R0, R10, R11, RZ, 0x5 ;  /* 0x0000000b0a007211 */ /* 0x000fe400078f28ff */
[----:B------:R-:W-:Y:S02]  /*0e40*/  LOP3.LUT R3, R8, 0xfffffffc, RZ, 0xc0, !PT ;  /* 0xfffffffc08037812 */ /* 0x000fe400078ec0ff */
[----:B------:R-:W-:Y:S02]  /*0e50*/  ISETP.NE.U32.AND P0, PT, R2, 0x1, PT ;  /* 0x000000010200780c */ /* 0x000fe40003f05070 */
[--C-:B------:R-:W-:Y:S01]  /*0e60*/  SHF.R.S32.HI R6, RZ, 0x5, R0.reuse ;  /* 0x00000005ff067819 */ /* 0x100fe20000011400 */
[----:B------:R-:W-:Y:S01]  /*0e70*/  IMAD.IADD R8, R11, 0x1, -R3 ;  /* 0x000000010b087824 */ /* 0x000fe200078e0a03 */
[----:B------:R-:W-:-:S02]  /*0e80*/  SHF.R.S32.HI R2, RZ, 0x1f, R0 ;  /* 0x0000001fff027819 */ /* 0x000fc40000011400 */
[----:B------:R-:W-:Y:S02]  /*0e90*/  LOP3.LUT R0, R0, 0xffffffe0, RZ, 0xc0, !PT ;  /* 0xffffffe000007812 */ /* 0x000fe400078ec0ff */
[----:B------:R-:W-:Y:S02]  /*0ea0*/  LEA.HI R4, R10, R11, RZ, 0x6 ;  /* 0x0000000b0a047211 */ /* 0x000fe400078f30ff */
[----:B------:R-:W-:Y:S01]  /*0eb0*/  LEA.HI R3, R2, R6, RZ, 0x2 ;  /* 0x0000000602037211 */ /* 0x000fe200078f10ff */
[----:B------:R-:W-:Y:S01]  /*0ec0*/  IMAD.IADD R18, R11, 0x1, -R0 ;  /* 0x000000010b127824 */ /* 0x000fe200078e0a00 */
[----:B------:R-:W-:Y:S01]  /*0ed0*/  LEA.HI R0, R8, R8, RZ, 0x1 ;  /* 0x0000000808007211 */ /* 0x000fe200078f08ff */
[----:B------:R-:W-:Y:S01]  /*0ee0*/  IMAD.SHL.U32 R12, R4, 0x8, RZ ;  /* 0x00000008040c7824 */ /* 0x000fe200078e00ff */
[----:B------:R-:W-:Y:S01]  /*0ef0*/  LOP3.LUT R4, R3, 0xffffffc, RZ, 0xc0, !PT ;  /* 0x0ffffffc03047812 */ /* 0x000fe200078ec0ff */
[----:B------:R-:W-:Y:S01]  /*0f00*/  IMAD.SHL.U32 R2, R244, 0x40, RZ ;  /* 0x00000040f4027824 */ /* 0x000fe200078e00ff */
[C---:B------:R-:W-:Y:S01]  /*0f10*/  LOP3.LUT R3, R0.reuse, 0x1ffffffe, RZ, 0xc0, !PT ;  /* 0x1ffffffe00037812 */ /* 0x040fe200078ec0ff */
[----:B------:R-:W-:Y:S01]  /*0f20*/  IMAD.SHL.U32 R0, R0, 0x20, RZ ;  /* 0x0000002000007824 */ /* 0x000fe200078e00ff */
[----:B------:R-:W-:Y:S01]  /*0f30*/  SHF.R.S32.HI R11, RZ, 0x1f, R18 ;  /* 0x0000001fff0b7819 */ /* 0x000fe20000011412 */
[----:B------:R-:W-:Y:S01]  /*0f40*/  IMAD.IADD R5, R6, 0x1, -R4 ;  /* 0x0000000106057824 */ /* 0x000fe200078e0a04 */
[----:B------:R-:W-:Y:S01]  /*0f50*/  LOP3.LUT R2, R2, 0x1c0, RZ, 0xc0, !PT ;  /* 0x000001c002027812 */ /* 0x000fe200078ec0ff */
[----:B------:R-:W-:Y:S01]  /*0f60*/  IMAD.IADD R3, R8, 0x1, -R3 ;  /* 0x0000000108037824 */ /* 0x000fe200078e0a03 */
[----:B------:R-:W-:-:S02]  /*0f70*/  LEA.HI R11, R11, R18, RZ, 0x2 ;  /* 0x000000120b0b7211 */ /* 0x000fc400078f10ff */
[----:B------:R-:W-:Y:S02]  /*0f80*/  LOP3.LUT R0, R0, 0xffffffc0, RZ, 0xc0, !PT ;  /* 0xffffffc000007812 */ /* 0x000fe400078ec0ff */
[----:B------:R-:W-:Y:S02]  /*0f90*/  LOP3.LUT R10, R2, 0x8, R16, 0xf8, !PT ;  /* 0x00000008020a7812 */ /* 0x000fe400078ef810 */
[----:B------:R-:W-:Y:S02]  /*0fa0*/  SHF.R.U32.HI R4, RZ, 0x3, R2 ;  /* 0x00000003ff047819 */ /* 0x000fe40000011602 */
[----:B------:R-:W-:Y:S02]  /*0fb0*/  SHF.R.S32.HI R2, RZ, 0x2, R11 ;  /* 0x00000002ff027819 */ /* 0x000fe4000001140b */
[----:B------:R-:W-:Y:S01]  /*0fc0*/  LOP3.LUT R15, R15, 0x7ffffe00, R12, 0xf8, !PT ;  /* 0x7ffffe000f0f7812 */ /* 0x000fe200078ef80c */
[----:B------:R-:W-:Y:S01]  /*0fd0*/  IMAD R12, R3, 0x8, R0 ;  /* 0x00000008030c7824 */ /* 0x000fe200078e0200 */
[----:B------:R-:W-:Y:S01]  /*0fe0*/  LOP3.LUT R10, R10, R4, RZ, 0x3c, !PT ;  /* 0x000000040a0a7212 */ /* 0x000fe200078e3cff */
[----:B------:R-:W-:Y:S01]  /*0ff0*/  IMAD.SHL.U32 R0, R7, 0x40, RZ ;  /* 0x0000004007007824 */ /* 0x000fe200078e00ff */
[----:B------:R-:W-:Y:S01]  /*1000*/  R2P PR, R9, 0x6 ;  /* 0x0000000609007804 */ /* 0x000fe20000000000 */
[----:B------:R-:W-:Y:S01]  /*1010*/  IMAD R17, R5, 0x10, R2 ;  /* 0x0000001005117824 */ /* 0x000fe200078e0202 */
[----:B------:R-:W-:Y:S01]  /*1020*/  LOP3.LUT P4, RZ, R7, 0x2, RZ, 0xc0, !PT ;  /* 0x0000000207ff7812 */ /* 0x000fe2000788c0ff */
[----:B------:R-:W-:Y:S01]  /*1030*/  IMAD.SHL.U32 R2, R9, 0x40, RZ ;  /* 0x0000004009027824 */ /* 0x000fe200078e00ff */
[----:B------:R-:W-:Y:S01]  /*1040*/  LOP3.LUT R0, R0, 0x1c0, RZ, 0xc0, !PT ;  /* 0x000001c000007812 */ /* 0x000fe200078ec0ff */
[----:B------:R-:W-:Y:S01]  /*1050*/  IMAD.SHL.U32 R3, R14, 0x8, RZ ;  /* 0x000000080e037824 */ /* 0x000fe200078e00ff */
[----:B------:R-:W-:Y:S01]  /*1060*/  LOP3.LUT P3, RZ, R7, 0x4, RZ, 0xc0, !PT ;  /* 0x0000000407ff7812 */ /* 0x000fe2000786c0ff */
[----:B------:R-:W-:Y:S01]  /*1070*/  IMAD.SHL.U32 R5, R6, 0x400, RZ ;  /* 0x0000040006057824 */ /* 0x000fe200078e00ff */
[----:B------:R-:W-:Y:S01]  /*1080*/  LOP3.LUT R4, R2, 0x1c0, RZ, 0xc0, !PT ;  /* 0x000001c002047812 */ /* 0x000fe200078ec0ff */
[----:B------:R1:W-:Y:S01]  /*1090*/  STL [R1+0xc8], R17 ;  /* 0x0000c81101007387 */ /* 0x0003e20000100800 */
[----:B------:R-:W-:Y:S01]  /*10a0*/  LOP3.LUT R2, R0, 0x8, R3, 0xf8, !PT ;  /* 0x0000000800027812 */ /* 0x000fe200078ef803 */
[----:B------:R-:W-:Y:S01]  /*10b0*/  IMAD.SHL.U32 R3, R13, 0x40, RZ ;  /* 0x000000400d037824 */ /* 0x000fe200078e00ff */
[----:B------:R-:W-:Y:S01]  /*10c0*/  SHF.R.U32.HI R0, RZ, 0x3, R0 ;  /* 0x00000003ff007819 */ /* 0x000fe20000011600 */
[----:B------:R-:W-:Y:S01]  /*10d0*/  IMAD R7, R8, 0x2, R5 ;  /* 0x0000000208077824 */ /* 0x000fe200078e0205 */
[----:B------:R-:W-:Y:S01]  /*10e0*/  LEA.HI R6, R4, R4, RZ, 0x1d ;  /* 0x0000000404067211 */ /* 0x000fe200078fe8ff */
[----:B------:R-:W-:Y:S01]  /*10f0*/  IMAD.MOV.U32 R9, RZ, RZ, 0x40 ;  /* 0x00000040ff097424 */ /* 0x000fe200078e00ff */
[----:B------:R-:W-:Y:S01]  /*1100*/  LOP3.LUT R2, R2, R0, RZ, 0x3c, !PT ;  /* 0x0000000002027212 */ /* 0x000fe200078e3cff */
[----:B------:R-:W-:Y:S01]  /*1110*/  IMAD R0, R14, 0x200, R10 ;  /* 0x000002000e007824 */ /* 0x000fe200078e020a */
[----:B------:R-:W-:Y:S01]  /*1120*/  LOP3.LUT R4, R3, 0xfffffe00, RZ, 0xc0, !PT ;  /* 0xfffffe0003047812 */ /* 0x000fe200078ec0ff */
[----:B------:R-:W-:Y:S01]  /*1130*/  IMAD.IADD R7, R7, 0x1, R6 ;  /* 0x0000000107077824 */ /* 0x000fe200078e0206 */
[----:B------:R-:W-:Y:S01]  /*1140*/  SHF.R.S32.HI R10, RZ, 0x1f, R231 ;  /* 0x0000001fff0a7819 */ /* 0x000fe200000114e7 */
[----:B------:R-:W-:Y:S01]  /*1150*/  IMAD.SHL.U32 R204, R15, 0x2, RZ ;  /* 0x000000020fcc7824 */ /* 0x000fe200078e00ff */
[CC--:B------:R-:W-:Y:S01]  /*1160*/  IADD3 R3, R2.reuse, R4.reuse, R5 ;  /* 0x0000000402037210 */ /* 0x0c0fe20007ffe005 */
[----:B------:R-:W-:Y:S01]  /*1170*/  IMAD.MOV.U32 R8, RZ, RZ, 0x20 ;  /* 0x00000020ff087424 */ /* 0x000fe200078e00ff */
[----:B------:R-:W-:Y:S01]  /*1180*/  LOP3.LUT R4, R2, R4, RZ, 0xfc, !PT ;  /* 0x0000000402047212 */ /* 0x000fe200078efcff */
[----:B------:R-:W-:Y:S01]  /*1190*/  IMAD.MOV.U32 R5, RZ, RZ, -0x10 ;  /* 0xfffffff0ff057424 */ /* 0x000fe200078e00ff */
[----:B------:R-:W-:Y:S01]  /*11a0*/  LOP3.LUT R2, R11, 0x7ffffffc, RZ, 0xc0, !PT ;  /* 0x7ffffffc0b027812 */ /* 0x000fe200078ec0ff */
[----:B------:R-:W-:Y:S01]  /*11b0*/  IMAD.IADD R11, R17, 0x1, R12 ;  /* 0x00000001110b7824 */ /* 0x000fe200078e020c */
[----:B------:R-:W-:-:S02]  /*11c0*/  LEA R184, R0, 0x2900, 0x1 ;  /* 0x0000290000b87811 */ /* 0x000fc400078e08ff */
[----:B------:R-:W-:Y:S01]  /*11d0*/  SEL R0, R9, 0xffffffc0, !P3 ;  /* 0xffffffc009007807 */ /* 0x000fe20005800000 */
[----:B------:R-:W-:Y:S01]  /*11e0*/  IMAD.IADD R2, R18, 0x1, -R2 ;  /* 0x0000000112027824 */ /* 0x000fe200078e0a02 */
[----:B------:R2:W-:Y:S01]  /*11f0*/  STL [R1+0xcc], R11 ;  /* 0x0000cc0b01007387 */ /* 0x0005e20000100800 */
[----:B------:R-:W-:Y:S02]  /*1200*/  LEA R9, R7, 0x80, 0x1 ;  /* 0x0000008007097811 */ /* 0x000fe400078e08ff */
[----:B------:R-:W-:Y:S01]  /*1210*/  IMAD.SHL.U32 R10, R2, 0x2, RZ ;  /* 0x00000002020a7824 */ /* 0x000fe200078e00ff */
[C---:B------:R-:W-:Y:S02]  /*1220*/  SEL R6, R8.reuse, 0xffffffe0, !P1 ;  /* 0xffffffe008067807 */ /* 0x040fe40004800000 */
[----:B------:R-:W-:Y:S02]  /*1230*/  SEL R2, R8, 0xffffffe0, !P4 ;  /* 0xffffffe008027807 */ /* 0x000fe40006000000 */
[C---:B-1----:R-:W-:Y:S01]  /*1240*/  IADD3 R17, R10.reuse, 0x8, RZ ;  /* 0x000000080a117810 */ /* 0x042fe20007ffe0ff */
[----:B------:R1:W-:Y:S01]  /*1250*/  STL [R1+0x74], R10 ;  /* 0x0000740a01007387 */ /* 0x0003e20000100800 */
[----:B------:R-:W-:-:S02]  /*1260*/  IADD3 R16, R10, 0x10, RZ ;  /* 0x000000100a107810 */ /* 0x000fc40007ffe0ff */
[C---:B------:R-:W-:Y:S01]  /*1270*/  IADD3 R15, R10.reuse, 0x18, RZ ;  /* 0x000000180a0f7810 */ /* 0x040fe20007ffe0ff */
[----:B------:R-:W-:Y:S01]  /*1280*/  STL [R1+0x68], R17 ;  /* 0x0000681101007387 */ /* 0x000fe20000100800 */
[C---:B------:R-:W-:Y:S02]  /*1290*/  IADD3 R14, R10.reuse, 0x20, RZ ;  /* 0x000000200a0e7810 */ /* 0x040fe40007ffe0ff */
[----:B------:R-:W-:Y:S01]  /*12a0*/  IADD3 R13, R10, 0x28, RZ ;  /* 0x000000280a0d7810 */ /* 0x000fe20007ffe0ff */
[----:B------:R-:W-:Y:S01]  /*12b0*/  STL [R1+0x64], R16 ;  /* 0x0000641001007387 */ /* 0x000fe20000100800 */
[----:B------:R-:W-:Y:S02]  /*12c0*/  SHF.R.S32.HI R7, RZ, 0x1f, R17 ;  /* 0x0000001fff077819 */ /* 0x000fe40000011411 */
[----:B------:R-:W-:Y:S01]  /*12d0*/  SHF.R.S32.HI R8, RZ, 0x1f, R16 ;  /* 0x0000001fff087819 */ /* 0x000fe20000011410 */
[----:B------:R-:W-:Y:S01]  /*12e0*/  STL [R1+0x60], R15 ;  /* 0x0000600f01007387 */ /* 0x000fe20000100800 */
[----:B------:R-:W-:-:S02]  /*12f0*/  SEL R5, R5, 0x10, !P0 ;  /* 0x0000001005057807 */ /* 0x000fc40004000000 */
[----:B------:R-:W-:Y:S01]  /*1300*/  LEA R194, R3, 0x5100, 0x1 ;  /* 0x0000510003c27811 */ /* 0x000fe200078e08ff */
[----:B------:R-:W-:Y:S01]  /*1310*/  STL [R1+0x5c], R14 ;  /* 0x00005c0e01007387 */ /* 0x000fe20000100800 */
[----:B--2---:R-:W-:Y:S02]  /*1320*/  IADD3 R11, R10, 0x30, RZ ;  /* 0x000000300a0b7810 */ /* 0x004fe40007ffe0ff */
[----:B------:R-:W-:Y:S01]  /*1330*/  LEA R190, R4, 0x100, 0x1 ;  /* 0x0000010004be7811 */ /* 0x000fe200078e08ff */
[----:B------:R-:W-:Y:S01]  /*1340*/  STL [R1+0x58], R13 ;  /* 0x0000580d01007387 */ /* 0x000fe20000100800 */
[C---:B------:R-:W-:Y:S02]  /*1350*/  IMAD.IADD R195, R194.reuse, 0x1, R0 ;  /* 0x00000001c2c37824 */ /* 0x040fe400078e0200 */
[----:B------:R-:W-:Y:S01]  /*1360*/  IMAD.IADD R197, R194, 0x1, R2 ;  /* 0x00000001c2c57824 */ /* 0x000fe200078e0202 */
[----:B------:R2:W-:Y:S01]  /*1370*/  STL [R1+0x54], R11 ;  /* 0x0000540b01007387 */ /* 0x0005e20000100800 */
[----:B-1----:R-:W-:Y:S01]  /*1380*/  IADD3 R10, R10, 0x38, RZ ;  /* 0x000000380a0a7810 */ /* 0x002fe20007ffe0ff */
[----:B------:R-:W-:-:S02]  /*1390*/  IMAD.IADD R191, R0, 0x1, R190 ;  /* 0x0000000100bf7824 */ /* 0x000fc400078e02be */
[----:B------:R1:W-:Y:S01]  /*13a0*/  STL [R1+0xb0], R7 ;  /* 0x0000b00701007387 */ /* 0x0003e20000100800 */
[C---:B------:R-:W-:Y:S02]  /*13b0*/  IMAD.IADD R193, R2.reuse, 0x1, R190 ;  /* 0x0000000102c17824 */ /* 0x040fe400078e02be */
[C---:B------:R-:W-:Y:S01]  /*13c0*/  IMAD.IADD R196, R2.reuse, 0x1, R195 ;  /* 0x0000000102c47824 */ /* 0x040fe200078e02c3 */
[----:B------:R-:W-:Y:S01]  /*13d0*/  STL [R1+0x50], R10 ;  /* 0x0000500a01007387 */ /* 0x000fe20000100800 */
[----:B------:R-:W-:-:S03]  /*13e0*/  IMAD.IADD R192, R2, 0x1, R191 ;  /* 0x0000000102c07824 */ /* 0x000fc600078e02bf */
[----:B------:R3:W-:Y:S04]  /*13f0*/  STL [R1+0xac], R8 ;  /* 0x0000ac0801007387 */ /* 0x0007e80000100800 */
[----:B------:R-:W-:Y:S01]  /*1400*/  STL [R1+0x84], R9 ;  /* 0x0000840901007387 */ /* 0x000fe20000100800 */
[----:B--2---:R-:W-:Y:S02]  /*1410*/  SHF.R.S32.HI R11, RZ, 0x1f, R11 ;  /* 0x0000001fff0b7819 */ /* 0x004fe4000001140b */
[----:B-1----:R-:W-:-:S05]  /*1420*/  SHF.R.S32.HI R7, RZ, 0x1f, R15 ;  /* 0x0000001fff077819 */ /* 0x002fca000001140f */
[----:B------:R1:W-:Y:S01]  /*1430*/  STL [R1+0xa8], R7 ;  /* 0x0000a80701007387 */ /* 0x0003e20000100800 */
[----:B---3--:R-:W-:-:S05]  /*1440*/  SHF.R.S32.HI R8, RZ, 0x1f, R14 ;  /* 0x0000001fff087819 */ /* 0x008fca000001140e */
[----:B------:R2:W-:Y:S01]  /*1450*/  STL [R1+0xa4], R8 ;  /* 0x0000a40801007387 */ /* 0x0005e20000100800 */
[----:B-1----:R-:W-:-:S05]  /*1460*/  SHF.R.S32.HI R7, RZ, 0x1f, R13 ;  /* 0x0000001fff077819 */ /* 0x002fca000001140d */
[----:B------:R1:W-:Y:S01]  /*1470*/  STL [R1+0xa0], R7 ;  /* 0x0000a00701007387 */ /* 0x0003e20000100800 */
[----:B--2---:R-:W-:-:S03]  /*1480*/  IADD3 R8, R9, 0x40, RZ ;  /* 0x0000004009087810 */ /* 0x004fc60007ffe0ff */
[----:B------:R2:W-:Y:S01]  /*1490*/  STL [R1+0x9c], R11 ;  /* 0x00009c0b01007387 */ /* 0x0005e20000100800 */
[----:B------:R-:W-:-:S05]  /*14a0*/  @P2 IADD3 R8, R9, -0x40, RZ ;  /* 0xffffffc009082810 */ /* 0x000fca0007ffe0ff */
[----:B------:R-:W-:-:S04]  /*14b0*/  IMAD.IADD R3, R5, 0x1, R8 ;  /* 0x0000000105037824 */ /* 0x000fc800078e0208 */
[----:B------:R-:W-:Y:S02]  /*14c0*/  IMAD.IADD R0, R6, 0x1, R3 ;  /* 0x0000000106007824 */ /* 0x000fe400078e0203 */
[C---:B-1----:R-:W-:Y:S01]  /*14d0*/  IMAD.IADD R7, R9.reuse, 0x1, R5 ;  /* 0x0000000109077824 */ /* 0x042fe200078e0205 */
[----:B--2---:R-:W-:Y:S01]  /*14e0*/  SHF.R.S32.HI R11, RZ, 0x1f, R10 ;  /* 0x0000001fff0b7819 */ /* 0x004fe2000001140a */
[----:B------:R-:W-:-:S04]  /*14f0*/  IMAD.IADD R10, R9, 0x1, R6 ;  /* 0x00000001090a7824 */ /* 0x000fc800078e0206 */
[----:B------:R-:W-:Y:S04]  /*1500*/  STL [R1+0x98], R11 ;  /* 0x0000980b01007387 */ /* 0x000fe80000100800 */
[----:B------:R1:W-:Y:S04]  /*1510*/  STL [R1+0x94], R7 ;  /* 0x0000940701007387 */ /* 0x0003e80000100800 */
[----:B------:R-:W-:Y:S01]  /*1520*/  STL [R1+0xb8], R10 ;  /* 0x0000b80a01007387 */ /* 0x000fe20000100800 */
[----:B-1----:R-:W-:-:S05]  /*1530*/  IMAD.IADD R7, R7, 0x1, R6 ;  /* 0x0000000107077824 */ /* 0x002fca00078e0206 */
[----:B------:R1:W-:Y:S04]  /*1540*/  STL [R1+0xb4], R7 ;  /* 0x0000b40701007387 */ /* 0x0003e80000100800 */
[----:B------:R2:W-:Y:S01]  /*1550*/  STL [R1+0x88], R8 ;  /* 0x0000880801007387 */ /* 0x0005e20000100800 */
[----:B-1----:R-:W-:-:S04]  /*1560*/  IMAD.IADD R7, R6, 0x1, R8 ;  /* 0x0000000106077824 */ /* 0x002fc800078e0208 */
[----:B------:R-:W-:Y:S01]  /*1570*/  IMAD.IADD R4, R5, 0x1, R7 ;  /* 0x0000000105047824 */ /* 0x000fe200078e0207 */
[----:B------:R2:W-:Y:S04]  /*1580*/  STL [R1+0x8c], R7 ;  /* 0x00008c0701007387 */ /* 0x0005e80000100800 */
[----:B------:R2:W-:Y:S04]  /*1590*/  STL [R1+0x90], R3 ;  /* 0x0000900301007387 */ /* 0x0005e80000100800 */
[----:B------:R2:W-:Y:S04]  /*15a0*/  STL [R1+0xc0], R4 ;  /* 0x0000c00401007387 */ /* 0x0005e80000100800 */
[----:B------:R2:W-:Y:S02]  /*15b0*/  STL [R1+0xbc], R0 ;  /* 0x0000bc0001007387 */ /* 0x0005e40000100800 */
.L_x_154:
[----:B--2---:R-:W2:Y:S01]  /*15c0*/  LDL R0, [R1+0x4c] ;  /* 0x00004c0001007983 */ /* 0x004ea20000100800 */
[----:B------:R-:W-:Y:S01]  /*15d0*/  IMAD.MOV.U32 R8, RZ, RZ, 0x4 ;  /* 0x00000004ff087424 */ /* 0x000fe200078e00ff */
[----:B------:R-:W-:-:S04]  /*15e0*/  ISETP.NE.U32.AND P4, PT, RZ, c[0x0][0x370], PT ;  /* 0x0000dc00ff007a0c */ /* 0x000fc80003f85070 */
[----:B------:R-:W-:Y:S01]  /*15f0*/  ISETP.NE.AND.EX P4, PT, RZ, c[0x0][0x374], PT, P4 ;  /* 0x0000dd00ff007a0c */ /* 0x000fe20003f85340 */
[----:B--2---:R-:W-:-:S05]  /*1600*/  IMAD.WIDE R2, R0, R8, c[0x0][0x588] ;  /* 0x0001620000027625 */ /* 0x004fca00078e0208 */
[----:B------:R-:W2:Y:S01]  /*1610*/  LDG.E R13, [R2.64] ;  /* 0x00000006020d7981 */ /* 0x000ea2000c1e1900 */
[----:B------:R-:W-:Y:S01]  /*1620*/  IMAD.MOV.U32 R9, RZ, RZ, RZ ;  /* 0x000000ffff097224 */ /* 0x000fe200078e00ff */
[----:B------:R-:W-:Y:S01]  /*1630*/  ISETP.NE.U32.AND P2, PT, RZ, c[0x0][0x360], PT ;  /* 0x0000d800ff007a0c */ /* 0x000fe20003f45070 */
[----:B------:R-:W-:Y:S01]  /*1640*/  IMAD.MOV.U32 R11, RZ, RZ, RZ ;  /* 0x000000ffff0b7224 */ /* 0x000fe200078e00ff */
[----:B------:R-:W-:Y:S02]  /*1650*/  ISETP.NE.U32.AND P3, PT, RZ, c[0x0][0x348], PT ;  /* 0x0000d200ff007a0c */ /* 0x000fe40003f65070 */
[----:B------:R-:W-:Y:S02]  /*1660*/  ISETP.NE.AND.EX P2, PT, RZ, c[0x0][0x364], PT, P2 ;  /* 0x0000d900ff007a0c */ /* 0x000fe40003f45320 */
[----:B------:R-:W-:Y:S02]  /*1670*/  ISETP.NE.AND.EX P3, PT, RZ, c[0x0][0x34c], PT, P3 ;  /* 0x0000d300ff007a0c */ /* 0x000fe40003f65330 */
[----:B--2---:R-:W-:Y:S01]  /*1680*/  SHF.R.S32.HI R15, RZ, 0x1f, R13 ;  /* 0x0000001fff0f7819 */ /* 0x004fe2000001140d */
[C---:B------:R-:W-:Y:S01]  /*1690*/  IMAD.SHL.U32 R18, R13.reuse, 0x4, RZ ;  /* 0x000000040d127824 */ /* 0x040fe200078e00ff */
[C---:B------:R-:W-:Y:S01]  /*16a0*/  @P4 LEA R6, P1, R13.reuse, c[0x0][0x370], 0x2 ;  /* 0x0000dc000d064a11 */ /* 0x040fe200078210ff */
[----:B------:R1:W-:Y:S01]  /*16b0*/  STL [R1+0x3c], R13 ;  /* 0x00003c0d01007387 */ /* 0x0003e20000100800 */
[----:B------:R-:W-:-:S02]  /*16c0*/  SHF.L.U64.HI R17, R13, 0x2, R15 ;  /* 0x000000020d117819 */ /* 0x000fc4000001020f */
[----:B------:R-:W-:Y:S01]  /*16d0*/  @P4 LEA.HI.X R7, R13, c[0x0][0x374], R15, 0x2, P1 ;  /* 0x0000dd000d074a11 */ /* 0x000fe200008f140f */
[----:B------:R1:W-:Y:S02]  /*16e0*/  STL [R1+0x7c], R15 ;  /* 0x00007c0f01007387 */ /* 0x0003e40000100800 */
[C---:B------:R-:W-:Y:S02]  /*16f0*/  @P2 IADD3 R4, P0, R18.reuse, c[0x0][0x360], RZ ;  /* 0x0000d80012042a10 */ /* 0x040fe40007f1e0ff */
[----:B------:R-:W-:Y:S01]  /*1700*/  IADD3 R2, P1, R18, c[0x0][0x348], RZ ;  /* 0x0000d20012027a10 */ /* 0x000fe20007f3e0ff */
[----:B------:R-:W2:Y:S01]  /*1710*/  @P4 LDG.E R9, [R6.64] ;  /* 0x0000000606094981 */ /* 0x000ea2000c1e1900 */
[C---:B------:R-:W-:Y:S02]  /*1720*/  @P2 IADD3.X R5, R17.reuse, c[0x0][0x364], RZ, P0, !PT ;  /* 0x0000d90011052a10 */ /* 0x040fe400007fe4ff */
[----:B------:R-:W-:Y:S01]  /*1730*/  IADD3.X R3, R17, c[0x0][0x34c], RZ, P1, !PT ;  /* 0x0000d30011037a10 */ /* 0x000fe20000ffe4ff */
[----:B------:R1:W-:Y:S04]  /*1740*/  STL [R1+0x6c], R18 ;  /* 0x00006c1201007387 */ /* 0x0003e80000100800 */
[----:B------:R1:W5:Y:S04]  /*1750*/  @P2 LDG.E R12, [R4.64] ;  /* 0x00000006040c2981 */ /* 0x000368000c1e1900 */
[----:B------:R1:W5:Y:S04]  /*1760*/  @P3 LDG.E R11, [R2.64] ;  /* 0x00000006020b3981 */ /* 0x000368000c1e1900 */
[----:B------:R1:W-:Y:S01]  /*1770*/  STL [R1+0x70], R17 ;  /* 0x0000701101007387 */ /* 0x0003e20000100800 */
[----:B------:R-:W-:Y:S03]  /*1780*/  YIELD ;  /* 0x0000000000007946 */ /* 0x000fe60003800000 */
[----:B--2---:R1:W-:Y:S01]  /*1790*/  STL [R1+0x14], R9 ;  /* 0x0000140901007387 */ /* 0x0043e20000100800 */
[----:B------:R-:W-:Y:S05]  /*17a0*/  @P2 BRA `(.L_x_43) ;  /* 0x0000005000002947 */ /* 0x000fea0003800000 */
[----:B-----5:R-:W-:Y:S01]  /*17b0*/  MOV R12, c[0x0][0x168] ;  /* 0x00005a00000c7a02 */ /* 0x020fe20000000f00 */
[----:B------:R-:W-:Y:S05]  /*17c0*/  @!P3 BRA `(.L_x_43) ;  /* 0x000000300000b947 */ /* 0x000fea0003800000 */
[----:B------:R2:W3:Y:S04]  /*17d0*/  LDG.E R0, [R2.64] ;  /* 0x0000000602007981 */ /* 0x0004e8000c1e1900 */
[----:B-12---:R-:W3:Y:S02]  /*17e0*/  LDG.E R2, [R2.64+0x4] ;  /* 0x0000040602027981 */ /* 0x006ee4000c1e1900 */
[----:B---3--:R-:W-:-:S02]  /*17f0*/  IADD3 R12, -R0, R2, RZ ;  /* 0x00000002000c7210 */ /* 0x008fc40007ffe1ff */
.L_x_43:
[----:B------:R-:W-:-:S04]  /*1800*/  ISETP.NE.U32.AND P0, PT, RZ, c[0x0][0x368], PT ;  /* 0x0000da00ff007a0c */ /* 0x000fc80003f05070 */
[----:B------:R-:W-:-:S13]  /*1810*/  ISETP.NE.AND.EX P0, PT, RZ, c[0x0][0x36c], PT, P0 ;  /* 0x0000db00ff007a0c */ /* 0x000fda0003f05300 */
[----:B------:R-:W-:Y:S05]  /*1820*/  @!P0 BRA `(.L_x_44) ;  /* 0x0000004000008947 */ /* 0x000fea0003800000 */
[----:B-1----:R-:W-:-:S04]  /*1830*/  IADD3 R2, P0, R18, c[0x0][0x368], RZ ;  /* 0x0000da0012027a10 */ /* 0x002fc80007f1e0ff */
[----:B------:R-:W-:-:S05]  /*1840*/  IADD3.X R3, R17, c[0x0][0x36c], RZ, P0, !PT ;  /* 0x0000db0011037a10 */ /* 0x000fca00007fe4ff */
[----:B------:R1:W5:Y:S01]  /*1850*/  LDG.E R0, [R2.64] ;  /* 0x0000000602007981 */ /* 0x000362000c1e1900 */
[----:B------:R-:W-:Y:S05]  /*1860*/  BRA `(.L_x_45) ;  /* 0x0000008000007947 */ /* 0x000fea0003800000 */
.L_x_44:
[----:B------:R-:W-:Y:S01]  /*1870*/  ISETP.NE.U32.AND P0, PT, RZ, c[0x0][0x350], PT ;  /* 0x0000d400ff007a0c */ /* 0x000fe20003f05070 */
[----:B------:R-:W-:-:S03]  /*1880*/  IMAD.U32 R0, RZ, RZ, UR5 ;  /* 0x00000005ff007e24 */ /* 0x000fc6000f8e00ff */
[----:B------:R-:W-:-:S13]  /*1890*/  ISETP.NE.AND.EX P0, PT, RZ, c[0x0][0x354], PT, P0 ;  /* 0x0000d500ff007a0c */ /* 0x000fda0003f05300 */
[----:B------:R-:W-:Y:S05]  /*18a0*/  @!P0 BRA `(.L_x_45) ;  /* 0x0000004000008947 */ /* 0x000fea0003800000 */
[----:B-1----:R-:W-:-:S05]  /*18b0*/  IMAD.WIDE R2, R13, R8, c[0x0][0x350] ;  /* 0x0000d4000d027625 */ /* 0x002fca00078e0208 */
[----:B------:R-:W2:Y:S04]  /*18c0*/  LDG.E R4, [R2.64] ;  /* 0x0000000602047981 */ /* 0x000ea8000c1e1900 */
[----:B------:R-:W2:Y:S02]  /*18d0*/  LDG.E R0, [R2.64+0x4] ;  /* 0x0000040602007981 */ /* 0x000ea4000c1e1900 */
[----:B--2---:R-:W-:-:S04]  /*18e0*/  IADD3 R0, -R4, R0, RZ ;  /* 0x0000000004007210 */ /* 0x004fc80007ffe1ff */
.L_x_45:
[----:B------:R-:W2:Y:S01]  /*18f0*/  LDL R16, [R1+0x48] ;  /* 0x0000480001107983 */ /* 0x000ea20000100800 */
[----:B-----5:R-:W-:Y:S01]  /*1900*/  IMAD.IADD R14, R0, 0x1, -R9 ;  /* 0x00000001000e7824 */ /* 0x020fe200078e0a09 */
[----:B------:R-:W-:Y:S04]  /*1910*/  BSSY B0, `(.L_x_46) ;  /* 0x000002e000007945 */ /* 0x000fe80003800000 */
[----:B------:R-:W-:-:S02]  /*1920*/  IADD3 R0, R14, 0x4f, RZ ;  /* 0x0000004f0e007810 */ /* 0x000fc40007ffe0ff */
[----:B------:R-:W-:-:S03]  /*1930*/  ISETP.GE.AND P0, PT, R14, 0x1, PT ;  /* 0x000000010e00780c */ /* 0x000fc60003f06270 */
[----:B------:R-:W-:-:S05]  /*1940*/  IMAD.HI R0, R0, 0x66666667, RZ ;  /* 0x6666666700007827 */ /* 0x000fca00078e02ff */
[----:B-1----:R-:W-:-:S04]  /*1950*/  SHF.R.U32.HI R2, RZ, 0x1f, R0 ;  /* 0x0000001fff027819 */ /* 0x002fc80000011600 */
[----:B------:R-:W-:Y:S01]  /*1960*/  LEA.HI.SX32 R10, R0, R2, 0x1b ;  /* 0x00000002000a7211 */ /* 0x000fe200078fdaff */
[----:B------:R-:W-:Y:S01]  /*1970*/  IMAD.MOV.U32 R2, RZ, RZ, RZ ;  /* 0x000000ffff027224 */ /* 0x000fe200078e00ff */
[C---:B--2---:R-:W-:Y:S02]  /*1980*/  LOP3.LUT R3, R16.reuse, 0xff000000, RZ, 0xc0, !PT ;  /* 0xff00000010037812 */ /* 0x044fe400078ec0ff */
[----:B------:R-:W-:Y:S02]  /*1990*/  LOP3.LUT R4, R16, 0xff0000, RZ, 0xc0, !PT ;  /* 0x00ff000010047812 */ /* 0x000fe400078ec0ff */
[----:B------:R-:W-:-:S04]  /*19a0*/  SHF.R.U32.HI R3, RZ, 0x8, R3 ;  /* 0x00000008ff037819 */ /* 0x000fc80000011603 */
[----:B------:R-:W-:-:S04]  /*19b0*/  LEA.HI R3, R4, R3, RZ, 0x10 ;  /* 0x0000000304037211 */ /* 0x000fc800078f80ff */
[----:B------:R-:W-:Y:S02]  /*19c0*/  LOP3.LUT R19, R3, 0xff, RZ, 0xc0, !PT ;  /* 0x000000ff03137812 */ /* 0x000fe400078ec0ff */
[----:B------:R-:W-:-:S03]  /*19d0*/  SHF.R.U32.HI R5, RZ, 0x10, R3 ;  /* 0x00000010ff057819 */ /* 0x000fc60000011603 */
[----:B------:R1:W-:Y:S04]  /*19e0*/  STL [R1+0x80], R19 ;  /* 0x0000801301007387 */ /* 0x0003e80000100800 */
[----:B------:R1:W-:Y:S01]  /*19f0*/  STL [R1+0x78], R5 ;  /* 0x0000780501007387 */ /* 0x0003e20000100800 */
[----:B------:R-:W-:Y:S05]  /*1a00*/  @!P0 BRA `(.L_x_47) ;  /* 0x000001e000008947 */ /* 0x000fea0003800000 */
[----:B------:R-:W-:Y:S01]  /*1a10*/  ISETP.NE.AND P0, PT, R5, RZ, PT ;  /* 0x000000ff0500720c */ /* 0x000fe20003f05270 */
[----:B------:R-:W-:-:S03]  /*1a20*/  IMAD.MOV.U32 R4, RZ, RZ, RZ ;  /* 0x000000ffff047224 */ /* 0x000fc600078e00ff */
[----:B------:R-:W-:-:S04]  /*1a30*/  SEL R0, R5, c[0x0][0x338], P0 ;  /* 0x0000ce0005007a07 */ /* 0x000fc80000000000 */
[----:B------:R-:W-:Y:S02]  /*1a40*/  IABS R3, R0 ;  /* 0x0000000000037213 */ /* 0x000fe40000000000 */
[----:B------:R-:W-:Y:S02]  /*1a50*/  IADD3 R6, R10, -0x1, R0 ;  /* 0xffffffff0a067810 */ /* 0x000fe40007ffe000 */
[----:B------:R-:W2:Y:S02]  /*1a60*/  I2F.RP R2, R3 ;  /* 0x0000000300027306 */ /* 0x000ea40000209400 */
[----:B------:R-:W-:-:S06]  /*1a70*/  IABS R9, R6 ;  /* 0x0000000600097213 */ /* 0x000fcc0000000000 */
[----:B--2---:R-:W2:Y:S02]  /*1a80*/  MUFU.RCP R2, R2 ;  /* 0x0000000200027308 */ /* 0x004ea40000001000 */
[----:B--2---:R-:W-:-:S06]  /*1a90*/  IADD3 R2, R2, 0xffffffe, RZ ;  /* 0x0ffffffe02027810 */ /* 0x004fcc0007ffe0ff */
[----:B-1----:R-:W1:Y:S02]  /*1aa0*/  F2I.FTZ.U32.TRUNC.NTZ R5, R2 ;  /* 0x0000000200057305 */ /* 0x002e64000021f000 */
[----:B-1----:R-:W-:-:S04]  /*1ab0*/  IMAD.MOV R2, RZ, RZ, -R5 ;  /* 0x000000ffff027224 */ /* 0x002fc800078e0a05 */
[----:B------:R-:W-:Y:S01]  /*1ac0*/  IMAD.MOV.U32 R7, RZ, RZ, R2 ;  /* 0x000000ffff077224 */ /* 0x000fe200078e0002 */
[----:B------:R-:W-:-:S03]  /*1ad0*/  IABS R2, R0 ;  /* 0x0000000000027213 */ /* 0x000fc60000000000 */
[----:B------:R-:W-:Y:S02]  /*1ae0*/  IMAD R7, R7, R3, RZ ;  /* 0x0000000307077224 */ /* 0x000fe400078e02ff */
[----:B------:R-:W-:Y:S02]  /*1af0*/  IMAD.MOV R8, RZ, RZ, -R2 ;  /* 0x000000ffff087224 */ /* 0x000fe400078e0a02 */
[----:B------:R-:W-:-:S04]  /*1b00*/  IMAD.HI.U32 R2, R5, R7, R4 ;  /* 0x0000000705027227 */ /* 0x000fc800078e0004 */
[----:B------:R-:W-:Y:S02]  /*1b10*/  IMAD.MOV.U32 R4, RZ, RZ, R9 ;  /* 0x000000ffff047224 */ /* 0x000fe400078e0009 */
[----:B------:R-:W-:Y:S02]  /*1b20*/  IMAD.MOV.U32 R5, RZ, RZ, R8 ;  /* 0x000000ffff057224 */ /* 0x000fe400078e0008 */
[----:B------:R-:W-:-:S04]  /*1b30*/  IMAD.HI.U32 R2, R2, R4, RZ ;  /* 0x0000000402027227 */ /* 0x000fc800078e00ff */
[----:B------:R-:W-:-:S05]  /*1b40*/  IMAD R4, R2, R5, R4 ;  /* 0x0000000502047224 */ /* 0x000fca00078e0204 */
[----:B------:R-:W-:-:S13]  /*1b50*/  ISETP.GT.U32.AND P1, PT, R3, R4, PT ;  /* 0x000000040300720c */ /* 0x000fda0003f24070 */
[----:B------:R-:W-:Y:S01]  /*1b60*/  @!P1 IMAD.IADD R4, R4, 0x1, -R3 ;  /* 0x0000000104049824 */ /* 0x000fe200078e0a03 */
[----:B------:R-:W-:Y:S02]  /*1b70*/  @!P1 IADD3 R2, R2, 0x1, RZ ;  /* 0x0000000102029810 */ /* 0x000fe40007ffe0ff */
[----:B------:R-:W-:Y:S02]  /*1b80*/  ISETP.NE.AND P1, PT, R0, RZ, PT ;  /* 0x000000ff0000720c */ /* 0x000fe40003f25270 */
[----:B------:R-:W-:Y:S02]  /*1b90*/  ISETP.GE.U32.AND P2, PT, R4, R3, PT ;  /* 0x000000030400720c */ /* 0x000fe40003f46070 */
[----:B------:R-:W-:-:S04]  /*1ba0*/  LOP3.LUT R3, R6, R0, RZ, 0x3c, !PT ;  /* 0x0000000006037212 */ /* 0x000fc800078e3cff */
[----:B------:R-:W-:-:S07]  /*1bb0*/  ISETP.GE.AND P0, PT, R3, RZ, PT ;  /* 0x000000ff0300720c */ /* 0x000fce0003f06270 */
[----:B------:R-:W-:-:S06]  /*1bc0*/  @P2 IADD3 R2, R2, 0x1, RZ ;  /* 0x0000000102022810 */ /* 0x000fcc0007ffe0ff */
[----:B------:R-:W-:Y:S01]  /*1bd0*/  @!P0 IMAD.MOV R2, RZ, RZ, -R2 ;  /* 0x000000ffff028224 */ /* 0x000fe200078e0a02 */
[----:B------:R-:W-:Y:S02]  /*1be0*/  @!P1 LOP3.LUT R2, RZ, R0, RZ, 0x33, !PT ;  /* 0x00000000ff029212 */ /* 0x000fe400078e33ff */
.L_x_47:
[----:B------:R-:W-:Y:S05]  /*1bf0*/  BSYNC B0 ;  /* 0x0000000000007941 */ /* 0x000fea0003800000 */
.L_x_46:
[----:B------:R-:W-:Y:S01]  /*1c00*/  IMAD R3, R19, R2, RZ ;  /* 0x0000000213037224 */ /* 0x000fe200078e02ff */
[----:B------:R-:W-:Y:S01]  /*1c10*/  PRMT R0, RZ, 0x7610, R0 ;  /* 0x00007610ff007816 */ /* 0x000fe20000000000 */
[----:B------:R-:W-:Y:S01]  /*1c20*/  IMAD.MOV.U32 R24, RZ, RZ, RZ ;  /* 0x000000ffff187224 */ /* 0x000fe200078e00ff */
[----:B-1----:R-:W-:Y:S01]  /*1c30*/  MOV R19, RZ ;  /* 0x000000ff00137202 */ /* 0x002fe20000000f00 */
[----:B------:R-:W-:Y:S01]  /*1c40*/  IMAD.IADD R2, R3, 0x1, R2 ;  /* 0x0000000103027824 */ /* 0x000fe200078e0202 */
[----:B------:R1:W-:Y:S01]  /*1c50*/  STL [R1+0x10], R3 ;  /* 0x0000100301007387 */ /* 0x0003e20000100800 */
[----:B------:R-:W-:Y:S01]  /*1c60*/  CS2R R22, SRZ ;  /* 0x0000000000167805 */ /* 0x000fe2000001ff00 */
[----:B------:R-:W-:Y:S01]  /*1c70*/  CS2R R28, SRZ ;  /* 0x00000000001c7805 */ /* 0x000fe2000001ff00 */
[----:B------:R-:W-:Y:S01]  /*1c80*/  CS2R R26, SRZ ;  /* 0x00000000001a7805 */ /* 0x000fe2000001ff00 */
[----:B------:R-:W-:Y:S01]  /*1c90*/  IMNMX R171, R10, R2, PT ;  /* 0x000000020aab7217 */ /* 0x000fe20003800200 */
[----:B------:R-:W-:Y:S01]  /*1ca0*/  CS2R R66, SRZ ;  /* 0x0000000000427805 */ /* 0x000fe2000001ff00 */
[----:B------:R-:W-:Y:S01]  /*1cb0*/  CS2R R62, SRZ ;  /* 0x00000000003e7805 */ /* 0x000fe2000001ff00 */
[----:B------:R-:W-:Y:S01]  /*1cc0*/  CS2R R40, SRZ ;  /* 0x0000000000287805 */ /* 0x000fe2000001ff00 */
[----:B------:R-:W-:Y:S01]  /*1cd0*/  ISETP.GT.AND P0, PT, R171, R3, PT ;  /* 0x00000003ab00720c */ /* 0x000fe20003f04270 */
        /* <DEDUP_REMOVED lines=28> */
[----:B-1----:R-:W2:Y:S01]  /*1ea0*/  LDL R6, [R1+0x44] ;  /* 0x0000440001067983 */ /* 0x002ea20000100800 */
[----:B------:R-:W-:-:S04]  /*1eb0*/  ISETP.NE.U32.AND P1, PT, RZ, c[0x0][0x340], PT ;  /* 0x0000d000ff007a0c */ /* 0x000fc80003f25070 */
[----:B------:R-:W-:-:S13]  /*1ec0*/  ISETP.NE.AND.EX P1, PT, RZ, c[0x0][0x344], PT, P1 ;  /* 0x0000d100ff007a0c */ /* 0x000fda0003f25310 */
[----:B------:R-:W-:-:S04]  /*1ed0*/  @P1 IADD3 R2, P0, R18, c[0x0][0x340], RZ ;  /* 0x0000d00012021a10 */ /* 0x000fc80007f1e0ff */
[----:B------:R-:W-:-:S05]  /*1ee0*/  @P1 IADD3.X R3, R17, c[0x0][0x344], RZ, P0, !PT ;  /* 0x0000d10011031a10 */ /* 0x000fca00007fe4ff */
[----:B------:R1:W5:Y:S01]  /*1ef0*/  @P1 LDG.E R8, [R2.64] ;  /* 0x0000000602081981 */ /* 0x000362000c1e1900 */
[----:B------:R-:W-:Y:S01]  /*1f00*/  SHF.R.S32.HI R0, RZ, 0x1f, R11 ;  /* 0x0000001fff007819 */ /* 0x000fe2000001140b */
[----:B------:R-:W-:Y:S01]  /*1f10*/  IMAD.MOV.U32 R4, RZ, RZ, c[0x0][0x2c4] ;  /* 0x0000b100ff047624 */ /* 0x000fe200078e00ff */
[----:B------:R-:W-:Y:S01]  /*1f20*/  LOP3.LUT R16, R16, 0xffff, RZ, 0xc0, !PT ;  /* 0x0000ffff10107812 */ /* 0x000fe200078ec0ff */
[----:B------:R-:W3:Y:S01]  /*1f30*/  S2R R7, SR_TID.X ;  /* 0x0000000000077919 */ /* 0x000ee20000002100 */
[----:B------:R-:W-:Y:S01]  /*1f40*/  ISETP.GE.AND P2, PT, R231, c[0x0][0x198], PT ;  /* 0x00006600e7007a0c */ /* 0x000fe20003f46270 */
[----:B------:R-:W-:Y:S01]  /*1f50*/  IMAD R0, R0, c[0x0][0x178], RZ ;  /* 0x00005e0000007a24 */ /* 0x000fe200078e02ff */
[----:B------:R-:W-:Y:S02]  /*1f60*/  ISETP.NE.AND P0, PT, R4, 0x1, PT ;  /* 0x000000010400780c */ /* 0x000fe40003f05270 */
[----:B------:R-:W-:Y:S01]  /*1f70*/  SEL R4, R13, RZ, !P3 ;  /* 0x000000ff0d047207 */ /* 0x000fe20005800000 */
[----:B------:R-:W-:Y:S01]  /*1f80*/  IMAD R0, R11, c[0x0][0x17c], R0 ;  /* 0x00005f000b007a24 */ /* 0x000fe200078e0200 */
[----:B------:R-:W-:Y:S01]  /*1f90*/  IADD3 R132, R171, -0x1, RZ ;  /* 0xffffffffab847810 */ /* 0x000fe20007ffe0ff */
[----:B-1----:R-:W-:Y:S01]  /*1fa0*/  IMAD.WIDE.U32 R2, R11, c[0x0][0x178], RZ ;  /* 0x00005e000b027a25 */ /* 0x002fe200078e00ff */
[----:B---3--:R-:W-:-:S04]  /*1fb0*/  SHF.R.S32.HI R5, RZ, 0x1f, R7 ;  /* 0x0000001fff057819 */ /* 0x008fc80000011407 */
[----:B------:R-:W-:Y:S02]  /*1fc0*/  IADD3 R3, R3, R0, RZ ;  /* 0x0000000003037210 */ /* 0x000fe40007ffe0ff */
[----:B------:R-:W-:-:S03]  /*1fd0*/  LEA.HI R5, R5, R7, RZ, 0x3 ;  /* 0x0000000705057211 */ /* 0x000fc600078f18ff */
[----:B------:R-:W-:Y:S01]  /*1fe0*/  IMAD.WIDE.U32 R2, R16, c[0x0][0x1b8], R2 ;  /* 0x00006e0010027a25 */ /* 0x000fe200078e0002 */
[----:B------:R-:W-:-:S03]  /*1ff0*/  SHF.R.S32.HI R5, RZ, 0x3, R5 ;  /* 0x00000003ff057819 */ /* 0x000fc60000011405 */
[----:B------:R-:W-:Y:S02]  /*2000*/  IMAD R3, R16, c[0x0][0x1bc], R3 ;  /* 0x00006f0010037a24 */ /* 0x000fe400078e0203 */
[----:B------:R-:W-:Y:S02]  /*2010*/  IMAD R5, R244, 0x10, R5 ;  /* 0x00000010f4057824 */ /* 0x000fe400078e0205 */
[----:B------:R-:W-:-:S04]  /*2020*/  IMAD.WIDE.U32 R2, R4, c[0x0][0x1c0], R2 ;  /* 0x0000700004027a25 */ /* 0x000fc800078e0002 */
[----:B--2---:R-:W-:Y:S01]  /*2030*/  IMAD R5, R6, 0x80, R5 ;  /* 0x0000008006057824 */ /* 0x004fe200078e0205 */
[----:B------:R-:W-:-:S03]  /*2040*/  SEL R6, R15, RZ, !P3 ;  /* 0x000000ff0f067207 */ /* 0x000fc60005800000 */
[----:B------:R-:W-:Y:S01]  /*2050*/  @P0 IMAD.HI.U32 R7, R5, c[0x0][0x2c8], RZ ;  /* 0x0000b20005070a27 */ /* 0x000fe200078e00ff */
[----:B------:R-:W-:-:S03]  /*2060*/  MOV R0, R5 ;  /* 0x0000000500007202 */ /* 0x000fc60000000f00 */
[----:B------:R-:W-:Y:S01]  /*2070*/  IMAD R6, R6, c[0x0][0x1c0], RZ ;  /* 0x0000700006067a24 */ /* 0x000fe200078e02ff */
[----:B------:R-:W-:-:S03]  /*2080*/  @P0 SHF.R.U32.HI R0, RZ, c[0x0][0x2cc], R7 ;  /* 0x0000b300ff000a19 */ /* 0x000fc60000011607 */
[----:B------:R-:W-:Y:S01]  /*2090*/  IMAD R6, R4, c[0x0][0x1c4], R6 ;  /* 0x0000710004067a24 */ /* 0x000fe200078e0206 */
[--C-:B------:R-:W-:Y:S01]  /*20a0*/  SHF.R.S32.HI R7, RZ, 0x1f, R0.reuse ;  /* 0x0000001fff077819 */ /* 0x100fe20000011400 */
[----:B------:R-:W-:-:S03]  /*20b0*/  IMAD.MOV R4, RZ, RZ, -R0 ;  /* 0x000000ffff047224 */ /* 0x000fc600078e0a00 */
[----:B------:R-:W-:Y:S01]  /*20c0*/  IADD3 R3, R3, R6, RZ ;  /* 0x0000000603037210 */ /* 0x000fe20007ffe0ff */
[----:B------:R-:W-:Y:S02]  /*20d0*/  IMAD R4, R4, c[0x0][0x2c4], R5 ;  /* 0x0000b10004047a24 */ /* 0x000fe400078e0205 */
[----:B------:R-:W-:Y:S02]  /*20e0*/  IMAD R5, R7, c[0x0][0x1b0], RZ ;  /* 0x00006c0007057a24 */ /* 0x000fe400078e02ff */
[----:B------:R-:W-:-:S04]  /*20f0*/  IMAD.WIDE.U32 R2, R0, c[0x0][0x1b0], R2 ;  /* 0x00006c0000027a25 */ /* 0x000fc800078e0002 */
[----:B------:R-:W-:Y:S01]  /*2100*/  IMAD R6, R0, c[0x0][0x1b4], R5 ;  /* 0x00006d0000067a24 */ /* 0x000fe200078e0205 */
[----:B------:R-:W-:Y:S01]  /*2110*/  SHF.R.S32.HI R5, RZ, 0x1f, R4 ;  /* 0x0000001fff057819 */ /* 0x000fe20000011404 */
[----:B------:R-:W-:Y:S02]  /*2120*/  @!P1 IMAD.MOV.U32 R8, RZ, RZ, R13 ;  /* 0x000000ffff089224 */ /* 0x000fe400078e000d */
[----:B------:R-:W-:Y:S02]  /*2130*/  IMAD.IADD R3, R3, 0x1, R6 ;  /* 0x0000000103037824 */ /* 0x000fe400078e0206 */
[----:B------:R-:W-:Y:S02]  /*2140*/  IMAD R0, R5, c[0x0][0x1a8], RZ ;  /* 0x00006a0005007a24 */ /* 0x000fe400078e02ff */
[----:B------:R-:W-:-:S04]  /*2150*/  IMAD.WIDE.U32 R2, R4, c[0x0][0x1a8], R2 ;  /* 0x00006a0004027a25 */ /* 0x000fc800078e0002 */
[----:B------:R-:W-:Y:S01]  /*2160*/  IMAD R0, R4, c[0x0][0x1ac], R0 ;  /* 0x00006b0004007a24 */ /* 0x000fe200078e0200 */
[----:B------:R-:W-:-:S04]  /*2170*/  LEA R6, P0, R2, c[0x0][0x160], 0x1 ;  /* 0x0000580002067a11 */ /* 0x000fc800078008ff */
[----:B------:R-:W-:-:S04]  /*2180*/  IADD3 R0, R3, R0, RZ ;  /* 0x0000000003007210 */ /* 0x000fc80007ffe0ff */
[----:B------:R-:W-:Y:S01]  /*2190*/  LEA.HI.X R5, R2, c[0x0][0x164], R0, 0x1, P0 ;  /* 0x0000590002057a11 */ /* 0x000fe200000f0c00 */
[----:B------:R-:W-:Y:S05]  /*21a0*/  BRA.DIV ~URZ, `(.L_x_49) ;  /* 0x0000d3d27f007947 */ /* 0x000fea000b800000 */
[----:B------:R1:W2:Y:S02]  /*21b0*/  SHFL.IDX PT, R7, R5, RZ, 0x181f ;  /* 0x00181fff05077589 */ /* 0x0002a400000e0000 */
.L_x_159:
[----:B------:R-:W-:Y:S05]  /*21c0*/  BRA.DIV ~URZ, `(.L_x_50) ;  /* 0x0000d4227f007947 */ /* 0x000fea000b800000 */
[----:B------:R3:W4:Y:S02]  /*21d0*/  SHFL.IDX PT, R2, R6, RZ, 0x181f ;  /* 0x00181fff06027589 */ /* 0x00072400000e0000 */
.L_x_160:
[----:B------:R-:W1:Y:S02]  /*21e0*/  S2R R0, SR_TID.X ;  /* 0x0000000000007919 */ /* 0x000e640000002100 */
[----:B-1----:R-:W-:-:S04]  /*21f0*/  SHF.R.S32.HI R3, RZ, 0x1f, R0 ;  /* 0x0000001fff037819 */ /* 0x002fc80000011400 */
[----:B------:R-:W-:Y:S02]  /*2200*/  LEA.HI R3, R3, R0, RZ, 0x3 ;  /* 0x0000000003037211 */ /* 0x000fe400078f18ff */
[----:B---3--:R-:W3:Y:S02]  /*2210*/  LDL R0, [R1+0x44] ;  /* 0x0000440001007983 */ /* 0x008ee40000100800 */
[----:B------:R-:W-:Y:S01]  /*2220*/  SHF.R.S32.HI R3, RZ, 0x3, R3 ;  /* 0x00000003ff037819 */ /* 0x000fe20000011403 */
[----:B------:R-:W-:Y:S01]  /*2230*/  IMAD R4, R12, c[0x0][0x2c4], RZ ;  /* 0x0000b1000c047a24 */ /* 0x000fe200078e02ff */
[----:B------:R-:W-:Y:S03]  /*2240*/  BSSY B0, `(.L_x_51) ;  /* 0x000000b000007945 */ /* 0x000fe60003800000 */
[----:B---3--:R-:W-:-:S05]  /*2250*/  IMAD R0, R0, 0x80, R3 ;  /* 0x0000008000007824 */ /* 0x008fca00078e0203 */
[----:B------:R-:W-:-:S13]  /*2260*/  ISETP.GE.AND P0, PT, R0, R4, PT ;  /* 0x000000040000720c */ /* 0x000fda0003f06270 */
[----:B------:R-:W-:Y:S05]  /*2270*/  @P0 BRA `(.L_x_52) ;  /* 0x0000007000000947 */ /* 0x000fea0003800000 */
[----:B------:R-:W-:Y:S02]  /*2280*/  SHF.R.S32.HI R9, RZ, 0x1f, R231 ;  /* 0x0000001fff097819 */ /* 0x000fe400000114e7 */
[----:B----4-:R-:W-:-:S04]  /*2290*/  LEA R2, P0, R231, R2, 0x1 ;  /* 0x00000002e7027211 */ /* 0x010fc800078008ff */
[----:B--2---:R-:W-:-:S05]  /*22a0*/  LEA.HI.X R3, R231, R7, R9, 0x1, P0 ;  /* 0x00000007e7037211 */ /* 0x004fca00000f0c09 */
[----:B------:R-:W-:Y:S01]  /*22b0*/  @!PT LDS RZ, [RZ] ;  /* 0x00000000fffff984 */ /* 0x000fe20000000800 */
[----:B------:R-:W-:Y:S01]  /*22c0*/  @!PT LDS RZ, [RZ] ;  /* 0x00000000fffff984 */ /* 0x000fe20000000800 */
[----:B------:R-:W-:Y:S01]  /*22d0*/  @!PT LDS RZ, [RZ] ;  /* 0x00000000fffff984 */ /* 0x000fe20000000800 */
[----:B------:R1:W-:Y:S04]  /*22e0*/  LDGSTS.E.BYPASS.LTC128B.128 [R204+0x5100], [R2.64], !P2 ;  /* 0x0510000002cc7fae */ /* 0x0003e8000d101d46 */
.L_x_52:
[----:B------:R-:W-:Y:S05]  /*22f0*/  BSYNC B0 ;  /* 0x0000000000007941 */ /* 0x000fea0003800000 */
.L_x_51:
[----:B------:R-:W-:Y:S05]  /*2300*/  BRA.DIV ~URZ, `(.L_x_53) ;  /* 0x0000d3527f007947 */ /* 0x000fea000b800000 */
[----:B--2---:R2:W3:Y:S04]  /*2310*/  SHFL.IDX PT, R7, R5, 0x1, 0x181f ;  /* 0x00381f0005077f89 */ /* 0x0044e800000e0000 */
[----:B-1--4-:R2:W1:Y:S02]  /*2320*/  SHFL.IDX PT, R2, R6, 0x1, 0x181f ;  /* 0x00381f0006027f89 */ /* 0x01246400000e0000 */
.L_x_161:
[----:B------:R-:W-:Y:S01]  /*2330*/  IADD3 R3, R0, 0x10, RZ ;  /* 0x0000001000037810 */ /* 0x000fe20007ffe0ff */
[----:B------:R-:W-:Y:S03]  /*2340*/  BSSY B0, `(.L_x_54) ;  /* 0x000000a000007945 */ /* 0x000fe60003800000 */
[----:B------:R-:W-:-:S13]  /*2350*/  ISETP.GE.AND P0, PT, R3, R4, PT ;  /* 0x000000040300720c */ /* 0x000fda0003f06270 */
[----:B------:R-:W-:Y:S05]  /*2360*/  @P0 BRA `(.L_x_55) ;  /* 0x0000007000000947 */ /* 0x000fea0003800000 */
[----:B------:R-:W-:Y:S02]  /*2370*/  SHF.R.S32.HI R9, RZ, 0x1f, R231 ;  /* 0x0000001fff097819 */ /* 0x000fe400000114e7 */
[----:B-1----:R-:W-:-:S04]  /*2380*/  LEA R2, P0, R231, R2, 0x1 ;  /* 0x00000002e7027211 */ /* 0x002fc800078008ff */
[----:B---3--:R-:W-:-:S05]  /*2390*/  LEA.HI.X R3, R231, R7, R9, 0x1, P0 ;  /* 0x00000007e7037211 */ /* 0x008fca00000f0c09 */
[----:B------:R-:W-:Y:S01]  /*23a0*/  @!PT LDS RZ, [RZ] ;  /* 0x00000000fffff984 */ /* 0x000fe20000000800 */
[----:B------:R-:W-:Y:S01]  /*23b0*/  @!PT LDS RZ, [RZ] ;  /* 0x00000000fffff984 */ /* 0x000fe20000000800 */
[----:B------:R-:W-:Y:S01]  /*23c0*/  @!PT LDS RZ, [RZ] ;  /* 0x00000000fffff984 */ /* 0x000fe20000000800 */
[----:B------:R1:W-:Y:S04]  /*23d0*/  LDGSTS.E.BYPASS.LTC128B.128 [R204+0x5900], [R2.64], !P2 ;  /* 0x0590000002cc7fae */ /* 0x0003e8000d101d46 */
.L_x_55:
[----:B------:R-:W-:Y:S05]  /*23e0*/  BSYNC B0 ;  /* 0x0000000000007941 */ /* 0x000fea0003800000 */
.L_x_54:
[----:B------:R-:W-:Y:S05]  /*23f0*/  BRA.DIV ~URZ, `(.L_x_56) ;  /* 0x0000d3327f007947 */ /* 0x000fea000b800000 */
[----:B---3--:R3:W4:Y:S02]  /*2400*/  SHFL.IDX PT, R7, R5, 0x2, 0x181f ;  /* 0x00581f0005077f89 */ /* 0x00872400000e0000 */
.L_x_162:
[----:B------:R-:W-:Y:S05]  /*2410*/  BRA.DIV ~URZ, `(.L_x_57) ;  /* 0x0000d3827f007947 */ /* 0x000fea000b800000 */
[----:B-1----:R1:W2:Y:S02]  /*2420*/  SHFL.IDX PT, R2, R6, 0x2, 0x181f ;  /* 0x00581f0006027f89 */ /* 0x0022a400000e0000 */
.L_x_163:
[----:B------:R-:W-:Y:S01]  /*2430*/  IADD3 R3, R0, 0x20, RZ ;  /* 0x0000002000037810 */ /* 0x000fe20007ffe0ff */
[----:B------:R-:W-:Y:S03]  /*2440*/  BSSY B0, `(.L_x_58) ;  /* 0x000000a000007945 */ /* 0x000fe60003800000 */
[----:B------:R-:W-:-:S13]  /*2450*/  ISETP.GE.AND P0, PT, R3, R4, PT ;  /* 0x000000040300720c */ /* 0x000fda0003f06270 */
[----:B------:R-:W-:Y:S05]  /*2460*/  @P0 BRA `(.L_x_59) ;  /* 0x0000007000000947 */ /* 0x000fea0003800000 */
[----:B------:R-:W-:Y:S02]  /*2470*/  SHF.R.S32.HI R9, RZ, 0x1f, R231 ;  /* 0x0000001fff097819 */ /* 0x000fe400000114e7 */
[----:B--2---:R-:W-:-:S04]  /*2480*/  LEA R2, P0, R231, R2, 0x1 ;  /* 0x00000002e7027211 */ /* 0x004fc800078008ff */
[----:B----4-:R-:W-:-:S05]  /*2490*/  LEA.HI.X R3, R231, R7, R9, 0x1, P0 ;  /* 0x00000007e7037211 */ /* 0x010fca00000f0c09 */
[----:B------:R-:W-:Y:S01]  /*24a0*/  @!PT LDS RZ, [RZ] ;  /* 0x00000000fffff984 */ /* 0x000fe20000000800 */
[----:B------:R-:W-:Y:S01]  /*24b0*/  @!PT LDS RZ, [RZ] ;  /* 0x00000000fffff984 */ /* 0x000fe20000000800 */
[----:B------:R-:W-:Y:S01]  /*24c0*/  @!PT LDS RZ, [RZ] ;  /* 0x00000000fffff984 */ /* 0x000fe20000000800 */
[----:B------:R2:W-:Y:S04]  /*24d0*/  LDGSTS.E.BYPASS.LTC128B.128 [R204+0x6100], [R2.64], !P2 ;  /* 0x0610000002cc7fae */ /* 0x0005e8000d101d46 */
.L_x_59:
[----:B------:R-:W-:Y:S05]  /*24e0*/  BSYNC B0 ;  /* 0x0000000000007941 */ /* 0x000fea0003800000 */
.L_x_58:
[----:B------:R-:W-:Y:S05]  /*24f0*/  BRA.DIV ~URZ, `(.L_x_60) ;  /* 0x0000d3127f007947 */ /* 0x000fea000b800000 */
[----:B----4-:R4:W1:Y:S04]  /*2500*/  SHFL.IDX PT, R7, R5, 0x3, 0x181f ;  /* 0x00781f0005077f89 */ /* 0x01086800000e0000 */
[----:B--2---:R4:W2:Y:S02]  /*2510*/  SHFL.IDX PT, R2, R6, 0x3, 0x181f ;  /* 0x00781f0006027f89 */ /* 0x0048a400000e0000 */
.L_x_164:
[----:B------:R-:W-:Y:S01]  /*2520*/  IADD3 R3, R0, 0x30, RZ ;  /* 0x0000003000037810 */ /* 0x000fe20007ffe0ff */
[----:B------:R-:W-:Y:S03]  /*2530*/  BSSY B0, `(.L_x_61) ;  /* 0x000000a000007945 */ /* 0x000fe60003800000 */
[----:B------:R-:W-:-:S13]  /*2540*/  ISETP.GE.AND P0, PT, R3, R4, PT ;  /* 0x000000040300720c */ /* 0x000fda0003f06270 */
[----:B------:R-:W-:Y:S05]  /*2550*/  @P0 BRA `(.L_x_62) ;  /* 0x0000007000000947 */ /* 0x000fea0003800000 */
[----:B------:R-:W-:Y:S02]  /*2560*/  SHF.R.S32.HI R9, RZ, 0x1f, R231 ;  /* 0x0000001fff097819 */ /* 0x000fe400000114e7 */
[----:B--2---:R-:W-:-:S04]  /*2570*/  LEA R2, P0, R231, R2, 0x1 ;  /* 0x00000002e7027211 */ /* 0x004fc800078008ff */
[----:B-1----:R-:W-:-:S05]  /*2580*/  LEA.HI.X R3, R231, R7, R9, 0x1, P0 ;  /* 0x00000007e7037211 */ /* 0x002fca00000f0c09 */
[----:B------:R-:W-:Y:S01]  /*2590*/  @!PT LDS RZ, [RZ] ;  /* 0x00000000fffff984 */ /* 0x000fe20000000800 */
[----:B------:R-:W-:Y:S01]  /*25a0*/  @!PT LDS RZ, [RZ] ;  /* 0x00000000fffff984 */ /* 0x000fe20000000800 */
[----:B------:R-:W-:Y:S01]  /*25b0*/  @!PT LDS RZ, [RZ] ;  /* 0x00000000fffff984 */ /* 0x000fe20000000800 */
[----:B------:R1:W-:Y:S04]  /*25c0*/  LDGSTS.E.BYPASS.LTC128B.128 [R204+0x6900], [R2.64], !P2 ;  /* 0x0690000002cc7fae */ /* 0x0003e8000d101d46 */
.L_x_62:
[----:B------:R-:W-:Y:S05]  /*25d0*/  BSYNC B0 ;  /* 0x0000000000007941 */ /* 0x000fea0003800000 */
.L_x_61:
[----:B------:R-:W-:Y:S05]  /*25e0*/  BRA.DIV ~URZ, `(.L_x_63) ;  /* 0x0000d2f27f007947 */ /* 0x000fea000b800000 */
[----:B-1----:R1:W3:Y:S02]  /*25f0*/  SHFL.IDX PT, R7, R5, 0x4, 0x181f ;  /* 0x00981f0005077f89 */ /* 0x0022e400000e0000 */
.L_x_165:
[----:B------:R-:W-:Y:S05]  /*2600*/  BRA.DIV ~URZ, `(.L_x_64) ;  /* 0x0000d3427f007947 */ /* 0x000fea000b800000 */
[----:B--2---:R2:W1:Y:S02]  /*2610*/  SHFL.IDX PT, R2, R6, 0x4, 0x181f ;  /* 0x00981f0006027f89 */ /* 0x00446400000e0000 */
.L_x_166:
        /* <DEDUP_REMOVED lines=11> */
.L_x_66:
[----:B------:R-:W-:Y:S05]  /*26d0*/  BSYNC B0 ;  /* 0x0000000000007941 */ /* 0x000fea0003800000 */
.L_x_65:
[----:B------:R-:W-:Y:S05]  /*26e0*/  BRA.DIV ~URZ, `(.L_x_67) ;  /* 0x0000d2d27f007947 */ /* 0x000fea000b800000 */
[----:B---3--:R3:W2:Y:S04]  /*26f0*/  SHFL.IDX PT, R7, R5, 0x5, 0x181f ;  /* 0x00b81f0005077f89 */ /* 0x0086a800000e0000 */
[----:B-1----:R3:W1:Y:S02]  /*2700*/  SHFL.IDX PT, R2, R6, 0x5, 0x181f ;  /* 0x00b81f0006027f89 */ /* 0x00266400000e0000 */
.L_x_167:
[----:B------:R-:W-:Y:S01]  /*2710*/  IADD3 R3, R0, 0x50, RZ ;  /* 0x0000005000037810 */ /* 0x000fe20007ffe0ff */
[----:B------:R-:W-:Y:S03]  /*2720*/  BSSY B0, `(.L_x_68) ;  /* 0x000000a000007945 */ /* 0x000fe60003800000 */
[----:B------:R-:W-:-:S13]  /*2730*/  ISETP.GE.AND P0, PT, R3, R4, PT ;  /* 0x000000040300720c */ /* 0x000fda0003f06270 */
[----:B------:R-:W-:Y:S05]  /*2740*/  @P0 BRA `(.L_x_69) ;  /* 0x0000007000000947 */ /* 0x000fea0003800000 */
[----:B------:R-:W-:Y:S02]  /*2750*/  SHF.R.S32.HI R9, RZ, 0x1f, R231 ;  /* 0x0000001fff097819 */ /* 0x000fe400000114e7 */
[----:B-1----:R-:W-:-:S04]  /*2760*/  LEA R2, P0, R231, R2, 0x1 ;  /* 0x00000002e7027211 */ /* 0x002fc800078008ff */
[----:B--2---:R-:W-:-:S05]  /*2770*/  LEA.HI.X R3, R231, R7, R9, 0x1, P0 ;  /* 0x00000007e7037211 */ /* 0x004fca00000f0c09 */
[----:B------:R-:W-:Y:S01]  /*2780*/  @!PT LDS RZ, [RZ] ;  /* 0x00000000fffff984 */ /* 0x000fe20000000800 */
[----:B------:R-:W-:Y:S01]  /*2790*/  @!PT LDS RZ, [RZ] ;  /* 0x00000000fffff984 */ /* 0x000fe20000000800 */
[----:B------:R-:W-:Y:S01]  /*27a0*/  @!PT LDS RZ, [RZ] ;  /* 0x00000000fffff984 */ /* 0x000fe20000000800 */
[----:B------:R1:W-:Y:S04]  /*27b0*/  LDGSTS.E.BYPASS.LTC128B.128 [R204+0x7900], [R2.64], !P2 ;  /* 0x0790000002cc7fae */ /* 0x0003e8000d101d46 */
.L_x_69:
[----:B------:R-:W-:Y:S05]  /*27c0*/  BSYNC B0 ;  /* 0x0000000000007941 */ /* 0x000fea0003800000 */
.L_x_68:
[----:B------:R-:W-:Y:S05]  /*27d0*/  BRA.DIV ~URZ, `(.L_x_70) ;  /* 0x0000d2b27f007947 */ /* 0x000fea000b800000 */
[----:B--2---:R2:W3:Y:S02]  /*27e0*/  SHFL.IDX PT, R7, R5, 0x6, 0x181f ;  /* 0x00d81f0005077f89 */ /* 0x0044e400000e0000 */
.L_x_168:
[----:B------:R-:W-:Y:S05]  /*27f0*/  BRA.DIV ~URZ, `(.L_x_71) ;  /* 0x0000d3027f007947 */ /* 0x000fea000b800000 */
[----:B-1----:R1:W2:Y:S02]  /*2800*/  SHFL.IDX PT, R2, R6, 0x6, 0x181f ;  /* 0x00d81f0006027f89 */ /* 0x0022a400000e0000 */
.L_x_169:
[----:B------:R-:W-:Y:S01]  /*2810*/  IADD3 R3, R0, 0x60, RZ ;  /* 0x0000006000037810 */ /* 0x000fe20007ffe0ff */
[----:B------:R-:W-:Y:S03]  /*2820*/  BSSY B0, `(.L_x_72) ;  /* 0x000000a000007945 */ /* 0x000fe60003800000 */
[----:B------:R-:W-:-:S13]  /*2830*/  ISETP.GE.AND P0, PT, R3, R4, PT ;  /* 0x000000040300720c */ /* 0x000fda0003f06270 */
[----:B------:R-:W-:Y:S05]  /*2840*/  @P0 BRA `(.L_x_73) ;  /* 0x0000007000000947 */ /* 0x000fea0003800000 */
[----:B------:R-:W-:Y:S02]  /*2850*/  SHF.R.S32.HI R9, RZ, 0x1f, R231 ;  /* 0x0000001fff097819 */ /* 0x000fe400000114e7 */
[----:B--2---:R-:W-:-:S04]  /*2860*/  LEA R2, P0, R231, R2, 0x1 ;  /* 0x00000002e7027211 */ /* 0x004fc800078008ff */
[----:B---3--:R-:W-:-:S05]  /*2870*/  LEA.HI.X R3, R231, R7, R9, 0x1, P0 ;  /* 0x00000007e7037211 */ /* 0x008fca00000f0c09 */
[----:B------:R-:W-:Y:S01]  /*2880*/  @!PT LDS RZ, [RZ] ;  /* 0x00000000fffff984 */ /* 0x000fe20000000800 */
[----:B------:R-:W-:Y:S01]  /*2890*/  @!PT LDS RZ, [RZ] ;  /* 0x00000000fffff984 */ /* 0x000fe20000000800 */
[----:B------:R-:W-:Y:S01]  /*28a0*/  @!PT LDS RZ, [RZ] ;  /* 0x00000000fffff984 */ /* 0x000fe20000000800 */
[----:B------:R2:W-:Y:S04]  /*28b0*/  LDGSTS.E.BYPASS.LTC128B.128 [R204+0x8100], [R2.64], !P2 ;  /* 0x0810000002cc7fae */ /* 0x0005e8000d101d46 */
.L_x_73:
[----:B------:R-:W-:Y:S05]  /*28c0*/  BSYNC B0 ;  /* 0x0000000000007941 */ /* 0x000fea0003800000 */
.L_x_72:
[----:B------:R-:W-:Y:S05]  /*28d0*/  BRA.DIV ~URZ, `(.L_x_74) ;  /* 0x0000d2927f007947 */ /* 0x000fea000b800000 */
[----:B--234-:R-:W2:Y:S04]  /*28e0*/  SHFL.IDX PT, R5, R5, 0x7, 0x181f ;  /* 0x00f81f0005057f89 */ /* 0x01cea800000e0000 */
[----:B------:R3:W4:Y:S02]  /*28f0*/  SHFL.IDX PT, R2, R6, 0x7, 0x181f ;  /* 0x00f81f0006027f89 */ /* 0x00072400000e0000 */
.L_x_170:
[----:B------:R-:W-:Y:S01]  /*2900*/  IADD3 R0, R0, 0x70, RZ ;  /* 0x0000007000007810 */ /* 0x000fe20007ffe0ff */
[----:B------:R-:W1:Y:S01]  /*2910*/  S2R R7, SR_TID.X ;  /* 0x0000000000077919 */ /* 0x000e620000002100 */
[----:B-----5:R-:W-:Y:S01]  /*2920*/  IMAD.WIDE.U32 R160, R8, c[0x0][0x2b0], RZ ;  /* 0x0000ac0008a07a25 */ /* 0x020fe200078e00ff */
[----:B------:R-:W-:Y:S02]  /*2930*/  SHF.R.S32.HI R17, RZ, 0x1f, R231 ;  /* 0x0000001fff117819 */ /* 0x000fe400000114e7 */
[----:B------:R-:W-:Y:S02]  /*2940*/  ISETP.GE.AND P1, PT, R0, R4, PT ;  /* 0x000000040000720c */ /* 0x000fe40003f26270 */
[----:B------:R-:W-:Y:S01]  /*2950*/  SHF.R.S32.HI R0, RZ, 0x1f, R8 ;  /* 0x0000001fff007819 */ /* 0x000fe20000011408 */
[----:B------:R3:W-:Y:S04]  /*2960*/  STL.64 [R1+0x20], R160 ;  /* 0x000020a001007387 */ /* 0x0007e80000100a00 */
[----:B------:R-:W-:-:S04]  /*2970*/  IMAD R0, R0, c[0x0][0x2b0], RZ ;  /* 0x0000ac0000007a24 */ /* 0x000fc800078e02ff */
[----:B------:R-:W-:Y:S02]  /*2980*/  IMAD R0, R8, c[0x0][0x2b4], R0 ;  /* 0x0000ad0008007a24 */ /* 0x000fe400078e0200 */
[----:B----4-:R-:W-:Y:S02]  /*2990*/  @!P1 LEA R2, P0, R231, R2, 0x1 ;  /* 0x00000002e7029211 */ /* 0x010fe400078008ff */
[----:B------:R-:W-:Y:S02]  /*29a0*/  IMAD.IADD R157, R161, 0x1, R0 ;  /* 0x00000001a19d7824 */ /* 0x000fe400078e0200 */
[----:B--2---:R-:W-:-:S03]  /*29b0*/  @!P1 LEA.HI.X R3, R231, R5, R17, 0x1, P0 ;  /* 0x00000005e7039211 */ /* 0x004fc600000f0c11 */
[----:B------:R3:W-:Y:S02]  /*29c0*/  STL [R1+0x34], R157 ;  /* 0x0000349d01007387 */ /* 0x0007e40000100800 */
[----:B-1-3--:R-:W-:Y:S02]  /*29d0*/  SHF.R.S32.HI R6, RZ, 0x1f, R7 ;  /* 0x0000001fff067819 */ /* 0x00afe40000011407 */
[----:B------:R-:W-:Y:S01]  /*29e0*/  @!PT LDS RZ, [RZ] ;  /* 0x00000000fffff984 */ /* 0x000fe20000000800 */
[----:B------:R-:W-:Y:S01]  /*29f0*/  @!PT LDS RZ, [RZ] ;  /* 0x00000000fffff984 */ /* 0x000fe20000000800 */
[----:B------:R-:W-:Y:S01]  /*2a00*/  @!PT LDS RZ, [RZ] ;  /* 0x00000000fffff984 */ /* 0x000fe20000000800 */
[----:B------:R1:W-:Y:S02]  /*2a10*/  @!P1 LDGSTS.E.BYPASS.LTC128B.128 [R204+0x8900], [R2.64], !P2 ;  /* 0x0890000002cc9fae */ /* 0x0003e4000d101d46 */
[----:B------:R-:W-:Y:S02]  /*2a20*/  LEA.HI R6, R6, R7, RZ, 0x3 ;  /* 0x0000000706067211 */ /* 0x000fe400078f18ff */
[----:B------:R-:W0:Y:S02]  /*2a30*/  LDGDEPBAR ;  /* 0x00000000000079af */ /* 0x000e240000000000 */
[----:B------:R-:W-:Y:S01]  /*2a40*/  SHF.R.S32.HI R6, RZ, 0x3, R6 ;  /* 0x00000003ff067819 */ /* 0x000fe20000011406 */
[----:B------:R-:W-:Y:S04]  /*2a50*/  WARPSYNC 0xffffffff ;  /* 0xffffffff00007948 */ /* 0x000fe80003800000 */
[----:B------:R-:W-:-:S02]  /*2a60*/  IMAD R37, R244, 0x10, R6 ;  /* 0x00000010f4257824 */ /* 0x000fc400078e0206 */
[----:B------:R-:W2:Y:S01]  /*2a70*/  LDL R162, [R1+0x14] ;  /* 0x0000140001a27983 */ /* 0x000ea20000100800 */
[----:B------:R-:W-:-:S02]  /*2a80*/  MOV R118, 0x50 ;  /* 0x0000005000767802 */ /* 0x000fc40000000f00 */
[----:B------:R-:W-:Y:S02]  /*2a90*/  MOV R0, c[0x0][0x2b8] ;  /* 0x0000ae0000007a02 */ /* 0x000fe40000000f00 */
[----:B------:R-:W-:Y:S01]  /*2aa0*/  MOV R201, RZ ;  /* 0x000000ff00c97202 */ /* 0x000fe20000000f00 */
[----:B------:R-:W-:Y:S01]  /*2ab0*/  IMAD R118, R171, R118, -0x50 ;  /* 0xffffffb0ab767424 */ /* 0x000fe200078e0276 */
[----:B------:R-:W-:-:S04]  /*2ac0*/  ISETP.NE.AND P3, PT, R0, 0x1, PT ;  /* 0x000000010000780c */ /* 0x000fc80003f65270 */
[----:B-1----:R-:W-:Y:S01]  /*2ad0*/  IADD3 R2, R37, R118, RZ ;  /* 0x0000007625027210 */ /* 0x002fe20007ffe0ff */
[----:B------:R-:W-:Y:S03]  /*2ae0*/  BAR.SYNC.DEFER_BLOCKING 0x0 ;  /* 0x0000000000007b1d */ /* 0x000fe60000010000 */
[----:B------:R-:W-:-:S04]  /*2af0*/  ISETP.GE.AND P1, PT, R2, R14, PT ;  /* 0x0000000e0200720c */ /* 0x000fc80003f26270 */
[----:B------:R-:W-:Y:S02]  /*2b00*/  ISETP.GT.OR P1, PT, R37, 0x4f, P1 ;  /* 0x0000004f2500780c */ /* 0x000fe40000f24670 */
[----:B--2---:R-:W-:-:S04]  /*2b10*/  IADD3 R2, R2, R162, RZ ;  /* 0x000000a202027210 */ /* 0x004fc80007ffe0ff */
[----:B------:R-:W-:Y:S01]  /*2b20*/  MOV R0, R2 ;  /* 0x0000000200007202 */ /* 0x000fe20000000f00 */
[----:B------:R-:W-:-:S05]  /*2b30*/  @P3 IMAD.HI.U32 R3, R2, c[0x0][0x2bc], RZ ;  /* 0x0000af0002033a27 */ /* 0x000fca00078e00ff */
[----:B------:R-:W-:-:S04]  /*2b40*/  @P3 SHF.R.U32.HI R0, RZ, c[0x0][0x2c0], R3 ;  /* 0x0000b000ff003a19 */ /* 0x000fc80000011603 */
[----:B------:R-:W-:-:S04]  /*2b50*/  @!P1 IADD3 R3, P0, R0, R160, RZ ;  /* 0x000000a000039210 */ /* 0x000fc80007f1e0ff */
[----:B------:R-:W-:Y:S02]  /*2b60*/  @!P1 LEA.HI.X.SX32 R5, R0, R157, 0x1, P0 ;  /* 0x0000009d00059211 */ /* 0x000fe400000f0eff */
[----:B------:R-:W-:-:S04]  /*2b70*/  @!P1 LEA R4, P0, R3, c[0x0][0x2a0], 0x2 ;  /* 0x0000a80003049a11 */ /* 0x000fc800078010ff */
[----:B------:R-:W-:-:S05]  /*2b80*/  @!P1 LEA.HI.X R5, R3, c[0x0][0x2a4], R5, 0x2, P0 ;  /* 0x0000a90003059a11 */ /* 0x000fca00000f1405 */
[----:B------:R-:W2:Y:S01]  /*2b90*/  @!P1 LDG.E R201, [R4.64] ;  /* 0x0000000604c99981 */ /* 0x000ea2000c1e1900 */
[----:B------:R-:W-:Y:S01]  /*2ba0*/  IADD3 R0, -R0, RZ, RZ ;  /* 0x000000ff00007210 */ /* 0x000fe20007ffe1ff */
[----:B------:R-:W-:Y:S01]  /*2bb0*/  IMAD.WIDE.U32 R158, R16, c[0x0][0x1e8], RZ ;  /* 0x00007a00109e7a25 */ /* 0x000fe200078e00ff */
[----:B------:R-:W-:-:S03]  /*2bc0*/  SHF.L.U64.HI R36, R231, 0x1, R17 ;  /* 0x00000001e7247819 */ /* 0x000fc60000010211 */
[----:B------:R-:W-:Y:S02]  /*2bd0*/  IMAD R220, R0, c[0x0][0x2b8], R2 ;  /* 0x0000ae0000dc7a24 */ /* 0x000fe400078e0202 */
[----:B------:R-:W-:Y:S02]  /*2be0*/  IMAD R38, R132, -0x50, R14 ;  /* 0xffffffb084267824 */ /* 0x000fe400078e020e */
[----:B------:R-:W-:Y:S01]  /*2bf0*/  IMAD.WIDE.U32 R20, R16, c[0x0][0x210], RZ ;  /* 0x0000840010147a25 */ /* 0x000fe200078e00ff */
[----:B------:R-:W-:Y:S01]  /*2c00*/  SHF.R.S32.HI R9, RZ, 0x1f, R220 ;  /* 0x0000001fff097819 */ /* 0x000fe200000114dc */
[----:B------:R-:W-:Y:S01]  /*2c10*/  STL.64 [R1+0x18], R158 ;  /* 0x0000189e01007387 */ /* 0x000fe20000100a00 */
[----:B------:R-:W-:Y:S01]  /*2c20*/  IADD3 R8, -R6, R38, RZ ;  /* 0x0000002606087210 */ /* 0x000fe20007ffe1ff */
[----:B------:R-:W-:-:S03]  /*2c30*/  IMAD.WIDE.U32 R2, R220, c[0x0][0x1e0], RZ ;  /* 0x00007800dc027a25 */ /* 0x000fc600078e00ff */
[C---:B------:R-:W-:Y:S01]  /*2c40*/  ISETP.GE.AND P5, PT, R8.reuse, 0x1, PT ;  /* 0x000000010800780c */ /* 0x040fe20003fa6270 */
[----:B------:R-:W-:Y:S01]  /*2c50*/  IMAD R0, R9, c[0x0][0x1e0], RZ ;  /* 0x0000780009007a24 */ /* 0x000fe200078e02ff */
[----:B------:R-:W-:Y:S01]  /*2c60*/  ISETP.GE.AND P4, PT, R8, 0x11, PT ;  /* 0x000000110800780c */ /* 0x000fe20003f86270 */
[----:B------:R-:W-:Y:S01]  /*2c70*/  IMAD R156, R16, c[0x0][0x1ec], R159 ;  /* 0x00007b00109c7a24 */ /* 0x000fe200078e029f */
[----:B------:R-:W-:Y:S01]  /*2c80*/  ISETP.GE.AND P2, PT, R8, 0x21, PT ;  /* 0x000000210800780c */ /* 0x000fe20003f46270 */
[----:B------:R-:W-:Y:S01]  /*2c90*/  IMAD R0, R220, c[0x0][0x1e4], R0 ;  /* 0x00007900dc007a24 */ /* 0x000fe200078e0200 */
[----:B------:R-:W-:Y:S01]  /*2ca0*/  ISETP.GE.AND P6, PT, R8, 0x31, PT ;  /* 0x000000310800780c */ /* 0x000fe20003fc6270 */
[----:B------:R-:W-:Y:S01]  /*2cb0*/  IMAD R18, R16, c[0x0][0x214], R21 ;  /* 0x0000850010127a24 */ /* 0x000fe200078e0215 */
[----:B------:R-:W-:Y:S01]  /*2cc0*/  SHF.L.U32 R155, R231, 0x1, RZ ;  /* 0x00000001e79b7819 */ /* 0x000fe200000006ff */
[----:B------:R-:W-:Y:S01]  /*2cd0*/  STL [R1+0x30], R156 ;  /* 0x0000309c01007387 */ /* 0x000fe20000100800 */
[----:B------:R-:W-:-:S03]  /*2ce0*/  IADD3 R3, R3, R0, RZ ;  /* 0x0000000003037210 */ /* 0x000fc60007ffe0ff */
[----:B------:R-:W-:Y:S01]  /*2cf0*/  @P5 ISETP.GE.AND P1, PT, R231, c[0x0][0x1d4], PT ;  /* 0x00007500e7005a0c */ /* 0x000fe20003f26270 */
[----:B------:R-:W-:Y:S04]  /*2d00*/  STL.64 [R1+0x28], R20 ;  /* 0x0000281401007387 */ /* 0x000fe80000100a00 */
[----:B------:R-:W-:Y:S04]  /*2d10*/  STL [R1+0x38], R18 ;  /* 0x0000381201007387 */ /* 0x000fe80000100800 */
[----:B------:R-:W3:Y:S01]  /*2d20*/  LDL R163, [R1+0x10] ;  /* 0x0000100001a37983 */ /* 0x000ee20000100800 */
[----:B--2---:R-:W-:Y:S01]  /*2d30*/  SHF.R.S32.HI R13, RZ, 0x1f, R201 ;  /* 0x0000001fff0d7819 */ /* 0x004fe200000114c9 */
[----:B------:R-:W-:-:S04]  /*2d40*/  IMAD.WIDE.U32 R2, R201, c[0x0][0x1f0], R2 ;  /* 0x00007c00c9027a25 */ /* 0x000fc800078e0002 */
[----:B------:R-:W-:Y:S01]  /*2d50*/  IMAD R0, R13, c[0x0][0x1f0], RZ ;  /* 0x00007c000d007a24 */ /* 0x000fe200078e02ff */
[----:B------:R-:W-:-:S03]  /*2d60*/  IADD3 R2, P0, R2, R158, RZ ;  /* 0x0000009e02027210 */ /* 0x000fc60007f1e0ff */
[----:B------:R-:W-:-:S05]  /*2d70*/  IMAD R0, R201, c[0x0][0x1f4], R0 ;  /* 0x00007d00c9007a24 */ /* 0x000fca00078e0200 */
[----:B------:R-:W-:Y:S02]  /*2d80*/  IADD3.X R3, R156, R3, R0, P0, !PT ;  /* 0x000000039c037210 */ /* 0x000fe400007fe400 */
[----:B------:R-:W-:-:S04]  /*2d90*/  LEA R0, P0, R2, c[0x0][0x1c8], 0x1 ;  /* 0x0000720002007a11 */ /* 0x000fc800078008ff */
[----:B------:R-:W-:Y:S01]  /*2da0*/  LEA.HI.X R5, R2, c[0x0][0x1cc], R3, 0x1, P0 ;  /* 0x0000730002057a11 */ /* 0x000fe200000f0c03 */
[----:B------:R-:W-:Y:S04]  /*2db0*/  SHFL.IDX PT, R4, R0, 0x1, 0x181f ;  /* 0x00381f0000047f89 */ /* 0x000fe800000e0000 */
[----:B------:R-:W1:Y:S04]  /*2dc0*/  SHFL.IDX PT, R2, R0, RZ, 0x181f ;  /* 0x00181fff00027589 */ /* 0x000e6800000e0000 */
[----:B------:R-:W2:Y:S04]  /*2dd0*/  SHFL.IDX PT, R3, R5, RZ, 0x181f ;  /* 0x00181fff05037589 */ /* 0x000ea800000e0000 */
[----:B------:R-:W4:Y:S04]  /*2de0*/  SHFL.IDX PT, R6, R0, 0x2, 0x181f ;  /* 0x00581f0000067f89 */ /* 0x000f2800000e0000 */
[----:B------:R-:W5:Y:S04]  /*2df0*/  SHFL.IDX PT, R10, R5, 0x1, 0x181f ;  /* 0x00381f00050a7f89 */ /* 0x000f6800000e0000 */
[----:B------:R-:W3:Y:S04]  /*2e00*/  SHFL.IDX PT, R7, R5, 0x2, 0x181f ;  /* 0x00581f0005077f89 */ /* 0x000ee800000e0000 */
[----:B------:R-:W-:Y:S01]  /*2e10*/  SHFL.IDX PT, R12, R0, 0x3, 0x181f ;  /* 0x00781f00000c7f89 */ /* 0x000fe200000e0000 */
[----:B-1----:R-:W-:-:S03]  /*2e20*/  @P5 LEA R2, P0, R231, R2, 0x1 ;  /* 0x00000002e7025211 */ /* 0x002fc600078008ff */
[----:B------:R1:W3:Y:S01]  /*2e30*/  SHFL.IDX PT, R14, R0, 0x4, 0x181f ;  /* 0x00981f00000e7f89 */ /* 0x0002e200000e0000 */
[----:B--2---:R-:W-:-:S03]  /*2e40*/  @P5 LEA.HI.X R3, R231, R3, R17, 0x1, P0 ;  /* 0x00000003e7035211 */ /* 0x004fc600000f0c11 */
[----:B------:R-:W-:Y:S04]  /*2e50*/  SHFL.IDX PT, R15, R5, 0x3, 0x181f ;  /* 0x00781f00050f7f89 */ /* 0x000fe800000e0000 */
[----:B------:R2:W-:Y:S01]  /*2e60*/  @P5 LDGSTS.E.BYPASS.LTC128B.128 [R204+0x2900], [R2.64], !P1 ;  /* 0x0290000002cc5fae */ /* 0x0005e2000c901d46 */
[----:B------:R-:W-:-:S03]  /*2e70*/  @P4 ISETP.GE.AND P1, PT, R231, c[0x0][0x1d4], PT ;  /* 0x00007500e7004a0c */ /* 0x000fc60003f26270 */
[----:B------:R3:W3:Y:S01]  /*2e80*/  SHFL.IDX PT, R11, R5, 0x4, 0x181f ;  /* 0x00981f00050b7f89 */ /* 0x0006e200000e0000 */
[----:B-1----:R-:W-:-:S04]  /*2e90*/  IMAD R0, R9, c[0x0][0x208], RZ ;  /* 0x0000820009007a24 */ /* 0x002fc800078e02ff */
[----:B------:R-:W-:Y:S01]  /*2ea0*/  IMAD R0, R220, c[0x0][0x20c], R0 ;  /* 0x00008300dc007a24 */ /* 0x000fe200078e0200 */
[C---:B--2---:R-:W-:Y:S02]  /*2eb0*/  @P4 LEA R2, P0, R231.reuse, R4, 0x1 ;  /* 0x00000004e7024211 */ /* 0x044fe400078008ff */
[C---:B----4-:R-:W-:Y:S02]  /*2ec0*/  @P2 LEA R4, P5, R231.reuse, R6, 0x1 ;  /* 0x00000006e7042211 */ /* 0x050fe400078a08ff */
[C-C-:B-----5:R-:W-:Y:S02]  /*2ed0*/  @P4 LEA.HI.X R3, R231.reuse, R10, R17.reuse, 0x1, P0 ;  /* 0x0000000ae7034211 */ /* 0x160fe400000f0c11 */
[C---:B------:R-:W-:Y:S02]  /*2ee0*/  @P2 ISETP.GE.AND P0, PT, R231.reuse, c[0x0][0x1d4], PT ;  /* 0x00007500e7002a0c */ /* 0x040fe40003f06270 */
[----:B---3--:R-:W-:Y:S01]  /*2ef0*/  @P2 LEA.HI.X R5, R231, R7, R17, 0x1, P5 ;  /* 0x00000007e7052211 */ /* 0x008fe200028f0c11 */
[----:B------:R1:W-:Y:S01]  /*2f00*/  @P4 LDGSTS.E.BYPASS.LTC128B.128 [R204+0x3100], [R2.64], !P1 ;  /* 0x0310000002cc4fae */ /* 0x0003e2000c901d46 */
[----:B------:R-:W-:-:S02]  /*2f10*/  ISETP.GE.AND P5, PT, R8, 0x41, PT ;  /* 0x000000410800780c */ /* 0x000fc40003fa6270 */
[----:B------:R-:W-:-:S07]  /*2f20*/  @P6 ISETP.GE.AND P1, PT, R231, c[0x0][0x1d4], PT ;  /* 0x00007500e7006a0c */ /* 0x000fce0003f26270 */
[----:B------:R2:W-:Y:S04]  /*2f30*/  @P2 LDGSTS.E.BYPASS.LTC128B.128 [R204+0x3900], [R4.64], !P0 ;  /* 0x0390000004cc2fae */ /* 0x0005e8000c101d46 */
[C---:B------:R-:W-:Y:S02]  /*2f40*/  @P5 ISETP.GE.AND P0, PT, R231.reuse, c[0x0][0x1d4], PT ;  /* 0x00007500e7005a0c */ /* 0x040fe40003f06270 */
[----:B------:R-:W-:-:S04]  /*2f50*/  @P5 LEA R6, P2, R231, R14, 0x1 ;  /* 0x0000000ee7065211 */ /* 0x000fc800078408ff */
[----:B------:R-:W-:Y:S01]  /*2f60*/  @P5 LEA.HI.X R7, R231, R11, R17, 0x1, P2 ;  /* 0x0000000be7075211 */ /* 0x000fe200010f0c11 */
[----:B-1----:R-:W-:-:S05]  /*2f70*/  IMAD.WIDE.U32 R2, R220, c[0x0][0x208], RZ ;  /* 0x00008200dc027a25 */ /* 0x002fca00078e00ff */
[----:B------:R-:W-:Y:S01]  /*2f80*/  IADD3 R3, R3, R0, RZ ;  /* 0x0000000003037210 */ /* 0x000fe20007ffe0ff */
[----:B------:R-:W-:Y:S01]  /*2f90*/  IMAD R0, R13, c[0x0][0x218], RZ ;  /* 0x000086000d007a24 */ /* 0x000fe200078e02ff */
[----:B--2---:R-:W-:-:S03]  /*2fa0*/  @P6 LEA R4, P4, R231, R12, 0x1 ;  /* 0x0000000ce7046211 */ /* 0x004fc600078808ff */
[----:B------:R-:W-:Y:S01]  /*2fb0*/  IMAD.WIDE.U32 R2, R201, c[0x0][0x218], R2 ;  /* 0x00008600c9027a25 */ /* 0x000fe200078e0002 */
[----:B------:R-:W-:-:S05]  /*2fc0*/  @P6 LEA.HI.X R5, R231, R15, R17, 0x1, P4 ;  /* 0x0000000fe7056211 */ /* 0x000fca00020f0c11 */
[----:B------:R1:W-:Y:S04]  /*2fd0*/  @P6 LDGSTS.E.BYPASS.LTC128B.128 [R204+0x4100], [R4.64], !P1 ;  /* 0x0410000004cc6fae */ /* 0x0003e8000c901d46 */
[----:B------:R2:W-:Y:S04]  /*2fe0*/  @P5 LDGSTS.E.BYPASS.LTC128B.128 [R204+0x4900], [R6.64], !P0 ;  /* 0x0490000006cc5fae */ /* 0x0005e8000c101d46 */
[----:B------:R-:W0:Y:S01]  /*2ff0*/  LDGDEPBAR ;  /* 0x00000000000079af */ /* 0x000e220000000000 */
[----:B-1----:R-:W-:Y:S01]  /*3000*/  IMAD R4, R201, c[0x0][0x21c], R0 ;  /* 0x00008700c9047a24 */ /* 0x002fe200078e0200 */
[----:B------:R-:W-:Y:S01]  /*3010*/  IADD3 R0, P0, R2, R20, RZ ;  /* 0x0000001402007210 */ /* 0x000fe20007f1e0ff */
[----:B------:R-:W-:-:S04]  /*3020*/  DEPBAR.LE SB0, 0x1 ;  /* 0x000080400000791a */ /* 0x000fc80000000000 */
[----:B------:R-:W-:-:S04]  /*3030*/  DEPBAR.LE SB0, 0x0 ;  /* 0x000080000000791a */ /* 0x000fc80000000000 */
[----:B------:R-:W-:Y:S01]  /*3040*/  BAR.SYNC.DEFER_BLOCKING 0x0 ;  /* 0x0000000000007b1d */ /* 0x000fe20000010000 */
[----:B------:R-:W-:Y:S02]  /*3050*/  IADD3.X R2, R18, R3, R4, P0, !PT ;  /* 0x0000000312027210 */ /* 0x000fe400007fe404 */
[----:B------:R-:W-:-:S04]  /*3060*/  LEA R3, P0, R0, c[0x0][0x1f8], 0x1 ;  /* 0x00007e0000037a11 */ /* 0x000fc800078008ff */
[----:B------:R-:W-:Y:S01]  /*3070*/  LEA.HI.X R4, R0, c[0x0][0x1fc], R2, 0x1, P0 ;  /* 0x00007f0000047a11 */ /* 0x000fe200000f0c02 */
[----:B--2---:R-:W1:Y:S01]  /*3080*/  SHFL.IDX PT, R6, R3, RZ, 0x181f ;  /* 0x00181fff03067589 */ /* 0x004e6200000e0000 */
[----:B------:R-:W-:Y:S02]  /*3090*/  R2P PR, R244, 0x6 ;  /* 0x00000006f4007804 */ /* 0x000fe40000000000 */
[C---:B------:R-:W-:Y:S01]  /*30a0*/  IADD3 R0, R184.reuse, 0x20, RZ ;  /* 0x00000020b8007810 */ /* 0x040fe20007ffe0ff */
[----:B------:R-:W2:Y:S01]  /*30b0*/  SHFL.IDX PT, R7, R4, RZ, 0x181f ;  /* 0x00181fff04077589 */ /* 0x000ea200000e0000 */
[----:B------:R-:W-:Y:S02]  /*30c0*/  ISETP.GE.AND P0, PT, R231, c[0x0][0x1d4], PT ;  /* 0x00007500e7007a0c */ /* 0x000fe40003f06270 */
[----:B------:R-:W-:Y:S01]  /*30d0*/  MOV R2, 0x40 ;  /* 0x0000004000027802 */ /* 0x000fe20000000f00 */
[----:B------:R-:W3:Y:S04]  /*30e0*/  SHFL.IDX PT, R5, R3, 0x1, 0x181f ;  /* 0x00381f0003057f89 */ /* 0x000ee800000e0000 */
[----:B------:R-:W-:Y:S04]  /*30f0*/  LDSM.16.M88.4 R32, [R194] ;  /* 0x00000000c220783b */ /* 0x000fe80000000200 */
[----:B------:R-:W-:Y:S01]  /*3100*/  LDSM.16.M88.4 R52, [R184] ;  /* 0x00000000b834783b */ /* 0x000fe20000000200 */
[----:B------:R-:W-:-:S03]  /*3110*/  @P1 IADD3 R0, R184, -0x20, RZ ;  /* 0xffffffe0b8001810 */ /* 0x000fc60007ffe0ff */
[----:B------:R-:W4:Y:S01]  /*3120*/  SHFL.IDX PT, R11, R4, 0x1, 0x181f ;  /* 0x00381f00040b7f89 */ /* 0x000f2200000e0000 */
[----:B-1----:R-:W-:-:S03]  /*3130*/  IADD3 R6, P1, R6, R155, RZ ;  /* 0x0000009b06067210 */ /* 0x002fc60007f3e0ff */
[----:B------:R-:W1:Y:S01]  /*3140*/  SHFL.IDX PT, R9, R3, 0x2, 0x181f ;  /* 0x00581f0003097f89 */ /* 0x000e6200000e0000 */
[----:B--2---:R-:W-:-:S03]  /*3150*/  IADD3.X R7, R7, R36, RZ, P1, !PT ;  /* 0x0000002407077210 */ /* 0x004fc60000ffe4ff */
[----:B------:R-:W2:Y:S01]  /*3160*/  SHFL.IDX PT, R13, R4, 0x2, 0x181f ;  /* 0x00581f00040d7f89 */ /* 0x000ea200000e0000 */
[----:B---3--:R-:W-:-:S03]  /*3170*/  IADD3 R10, P1, R5, R155, RZ ;  /* 0x0000009b050a7210 */ /* 0x008fc60007f3e0ff */
[----:B------:R-:W-:Y:S04]  /*3180*/  SHFL.IDX PT, R12, R3, 0x3, 0x181f ;  /* 0x00781f00030c7f89 */ /* 0x000fe800000e0000 */
[----:B------:R-:W3:Y:S04]  /*3190*/  SHFL.IDX PT, R14, R3, 0x4, 0x181f ;  /* 0x00981f00030e7f89 */ /* 0x000ee800000e0000 */
[----:B------:R-:W5:Y:S04]  /*31a0*/  LDSM.16.M88.4 R28, [R194+0x2000] ;  /* 0x00200000c21c783b */ /* 0x000f680000000200 */
[----:B------:R-:W1:Y:S04]  /*31b0*/  SHFL.IDX PT, R5, R4, 0x3, 0x181f ;  /* 0x00781f0004057f89 */ /* 0x000e6800000e0000 */
[----:B------:R3:W2:Y:S01]  /*31c0*/  SHFL.IDX PT, R3, R4, 0x4, 0x181f ;  /* 0x00981f0004037f89 */ /* 0x0006a200000e0000 */
[----:B------:R-:W-:-:S03]  /*31d0*/  ISETP.LT.OR P6, PT, R8, 0x1, P0 ;  /* 0x000000010800780c */ /* 0x000fc600007c1670 */
[----:B------:R-:W-:Y:S04]  /*31e0*/  LDSM.16.M88.4 R24, [R197] ;  /* 0x00000000c518783b */ /* 0x000fe80000000200 */
[----:B------:R-:W5:Y:S01]  /*31f0*/  LDSM.16.M88.4 R48, [R0] ;  /* 0x000000000030783b */ /* 0x000f620000000200 */
[----:B------:R-:W-:Y:S02]  /*3200*/  SEL R2, R2, 0xffffffc0, !P2 ;  /* 0xffffffc002027807 */ /* 0x000fe40005000000 */
[C---:B------:R-:W-:Y:S01]  /*3210*/  ISETP.LT.OR P5, PT, R8.reuse, 0x11, P0 ;  /* 0x000000110800780c */ /* 0x040fe200007a1670 */
[----:B------:R-:W-:Y:S01]  /*3220*/  LDSM.16.M88.4 R76, [R184+0x800] ;  /* 0x00080000b84c783b */ /* 0x000fe20000000200 */
[C---:B------:R-:W-:Y:S02]  /*3230*/  ISETP.LT.OR P4, PT, R8.reuse, 0x21, P0 ;  /* 0x000000210800780c */ /* 0x040fe40000781670 */
[C---:B------:R-:W-:Y:S01]  /*3240*/  ISETP.LT.OR P2, PT, R8.reuse, 0x31, P0 ;  /* 0x000000310800780c */ /* 0x040fe20000741670 */
[----:B------:R-:W-:Y:S01]  /*3250*/  LDSM.16.M88.4 R88, [R184+0x1000] ;  /* 0x00100000b858783b */ /* 0x000fe20000000200 */
[----:B------:R-:W-:-:S02]  /*3260*/  ISETP.LT.OR P0, PT, R8, 0x41, P0 ;  /* 0x000000410800780c */ /* 0x000fc40000701670 */
[----:B----4-:R-:W-:Y:S01]  /*3270*/  IADD3.X R11, R11, R36, RZ, P1, !PT ;  /* 0x000000240b0b7210 */ /* 0x010fe20000ffe4ff */
[----:B------:R-:W-:Y:S01]  /*3280*/  LDSM.16.M88.4 R96, [R184+0x1800] ;  /* 0x00180000b860783b */ /* 0x000fe20000000200 */
[----:B-1----:R-:W-:-:S03]  /*3290*/  IADD3 R8, P1, R9, R155, RZ ;  /* 0x0000009b09087210 */ /* 0x002fc60007f3e0ff */
[----:B------:R-:W-:Y:S01]  /*32a0*/  LDSM.16.M88.4 R104, [R184+0x2000] ;  /* 0x00200000b868783b */ /* 0x000fe20000000200 */
[----:B--2---:R-:W-:-:S03]  /*32b0*/  IADD3.X R9, R13, R36, RZ, P1, !PT ;  /* 0x000000240d097210 */ /* 0x004fc60000ffe4ff */
[----:B------:R-:W1:Y:S01]  /*32c0*/  LDSM.16.M88.4 R20, [R197+0x2000] ;  /* 0x00200000c514783b */ /* 0x000e620000000200 */
[----:B---3--:R-:W-:-:S03]  /*32d0*/  IADD3 R4, P1, R14, R155, RZ ;  /* 0x0000009b0e047210 */ /* 0x008fc60007f3e0ff */
[----:B------:R-:W-:Y:S04]  /*32e0*/  LDSM.16.M88.4 R84, [R0+0x800] ;  /* 0x000800000054783b */ /* 0x000fe80000000200 */
[----:B------:R-:W-:Y:S04]  /*32f0*/  LDSM.16.M88.4 R92, [R0+0x1000] ;  /* 0x00100000005c783b */ /* 0x000fe80000000200 */
[----:B------:R-:W-:Y:S04]  /*3300*/  LDSM.16.M88.4 R100, [R0+0x1800] ;  /* 0x001800000064783b */ /* 0x000fe80000000200 */
[----:B------:R-:W-:Y:S04]  /*3310*/  LDSM.16.M88.4 R108, [R0+0x2000] ;  /* 0x00200000006c783b */ /* 0x000fe80000000200 */
[----:B------:R-:W-:Y:S01]  /*3320*/  @!PT LDS RZ, [RZ] ;  /* 0x00000000fffff984 */ /* 0x000fe20000000800 */
[----:B------:R-:W-:Y:S01]  /*3330*/  @!PT LDS RZ, [RZ] ;  /* 0x00000000fffff984 */ /* 0x000fe20000000800 */
[----:B------:R-:W-:Y:S01]  /*3340*/  @!PT LDS RZ, [RZ] ;  /* 0x00000000fffff984 */ /* 0x000fe20000000800 */
[----:B------:R2:W-:Y:S04]  /*3350*/  LDGSTS.E.BYPASS.LTC128B.128 [R204+0x100], [R6.64], !P6 ;  /* 0x0010000006cc7fae */ /* 0x0005e8000f101d46 */
[----:B------:R3:W-:Y:S04]  /*3360*/  LDGSTS.E.BYPASS.LTC128B.128 [R204+0x900], [R10.64], !P5 ;  /* 0x009000000acc7fae */ /* 0x0007e8000e901d46 */
[----:B------:R3:W-:Y:S01]  /*3370*/  LDGSTS.E.BYPASS.LTC128B.128 [R204+0x1100], [R8.64], !P4 ;  /* 0x0110000008cc7fae */ /* 0x0007e2000e101d46 */
[----:B-----5:R-:W-:Y:S01]  /*3380*/  HMMA.16816.F32 R56, R28, R52, RZ ;  /* 0x000000341c38723c */ /* 0x020fe200000018ff */
[----:B--2---:R-:W-:-:S07]  /*3390*/  IADD3 R6, P6, R12, R155, RZ ;  /* 0x0000009b0c067210 */ /* 0x004fce0007fde0ff */
[----:B------:R-:W-:Y:S01]  /*33a0*/  HMMA.16816.F32 R12, R32, R52, RZ ;  /* 0x00000034200c723c */ /* 0x000fe200000018ff */
[-C--:B------:R-:W-:Y:S02]  /*33b0*/  IADD3.X R7, R5, R36.reuse, RZ, P6, !PT ;  /* 0x0000002405077210 */ /* 0x080fe400037fe4ff */
[----:B------:R-:W-:Y:S02]  /*33c0*/  IADD3.X R5, R3, R36, RZ, P1, !PT ;  /* 0x0000002403057210 */ /* 0x000fe40000ffe4ff */
[----:B------:R-:W-:Y:S01]  /*33d0*/  IADD3 R3, R184, R2, RZ ;  /* 0x00000002b8037210 */ /* 0x000fe20007ffe0ff */
[----:B------:R2:W-:Y:S04]  /*33e0*/  LDGSTS.E.BYPASS.LTC128B.128 [R204+0x1900], [R6.64], !P2 ;  /* 0x0190000006cc7fae */ /* 0x0005e8000d101d46 */
[----:B------:R2:W-:Y:S04]  /*33f0*/  LDGSTS.E.BYPASS.LTC128B.128 [R204+0x2100], [R4.64], !P0 ;  /* 0x0210000004cc7fae */ /* 0x0005e8000c101d46 */
[----:B------:R-:W-:Y:S04]  /*3400*/  LDSM.16.M88.4 R44, [R3] ;  /* 0x00000000032c783b */ /* 0x000fe80000000200 */
[----:B------:R-:W4:Y:S01]  /*3410*/  LDSM.16.M88.4 R16, [R195] ;  /* 0x00000000c310783b */ /* 0x000f220000000200 */
[----:B------:R-:W-:-:S03]  /*3420*/  IADD3 R189, R2, R0, RZ ;  /* 0x0000000002bd7210 */ /* 0x000fc60007ffe0ff */
[----:B---3--:R-:W-:Y:S02]  /*3430*/  LDSM.16.M88.4 R8, [R196] ;  /* 0x00000000c408783b */ /* 0x008fe40000000200 */
[-C--:B------:R-:W-:Y:S02]  /*3440*/  HMMA.16816.F32 R60, R24, R48.reuse, R12 ;  /* 0x00000030183c723c */ /* 0x080fe4000000180c */
[----:B------:R-:W3:Y:S04]  /*3450*/  LDSM.16.M88.4 R12, [R195+0x2000] ;  /* 0x00200000c30c783b */ /* 0x000ee80000000200 */
[----:B------:R-:W5:Y:S02]  /*3460*/  LDSM.16.M88.4 R40, [R189] ;  /* 0x00000000bd28783b */ /* 0x000f640000000200 */
[----:B-1----:R-:W-:Y:S02]  /*3470*/  HMMA.16816.F32 R56, R20, R48, R56 ;  /* 0x000000301438723c */ /* 0x002fe40000001838 */
[----:B------:R-:W0:Y:S04]  /*3480*/  LDGDEPBAR ;  /* 0x00000000000079af */ /* 0x000e280000000000 */
[----:B--2---:R-:W1:Y:S02]  /*3490*/  LDSM.16.M88.4 R4, [R196+0x2000] ;  /* 0x00200000c404783b */ /* 0x004e640000000200 */
[----:B------:R-:W-:Y:S08]  /*34a0*/  HMMA.16816.F32 R68, R32, R54, RZ ;  /* 0x000000362044723c */ /* 0x000ff000000018ff */
[----:B----4-:R-:W-:Y:S08]  /*34b0*/  HMMA.16816.F32 R64, R16, R44, R60 ;  /* 0x0000002c1040723c */ /* 0x010ff0000000183c */
[----:B------:R-:W-:Y:S08]  /*34c0*/  HMMA.16816.F32 R60, R28, R54, RZ ;  /* 0x000000361c3c723c */ /* 0x000ff000000018ff */
[----:B---3--:R-:W-:Y:S08]  /*34d0*/  HMMA.16816.F32 R52, R12, R44, R56 ;  /* 0x0000002c0c34723c */ /* 0x008ff00000001838 */
[----:B------:R-:W-:Y:S08]  /*34e0*/  HMMA.16816.F32 R56, R24, R50, R68 ;  /* 0x000000321838723c */ /* 0x000ff00000001844 */
[----:B-----5:R-:W-:Y:S08]  /*34f0*/  HMMA.16816.F32 R68, R8, R40, R64 ;  /* 0x000000280844723c */ /* 0x020ff00000001840 */
[----:B------:R-:W-:Y:S01]  /*3500*/  HMMA.16816.F32 R64, R20, R50, R60 ;  /* 0x000000321440723c */ /* 0x000fe2000000183c */
[----:B------:R-:W2:Y:S07]  /*3510*/  LDSM.16.M88.4 R48, [R3+0x800] ;  /* 0x000800000330783b */ /* 0x000eae0000000200 */
[----:B------:R-:W-:Y:S08]  /*3520*/  HMMA.16816.F32 R60, R32, R76, RZ ;  /* 0x0000004c203c723c */ /* 0x000ff000000018ff */
[----:B-1----:R-:W-:Y:S08]  /*3530*/  HMMA.16816.F32 R80, R4, R40, R52 ;  /* 0x000000280450723c */ /* 0x002ff00000001834 */
[----:B------:R-:W-:Y:S01]  /*3540*/  HMMA.16816.F32 R52, R16, R46, R56 ;  /* 0x0000002e1034723c */ /* 0x000fe20000001838 */
[----:B------:R-:W-:-:S07]  /*3550*/  FMUL.FTZ R0, R68, c[0x0][0x320] ;  /* 0x0000c80044007a20 */ /* 0x000fce0000410000 */
[----:B------:R-:W-:Y:S01]  /*3560*/  HMMA.16816.F32 R56, R28, R76, RZ ;  /* 0x0000004c1c38723c */ /* 0x000fe200000018ff */
[----:B------:R1:W3:Y:S07]  /*3570*/  MUFU.TANH R154, R0 ;  /* 0x00000000009a7308 */ /* 0x0002ee0000002400 */
[----:B------:R-:W-:Y:S01]  /*3580*/  HMMA.16816.F32 R60, R24, R84, R60 ;  /* 0x00000054183c723c */ /* 0x000fe2000000183c */
[----:B-1----:R-:W-:-:S07]  /*3590*/  FMUL.FTZ R0, R69, c[0x0][0x320] ;  /* 0x0000c80045007a20 */ /* 0x002fce0000410000 */
[----:B------:R-:W-:Y:S01]  /*35a0*/  HMMA.16816.F32 R64, R12, R46, R64 ;  /* 0x0000002e0c40723c */ /* 0x000fe20000001840 */
[----:B------:R-:W1:Y:S01]  /*35b0*/  LDSM.16.M88.4 R44, [R189+0x800] ;  /* 0x00080000bd2c783b */ /* 0x000e620000000200 */
[----:B------:R4:W1:Y:S02]  /*35c0*/  MUFU.TANH R153, R0 ;  /* 0x0000000000997308 */ /* 0x0008640000002400 */
[----:B----4-:R-:W-:-:S06]  /*35d0*/  FMUL.FTZ R0, R70, c[0x0][0x320] ;  /* 0x0000c80046007a20 */ /* 0x010fcc0000410000 */
[----:B------:R4:W1:Y:S02]  /*35e0*/  MUFU.TANH R152, R0 ;  /* 0x0000000000987308 */ /* 0x0008640000002400 */
[----:B----4-:R-:W-:Y:S02]  /*35f0*/  FMUL.FTZ R0, R71, c[0x0][0x320] ;  /* 0x0000c80047007a20 */ /* 0x010fe40000410000 */
[----:B------:R-:W-:Y:S04]  /*3600*/  HMMA.16816.F32 R68, R8, R42, R52 ;  /* 0x0000002a0844723c */ /* 0x000fe80000001834 */
[----:B------:R4:W1:Y:S04]  /*3610*/  MUFU.TANH R151, R0 ;  /* 0x0000000000977308 */ /* 0x0008680000002400 */
[----:B------:R-:W-:Y:S01]  /*3620*/  HMMA.16816.F32 R52, R20, R84, R56 ;  /* 0x000000541434723c */ /* 0x000fe20000001838 */
[----:B----4-:R-:W-:-:S07]  /*3630*/  FMUL.FTZ R0, R80, c[0x0][0x320] ;  /* 0x0000c80050007a20 */ /* 0x010fce0000410000 */
[----:B------:R-:W-:Y:S01]  /*3640*/  HMMA.16816.F32 R56, R32, R78, RZ ;  /* 0x0000004e2038723c */ /* 0x000fe200000018ff */
[----:B------:R4:W1:Y:S07]  /*3650*/  MUFU.TANH R150, R0 ;  /* 0x0000000000967308 */ /* 0x00086e0000002400 */
[----:B--2---:R-:W-:Y:S01]  /*3660*/  HMMA.16816.F32 R60, R16, R48, R60 ;  /* 0x00000030103c723c */ /* 0x004fe2000000183c */
[----:B----4-:R-:W-:-:S04]  /*3670*/  FMUL.FTZ R0, R81, c[0x0][0x320] ;  /* 0x0000c80051007a20 */ /* 0x010fc80000410000 */
[----:B------:R2:W4:Y:S03]  /*3680*/  MUFU.TANH R149, R0 ;  /* 0x0000000000957308 */ /* 0x0005260000002400 */
[----:B------:R-:W-:Y:S01]  /*3690*/  HMMA.16816.F32 R72, R4, R42, R64 ;  /* 0x0000002a0448723c */ /* 0x000fe20000001840 */
[----:B--2---:R-:W-:-:S04]  /*36a0*/  FMUL.FTZ R0, R82, c[0x0][0x320] ;  /* 0x0000c80052007a20 */ /* 0x004fc80000410000 */
[----:B------:R2:W1:Y:S03]  /*36b0*/  MUFU.TANH R145, R0 ;  /* 0x0000000000917308 */ /* 0x0004660000002400 */
[----:B------:R-:W-:Y:S01]  /*36c0*/  HMMA.16816.F32 R64, R28, R78, RZ ;  /* 0x0000004e1c40723c */ /* 0x000fe200000018ff */
[----:B--2---:R-:W-:-:S04]  /*36d0*/  FMUL.FTZ R0, R83, c[0x0][0x320] ;  /* 0x0000c80053007a20 */ /* 0x004fc80000410000 */
[----:B------:R2:W1:Y:S03]  /*36e0*/  MUFU.TANH R146, R0 ;  /* 0x0000000000927308 */ /* 0x0004660000002400 */
[----:B------:R-:W-:Y:S01]  /*36f0*/  HMMA.16816.F32 R40, R12, R48, R52 ;  /* 0x000000300c28723c */ /* 0x000fe20000001834 */
[----:B--2---:R-:W-:-:S04]  /*3700*/  FMUL.FTZ R0, R68, c[0x0][0x320] ;  /* 0x0000c80044007a20 */ /* 0x004fc80000410000 */
[----:B------:R2:W1:Y:S03]  /*3710*/  MUFU.TANH R148, R0 ;  /* 0x0000000000947308 */ /* 0x0004660000002400 */
[----:B------:R-:W-:Y:S01]  /*3720*/  HMMA.16816.F32 R52, R24, R86, R56 ;  /* 0x000000561834723c */ /* 0x000fe20000001838 */
[----:B--2---:R-:W-:-:S04]  /*3730*/  FMUL.FTZ R0, R69, c[0x0][0x320] ;  /* 0x0000c80045007a20 */ /* 0x004fc80000410000 */
[----:B------:R2:W1:Y:S03]  /*3740*/  MUFU.TANH R147, R0 ;  /* 0x0000000000937308 */ /* 0x0004660000002400 */
[----:B------:R-:W-:Y:S01]  /*3750*/  HMMA.16816.F32 R64, R20, R86, R64 ;  /* 0x000000561440723c */ /* 0x000fe20000001840 */
[----:B--2---:R-:W-:-:S04]  /*3760*/  FMUL.FTZ R0, R70, c[0x0][0x320] ;  /* 0x0000c80046007a20 */ /* 0x004fc80000410000 */
[----:B------:R2:W1:Y:S02]  /*3770*/  MUFU.TANH R144, R0 ;  /* 0x0000000000907308 */ /* 0x0004640000002400 */
[----:B--2---:R-:W-:Y:S02]  /*3780*/  FMUL.FTZ R0, R71, c[0x0][0x320] ;  /* 0x0000c80047007a20 */ /* 0x004fe40000410000 */
[----:B-1----:R-:W-:Y:S04]  /*3790*/  HMMA.16816.F32 R68, R8, R44, R60 ;  /* 0x0000002c0844723c */ /* 0x002fe8000000183c */
[----:B------:R1:W2:Y:S04]  /*37a0*/  MUFU.TANH R143, R0 ;  /* 0x00000000008f7308 */ /* 0x0002a80000002400 */
[----:B------:R-:W-:Y:S01]  /*37b0*/  HMMA.16816.F32 R60, R32, R88, RZ ;  /* 0x00000058203c723c */ /* 0x000fe200000018ff */
[----:B-1----:R-:W-:-:S04]  /*37c0*/  FMUL.FTZ R0, R72, c[0x0][0x320] ;  /* 0x0000c80048007a20 */ /* 0x002fc80000410000 */
[----:B------:R1:W1:Y:S03]  /*37d0*/  MUFU.TANH R142, R0 ;  /* 0x00000000008e7308 */ /* 0x0002660000002400 */
[----:B------:R-:W-:Y:S01]  /*37e0*/  HMMA.16816.F32 R76, R4, R44, R40 ;  /* 0x0000002c044c723c */ /* 0x000fe20000001828 */
[----:B------:R-:W5:Y:S07]  /*37f0*/  LDSM.16.M88.4 R40, [R3+0x1000] ;  /* 0x001000000328783b */ /* 0x000f6e0000000200 */
[----:B------:R-:W-:Y:S01]  /*3800*/  HMMA.16816.F32 R52, R16, R50, R52 ;  /* 0x000000321034723c */ /* 0x000fe20000001834 */
[----:B-1----:R-:W-:-:S04]  /*3810*/  FMUL.FTZ R0, R73, c[0x0][0x320] ;  /* 0x0000c80049007a20 */ /* 0x002fc80000410000 */
[----:B------:R1:W1:Y:S03]  /*3820*/  MUFU.TANH R141, R0 ;  /* 0x00000000008d7308 */ /* 0x0002660000002400 */
[----:B------:R-:W-:Y:S01]  /*3830*/  HMMA.16816.F32 R56, R28, R88, RZ ;  /* 0x000000581c38723c */ /* 0x000fe200000018ff */
[----:B-1----:R-:W-:-:S04]  /*3840*/  FMUL.FTZ R0, R74, c[0x0][0x320] ;  /* 0x0000c8004a007a20 */ /* 0x002fc80000410000 */
[----:B------:R1:W1:Y:S03]  /*3850*/  MUFU.TANH R137, R0 ;  /* 0x0000000000897308 */ /* 0x0002660000002400 */
[----:B------:R-:W-:Y:S01]  /*3860*/  HMMA.16816.F32 R64, R12, R50, R64 ;  /* 0x000000320c40723c */ /* 0x000fe20000001840 */
[----:B------:R-:W2:Y:S01]  /*3870*/  LDSM.16.M88.4 R48, [R189+0x1000] ;  /* 0x00100000bd30783b */ /* 0x000ea20000000200 */
[----:B-1----:R-:W-:-:S04]  /*3880*/  FMUL.FTZ R0, R75, c[0x0][0x320] ;  /* 0x0000c8004b007a20 */ /* 0x002fc80000410000 */
[----:B------:R1:W1:Y:S02]  /*3890*/  MUFU.TANH R138, R0 ;  /* 0x00000000008a7308 */ /* 0x0002640000002400 */
[----:B------:R-:W-:Y:S01]  /*38a0*/  HMMA.16816.F32 R60, R24, R92, R60 ;  /* 0x0000005c183c723c */ /* 0x000fe2000000183c */
[----:B-1----:R-:W-:-:S05]  /*38b0*/  FMUL.FTZ R0, R68, c[0x0][0x320] ;  /* 0x0000c80044007a20 */ /* 0x002fca0000410000 */
[----:B------:R1:W1:Y:S02]  /*38c0*/  MUFU.TANH R140, R0 ;  /* 0x00000000008c7308 */ /* 0x0002640000002400 */
[----:B-1----:R-:W-:-:S06]  /*38d0*/  FMUL.FTZ R0, R69, c[0x0][0x320] ;  /* 0x0000c80045007a20 */ /* 0x002fcc0000410000 */
[----:B------:R1:W1:Y:S02]  /*38e0*/  MUFU.TANH R139, R0 ;  /* 0x00000000008b7308 */ /* 0x0002640000002400 */
[----:B-1----:R-:W-:-:S06]  /*38f0*/  FMUL.FTZ R0, R70, c[0x0][0x320] ;  /* 0x0000c80046007a20 */ /* 0x002fcc0000410000 */
[----:B------:R1:W1:Y:S01]  /*3900*/  MUFU.TANH R136, R0 ;  /* 0x0000000000887308 */ /* 0x0002620000002400 */
[----:B------:R-:W-:Y:S01]  /*3910*/  HMMA.16816.F32 R72, R4, R46, R64 ;  /* 0x0000002e0448723c */ /* 0x000fe20000001840 */
[----:B-1----:R-:W-:-:S07]  /*3920*/  FMUL.FTZ R0, R71, c[0x0][0x320] ;  /* 0x0000c80047007a20 */ /* 0x002fce0000410000 */
[----:B------:R-:W-:Y:S01]  /*3930*/  HMMA.16816.F32 R68, R8, R46, R52 ;  /* 0x0000002e0844723c */ /* 0x000fe20000001834 */
[----:B------:R1:W1:Y:S07]  /*3940*/  MUFU.TANH R135, R0 ;  /* 0x0000000000877308 */ /* 0x00026e0000002400 */
[----:B------:R-:W-:Y:S01]  /*3950*/  HMMA.16816.F32 R52, R20, R92, R56 ;  /* 0x0000005c1434723c */ /* 0x000fe20000001838 */
[----:B-1----:R-:W-:-:S07]  /*3960*/  FMUL.FTZ R0, R76, c[0x0][0x320] ;  /* 0x0000c8004c007a20 */ /* 0x002fce0000410000 */
[-C--:B------:R-:W-:Y:S01]  /*3970*/  HMMA.16816.F32 R56, R32, R90.reuse, RZ ;  /* 0x0000005a2038723c */ /* 0x080fe200000018ff */
[----:B------:R1:W1:Y:S07]  /*3980*/  MUFU.TANH R134, R0 ;  /* 0x0000000000867308 */ /* 0x00026e0000002400 */
[----:B------:R-:W-:Y:S01]  /*3990*/  HMMA.16816.F32 R64, R28, R90, RZ ;  /* 0x0000005a1c40723c */ /* 0x000fe200000018ff */
[----:B-1----:R-:W-:-:S07]  /*39a0*/  FMUL.FTZ R0, R77, c[0x0][0x320] ;  /* 0x0000c8004d007a20 */ /* 0x002fce0000410000 */
[----:B-----5:R-:W-:Y:S01]  /*39b0*/  HMMA.16816.F32 R60, R16, R40, R60 ;  /* 0x00000028103c723c */ /* 0x020fe2000000183c */
[----:B------:R1:W1:Y:S02]  /*39c0*/  MUFU.TANH R133, R0 ;  /* 0x0000000000857308 */ /* 0x0002640000002400 */
[----:B-1----:R-:W-:-:S06]  /*39d0*/  FMUL.FTZ R0, R78, c[0x0][0x320] ;  /* 0x0000c8004e007a20 */ /* 0x002fcc0000410000 */
[----:B------:R1:W1:Y:S01]  /*39e0*/  MUFU.TANH R89, R0 ;  /* 0x0000000000597308 */ /* 0x0002620000002400 */
[----:B------:R-:W-:Y:S01]  /*39f0*/  HMMA.16816.F32 R44, R12, R40, R52 ;  /* 0x000000280c2c723c */ /* 0x000fe20000001834 */
[----:B-1----:R-:W-:-:S06]  /*3a00*/  FMUL.FTZ R0, R79, c[0x0][0x320] ;  /* 0x0000c8004f007a20 */ /* 0x002fcc0000410000 */
[----:B------:R1:W1:Y:S01]  /*3a10*/  MUFU.TANH R122, R0 ;  /* 0x00000000007a7308 */ /* 0x0002620000002400 */
[----:B------:R-:W-:Y:S01]  /*3a20*/  HMMA.16816.F32 R52, R24, R94, R56 ;  /* 0x0000005e1834723c */ /* 0x000fe20000001838 */
[----:B-1----:R-:W-:-:S06]  /*3a30*/  FMUL.FTZ R0, R68, c[0x0][0x320] ;  /* 0x0000c80044007a20 */ /* 0x002fcc0000410000 */
[----:B------:R1:W1:Y:S01]  /*3a40*/  MUFU.TANH R131, R0 ;  /* 0x0000000000837308 */ /* 0x0002620000002400 */
[----:B------:R-:W-:Y:S01]  /*3a50*/  HMMA.16816.F32 R64, R20, R94, R64 ;  /* 0x0000005e1440723c */ /* 0x000fe20000001840 */
[----:B-1----:R-:W-:-:S06]  /*3a60*/  FMUL.FTZ R0, R69, c[0x0][0x320] ;  /* 0x0000c80045007a20 */ /* 0x002fcc0000410000 */
[----:B------:R1:W1:Y:S02]  /*3a70*/  MUFU.TANH R123, R0 ;  /* 0x00000000007b7308 */ /* 0x0002640000002400 */
[----:B-1----:R-:W-:-:S06]  /*3a80*/  FMUL.FTZ R0, R70, c[0x0][0x320] ;  /* 0x0000c80046007a20 */ /* 0x002fcc0000410000 */
[----:B------:R1:W1:Y:S01]  /*3a90*/  MUFU.TANH R121, R0 ;  /* 0x0000000000797308 */ /* 0x0002620000002400 */
[----:B--2---:R-:W-:Y:S01]  /*3aa0*/  HMMA.16816.F32 R76, R4, R48, R44 ;  /* 0x00000030044c723c */ /* 0x004fe2000000182c */
[----:B-1----:R-:W-:-:S07]  /*3ab0*/  FMUL.FTZ R0, R71, c[0x0][0x320] ;  /* 0x0000c80047007a20 */ /* 0x002fce0000410000 */
[----:B------:R-:W-:Y:S01]  /*3ac0*/  HMMA.16816.F32 R68, R8, R48, R60 ;  /* 0x000000300844723c */ /* 0x000fe2000000183c */
[----:B------:R1:W2:Y:S07]  /*3ad0*/  MUFU.TANH R120, R0 ;  /* 0x0000000000787308 */ /* 0x0002ae0000002400 */
[----:B------:R-:W-:Y:S01]  /*3ae0*/  HMMA.16816.F32 R60, R32, R96, RZ ;  /* 0x00000060203c723c */ /* 0x000fe200000018ff */
[----:B-1----:R-:W-:-:S04]  /*3af0*/  FMUL.FTZ R0, R72, c[0x0][0x320] ;  /* 0x0000c80048007a20 */ /* 0x002fc80000410000 */
[----:B------:R1:W1:Y:S03]  /*3b00*/  MUFU.TANH R93, R0 ;  /* 0x00000000005d7308 */ /* 0x0002660000002400 */
[----:B------:R-:W-:Y:S01]  /*3b10*/  HMMA.16816.F32 R44, R16, R42, R52 ;  /* 0x0000002a102c723c */ /* 0x000fe20000001834 */
[----:B------:R-:W5:Y:S01]  /*3b20*/  LDSM.16.M88.4 R52, [R3+0x1800] ;  /* 0x001800000334783b */ /* 0x000f620000000200 */
[----:B-1----:R-:W-:-:S04]  /*3b30*/  FMUL.FTZ R0, R73, c[0x0][0x320] ;  /* 0x0000c80049007a20 */ /* 0x002fc80000410000 */
[----:B------:R1:W1:Y:S02]  /*3b40*/  MUFU.TANH R119, R0 ;  /* 0x0000000000777308 */ /* 0x0002640000002400 */
[----:B------:R-:W-:Y:S01]  /*3b50*/  HMMA.16816.F32 R64, R12, R42, R64 ;  /* 0x0000002a0c40723c */ /* 0x000fe20000001840 */
[----:B------:R-:W2:Y:S01]  /*3b60*/  LDSM.16.M88.4 R40, [R189+0x1800] ;  /* 0x00180000bd28783b */ /* 0x000ea20000000200 */
[----:B-1----:R-:W-:-:S04]  /*3b70*/  FMUL.FTZ R0, R74, c[0x0][0x320] ;  /* 0x0000c8004a007a20 */ /* 0x002fc80000410000 */
[----:B------:R1:W1:Y:S02]  /*3b80*/  MUFU.TANH R39, R0 ;  /* 0x0000000000277308 */ /* 0x0002640000002400 */
[----:B------:R-:W-:Y:S01]  /*3b90*/  HMMA.16816.F32 R56, R28, R96, RZ ;  /* 0x000000601c38723c */ /* 0x000fe200000018ff */
[----:B-1----:R-:W-:-:S05]  /*3ba0*/  FMUL.FTZ R0, R75, c[0x0][0x320] ;  /* 0x0000c8004b007a20 */ /* 0x002fca0000410000 */
[----:B------:R1:W1:Y:S02]  /*3bb0*/  MUFU.TANH R94, R0 ;  /* 0x00000000005e7308 */ /* 0x0002640000002400 */
[----:B------:R-:W-:Y:S01]  /*3bc0*/  HMMA.16816.F32 R60, R24, R100, R60 ;  /* 0x00000064183c723c */ /* 0x000fe2000000183c */
[----:B-1----:R-:W-:-:S05]  /*3bd0*/  FMUL.FTZ R0, R68, c[0x0][0x320] ;  /* 0x0000c80044007a20 */ /* 0x002fca0000410000 */
[----:B------:R1:W1:Y:S02]  /*3be0*/  MUFU.TANH R117, R0 ;  /* 0x0000000000757308 */ /* 0x0002640000002400 */
[----:B-1----:R-:W-:-:S06]  /*3bf0*/  FMUL.FTZ R0, R69, c[0x0][0x320] ;  /* 0x0000c80045007a20 */ /* 0x002fcc0000410000 */
[----:B------:R1:W1:Y:S01]  /*3c00*/  MUFU.TANH R116, R0 ;  /* 0x0000000000747308 */ /* 0x0002620000002400 */
[----:B------:R-:W-:Y:S01]  /*3c10*/  HMMA.16816.F32 R72, R4, R50, R64 ;  /* 0x000000320448723c */ /* 0x000fe20000001840 */
[----:B-1----:R-:W-:-:S06]  /*3c20*/  FMUL.FTZ R0, R70, c[0x0][0x320] ;  /* 0x0000c80046007a20 */ /* 0x002fcc0000410000 */
[----:B------:R1:W1:Y:S02]  /*3c30*/  MUFU.TANH R87, R0 ;  /* 0x0000000000577308 */ /* 0x0002640000002400 */
[----:B-1----:R-:W-:Y:S02]  /*3c40*/  FMUL.FTZ R0, R71, c[0x0][0x320] ;  /* 0x0000c80047007a20 */ /* 0x002fe40000410000 */
[----:B------:R-:W-:Y:S04]  /*3c50*/  HMMA.16816.F32 R68, R8, R50, R44 ;  /* 0x000000320844723c */ /* 0x000fe8000000182c */
[----:B------:R1:W1:Y:S04]  /*3c60*/  MUFU.TANH R112, R0 ;  /* 0x0000000000707308 */ /* 0x0002680000002400 */
[----:B------:R-:W-:Y:S01]  /*3c70*/  HMMA.16816.F32 R44, R20, R100, R56 ;  /* 0x00000064142c723c */ /* 0x000fe20000001838 */
[----:B-1----:R-:W-:-:S07]  /*3c80*/  FMUL.FTZ R0, R76, c[0x0][0x320] ;  /* 0x0000c8004c007a20 */ /* 0x002fce0000410000 */
[----:B------:R-:W-:Y:S01]  /*3c90*/  HMMA.16816.F32 R48, R32, R98, RZ ;  /* 0x000000622030723c */ /* 0x000fe200000018ff */
[----:B------:R1:W1:Y:S07]  /*3ca0*/  MUFU.TANH R115, R0 ;  /* 0x0000000000737308 */ /* 0x00026e0000002400 */
[----:B-----5:R-:W-:Y:S01]  /*3cb0*/  HMMA.16816.F32 R56, R16, R52, R60 ;  /* 0x000000341038723c */ /* 0x020fe2000000183c */
[----:B-1----:R-:W-:-:S04]  /*3cc0*/  FMUL.FTZ R0, R77, c[0x0][0x320] ;  /* 0x0000c8004d007a20 */ /* 0x002fc80000410000 */
[----:B------:R1:W1:Y:S03]  /*3cd0*/  MUFU.TANH R124, R0 ;  /* 0x00000000007c7308 */ /* 0x0002660000002400 */
[----:B------:R-:W-:Y:S01]  /*3ce0*/  HMMA.16816.F32 R60, R28, R98, RZ ;  /* 0x000000621c3c723c */ /* 0x000fe200000018ff */
[----:B-1----:R-:W-:-:S04]  /*3cf0*/  FMUL.FTZ R0, R78, c[0x0][0x320] ;  /* 0x0000c8004e007a20 */ /* 0x002fc80000410000 */
[----:B------:R1:W1:Y:S03]  /*3d00*/  MUFU.TANH R127, R0 ;  /* 0x00000000007f7308 */ /* 0x0002660000002400 */
[----:B------:R-:W-:Y:S01]  /*3d10*/  HMMA.16816.F32 R44, R12, R52, R44 ;  /* 0x000000340c2c723c */ /* 0x000fe2000000182c */
[----:B-1----:R-:W-:-:S04]  /*3d20*/  FMUL.FTZ R0, R79, c[0x0][0x320] ;  /* 0x0000c8004f007a20 */ /* 0x002fc80000410000 */
[----:B------:R1:W1:Y:S03]  /*3d30*/  MUFU.TANH R128, R0 ;  /* 0x0000000000807308 */ /* 0x0002660000002400 */
[----:B------:R-:W-:Y:S01]  /*3d40*/  HMMA.16816.F32 R48, R24, R102, R48 ;  /* 0x000000661830723c */ /* 0x000fe20000001830 */
[----:B-1----:R-:W-:-:S04]  /*3d50*/  FMUL.FTZ R0, R68, c[0x0][0x320] ;  /* 0x0000c80044007a20 */ /* 0x002fc80000410000 */
[----:B------:R1:W1:Y:S02]  /*3d60*/  MUFU.TANH R86, R0 ;  /* 0x0000000000567308 */ /* 0x0002640000002400 */
[----:B-1----:R-:W-:-:S06]  /*3d70*/  FMUL.FTZ R0, R69, c[0x0][0x320] ;  /* 0x0000c80045007a20 */ /* 0x002fcc0000410000 */
[----:B------:R1:W1:Y:S01]  /*3d80*/  MUFU.TANH R85, R0 ;  /* 0x0000000000557308 */ /* 0x0002620000002400 */
[----:B------:R-:W-:Y:S01]  /*3d90*/  HMMA.16816.F32 R64, R20, R102, R60 ;  /* 0x000000661440723c */ /* 0x000fe2000000183c */
[----:B-1----:R-:W-:-:S06]  /*3da0*/  FMUL.FTZ R0, R70, c[0x0][0x320] ;  /* 0x0000c80046007a20 */ /* 0x002fcc0000410000 */
[----:B------:R1:W1:Y:S01]  /*3db0*/  MUFU.TANH R113, R0 ;  /* 0x0000000000717308 */ /* 0x0002620000002400 */
[----:B------:R-:W-:Y:S01]  /*3dc0*/  HMMA.16816.F32 R60, R32, R104, RZ ;  /* 0x00000068203c723c */ /* 0x000fe200000018ff */
[----:B-1----:R-:W-:-:S07]  /*3dd0*/  FMUL.FTZ R0, R71, c[0x0][0x320] ;  /* 0x0000c80047007a20 */ /* 0x002fce0000410000 */
[----:B--2---:R-:W-:Y:S01]  /*3de0*/  HMMA.16816.F32 R68, R8, R40, R56 ;  /* 0x000000280844723c */ /* 0x004fe20000001838 */
[----:B------:R1:W2:Y:S02]  /*3df0*/  MUFU.TANH R114, R0 ;  /* 0x0000000000727308 */ /* 0x0002a40000002400 */
[----:B-1----:R-:W-:-:S06]  /*3e00*/  FMUL.FTZ R0, R72, c[0x0][0x320] ;  /* 0x0000c80048007a20 */ /* 0x002fcc0000410000 */
[----:B------:R1:W1:Y:S01]  /*3e10*/  MUFU.TANH R125, R0 ;  /* 0x00000000007d7308 */ /* 0x0002620000002400 */
        /* <DEDUP_REMOVED lines=16> */
[----:B------:R-:W-:Y:S01]  /*3f20*/  HMMA.16816.F32 R32, R32, R106, RZ ;  /* 0x0000006a2020723c */ /* 0x000fe200000018ff */
[----:B-1----:R-:W-:-:S06]  /*3f30*/  FMUL.FTZ R0, R70, c[0x0][0x320] ;  /* 0x0000c80046007a20 */ /* 0x002fcc0000410000 */
[----:B------:R1:W1:Y:S01]  /*3f40*/  MUFU.TANH R82, R0 ;  /* 0x0000000000527308 */ /* 0x0002620000002400 */
[----:B------:R-:W-:Y:S01]  /*3f50*/  HMMA.16816.F32 R56, R20, R108, R56 ;  /* 0x0000006c1438723c */ /* 0x000fe20000001838 */
[----:B-1----:R-:W-:-:S07]  /*3f60*/  FMUL.FTZ R0, R71, c[0x0][0x320] ;  /* 0x0000c80047007a20 */ /* 0x002fce0000410000 */
[----:B------:R-:W-:Y:S01]  /*3f70*/  HMMA.16816.F32 R68, R8, R42, R48 ;  /* 0x0000002a0844723c */ /* 0x000fe20000001830 */
[----:B------:R-:W1:Y:S01]  /*3f80*/  LDSM.16.M88.4 R48, [R189+0x2000] ;  /* 0x00200000bd30783b */ /* 0x000e620000000200 */
[----:B------:R2:W1:Y:S01]  /*3f90*/  MUFU.TANH R81, R0 ;  /* 0x0000000000517308 */ /* 0x0004620000002400 */
[----:B------:R-:W-:Y:S01]  /*3fa0*/  ISETP.GT.AND P1, PT, R132, R163, PT ;  /* 0x000000a38400720c */ /* 0x000fe20003f24270 */
[----:B------:R-:W-:-:S04]  /*3fb0*/  DEPBAR.LE SB0, 0x0 ;  /* 0x000080000000791a */ /* 0x000fc80000000000 */
[----:B--2---:R-:W-:-:S04]  /*3fc0*/  FMUL.FTZ R0, R76, c[0x0][0x320] ;  /* 0x0000c8004c007a20 */ /* 0x004fc80000410000 */
[----:B------:R2:W1:Y:S01]  /*3fd0*/  MUFU.TANH R80, R0 ;  /* 0x0000000000507308 */ /* 0x0004620000002400 */
[----:B------:R-:W-:Y:S08]  /*3fe0*/  HMMA.16816.F32 R64, R4, R42, R52 ;  /* 0x0000002a0440723c */ /* 0x000ff00000001834 */
[----:B-----5:R-:W-:Y:S01]  /*3ff0*/  HMMA.16816.F32 R40, R16, R44, R60 ;  /* 0x0000002c1028723c */ /* 0x020fe2000000183c */
        /* <DEDUP_REMOVED lines=10> */
[----:B------:R2:W2:Y:S03]  /*40a0*/  MUFU.TANH R63, R0 ;  /* 0x00000000003f7308 */ /* 0x0004a60000002400 */
[----:B-1----:R-:W-:Y:S01]  /*40b0*/  HMMA.16816.F32 R40, R8, R48, R40 ;  /* 0x000000300828723c */ /* 0x002fe20000001828 */
[----:B--2---:R-:W-:-:S04]  /*40c0*/  FMUL.FTZ R0, R69, c[0x0][0x320] ;  /* 0x0000c80045007a20 */ /* 0x004fc80000410000 */
[----:B------:R1:W2:Y:S02]  /*40d0*/  MUFU.TANH R62, R0 ;  /* 0x00000000003e7308 */ /* 0x0002a40000002400 */
        /* <DEDUP_REMOVED lines=48> */
[----:B------:R-:W-:Y:S01]  /*43e0*/  BSSY B0, `(.L_x_75) ;  /* 0x0000043000007945 */ /* 0x000fe20003800000 */
[----:B-1----:R-:W-:-:S06]  /*43f0*/  FMUL.FTZ R0, R7, c[0x0][0x320] ;  /* 0x0000c80007007a20 */ /* 0x002fcc0000410000 */
[----:B------:R1:W1:Y:S01]  /*4400*/  MUFU.TANH R14, R0 ;  /* 0x00000000000e7308 */ /* 0x0002620000002400 */
[----:B------:R-:W-:Y:S01]  /*4410*/  BAR.SYNC.DEFER_BLOCKING 0x0 ;  /* 0x0000000000007b1d */ /* 0x000fe20000010000 */
[----:B------:R-:W-:-:S05]  /*4420*/  ISETP.GT.AND P0, PT, R37, 0x4f, PT ;  /* 0x0000004f2500780c */ /* 0x000fca0003f04270 */
[----:B------:R-:W-:Y:S05]  /*4430*/  @!P1 BRA `(.L_x_76) ;  /* 0x000003d000009947 */ /* 0x000fea0003800000 */
[----:B--234-:R-:W-:Y:S01]  /*4440*/  IADD3 R2, R37, R118, R162 ;  /* 0x0000007625027210 */ /* 0x01cfe20007ffe0a2 */
[----:B------:R-:W-:-:S03]  /*4450*/  IMAD.MOV.U32 R201, RZ, RZ, RZ ;  /* 0x000000ffffc97224 */ /* 0x000fc600078e00ff */
[----:B------:R-:W-:-:S05]  /*4460*/  IADD3 R2, R2, -0x50, RZ ;  /* 0xffffffb002027810 */ /* 0x000fca0007ffe0ff */
[----:B------:R-:W-:-:S04]  /*4470*/  @P3 IMAD.HI.U32 R3, R2, c[0x0][0x2bc], RZ ;  /* 0x0000af0002033a27 */ /* 0x000fc800078e00ff */
[----:B-1----:R-:W-:Y:S01]  /*4480*/  IMAD.MOV.U32 R0, RZ, RZ, R2 ;  /* 0x000000ffff007224 */ /* 0x002fe200078e0002 */
[----:B------:R-:W-:-:S04]  /*4490*/  @P3 SHF.R.U32.HI R0, RZ, c[0x0][0x2c0], R3 ;  /* 0x0000b000ff003a19 */ /* 0x000fc80000011603 */
[----:B------:R-:W-:-:S04]  /*44a0*/  @!P0 IADD3 R3, P1, R0, R160, RZ ;  /* 0x000000a000038210 */ /* 0x000fc80007f3e0ff */
[----:B------:R-:W-:Y:S02]  /*44b0*/  @!P0 LEA.HI.X.SX32 R5, R0, R157, 0x1, P1 ;  /* 0x0000009d00058211 */ /* 0x000fe400008f0eff */
[----:B------:R-:W-:-:S04]  /*44c0*/  @!P0 LEA R4, P1, R3, c[0x0][0x2a0], 0x2 ;  /* 0x0000a80003048a11 */ /* 0x000fc800078210ff */
[----:B------:R-:W-:-:S05]  /*44d0*/  @!P0 LEA.HI.X R5, R3, c[0x0][0x2a4], R5, 0x2, P1 ;  /* 0x0000a90003058a11 */ /* 0x000fca00008f1405 */
[----:B------:R-:W2:Y:S01]  /*44e0*/  @!P0 LDG.E R201, [R4.64] ;  /* 0x0000000604c98981 */ /* 0x000ea2000c1e1900 */
[----:B------:R-:W-:-:S04]  /*44f0*/  IMAD.MOV R0, RZ, RZ, -R0 ;  /* 0x000000ffff007224 */ /* 0x000fc800078e0a00 */
[----:B------:R-:W-:-:S04]  /*4500*/  IMAD R220, R0, c[0x0][0x2b8], R2 ;  /* 0x0000ae0000dc7a24 */ /* 0x000fc800078e0202 */
[----:B------:R-:W-:Y:S01]  /*4510*/  IMAD.WIDE.U32 R2, R220, c[0x0][0x1e0], RZ ;  /* 0x00007800dc027a25 */ /* 0x000fe200078e00ff */
[----:B------:R-:W-:-:S05]  /*4520*/  SHF.R.S32.HI R0, RZ, 0x1f, R220 ;  /* 0x0000001fff007819 */ /* 0x000fca00000114dc */
[----:B------:R-:W-:-:S04]  /*4530*/  IMAD R0, R0, c[0x0][0x1e0], RZ ;  /* 0x0000780000007a24 */ /* 0x000fc800078e02ff */
[----:B------:R-:W-:-:S04]  /*4540*/  IMAD R0, R220, c[0x0][0x1e4], R0 ;  /* 0x00007900dc007a24 */ /* 0x000fc800078e0200 */
[----:B------:R-:W-:Y:S01]  /*4550*/  IMAD.IADD R3, R3, 0x1, R0 ;  /* 0x0000000103037824 */ /* 0x000fe200078e0200 */
[----:B--2---:R-:W-:-:S03]  /*4560*/  SHF.R.S32.HI R0, RZ, 0x1f, R201 ;  /* 0x0000001fff007819 */ /* 0x004fc600000114c9 */
[----:B------:R-:W-:-:S04]  /*4570*/  IMAD.WIDE.U32 R2, R201, c[0x0][0x1f0], R2 ;  /* 0x00007c00c9027a25 */ /* 0x000fc800078e0002 */
[----:B------:R-:W-:Y:S01]  /*4580*/  IMAD R0, R0, c[0x0][0x1f0], RZ ;  /* 0x00007c0000007a24 */ /* 0x000fe200078e02ff */
[----:B------:R-:W-:-:S03]  /*4590*/  IADD3 R2, P2, R158, R2, RZ ;  /* 0x000000029e027210 */ /* 0x000fc60007f5e0ff */
[----:B------:R-:W-:Y:S01]  /*45a0*/  IMAD R4, R201, c[0x0][0x1f4], R0 ;  /* 0x00007d00c9047a24 */ /* 0x000fe200078e0200 */
[----:B------:R-:W-:-:S04]  /*45b0*/  LEA R0, P1, R2, c[0x0][0x1c8], 0x1 ;  /* 0x0000720002007a11 */ /* 0x000fc800078208ff */
[----:B------:R-:W-:-:S04]  /*45c0*/  IADD3.X R3, R156, R3, R4, P2, !PT ;  /* 0x000000039c037210 */ /* 0x000fc800017fe404 */
[----:B------:R-:W-:Y:S01]  /*45d0*/  LEA.HI.X R4, R2, c[0x0][0x1cc], R3, 0x1, P1 ;  /* 0x0000730002047a11 */ /* 0x000fe200008f0c03 */
[----:B------:R-:W-:Y:S05]  /*45e0*/  BRA.DIV ~URZ, `(.L_x_77) ;  /* 0x0000b6527f007947 */ /* 0x000fea000b800000 */
[----:B------:R1:W2:Y:S02]  /*45f0*/  SHFL.IDX PT, R7, R4, RZ, 0x181f ;  /* 0x00181fff04077589 */ /* 0x0002a400000e0000 */
.L_x_171:
[----:B------:R-:W-:Y:S05]  /*4600*/  BRA.DIV ~URZ, `(.L_x_78) ;  /* 0x0000b6a27f007947 */ /* 0x000fea000b800000 */
[----:B------:R-:W3:Y:S01]  /*4610*/  SHFL.IDX PT, R2, R0, RZ, 0x181f ;  /* 0x00181fff00027589 */ /* 0x000ee200000e0000 */
[----:B------:R-:W-:-:S03]  /*4620*/  ISETP.GE.AND P1, PT, R231, c[0x0][0x1d4], PT ;  /* 0x00007500e7007a0c */ /* 0x000fc60003f26270 */
[----:B------:R-:W4:Y:S04]  /*4630*/  SHFL.IDX PT, R3, R0, 0x1, 0x181f ;  /* 0x00381f0000037f89 */ /* 0x000f2800000e0000 */
[----:B------:R-:W5:Y:S04]  /*4640*/  SHFL.IDX PT, R6, R0, 0x2, 0x181f ;  /* 0x00581f0000067f89 */ /* 0x000f6800000e0000 */
[----:B------:R-:W1:Y:S04]  /*4650*/  SHFL.IDX PT, R5, R0, 0x3, 0x181f ;  /* 0x00781f0000057f89 */ /* 0x000e6800000e0000 */
[----:B------:R-:W2:Y:S04]  /*4660*/  SHFL.IDX PT, R9, R4, 0x1, 0x181f ;  /* 0x00381f0004097f89 */ /* 0x000ea800000e0000 */
[----:B------:R-:W2:Y:S04]  /*4670*/  SHFL.IDX PT, R13, R4, 0x2, 0x181f ;  /* 0x00581f00040d7f89 */ /* 0x000ea800000e0000 */
[----:B------:R-:W2:Y:S01]  /*4680*/  SHFL.IDX PT, R12, R4, 0x3, 0x181f ;  /* 0x00781f00040c7f89 */ /* 0x000ea200000e0000 */
[----:B---3--:R-:W-:-:S02]  /*4690*/  IADD3 R10, P2, R2, R155, RZ ;  /* 0x0000009b020a7210 */ /* 0x008fc40007f5e0ff */
[-C--:B----4-:R-:W-:Y:S01]  /*46a0*/  IADD3 R8, P4, R3, R155.reuse, RZ ;  /* 0x0000009b03087210 */ /* 0x090fe20007f9e0ff */
[----:B------:R-:W3:Y:S02]  /*46b0*/  SHFL.IDX PT, R0, R0, 0x4, 0x181f ;  /* 0x00981f0000007f89 */ /* 0x000ee400000e0000 */
[----:B--2---:R-:W-:Y:S01]  /*46c0*/  IMAD.X R11, R7, 0x1, R36, P2 ;  /* 0x00000001070b7824 */ /* 0x004fe200010e0624 */
[-C--:B-----5:R-:W-:Y:S01]  /*46d0*/  IADD3 R6, P3, R6, R155.reuse, RZ ;  /* 0x0000009b06067210 */ /* 0x0a0fe20007f7e0ff */
[----:B-1----:R-:W1:Y:S01]  /*46e0*/  SHFL.IDX PT, R4, R4, 0x4, 0x181f ;  /* 0x00981f0004047f89 */ /* 0x002e6200000e0000 */
[----:B------:R-:W-:-:S03]  /*46f0*/  IADD3 R2, P2, R5, R155, RZ ;  /* 0x0000009b05027210 */ /* 0x000fc60007f5e0ff */
[----:B------:R2:W-:Y:S01]  /*4700*/  LDGSTS.E.BYPASS.LTC128B.128 [R204+0x2900], [R10.64], !P1 ;  /* 0x029000000acc7fae */ /* 0x0005e2000c901d46 */
[----:B------:R-:W-:Y:S01]  /*4710*/  SEL R5, RZ, 0x10, P1 ;  /* 0x00000010ff057807 */ /* 0x000fe20000800000 */
[--C-:B------:R-:W-:Y:S02]  /*4720*/  IMAD.X R9, R9, 0x1, R36.reuse, P4 ;  /* 0x0000000109097824 */ /* 0x100fe400020e0624 */
[----:B------:R-:W-:-:S03]  /*4730*/  IMAD.X R7, R13, 0x1, R36, P3 ;  /* 0x000000010d077824 */ /* 0x000fc600018e0624 */
[----:B------:R2:W-:Y:S01]  /*4740*/  LDGSTS.E.BYPASS.LTC128B.128 [R204+0x3100], [R8.64], !P1 ;  /* 0x0310000008cc7fae */ /* 0x0005e2000c901d46 */
[----:B------:R-:W-:-:S03]  /*4750*/  IMAD.X R3, R12, 0x1, R36, P2 ;  /* 0x000000010c037824 */ /* 0x000fc600010e0624 */
[----:B------:R2:W-:Y:S04]  /*4760*/  LDGSTS.E.BYPASS.LTC128B.128 [R204+0x3900], [R6.64], !P1 ;  /* 0x0390000006cc7fae */ /* 0x0005e8000c901d46 */
[----:B------:R2:W-:Y:S02]  /*4770*/  LDGSTS.E.BYPASS.LTC128B.128 [R204+0x4100], [R2.64], !P1 ;  /* 0x0410000002cc7fae */ /* 0x0005e4000c901d46 */
.L_x_172:
[C---:B--23--:R-:W-:Y:S02]  /*4780*/  IADD3 R2, -R5.reuse, 0x10, RZ ;  /* 0x0000001005027810 */ /* 0x04cfe40007ffe1ff */
[----:B------:R-:W-:Y:S02]  /*4790*/  ISETP.NE.U32.AND P3, PT, R5, RZ, PT ;  /* 0x000000ff0500720c */ /* 0x000fe40003f65070 */
[----:B------:R-:W-:-:S04]  /*47a0*/  LOP3.LUT R2, R2, 0xf, RZ, 0xc0, !PT ;  /* 0x0000000f02027812 */ /* 0x000fc800078ec0ff */
[----:B------:R-:W-:-:S04]  /*47b0*/  IADD3 R2, P2, P1, R2, R0, R155 ;  /* 0x0000000002027210 */ /* 0x000fc8000795e09b */
[----:B-1----:R-:W-:-:S05]  /*47c0*/  IADD3.X R3, RZ, R4, R36, P2, P1 ;  /* 0x00000004ff037210 */ /* 0x002fca00017e2424 */
[----:B------:R-:W-:Y:S01]  /*47d0*/  @!PT LDS RZ, [RZ] ;  /* 0x00000000fffff984 */ /* 0x000fe20000000800 */
[----:B------:R-:W-:Y:S01]  /*47e0*/  @!PT LDS RZ, [RZ] ;  /* 0x00000000fffff984 */ /* 0x000fe20000000800 */
[----:B------:R-:W-:Y:S01]  /*47f0*/  @!PT LDS RZ, [RZ] ;  /* 0x00000000fffff984 */ /* 0x000fe20000000800 */
[----:B------:R1:W-:Y:S04]  /*4800*/  LDGSTS.E.BYPASS.LTC128B.128.ZFILL [R204+0x4900], [R2.64], P3 ;  /* 0x0490000002cc7fae */ /* 0x0003e80009941d46 */
.L_x_76:
[----:B--234-:R-:W-:Y:S05]  /*4810*/  BSYNC B0 ;  /* 0x0000000000007941 */ /* 0x01cfea0003800000 */
.L_x_75:
[----:B-1----:R-:W2:Y:S04]  /*4820*/  LDL R0, [R1+0x74] ;  /* 0x0000740001007983 */ /* 0x002ea80000100800 */
[----:B------:R-:W0:Y:S01]  /*4830*/  LDGDEPBAR ;  /* 0x00000000000079af */ /* 0x000e220000000000 */
[----:B--2---:R-:W-:-:S05]  /*4840*/  IMAD.IADD R0, R38, 0x1, -R0 ;  /* 0x0000000126007824 */ /* 0x004fca00078e0a00 */
[C---:B------:R-:W-:Y:S02]  /*4850*/  ISETP.GT.AND P2, PT, R0.reuse, RZ, PT ;  /* 0x000000ff0000720c */ /* 0x040fe40003f44270 */
[----:B------:R-:W-:Y:S02]  /*4860*/  ISETP.GT.AND P1, PT, R0, 0x1, PT ;  /* 0x000000010000780c */ /* 0x000fe40003f24270 */
        /* <DEDUP_REMOVED lines=11> */
[C---:B------:R-:W-:Y:S02]  /*4920*/  ISETP.GT.AND P6, PT, R0.reuse, 0x8, PT ;  /* 0x000000080000780c */ /* 0x040fe40003fc4270 */
[C---:B------:R-:W-:Y:S02]  /*4930*/  ISETP.GT.AND P5, PT, R0.reuse, 0x9, PT ;  /* 0x000000090000780c */ /* 0x040fe40003fa4270 */
[----:B------:R-:W-:Y:S02]  /*4940*/  ISETP.GT.AND P3, PT, R0, 0x11, PT ;  /* 0x000000110000780c */ /* 0x000fe40003f64270 */
        /* <DEDUP_REMOVED lines=108> */
[----:B------:R-:W-:Y:S02]  /*5010*/  FSEL R140, R63, -INF , P6 ;  /* 0xff8000003f8c7808 */ /* 0x000fe40003000000 */
[----:B------:R-:W-:-:S02]  /*5020*/  FMNMX.FTZ R0, R142, R0, !PT ;  /* 0x000000008e007209 */ /* 0x000fc40007810000 */
[----:B------:R-:W-:Y:S02]  /*5030*/  FSEL R143, R61, -INF , P6 ;  /* 0xff8000003d8f7808 */ /* 0x000fe40003000000 */
[----:B------:R-:W-:Y:S02]  /*5040*/  FMNMX.FTZ R3, R145, R3, !PT ;  /* 0x0000000391037209 */ /* 0x000fe40007810000 */
[----:B------:R-:W-:Y:S02]  /*5050*/  FSEL R150, R59, -INF , P6 ;  /* 0xff8000003b967808 */ /* 0x000fe40003000000 */
        /* <DEDUP_REMOVED lines=35> */
[----:B------:R-:W-:Y:S02]  /*5290*/  FMNMX.FTZ R4, R156, R3, !PT ;  /* 0x000000039c047209 */ /* 0x000fe40007810000 */
[----:B------:R-:W-:Y:S02]  /*52a0*/  FMNMX.FTZ R3, R159, R2, !PT ;  /* 0x000000029f037209 */ /* 0x000fe40007810000 */
[----:B------:R-:W-:Y:S02]  /*52b0*/  FMNMX.FTZ R2, R164, R0, !PT ;  /* 0x00000000a4027209 */ /* 0x000fe40007810000 */
[----:B------:R-:W-:-:S02]  /*52c0*/  FSEL R166, R14, -INF , P1 ;  /* 0xff8000000ea67808 */ /* 0x000fc40000800000 */
[----:B------:R-:W-:Y:S02]  /*52d0*/  FSEL R163, R17, -INF , P1 ;  /* 0xff80000011a37808 */ /* 0x000fe40000800000 */
[----:B------:R-:W-:Y:S02]  /*52e0*/  FSEL R162, R21, -INF , P1 ;  /* 0xff80000015a27808 */ /* 0x000fe40000800000 */
[----:B------:R-:W-:Y:S02]  /*52f0*/  FSEL R155, R23, -INF , P1 ;  /* 0xff800000179b7808 */ /* 0x000fe40000800000 */
[----:B------:R-:W-:Y:S02]  /*5300*/  FMNMX.FTZ R0, R168, R5, !PT ;  /* 0x00000005a8007209 */ /* 0x000fe40007810000 */
[----:B------:R-:W-:Y:S02]  /*5310*/  FMNMX.FTZ R4, R155, R4, !PT ;  /* 0x000000049b047209 */ /* 0x000fe40007810000 */
[----:B------:R-:W-:-:S02]  /*5320*/  FMNMX.FTZ R5, R162, R3, !PT ;  /* 0x00000003a2057209 */ /* 0x000fc40007810000 */
[----:B------:R-:W-:Y:S02]  /*5330*/  FMNMX.FTZ R6, R163, R2, !PT ;  /* 0x00000002a3067209 */ /* 0x000fe40007810000 */
[----:B------:R-:W-:Y:S01]  /*5340*/  FMNMX.FTZ R9, R166, R0, !PT ;  /* 0x00000000a6097209 */ /* 0x000fe20007810000 */
[----:B------:R-:W-:Y:S05]  /*5350*/  BRA.DIV ~URZ, `(.L_x_79) ;  /* 0x0000aeb27f007947 */ /* 0x000fea000b800000 */
[----:B------:R1:W2:Y:S02]  /*5360*/  SHFL.BFLY PT, R0, R4, 0x2, 0x1f ;  /* 0x0c401f0004007f89 */ /* 0x0002a400000e0000 */
.L_x_173:
[----:B-12---:R-:W-:Y:S01]  /*5370*/  FMNMX.FTZ R4, R4, R0, !PT ;  /* 0x0000000004047209 */ /* 0x006fe20007810000 */
[----:B------:R-:W-:Y:S05]  /*5380*/  BRA.DIV ~URZ, `(.L_x_80) ;  /* 0x0000aed27f007947 */ /* 0x000fea000b800000 */
[----:B------:R-:W1:Y:S04]  /*5390*/  SHFL.BFLY PT, R0, R5, 0x2, 0x1f ;  /* 0x0c401f0005007f89 */ /* 0x000e6800000e0000 */
[----:B------:R-:W2:Y:S04]  /*53a0*/  SHFL.BFLY PT, R2, R6, 0x2, 0x1f ;  /* 0x0c401f0006027f89 */ /* 0x000ea800000e0000 */
[----:B------:R-:W3:Y:S04]  /*53b0*/  SHFL.BFLY PT, R7, R9, 0x2, 0x1f ;  /* 0x0c401f0009077f89 */ /* 0x000ee800000e0000 */
[----:B------:R-:W4:Y:S01]  /*53c0*/  SHFL.BFLY PT, R3, R4, 0x1, 0x1f ;  /* 0x0c201f0004037f89 */ /* 0x000f2200000e0000 */
[----:B-1----:R-:W-:-:S02]  /*53d0*/  FMNMX.FTZ R0, R5, R0, !PT ;  /* 0x0000000005007209 */ /* 0x002fc40007810000 */
[----:B--2---:R-:W-:-:S03]  /*53e0*/  FMNMX.FTZ R2, R6, R2, !PT ;  /* 0x0000000206027209 */ /* 0x004fc60007810000 */
[----:B------:R-:W1:Y:S01]  /*53f0*/  SHFL.BFLY PT, R5, R0, 0x1, 0x1f ;  /* 0x0c201f0000057f89 */ /* 0x000e6200000e0000 */
[----:B---3--:R-:W-:-:S03]  /*5400*/  FMNMX.FTZ R9, R9, R7, !PT ;  /* 0x0000000709097209 */ /* 0x008fc60007810000 */
[----:B------:R-:W2:Y:S01]  /*5410*/  SHFL.BFLY PT, R6, R2, 0x1, 0x1f ;  /* 0x0c201f0002067f89 */ /* 0x000ea200000e0000 */
[----:B----4-:R-:W-:-:S03]  /*5420*/  FMNMX.FTZ R72, R4, R3, !PT ;  /* 0x0000000304487209 */ /* 0x010fc60007810000 */
[----:B------:R3:W4:Y:S01]  /*5430*/  SHFL.BFLY PT, R14, R9, 0x1, 0x1f ;  /* 0x0c201f00090e7f89 */ /* 0x00072200000e0000 */
[----:B-1----:R-:W-:Y:S02]  /*5440*/  FMNMX.FTZ R71, R0, R5, !PT ;  /* 0x0000000500477209 */ /* 0x002fe40007810000 */
[----:B--2---:R-:W-:Y:S02]  /*5450*/  FMNMX.FTZ R70, R2, R6, !PT ;  /* 0x0000000602467209 */ /* 0x004fe40007810000 */
.L_x_174:
[C---:B------:R-:W-:Y:S01]  /*5460*/  FMUL.FTZ R0, R72.reuse, c[0x0][0x2d0] ;  /* 0x0000b40048007a20 */ /* 0x040fe20000410000 */
[----:B------:R-:W-:Y:S01]  /*5470*/  FSETP.NEU.FTZ.AND P1, PT, R72, -INF , PT ;  /* 0xff8000004800780b */ /* 0x000fe20003f3d000 */
[----:B------:R-:W2:Y:S01]  /*5480*/  LDL R229, [R1+0x10] ;  /* 0x0000100001e57983 */ /* 0x000ea20000100800 */
[C---:B------:R-:W-:Y:S01]  /*5490*/  FMUL.FTZ R3, R71.reuse, c[0x0][0x2d0] ;  /* 0x0000b40047037a20 */ /* 0x040fe20000410000 */
[----:B------:R-:W-:Y:S01]  /*54a0*/  WARPSYNC 0xffffffff ;  /* 0xffffffff00007948 */ /* 0x000fe20003800000 */
[----:B------:R-:W-:Y:S01]  /*54b0*/  FSEL R8, R0, RZ, P1 ;  /* 0x000000ff00087208 */ /* 0x000fe20000800000 */
[----:B------:R-:W1:Y:S01]  /*54c0*/  LDSM.16.MT88.4 R20, [R190] ;  /* 0x00000000be14783b */ /* 0x000e620000004200 */
[----:B------:R-:W-:Y:S01]  /*54d0*/  FSETP.NEU.FTZ.AND P1, PT, R71, -INF , PT ;  /* 0xff8000004700780b */ /* 0x000fe20003f3d000 */
[----:B------:R-:W-:Y:S01]  /*54e0*/  FMUL.FTZ R2, R70, c[0x0][0x2d0] ;  /* 0x0000b40046027a20 */ /* 0x000fe20000410000 */
[----:B---34-:R-:W-:Y:S01]  /*54f0*/  FMNMX.FTZ R9, R14, R9, !PT ;  /* 0x000000090e097209 */ /* 0x018fe20007810000 */
[----:B------:R-:W-:Y:S01]  /*5500*/  FFMA.FTZ R0, R10, c[0x0][0x2d0], -R8 ;  /* 0x0000b4000a007a23 */ /* 0x000fe20000010808 */
[----:B------:R-:W-:Y:S01]  /*5510*/  FSEL R3, R3, RZ, P1 ;  /* 0x000000ff03037208 */ /* 0x000fe20000800000 */
[----:B------:R-:W3:Y:S01]  /*5520*/  LDSM.16.MT88.4 R24, [R193] ;  /* 0x00000000c118783b */ /* 0x000ee20000004200 */
[----:B------:R-:W-:Y:S01]  /*5530*/  FSETP.NEU.FTZ.AND P1, PT, R70, -INF , PT ;  /* 0xff8000004600780b */ /* 0x000fe20003f3d000 */
[----:B------:R4:W-:Y:S02]  /*5540*/  MUFU.EX2 R202, R0 ;  /* 0x0000000000ca7308 */ /* 0x0009e40000000800 */
[----:B------:R-:W-:Y:S01]  /*5550*/  LDSM.16.MT88.4 R44, [R192] ;  /* 0x00000000c02c783b */ /* 0x000fe20000004200 */
[----:B------:R-:W-:-:S02]  /*5560*/  FSEL R2, R2, RZ, P1 ;  /* 0x000000ff02027208 */ /* 0x000fc40000800000 */
[----:B------:R-:W-:Y:S01]  /*5570*/  FSETP.NEU.FTZ.AND P1, PT, R9, -INF , PT ;  /* 0xff8000000900780b */ /* 0x000fe20003f3d000 */
[----:B------:R-:W-:Y:S02]  /*5580*/  LDSM.16.MT88.4 R64, [R190+0x800] ;  /* 0x00080000be40783b */ /* 0x000fe40000004200 */
[----:B------:R-:W-:Y:S02]  /*5590*/  FFMA.FTZ R10, R74, c[0x0][0x2d0], -R2 ;  /* 0x0000b4004a0a7a23 */ /* 0x000fe40000010802 */
[----:B------:R-:W-:Y:S02]  /*55a0*/  LDSM.16.MT88.4 R60, [R193+0x800] ;  /* 0x00080000c13c783b */ /* 0x000fe40000004200 */
[----:B------:R-:W-:Y:S02]  /*55b0*/  MUFU.EX2 R217, R10 ;  /* 0x0000000a00d97308 */ /* 0x000fe40000000800 */
[----:B------:R-:W-:Y:S01]  /*55c0*/  LDSM.16.MT88.4 R80, [R191+0x800] ;  /* 0x00080000bf50783b */ /* 0x000fe20000004200 */
[----:B----4-:R-:W-:-:S03]  /*55d0*/  FFMA.FTZ R0, R11, c[0x0][0x2d0], -R8 ;  /* 0x0000b4000b007a23 */ /* 0x010fc60000010808 */
[----:B------:R-:W-:Y:S02]  /*55e0*/  LDSM.16.MT88.4 R84, [R192+0x800] ;  /* 0x00080000c054783b */ /* 0x000fe40000004200 */
[----:B------:R4:W5:Y:S02]  /*55f0*/  MUFU.EX2 R11, R0 ;  /* 0x00000000000b7308 */ /* 0x0009640000000800 */
[----:B----4-:R-:W-:Y:S01]  /*5600*/  FFMA.FTZ R0, R12, c[0x0][0x2d0], -R8 ;  /* 0x0000b4000c007a23 */ /* 0x010fe20000010808 */
[----:B-----5:R-:W-:-:S05]  /*5610*/  F2FP.PACK_AB R4, R11, R202 ;  /* 0x000000ca0b04723e */ /* 0x020fca00000000ff */
[----:B------:R4:W-:Y:S02]  /*5620*/  MUFU.EX2 R218, R0 ;  /* 0x0000000000da7308 */ /* 0x0009e40000000800 */
[----:B----4-:R-:W-:-:S06]  /*5630*/  FFMA.FTZ R0, R13, c[0x0][0x2d0], -R8 ;  /* 0x0000b4000d007a23 */ /* 0x010fcc0000010808 */
[----:B------:R4:W5:Y:S02]  /*5640*/  MUFU.EX2 R219, R0 ;  /* 0x0000000000db7308 */ /* 0x0009640000000800 */
[----:B----4-:R-:W-:Y:S01]  /*5650*/  FFMA.FTZ R0, R18, c[0x0][0x2d0], -R8 ;  /* 0x0000b40012007a23 */ /* 0x010fe20000010808 */
[----:B-----5:R-:W-:-:S05]  /*5660*/  F2FP.PACK_AB R6, R219, R218 ;  /* 0x000000dadb06723e */ /* 0x020fca00000000ff */
[----:B------:R4:W-:Y:S02]  /*5670*/  MUFU.EX2 R227, R0 ;  /* 0x0000000000e37308 */ /* 0x0009e40000000800 */
[----:B----4-:R-:W-:-:S06]  /*5680*/  FFMA.FTZ R0, R16, c[0x0][0x2d0], -R3 ;  /* 0x0000b40010007a23 */ /* 0x010fcc0000010803 */
[----:B------:R4:W-:Y:S02]  /*5690*/  MUFU.EX2 R212, R0 ;  /* 0x0000000000d47308 */ /* 0x0009e40000000800 */
[----:B----4-:R-:W-:-:S06]  /*56a0*/  FFMA.FTZ R0, R19, c[0x0][0x2d0], -R3 ;  /* 0x0000b40013007a23 */ /* 0x010fcc0000010803 */
[----:B------:R4:W5:Y:S02]  /*56b0*/  MUFU.EX2 R211, R0 ;  /* 0x0000000000d37308 */ /* 0x0009640000000800 */
[--C-:B----4-:R-:W-:Y:S01]  /*56c0*/  FFMA.FTZ R0, R28, c[0x0][0x2d0], -R3.reuse ;  /* 0x0000b4001c007a23 */ /* 0x110fe20000010803 */
[----:B-----5:R-:W-:Y:S01]  /*56d0*/  F2FP.PACK_AB R5, R211, R212 ;  /* 0x000000d4d305723e */ /* 0x020fe200000000ff */
[----:B------:R-:W4:Y:S04]  /*56e0*/  LDSM.16.MT88.4 R28, [R191] ;  /* 0x00000000bf1c783b */ /* 0x000f280000004200 */
[----:B------:R5:W-:Y:S02]  /*56f0*/  MUFU.EX2 R213, R0 ;  /* 0x0000000000d57308 */ /* 0x000be40000000800 */
[----:B-----5:R-:W-:-:S06]  /*5700*/  FFMA.FTZ R0, R32, c[0x0][0x2d0], -R3 ;  /* 0x0000b40020007a23 */ /* 0x020fcc0000010803 */
[----:B------:R5:W1:Y:S02]  /*5710*/  MUFU.EX2 R214, R0 ;  /* 0x0000000000d67308 */ /* 0x000a640000000800 */
[----:B-----5:R-:W-:Y:S01]  /*5720*/  FFMA.FTZ R0, R33, c[0x0][0x2d0], -R8 ;  /* 0x0000b40021007a23 */ /* 0x020fe20000010808 */
[----:B-1----:R-:W-:-:S05]  /*5730*/  F2FP.PACK_AB R7, R214, R213 ;  /* 0x000000d5d607723e */ /* 0x002fca00000000ff */
[----:B------:R1:W5:Y:S02]  /*5740*/  MUFU.EX2 R224, R0 ;  /* 0x0000000000e07308 */ /* 0x0003640000000800 */
[C---:B------:R-:W-:Y:S08]  /*5750*/  HMMA.16816.F32 R48, R4.reuse, R20, RZ ;  /* 0x000000140430723c */ /* 0x040ff000000018ff */
[----:B---3--:R-:W-:Y:S01]  /*5760*/  HMMA.16816.F32 R76, R4, R24, RZ ;  /* 0x00000018044c723c */ /* 0x008fe200000018ff */
[----:B-1----:R-:W-:Y:S01]  /*5770*/  FFMA.FTZ R0, R34, c[0x0][0x2d0], -R8 ;  /* 0x0000b40022007a23 */ /* 0x002fe20000010808 */
[----:B-----5:R-:W-:-:S03]  /*5780*/  F2FP.PACK_AB R12, R224, R227 ;  /* 0x000000e3e00c723e */ /* 0x020fc600000000ff */
[----:B------:R1:W-:Y:S03]  /*5790*/  MUFU.EX2 R226, R0 ;  /* 0x0000000000e27308 */ /* 0x0003e60000000800 */
[C---:B----4-:R-:W-:Y:S08]  /*57a0*/  HMMA.16816.F32 R56, R4.reuse, R28, RZ ;  /* 0x0000001c0438723c */ /* 0x050ff000000018ff */
[----:B------:R-:W-:Y:S01]  /*57b0*/  HMMA.16816.F32 R52, R4, R44, RZ ;  /* 0x0000002c0434723c */ /* 0x000fe200000018ff */
[----:B-1----:R-:W-:-:S07]  /*57c0*/  FFMA.FTZ R0, R35, c[0x0][0x2d0], -R8 ;  /* 0x0000b40023007a23 */ /* 0x002fce0000010808 */
[C---:B------:R-:W-:Y:S01]  /*57d0*/  HMMA.16816.F32 R40, R4.reuse, R22, RZ ;  /* 0x000000160428723c */ /* 0x040fe200000018ff */
[----:B------:R1:W3:Y:S07]  /*57e0*/  MUFU.EX2 R228, R0 ;  /* 0x0000000000e47308 */ /* 0x0002ee0000000800 */
[C---:B------:R-:W-:Y:S08]  /*57f0*/  HMMA.16816.F32 R32, R4.reuse, R30, RZ ;  /* 0x0000001e0420723c */ /* 0x040ff000000018ff */
[----:B------:R-:W-:Y:S01]  /*5800*/  HMMA.16816.F32 R16, R4, R46, RZ ;  /* 0x0000002e0410723c */ /* 0x000fe200000018ff */
[----:B-1----:R-:W-:Y:S01]  /*5810*/  FFMA.FTZ R0, R36, c[0x0][0x2d0], -R3 ;  /* 0x0000b40024007a23 */ /* 0x002fe20000010803 */
[----:B---3--:R-:W-:-:S03]  /*5820*/  F2FP.PACK_AB R14, R228, R226 ;  /* 0x000000e2e40e723e */ /* 0x008fc600000000ff */
[----:B------:R1:W-:Y:S02]  /*5830*/  MUFU.EX2 R221, R0 ;  /* 0x0000000000dd7308 */ /* 0x0003e40000000800 */
[----:B-1----:R-:W-:-:S06]  /*5840*/  FFMA.FTZ R0, R37, c[0x0][0x2d0], -R3 ;  /* 0x0000b40025007a23 */ /* 0x002fcc0000010803 */
[----:B------:R1:W3:Y:S02]  /*5850*/  MUFU.EX2 R222, R0 ;  /* 0x0000000000de7308 */ /* 0x0002e40000000800 */
[----:B-1----:R-:W-:Y:S01]  /*5860*/  FFMA.FTZ R0, R38, c[0x0][0x2d0], -R3 ;  /* 0x0000b40026007a23 */ /* 0x002fe20000010803 */
[----:B---3--:R-:W-:-:S05]  /*5870*/  F2FP.PACK_AB R13, R222, R221 ;  /* 0x000000ddde0d723e */ /* 0x008fca00000000ff */
[----:B------:R1:W-:Y:S02]  /*5880*/  MUFU.EX2 R223, R0 ;  /* 0x0000000000df7308 */ /* 0x0003e40000000800 */
[----:B-1----:R-:W-:Y:S02]  /*5890*/  FFMA.FTZ R0, R39, c[0x0][0x2d0], -R3 ;  /* 0x0000b40027007a23 */ /* 0x002fe40000010803 */
[----:B------:R-:W-:Y:S04]  /*58a0*/  HMMA.16816.F32 R36, R4, R26, RZ ;  /* 0x0000001a0424723c */ /* 0x000fe800000018ff */
[----:B------:R1:W3:Y:S03]  /*58b0*/  MUFU.EX2 R225, R0 ;  /* 0x0000000000e17308 */ /* 0x0002e60000000800 */
[----:B------:R-:W-:-:S05]  /*58c0*/  FFMA.FTZ R4, R89, c[0x0][0x2d0], -R2 ;  /* 0x0000b40059047a23 */ /* 0x000fca0000010802 */
[----:B------:R4:W-:Y:S01]  /*58d0*/  MUFU.EX2 R215, R4 ;  /* 0x0000000400d77308 */ /* 0x0009e20000000800 */
[----:B-1----:R-:W-:Y:S01]  /*58e0*/  FFMA.FTZ R0, R68, c[0x0][0x2d0], -R2 ;  /* 0x0000b40044007a23 */ /* 0x002fe20000010802 */
[----:B---3--:R-:W-:-:S06]  /*58f0*/  F2FP.PACK_AB R15, R225, R223 ;  /* 0x000000dfe10f723e */ /* 0x008fcc00000000ff */
[----:B------:R1:W-:Y:S01]  /*5900*/  MUFU.EX2 R207, R0 ;  /* 0x0000000000cf7308 */ /* 0x0003e20000000800 */
[----:B------:R-:W-:Y:S01]  /*5910*/  HMMA.16816.F32 R100, R12, R66, R40 ;  /* 0x000000420c64723c */ /* 0x000fe20000001828 */
[----:B----4-:R-:W-:-:S06]  /*5920*/  FFMA.FTZ R4, R90, c[0x0][0x2d0], -R2 ;  /* 0x0000b4005a047a23 */ /* 0x010fcc0000010802 */
[----:B------:R-:W-:Y:S01]  /*5930*/  MUFU.EX2 R216, R4 ;  /* 0x0000000400d87308 */ /* 0x000fe20000000800 */
[----:B------:R-:W-:Y:S01]  /*5940*/  HMMA.16816.F32 R116, R12, R62, R36 ;  /* 0x0000003e0c74723c */ /* 0x000fe20000001824 */
[----:B-1----:R-:W-:-:S06]  /*5950*/  FFMA.FTZ R0, R69, c[0x0][0x2d0], -R2 ;  /* 0x0000b40045007a23 */ /* 0x002fcc0000010802 */
[----:B------:R1:W-:Y:S01]  /*5960*/  MUFU.EX2 R203, R0 ;  /* 0x0000000000cb7308 */ /* 0x0003e20000000800 */
[C---:B------:R-:W-:Y:S08]  /*5970*/  HMMA.16816.F32 R120, R12.reuse, R80, R56 ;  /* 0x000000500c78723c */ /* 0x040ff00000001838 */
[----:B------:R-:W-:Y:S01]  /*5980*/  HMMA.16816.F32 R132, R12, R82, R32 ;  /* 0x000000520c84723c */ /* 0x000fe20000001820 */
[----:B-1----:R-:W-:-:S07]  /*5990*/  FFMA.FTZ R0, R73, c[0x0][0x2d0], -R2 ;  /* 0x0000b40049007a23 */ /* 0x002fce0000010802 */
[C---:B------:R-:W-:Y:S01]  /*59a0*/  HMMA.16816.F32 R104, R12.reuse, R64, R48 ;  /* 0x000000400c68723c */ /* 0x040fe20000001830 */
[----:B------:R1:W3:Y:S07]  /*59b0*/  MUFU.EX2 R206, R0 ;  /* 0x0000000000ce7308 */ /* 0x0002ee0000000800 */
[C---:B------:R-:W-:Y:S08]  /*59c0*/  HMMA.16816.F32 R76, R12.reuse, R60, R76 ;  /* 0x0000003c0c4c723c */ /* 0x040ff0000000184c */
[----:B------:R-:W-:Y:S01]  /*59d0*/  HMMA.16816.F32 R136, R12, R84, R52 ;  /* 0x000000540c88723c */ /* 0x000fe20000001834 */
[----:B-1----:R-:W-:Y:S01]  /*59e0*/  FMUL.FTZ R0, R9, c[0x0][0x2d0] ;  /* 0x0000b40009007a20 */ /* 0x002fe20000410000 */
[----:B---3--:R-:W-:-:S04]  /*59f0*/  F2FP.PACK_AB R6, R217, R206 ;  /* 0x000000ced906723e */ /* 0x008fc800000000ff */
[----:B------:R-:W-:Y:S02]  /*5a00*/  FSEL R0, R0, RZ, P1 ;  /* 0x000000ff00007208 */ /* 0x000fe40000800000 */
[----:B------:R-:W-:Y:S03]  /*5a10*/  HMMA.16816.F32 R56, R12, R86, R16 ;  /* 0x000000560c38723c */ /* 0x000fe60000001810 */
[--C-:B------:R-:W-:Y:S02]  /*5a20*/  FFMA.FTZ R4, R75, c[0x0][0x2d0], -R0.reuse ;  /* 0x0000b4004b047a23 */ /* 0x100fe40000010800 */
[--C-:B------:R-:W-:Y:S02]  /*5a30*/  FFMA.FTZ R10, R95, c[0x0][0x2d0], -R0.reuse ;  /* 0x0000b4005f0a7a23 */ /* 0x100fe40000010800 */
[----:B------:R1:W-:Y:S08]  /*5a40*/  MUFU.EX2 R89, R4 ;  /* 0x0000000400597308 */ /* 0x0003f00000000800 */
[----:B------:R3:W-:Y:S01]  /*5a50*/  MUFU.EX2 R198, R10 ;  /* 0x0000000a00c67308 */ /* 0x0007e20000000800 */
[----:B-1----:R-:W-:-:S07]  /*5a60*/  FFMA.FTZ R4, R88, c[0x0][0x2d0], -R0 ;  /* 0x0000b40058047a23 */ /* 0x002fce0000010800 */
[----:B------:R1:W4:Y:S01]  /*5a70*/  MUFU.EX2 R88, R4 ;  /* 0x0000000400587308 */ /* 0x0003220000000800 */
[----:B---3--:R-:W-:-:S07]  /*5a80*/  FFMA.FTZ R10, R96, c[0x0][0x2d0], -R0 ;  /* 0x0000b400600a7a23 */ /* 0x008fce0000010800 */
[----:B------:R3:W-:Y:S01]  /*5a90*/  MUFU.EX2 R188, R10 ;  /* 0x0000000a00bc7308 */ /* 0x0007e20000000800 */
[----:B-1----:R-:W-:Y:S01]  /*5aa0*/  FFMA.FTZ R4, R91, c[0x0][0x2d0], -R0 ;  /* 0x0000b4005b047a23 */ /* 0x002fe20000010800 */
[----:B----4-:R-:W-:-:S06]  /*5ab0*/  F2FP.PACK_AB R5, R88, R89 ;  /* 0x000000595805723e */ /* 0x010fcc00000000ff */
[----:B------:R1:W-:Y:S01]  /*5ac0*/  MUFU.EX2 R208, R4 ;  /* 0x0000000400d07308 */ /* 0x0003e20000000800 */
[----:B---3--:R-:W-:-:S07]  /*5ad0*/  FFMA.FTZ R10, R97, c[0x0][0x2d0], -R0 ;  /* 0x0000b400610a7a23 */ /* 0x008fce0000010800 */
        /* <DEDUP_REMOVED lines=8> */
[----:B---3--:R-:W-:Y:S02]  /*5b60*/  FFMA.FTZ R10, R99, c[0x0][0x2d0], -R8 ;  /* 0x0000b400630a7a23 */ /* 0x008fe40000010808 */
[----:B------:R-:W-:Y:S05]  /*5b70*/  LDSM.16.MT88.4 R96, [R190+0x2000] ;  /* 0x00200000be60783b */ /* 0x000fea0000004200 */
[----:B------:R3:W-:Y:S01]  /*5b80*/  MUFU.EX2 R183, R10 ;  /* 0x0000000a00b77308 */ /* 0x0007e20000000800 */
[----:B-1----:R-:W-:-:S07]  /*5b90*/  FFMA.FTZ R4, R94, c[0x0][0x2d0], -R2 ;  /* 0x0000b4005e047a23 */ /* 0x002fce0000010802 */
[----:B------:R1:W4:Y:S01]  /*5ba0*/  MUFU.EX2 R209, R4 ;  /* 0x0000000400d17308 */ /* 0x0003220000000800 */
[----:B---3--:R-:W-:-:S07]  /*5bb0*/  FFMA.FTZ R10, R108, c[0x0][0x2d0], -R8 ;  /* 0x0000b4006c0a7a23 */ /* 0x008fce0000010808 */
[----:B------:R3:W-:Y:S01]  /*5bc0*/  MUFU.EX2 R185, R10 ;  /* 0x0000000a00b97308 */ /* 0x0007e20000000800 */
[----:B-1----:R-:W-:-:S07]  /*5bd0*/  F2FP.PACK_AB R4, R203, R207 ;  /* 0x000000cfcb04723e */ /* 0x002fce00000000ff */
[----:B------:R-:W-:Y:S01]  /*5be0*/  HMMA.16816.F32 R40, R4, R20, RZ ;  /* 0x000000140428723c */ /* 0x000fe200000018ff */
[----:B---3--:R-:W-:-:S04]  /*5bf0*/  FFMA.FTZ R10, R109, c[0x0][0x2d0], -R8 ;  /* 0x0000b4006d0a7a23 */ /* 0x008fc80000010808 */
[----:B------:R1:W-:Y:S03]  /*5c00*/  MUFU.EX2 R186, R10 ;  /* 0x0000000a00ba7308 */ /* 0x0003e60000000800 */
[C---:B------:R-:W-:Y:S08]  /*5c10*/  HMMA.16816.F32 R36, R4.reuse, R22, RZ ;  /* 0x000000160424723c */ /* 0x040ff000000018ff */
[----:B------:R-:W-:Y:S01]  /*5c20*/  HMMA.16816.F32 R32, R4, R24, RZ ;  /* 0x000000180420723c */ /* 0x000fe200000018ff */
[----:B-1----:R-:W-:-:S07]  /*5c30*/  FFMA.FTZ R10, R110, c[0x0][0x2d0], -R8 ;  /* 0x0000b4006e0a7a23 */ /* 0x002fce0000010808 */
[C---:B------:R-:W-:Y:S01]  /*5c40*/  HMMA.16816.F32 R20, R4.reuse, R28, RZ ;  /* 0x0000001c0414723c */ /* 0x040fe200000018ff */
[----:B------:R1:W-:Y:S07]  /*5c50*/  MUFU.EX2 R187, R10 ;  /* 0x0000000a00bb7308 */ /* 0x0003ee0000000800 */
[C---:B------:R-:W-:Y:S08]  /*5c60*/  HMMA.16816.F32 R12, R4.reuse, R26, RZ ;  /* 0x0000001a040c723c */ /* 0x040ff000000018ff */
[----:B------:R-:W-:Y:S01]  /*5c70*/  HMMA.16816.F32 R28, R4, R30, RZ ;  /* 0x0000001e041c723c */ /* 0x000fe200000018ff */
[----:B-1----:R-:W-:-:S04]  /*5c80*/  FFMA.FTZ R10, R111, c[0x0][0x2d0], -R3 ;  /* 0x0000b4006f0a7a23 */ /* 0x002fc80000010803 */
[----:B------:R1:W-:Y:S03]  /*5c90*/  MUFU.EX2 R179, R10 ;  /* 0x0000000a00b37308 */ /* 0x0003e60000000800 */
[C---:B------:R-:W-:Y:S08]  /*5ca0*/  HMMA.16816.F32 R16, R4.reuse, R44, RZ ;  /* 0x0000002c0410723c */ /* 0x040ff000000018ff */
[----:B------:R-:W-:Y:S01]  /*5cb0*/  HMMA.16816.F32 R24, R4, R46, RZ ;  /* 0x0000002e0418723c */ /* 0x000fe200000018ff */
[----:B-1----:R-:W-:-:S06]  /*5cc0*/  FFMA.FTZ R10, R112, c[0x0][0x2d0], -R3 ;  /* 0x0000b400700a7a23 */ /* 0x002fcc0000010803 */
[----:B------:R-:W-:Y:S01]  /*5cd0*/  F2FP.PACK_AB R4, R216, R215 ;  /* 0x000000d7d804723e */ /* 0x000fe200000000ff */
[----:B------:R1:W3:Y:S01]  /*5ce0*/  MUFU.EX2 R180, R10 ;  /* 0x0000000a00b47308 */ /* 0x0002e20000000800 */
[----:B----4-:R-:W-:Y:S02]  /*5cf0*/  F2FP.PACK_AB R6, R209, R210 ;  /* 0x000000d2d106723e */ /* 0x010fe400000000ff */
[----:B------:R-:W-:Y:S02]  /*5d00*/  F2FP.PACK_AB R5, R188, R198 ;  /* 0x000000c6bc05723e */ /* 0x000fe400000000ff */
[----:B------:R-:W-:-:S07]  /*5d10*/  F2FP.PACK_AB R7, R199, R200 ;  /* 0x000000c8c707723e */ /* 0x000fce00000000ff */
[----:B------:R-:W-:Y:S01]  /*5d20*/  HMMA.16816.F32 R48, R4, R64, R40 ;  /* 0x000000400430723c */ /* 0x000fe20000001828 */
[----:B-1----:R-:W-:-:S04]  /*5d30*/  FFMA.FTZ R10, R113, c[0x0][0x2d0], -R3 ;  /* 0x0000b400710a7a23 */ /* 0x002fc80000010803 */
[----:B------:R1:W-:Y:S03]  /*5d40*/  MUFU.EX2 R181, R10 ;  /* 0x0000000a00b57308 */ /* 0x0003e60000000800 */
[C---:B------:R-:W-:Y:S08]  /*5d50*/  HMMA.16816.F32 R44, R4.reuse, R60, R32 ;  /* 0x0000003c042c723c */ /* 0x040ff00000001820 */
[----:B------:R-:W-:Y:S01]  /*5d60*/  HMMA.16816.F32 R40, R4, R80, R20 ;  /* 0x000000500428723c */ /* 0x000fe20000001814 */
[----:B------:R-:W4:Y:S01]  /*5d70*/  LDSM.16.MT88.4 R20, [R190+0x1000] ;  /* 0x00100000be14783b */ /* 0x000f220000004200 */
[----:B-1----:R-:W-:-:S06]  /*5d80*/  FFMA.FTZ R10, R114, c[0x0][0x2d0], -R3 ;  /* 0x0000b400720a7a23 */ /* 0x002fcc0000010803 */
[C---:B------:R-:W-:Y:S01]  /*5d90*/  HMMA.16816.F32 R64, R4.reuse, R66, R36 ;  /* 0x000000420440723c */ /* 0x040fe20000001824 */
[----:B------:R1:W5:Y:S07]  /*5da0*/  MUFU.EX2 R182, R10 ;  /* 0x0000000a00b67308 */ /* 0x00036e0000000800 */
[C---:B------:R-:W-:Y:S08]  /*5db0*/  HMMA.16816.F32 R32, R4.reuse, R82, R28 ;  /* 0x000000520420723c */ /* 0x040ff0000000181c */
[----:B------:R-:W-:Y:S01]  /*5dc0*/  HMMA.16816.F32 R52, R4, R84, R16 ;  /* 0x000000540434723c */ /* 0x000fe20000001810 */
[----:B------:R-:W2:Y:S01]  /*5dd0*/  LDSM.16.MT88.4 R16, [R193+0x1000] ;  /* 0x00100000c110783b */ /* 0x000ea20000004200 */
[----:B-1----:R-:W-:-:S03]  /*5de0*/  FFMA.FTZ R10, R115, c[0x0][0x2d0], -R2 ;  /* 0x0000b400730a7a23 */ /* 0x002fc60000010802 */
[----:B------:R-:W-:Y:S01]  /*5df0*/  LDSM.16.MT88.4 R112, [R193+0x2000] ;  /* 0x00200000c170783b */ /* 0x000fe20000004200 */
[----:B------:R1:W-:Y:S02]  /*5e00*/  MUFU.EX2 R178, R10 ;  /* 0x0000000a00b27308 */ /* 0x0003e40000000800 */
[C---:B------:R-:W-:Y:S01]  /*5e10*/  HMMA.16816.F32 R36, R4.reuse, R62, R12 ;  /* 0x0000003e0424723c */ /* 0x040fe2000000180c */
[----:B------:R-:W2:Y:S07]  /*5e20*/  LDSM.16.MT88.4 R12, [R191+0x1000] ;  /* 0x00100000bf0c783b */ /* 0x000eae0000004200 */
[----:B------:R-:W-:Y:S01]  /*5e30*/  HMMA.16816.F32 R28, R4, R86, R24 ;  /* 0x00000056041c723c */ /* 0x000fe20000001818 */
[----:B------:R-:W2:Y:S01]  /*5e40*/  LDSM.16.MT88.4 R24, [R192+0x1000] ;  /* 0x00100000c018783b */ /* 0x000ea20000004200 */
[----:B-1----:R-:W-:-:S05]  /*5e50*/  FFMA.FTZ R10, R124, c[0x0][0x2d0], -R2 ;  /* 0x0000b4007c0a7a23 */ /* 0x002fca0000010802 */
[----:B---3--:R-:W-:Y:S01]  /*5e60*/  F2FP.PACK_AB R5, R180, R179 ;  /* 0x000000b3b405723e */ /* 0x008fe200000000ff */
[----:B------:R-:W-:Y:S01]  /*5e70*/  FFMA.FTZ R4, R126, c[0x0][0x2d0], -R2 ;  /* 0x0000b4007e047a23 */ /* 0x000fe20000010802 */
[----:B------:R-:W-:Y:S01]  /*5e80*/  F2FP.PACK_AB R6, R187, R186 ;  /* 0x000000babb06723e */ /* 0x000fe200000000ff */
[----:B------:R1:W3:Y:S01]  /*5e90*/  MUFU.EX2 R176, R10 ;  /* 0x0000000a00b07308 */ /* 0x0002e20000000800 */
[----:B-----5:R-:W-:-:S07]  /*5ea0*/  F2FP.PACK_AB R7, R182, R181 ;  /* 0x000000b5b607723e */ /* 0x020fce00000000ff */
[----:B------:R5:W-:Y:S01]  /*5eb0*/  MUFU.EX2 R175, R4 ;  /* 0x0000000400af7308 */ /* 0x000be20000000800 */
[----:B-1----:R-:W-:-:S07]  /*5ec0*/  FFMA.FTZ R10, R125, c[0x0][0x2d0], -R2 ;  /* 0x0000b4007d0a7a23 */ /* 0x002fce0000010802 */
[----:B------:R1:W1:Y:S01]  /*5ed0*/  MUFU.EX2 R177, R10 ;  /* 0x0000000a00b17308 */ /* 0x0002620000000800 */
[----:B-----5:R-:W-:-:S07]  /*5ee0*/  FFMA.FTZ R4, R127, c[0x0][0x2d0], -R0 ;  /* 0x0000b4007f047a23 */ /* 0x020fce0000010800 */
[----:B------:R5:W-:Y:S01]  /*5ef0*/  MUFU.EX2 R173, R4 ;  /* 0x0000000400ad7308 */ /* 0x000be20000000800 */
[----:B-1----:R-:W-:-:S07]  /*5f00*/  FFMA.FTZ R10, R129, c[0x0][0x2d0], -R0 ;  /* 0x0000b400810a7a23 */ /* 0x002fce0000010800 */
[----:B------:R1:W-:Y:S01]  /*5f10*/  MUFU.EX2 R172, R10 ;  /* 0x0000000a00ac7308 */ /* 0x0003e20000000800 */
[----:B-----5:R-:W-:-:S07]  /*5f20*/  FFMA.FTZ R4, R128, c[0x0][0x2d0], -R0 ;  /* 0x0000b40080047a23 */ /* 0x020fce0000010800 */
[----:B------:R5:W2:Y:S01]  /*5f30*/  MUFU.EX2 R174, R4 ;  /* 0x0000000400ae7308 */ /* 0x000aa20000000800 */
[----:B-1----:R-:W-:-:S07]  /*5f40*/  FFMA.FTZ R10, R130, c[0x0][0x2d0], -R0 ;  /* 0x0000b400820a7a23 */ /* 0x002fce0000010800 */
[----:B------:R1:W1:Y:S01]  /*5f50*/  MUFU.EX2 R87, R10 ;  /* 0x0000000a00577308 */ /* 0x0002620000000800 */
[----:B-----5:R-:W-:-:S07]  /*5f60*/  F2FP.PACK_AB R4, R185, R183 ;  /* 0x000000b7b904723e */ /* 0x020fce00000000ff */
[----:B----4-:R-:W-:Y:S01]  /*5f70*/  HMMA.16816.F32 R92, R4, R20, R104 ;  /* 0x00000014045c723c */ /* 0x010fe20000001868 */
[----:B-1----:R-:W-:-:S07]  /*5f80*/  FFMA.FTZ R10, R144, c[0x0][0x2d0], -R8 ;  /* 0x0000b400900a7a23 */ /* 0x002fce0000010808 */
[C---:B--2---:R-:W-:Y:S01]  /*5f90*/  HMMA.16816.F32 R104, R4.reuse, R16, R76 ;  /* 0x000000100468723c */ /* 0x044fe2000000184c */
[----:B------:R1:W-:Y:S07]  /*5fa0*/  MUFU.EX2 R83, R10 ;  /* 0x0000000a00537308 */ /* 0x0003ee0000000800 */
[C---:B------:R-:W-:Y:S08]  /*5fb0*/  HMMA.16816.F32 R120, R4.reuse, R12, R120 ;  /* 0x0000000c0478723c */ /* 0x040ff00000001878 */
[----:B------:R-:W-:Y:S01]  /*5fc0*/  HMMA.16816.F32 R136, R4, R24, R136 ;  /* 0x000000180488723c */ /* 0x000fe20000001888 */
[----:B-1----:R-:W-:-:S04]  /*5fd0*/  FFMA.FTZ R10, R142, c[0x0][0x2d0], -R8 ;  /* 0x0000b4008e0a7a23 */ /* 0x002fc80000010808 */
[----:B------:R1:W-:Y:S03]  /*5fe0*/  MUFU.EX2 R84, R10 ;  /* 0x0000000a00547308 */ /* 0x0003e60000000800 */
[C---:B------:R-:W-:Y:S08]  /*5ff0*/  HMMA.16816.F32 R100, R4.reuse, R22, R100 ;  /* 0x000000160464723c */ /* 0x040ff00000001864 */
[----:B------:R-:W-:Y:S01]  /*6000*/  HMMA.16816.F32 R116, R4, R18, R116 ;  /* 0x000000120474723c */ /* 0x000fe20000001874 */
[----:B-1----:R-:W-:-:S07]  /*6010*/  FFMA.FTZ R10, R140, c[0x0][0x2d0], -R8 ;  /* 0x0000b4008c0a7a23 */ /* 0x002fce0000010808 */
[C---:B------:R-:W-:Y:S01]  /*6020*/  HMMA.16816.F32 R132, R4.reuse, R14, R132 ;  /* 0x0000000e0484723c */ /* 0x040fe20000001884 */
[----:B------:R1:W-:Y:S07]  /*6030*/  MUFU.EX2 R85, R10 ;  /* 0x0000000a00557308 */ /* 0x0003ee0000000800 */
[----:B------:R-:W-:Y:S07]  /*6040*/  HMMA.16816.F32 R60, R4, R26, R56 ;  /* 0x0000001a043c723c */ /* 0x000fee0000001838 */
[----:B---3--:R-:W-:Y:S01]  /*6050*/  F2FP.PACK_AB R4, R176, R178 ;  /* 0x000000b2b004723e */ /* 0x008fe200000000ff */
[----:B-1----:R-:W-:Y:S01]  /*6060*/  FFMA.FTZ R10, R131, c[0x0][0x2d0], -R8 ;  /* 0x0000b400830a7a23 */ /* 0x002fe20000010808 */
[----:B------:R-:W-:Y:S01]  /*6070*/  F2FP.PACK_AB R6, R175, R177 ;  /* 0x000000b1af06723e */ /* 0x000fe200000000ff */
[----:B------:R-:W-:Y:S01]  /*6080*/  LDSM.16.MT88.4 R128, [R191+0x2000] ;  /* 0x00200000bf80783b */ /* 0x000fe20000004200 */
[----:B------:R-:W-:Y:S01]  /*6090*/  F2FP.PACK_AB R5, R174, R173 ;  /* 0x000000adae05723e */ /* 0x000fe200000000ff */
[----:B------:R1:W-:Y:S01]  /*60a0*/  MUFU.EX2 R86, R10 ;  /* 0x0000000a00567308 */ /* 0x0003e20000000800 */
[----:B------:R-:W-:-:S07]  /*60b0*/  F2FP.PACK_AB R7, R87, R172 ;  /* 0x000000ac5707723e */ /* 0x000fce00000000ff */
[----:B------:R-:W-:Y:S01]  /*60c0*/  HMMA.16816.F32 R56, R4, R20, R48 ;  /* 0x000000140438723c */ /* 0x000fe20000001830 */
[----:B-1----:R-:W-:-:S07]  /*60d0*/  FFMA.FTZ R10, R146, c[0x0][0x2d0], -R3 ;  /* 0x0000b400920a7a23 */ /* 0x002fce0000010803 */
[C---:B------:R-:W-:Y:S01]  /*60e0*/  HMMA.16816.F32 R48, R4.reuse, R16, R44 ;  /* 0x000000100430723c */ /* 0x040fe2000000182c */
[----:B------:R1:W-:Y:S07]  /*60f0*/  MUFU.EX2 R79, R10 ;  /* 0x0000000a004f7308 */ /* 0x0003ee0000000800 */
[C---:B------:R-:W-:Y:S01]  /*6100*/  HMMA.16816.F32 R44, R4.reuse, R18, R36 ;  /* 0x00000012042c723c */ /* 0x040fe20000001824 */
[----:B------:R-:W-:Y:S07]  /*6110*/  LDSM.16.MT88.4 R16, [R193+0x1800] ;  /* 0x00180000c110783b */ /* 0x000fee0000004200 */
[----:B------:R-:W-:Y:S01]  /*6120*/  HMMA.16816.F32 R36, R4, R14, R32 ;  /* 0x0000000e0424723c */ /* 0x000fe20000001820 */
[----:B-1----:R-:W-:-:S04]  /*6130*/  FFMA.FTZ R10, R145, c[0x0][0x2d0], -R3 ;  /* 0x0000b400910a7a23 */ /* 0x002fc80000010803 */
[----:B------:R1:W2:Y:S03]  /*6140*/  MUFU.EX2 R80, R10 ;  /* 0x0000000a00507308 */ /* 0x0002a60000000800 */
[C---:B------:R-:W-:Y:S01]  /*6150*/  HMMA.16816.F32 R64, R4.reuse, R22, R64 ;  /* 0x000000160440723c */ /* 0x040fe20000001840 */
[----:B------:R-:W3:Y:S07]  /*6160*/  LDSM.16.MT88.4 R20, [R190+0x1800] ;  /* 0x00180000be14783b */ /* 0x000eee0000004200 */
[----:B------:R-:W-:Y:S01]  /*6170*/  HMMA.16816.F32 R40, R4, R12, R40 ;  /* 0x0000000c0428723c */ /* 0x000fe20000001828 */
[----:B------:R-:W4:Y:S01]  /*6180*/  LDSM.16.MT88.4 R12, [R191+0x1800] ;  /* 0x00180000bf0c783b */ /* 0x000f220000004200 */
[----:B-1----:R-:W-:-:S06]  /*6190*/  FFMA.FTZ R10, R143, c[0x0][0x2d0], -R3 ;  /* 0x0000b4008f0a7a23 */ /* 0x002fcc0000010803 */
[C---:B------:R-:W-:Y:S01]  /*61a0*/  HMMA.16816.F32 R32, R4.reuse, R24, R52 ;  /* 0x000000180420723c */ /* 0x040fe20000001834 */
[----:B------:R1:W-:Y:S07]  /*61b0*/  MUFU.EX2 R81, R10 ;  /* 0x0000000a00517308 */ /* 0x0003ee0000000800 */
[----:B------:R-:W-:Y:S01]  /*61c0*/  HMMA.16816.F32 R28, R4, R26, R28 ;  /* 0x0000001a041c723c */ /* 0x000fe2000000181c */
[----:B------:R-:W5:Y:S06]  /*61d0*/  LDSM.16.MT88.4 R24, [R192+0x1800] ;  /* 0x00180000c018783b */ /* 0x000f6c0000004200 */
[----:B------:R-:W-:Y:S01]  /*61e0*/  FFMA.FTZ R4, R150, c[0x0][0x2d0], -R2 ;  /* 0x0000b40096047a23 */ /* 0x000fe20000010802 */
[----:B--2---:R-:W-:-:S02]  /*61f0*/  F2FP.PACK_AB R5, R80, R79 ;  /* 0x0000004f5005723e */ /* 0x004fc400000000ff */
[----:B------:R-:W-:Y:S01]  /*6200*/  F2FP.PACK_AB R6, R86, R85 ;  /* 0x000000555606723e */ /* 0x000fe200000000ff */
[----:B-1----:R-:W-:Y:S01]  /*6210*/  FFMA.FTZ R10, R141, c[0x0][0x2d0], -R3 ;  /* 0x0000b4008d0a7a23 */ /* 0x002fe20000010803 */
[----:B------:R1:W-:Y:S08]  /*6220*/  MUFU.EX2 R75, R4 ;  /* 0x00000004004b7308 */ /* 0x0003f00000000800 */
[----:B------:R2:W2:Y:S01]  /*6230*/  MUFU.EX2 R82, R10 ;  /* 0x0000000a00527308 */ /* 0x0004a20000000800 */
[----:B-1----:R-:W-:-:S07]  /*6240*/  FFMA.FTZ R4, R149, c[0x0][0x2d0], -R2 ;  /* 0x0000b40095047a23 */ /* 0x002fce0000010802 */
[----:B------:R1:W-:Y:S01]  /*6250*/  MUFU.EX2 R76, R4 ;  /* 0x00000004004c7308 */ /* 0x0003e20000000800 */
[----:B--2---:R-:W-:Y:S01]  /*6260*/  FFMA.FTZ R10, R147, c[0x0][0x2d0], -R2 ;  /* 0x0000b400930a7a23 */ /* 0x004fe20000010802 */
[----:B------:R-:W-:-:S06]  /*6270*/  F2FP.PACK_AB R7, R82, R81 ;  /* 0x000000515207723e */ /* 0x000fcc00000000ff */
[----:B------:R2:W-:Y:S01]  /*6280*/  MUFU.EX2 R77, R10 ;  /* 0x0000000a004d7308 */ /* 0x0005e20000000800 */
[----:B-1----:R-:W-:-:S07]  /*6290*/  FFMA.FTZ R4, R151, c[0x0][0x2d0], -R0 ;  /* 0x0000b40097047a23 */ /* 0x002fce0000010800 */
[----:B------:R1:W-:Y:S01]  /*62a0*/  MUFU.EX2 R73, R4 ;  /* 0x0000000400497308 */ /* 0x0003e20000000800 */
[----:B--2---:R-:W-:-:S07]  /*62b0*/  FFMA.FTZ R10, R148, c[0x0][0x2d0], -R2 ;  /* 0x0000b400940a7a23 */ /* 0x004fce0000010802 */
[----:B------:R2:W-:Y:S01]  /*62c0*/  MUFU.EX2 R78, R10 ;  /* 0x0000000a004e7308 */ /* 0x0005e20000000800 */
[----:B-1----:R-:W-:-:S07]  /*62d0*/  FFMA.FTZ R4, R153, c[0x0][0x2d0], -R0 ;  /* 0x0000b40099047a23 */ /* 0x002fce0000010800 */
[----:B------:R1:W-:Y:S01]  /*62e0*/  MUFU.EX2 R74, R4 ;  /* 0x00000004004a7308 */ /* 0x0003e20000000800 */
[----:B--2---:R-:W-:-:S07]  /*62f0*/  FFMA.FTZ R10, R152, c[0x0][0x2d0], -R0 ;  /* 0x0000b400980a7a23 */ /* 0x004fce0000010800 */
[----:B------:R2:W-:Y:S01]  /*6300*/  MUFU.EX2 R69, R10 ;  /* 0x0000000a00457308 */ /* 0x0005e20000000800 */
[----:B-1----:R-:W-:-:S07]  /*6310*/  F2FP.PACK_AB R4, R84, R83 ;  /* 0x000000535404723e */ /* 0x002fce00000000ff */
[----:B---3--:R-:W-:Y:S01]  /*6320*/  HMMA.16816.F32 R92, R4, R20, R92 ;  /* 0x00000014045c723c */ /* 0x008fe2000000185c */
[----:B--2---:R-:W-:-:S04]  /*6330*/  FFMA.FTZ R10, R154, c[0x0][0x2d0], -R0 ;  /* 0x0000b4009a0a7a23 */ /* 0x004fc80000010800 */
[----:B------:R1:W-:Y:S03]  /*6340*/  MUFU.EX2 R68, R10 ;  /* 0x0000000a00447308 */ /* 0x0003e60000000800 */
[C---:B------:R-:W-:Y:S08]  /*6350*/  HMMA.16816.F32 R100, R4.reuse, R22, R100 ;  /* 0x000000160464723c */ /* 0x040ff00000001864 */
[----:B------:R-:W-:Y:S01]  /*6360*/  HMMA.16816.F32 R104, R4, R16, R104 ;  /* 0x000000100468723c */ /* 0x000fe20000001868 */
[----:B-1----:R-:W-:-:S07]  /*6370*/  FFMA.FTZ R10, R158, c[0x0][0x2d0], -R8 ;  /* 0x0000b4009e0a7a23 */ /* 0x002fce0000010808 */
[C---:B------:R-:W-:Y:S01]  /*6380*/  HMMA.16816.F32 R116, R4.reuse, R18, R116 ;  /* 0x000000120474723c */ /* 0x040fe20000001874 */
[----:B------:R1:W-:Y:S07]  /*6390*/  MUFU.EX2 R52, R10 ;  /* 0x0000000a00347308 */ /* 0x0003ee0000000800 */
[C---:B----4-:R-:W-:Y:S08]  /*63a0*/  HMMA.16816.F32 R120, R4.reuse, R12, R120 ;  /* 0x0000000c0478723c */ /* 0x050ff00000001878 */
[----:B------:R-:W-:Y:S01]  /*63b0*/  HMMA.16816.F32 R132, R4, R14, R132 ;  /* 0x0000000e0484723c */ /* 0x000fe20000001884 */
[----:B-1----:R-:W-:-:S04]  /*63c0*/  FFMA.FTZ R10, R157, c[0x0][0x2d0], -R8 ;  /* 0x0000b4009d0a7a23 */ /* 0x002fc80000010808 */
[----:B------:R1:W2:Y:S03]  /*63d0*/  MUFU.EX2 R54, R10 ;  /* 0x0000000a00367308 */ /* 0x0002a60000000800 */
[C---:B-----5:R-:W-:Y:S08]  /*63e0*/  HMMA.16816.F32 R136, R4.reuse, R24, R136 ;  /* 0x000000180488723c */ /* 0x060ff00000001888 */
[----:B------:R-:W-:Y:S01]  /*63f0*/  HMMA.16816.F32 R60, R4, R26, R60 ;  /* 0x0000001a043c723c */ /* 0x000fe2000000183c */
[--C-:B-1----:R-:W-:Y:S01]  /*6400*/  FFMA.FTZ R10, R156, c[0x0][0x2d0], -R8.reuse ;  /* 0x0000b4009c0a7a23 */ /* 0x102fe20000010808 */
[----:B--2---:R-:W-:Y:S01]  /*6410*/  F2FP.PACK_AB R148, R54, R52 ;  /* 0x000000343694723e */ /* 0x004fe200000000ff */
[----:B------:R-:W-:-:S04]  /*6420*/  FFMA.FTZ R8, R155, c[0x0][0x2d0], -R8 ;  /* 0x0000b4009b087a23 */ /* 0x000fc80000010808 */
[----:B------:R-:W-:Y:S01]  /*6430*/  F2FP.PACK_AB R4, R78, R77 ;  /* 0x0000004d4e04723e */ /* 0x000fe200000000ff */
[----:B------:R-:W-:Y:S01]  /*6440*/  MUFU.EX2 R55, R10 ;  /* 0x0000000a00377308 */ /* 0x000fe20000000800 */
[----:B------:R-:W-:Y:S02]  /*6450*/  F2FP.PACK_AB R6, R76, R75 ;  /* 0x0000004b4c06723e */ /* 0x000fe400000000ff */
[----:B------:R-:W-:Y:S02]  /*6460*/  F2FP.PACK_AB R5, R74, R73 ;  /* 0x000000494a05723e */ /* 0x000fe400000000ff */
[----:B------:R-:W-:-:S03]  /*6470*/  F2FP.PACK_AB R7, R68, R69 ;  /* 0x000000454407723e */ /* 0x000fc600000000ff */
[----:B------:R1:W2:Y:S04]  /*6480*/  MUFU.EX2 R53, R8 ;  /* 0x0000000800357308 */ /* 0x0002a80000000800 */
[C---:B------:R-:W-:Y:S08]  /*6490*/  HMMA.16816.F32 R64, R4.reuse, R22, R64 ;  /* 0x000000160440723c */ /* 0x040ff00000001840 */
[----:B------:R-:W-:Y:S01]  /*64a0*/  HMMA.16816.F32 R56, R4, R20, R56 ;  /* 0x000000140438723c */ /* 0x000fe20000001838 */
[----:B-1----:R-:W-:Y:S01]  /*64b0*/  FFMA.FTZ R8, R160, c[0x0][0x2d0], -R3 ;  /* 0x0000b400a0087a23 */ /* 0x002fe20000010803 */
[----:B--2---:R-:W-:-:S03]  /*64c0*/  F2FP.PACK_AB R150, R53, R55 ;  /* 0x000000373596723e */ /* 0x004fc600000000ff */
[----:B------:R1:W-:Y:S03]  /*64d0*/  MUFU.EX2 R23, R8 ;  /* 0x0000000800177308 */ /* 0x0003e60000000800 */
[C---:B------:R-:W-:Y:S08]  /*64e0*/  HMMA.16816.F32 R48, R4.reuse, R16, R48 ;  /* 0x000000100430723c */ /* 0x040ff00000001830 */
[----:B------:R-:W-:Y:S01]  /*64f0*/  HMMA.16816.F32 R44, R4, R18, R44 ;  /* 0x00000012042c723c */ /* 0x000fe2000000182c */
[----:B-1----:R-:W-:-:S07]  /*6500*/  FFMA.FTZ R8, R161, c[0x0][0x2d0], -R3 ;  /* 0x0000b400a1087a23 */ /* 0x002fce0000010803 */
[C---:B------:R-:W-:Y:S01]  /*6510*/  HMMA.16816.F32 R40, R4.reuse, R12, R40 ;  /* 0x0000000c0428723c */ /* 0x040fe20000001828 */
[----:B------:R1:W2:Y:S07]  /*6520*/  MUFU.EX2 R22, R8 ;  /* 0x0000000800167308 */ /* 0x0002ae0000000800 */
[C---:B------:R-:W-:Y:S01]  /*6530*/  HMMA.16816.F32 R36, R4.reuse, R14, R36 ;  /* 0x0000000e0424723c */ /* 0x040fe20000001824 */
[----:B------:R-:W3:Y:S07]  /*6540*/  LDSM.16.MT88.4 R12, [R192+0x2000] ;  /* 0x00200000c00c783b */ /* 0x000eee0000004200 */
[----:B------:R-:W-:Y:S01]  /*6550*/  HMMA.16816.F32 R32, R4, R24, R32 ;  /* 0x000000180420723c */ /* 0x000fe20000001820 */
[----:B-1----:R-:W-:Y:S01]  /*6560*/  FFMA.FTZ R8, R159, c[0x0][0x2d0], -R3 ;  /* 0x0000b4009f087a23 */ /* 0x002fe20000010803 */
[----:B--2---:R-:W-:-:S03]  /*6570*/  F2FP.PACK_AB R149, R22, R23 ;  /* 0x000000171695723e */ /* 0x004fc600000000ff */
[----:B------:R1:W-:Y:S03]  /*6580*/  MUFU.EX2 R21, R8 ;  /* 0x0000000800157308 */ /* 0x0003e60000000800 */
[----:B------:R-:W-:Y:S07]  /*6590*/  HMMA.16816.F32 R28, R4, R26, R28 ;  /* 0x0000001a041c723c */ /* 0x000fee000000181c */
[----:B------:R-:W-:-:S02]  /*65a0*/  FFMA.FTZ R5, R162, c[0x0][0x2d0], -R3 ;  /* 0x0000b400a2057a23 */ /* 0x000fc40000010803 */
[----:B------:R-:W-:Y:S02]  /*65b0*/  FFMA.FTZ R7, R169, c[0x0][0x2d0], -R0 ;  /* 0x0000b400a9077a23 */ /* 0x000fe40000010800 */
[----:B------:R2:W4:Y:S01]  /*65c0*/  MUFU.EX2 R20, R5 ;  /* 0x0000000500147308 */ /* 0x0005220000000800 */
[--C-:B------:R-:W-:Y:S02]  /*65d0*/  FFMA.FTZ R4, R167, c[0x0][0x2d0], -R2.reuse ;  /* 0x0000b400a7047a23 */ /* 0x100fe40000010802 */
[----:B------:R-:W-:Y:S02]  /*65e0*/  FFMA.FTZ R3, R165, c[0x0][0x2d0], -R2 ;  /* 0x0000b400a5037a23 */ /* 0x000fe40000010802 */
[----:B-1----:R-:W-:Y:S02]  /*65f0*/  FFMA.FTZ R8, R168, c[0x0][0x2d0], -R0 ;  /* 0x0000b400a8087a23 */ /* 0x002fe40000010800 */
[--C-:B------:R-:W-:Y:S01]  /*6600*/  FFMA.FTZ R6, R164, c[0x0][0x2d0], -R2.reuse ;  /* 0x0000b400a4067a23 */ /* 0x100fe20000010802 */
[----:B------:R1:W-:Y:S01]  /*6610*/  MUFU.EX2 R16, R4 ;  /* 0x0000000400107308 */ /* 0x0003e20000000800 */
[----:B------:R-:W-:-:S02]  /*6620*/  FFMA.FTZ R2, R163, c[0x0][0x2d0], -R2 ;  /* 0x0000b400a3027a23 */ /* 0x000fc40000010802 */
[----:B--2---:R-:W-:-:S05]  /*6630*/  FFMA.FTZ R5, R170, c[0x0][0x2d0], -R0 ;  /* 0x0000b400aa057a23 */ /* 0x004fca0000010800 */
[----:B------:R-:W-:Y:S01]  /*6640*/  MUFU.EX2 R10, R7 ;  /* 0x00000007000a7308 */ /* 0x000fe20000000800 */
[----:B------:R-:W-:Y:S01]  /*6650*/  FFMA.FTZ R0, R166, c[0x0][0x2d0], -R0 ;  /* 0x0000b400a6007a23 */ /* 0x000fe20000010800 */
[----:B----4-:R-:W-:Y:S01]  /*6660*/  F2FP.PACK_AB R151, R20, R21 ;  /* 0x000000151497723e */ /* 0x010fe200000000ff */
[----:B-1----:R-:W-:-:S05]  /*6670*/  FADD.FTZ R4, R202, R11 ;  /* 0x0000000bca047221 */ /* 0x002fca0000010000 */
[----:B------:R1:W2:Y:S01]  /*6680*/  MUFU.EX2 R19, R3 ;  /* 0x0000000300137308 */ /* 0x0002a20000000800 */
[C---:B------:R-:W-:Y:S07]  /*6690*/  HMMA.16816.F32 R92, R148.reuse, R96, R92 ;  /* 0x00000060945c723c */ /* 0x040fee000000185c */
[----:B------:R4:W-:Y:S01]  /*66a0*/  MUFU.EX2 R7, R0 ;  /* 0x0000000000077308 */ /* 0x0009e20000000800 */
[----:B------:R-:W-:Y:S01]  /*66b0*/  HMMA.16816.F32 R100, R148, R98, R100 ;  /* 0x000000629464723c */ /* 0x000fe20000001864 */
[----:B-1----:R-:W-:-:S06]  /*66c0*/  FADD.FTZ R3, R207, R203 ;  /* 0x000000cbcf037221 */ /* 0x002fcc0000010000 */
[----:B------:R1:W-:Y:S01]  /*66d0*/  MUFU.EX2 R17, R2 ;  /* 0x0000000200117308 */ /* 0x0003e20000000800 */
[----:B--2---:R-:W-:Y:S01]  /*66e0*/  F2FP.PACK_AB R144, R19, R16 ;  /* 0x000000101390723e */ /* 0x004fe200000000ff */
[----:B------:R-:W-:Y:S01]  /*66f0*/  HMMA.16816.F32 R104, R148, R112, R104 ;  /* 0x000000709468723c */ /* 0x000fe20000001868 */
[----:B------:R-:W-:Y:S02]  /*6700*/  FADD.FTZ R3, R206, R3 ;  /* 0x00000003ce037221 */ /* 0x000fe40000010000 */
[----:B----4-:R-:W-:-:S03]  /*6710*/  FADD.FTZ R0, R212, R211 ;  /* 0x000000d3d4007221 */ /* 0x010fc60000010000 */
[----:B------:R2:W4:Y:S01]  /*6720*/  MUFU.EX2 R11, R5 ;  /* 0x00000005000b7308 */ /* 0x0005220000000800 */
[----:B------:R-:W-:Y:S01]  /*6730*/  FADD.FTZ R3, R217, R3 ;  /* 0x00000003d9037221 */ /* 0x000fe20000010000 */
[----:B------:R-:W-:Y:S01]  /*6740*/  HMMA.16816.F32 R116, R148, R114, R116 ;  /* 0x000000729474723c */ /* 0x000fe20000001874 */
[----:B------:R-:W-:Y:S02]  /*6750*/  FADD.FTZ R0, R213, R0 ;  /* 0x00000000d5007221 */ /* 0x000fe40000010000 */
[----:B-1----:R-:W-:-:S03]  /*6760*/  FADD.FTZ R2, R218, R4 ;  /* 0x00000004da027221 */ /* 0x002fc60000010000 */
[----:B------:R-:W1:Y:S02]  /*6770*/  MUFU.EX2 R18, R6 ;  /* 0x0000000600127308 */ /* 0x000e640000000800 */
[C---:B------:R-:W-:Y:S01]  /*6780*/  HMMA.16816.F32 R120, R148.reuse, R128, R120 ;  /* 0x000000809478723c */ /* 0x040fe20000001878 */
[----:B------:R-:W-:Y:S02]  /*6790*/  FADD.FTZ R4, R219, R2 ;  /* 0x00000002db047221 */ /* 0x000fe40000010000 */
[----:B------:R-:W-:Y:S02]  /*67a0*/  FADD.FTZ R2, R214, R0 ;  /* 0x00000000d6027221 */ /* 0x000fe40000010000 */
[----:B--2---:R-:W-:Y:S01]  /*67b0*/  FADD.FTZ R5, R89, R88 ;  /* 0x0000005859057221 */ /* 0x004fe20000010000 */
[----:B------:R-:W2:Y:S01]  /*67c0*/  MUFU.EX2 R8, R8 ;  /* 0x0000000800087308 */ /* 0x000ea20000000800 */
[----:B------:R-:W-:Y:S01]  /*67d0*/  FADD.FTZ R0, R227, R4 ;  /* 0x00000004e3007221 */ /* 0x000fe20000010000 */
[----:B----4-:R-:W-:Y:S01]  /*67e0*/  F2FP.PACK_AB R145, R10, R11 ;  /* 0x0000000b0a91723e */ /* 0x010fe200000000ff */
[----:B------:R-:W-:Y:S01]  /*67f0*/  FADD.FTZ R5, R208, R5 ;  /* 0x00000005d0057221 */ /* 0x000fe20000010000 */
[----:B------:R-:W-:Y:S01]  /*6800*/  HMMA.16816.F32 R132, R148, R130, R132 ;  /* 0x000000829484723c */ /* 0x000fe20000001884 */
[----:B------:R-:W-:-:S02]  /*6810*/  FADD.FTZ R2, R221, R2 ;  /* 0x00000002dd027221 */ /* 0x000fc40000010000 */
[----:B------:R-:W-:Y:S01]  /*6820*/  FADD.FTZ R4, R215, R3 ;  /* 0x00000003d7047221 */ /* 0x000fe20000010000 */
[----:B-1----:R-:W-:Y:S01]  /*6830*/  F2FP.PACK_AB R146, R17, R18 ;  /* 0x000000121192723e */ /* 0x002fe200000000ff */
[----:B------:R-:W-:Y:S02]  /*6840*/  FADD.FTZ R5, R205, R5 ;  /* 0x00000005cd057221 */ /* 0x000fe40000010000 */
[----:B------:R-:W-:Y:S01]  /*6850*/  FADD.FTZ R3, R224, R0 ;  /* 0x00000000e0037221 */ /* 0x000fe20000010000 */
[----:B---3--:R-:W-:Y:S01]  /*6860*/  HMMA.16816.F32 R136, R148, R12, R136 ;  /* 0x0000000c9488723c */ /* 0x008fe20000001888 */
[----:B------:R-:W-:Y:S02]  /*6870*/  FADD.FTZ R2, R222, R2 ;  /* 0x00000002de027221 */ /* 0x000fe40000010000 */
[----:B------:R-:W-:Y:S01]  /*6880*/  FADD.FTZ R0, R216, R4 ;  /* 0x00000004d8007221 */ /* 0x000fe20000010000 */
[----:B--2---:R-:W-:Y:S01]  /*6890*/  F2FP.PACK_AB R147, R7, R8 ;  /* 0x000000080793723e */ /* 0x004fe200000000ff */
        /* <DEDUP_REMOVED lines=56> */
[----:B------:R-:W-:Y:S01]  /*6c20*/  FADD.FTZ R6, R22, R0 ;  /* 0x0000000016067221 */ /* 0x000fe20000010000 */
[----:B------:R-:W-:Y:S01]  /*6c30*/  IADD3 R0, R171, -0x2, RZ ;  /* 0xfffffffeab007810 */ /* 0x000fe20007ffe0ff */
[----:B------:R-:W-:-:S02]  /*6c40*/  FADD.FTZ R2, R10, R2 ;  /* 0x000000020a027221 */ /* 0x000fc40000010000 */
[----:B------:R-:W-:Y:S01]  /*6c50*/  FADD.FTZ R3, R19, R3 ;  /* 0x0000000313037221 */ /* 0x000fe20000010000 */
[----:B------:R-:W-:Y:S01]  /*6c60*/  ISETP.GE.AND P1, PT, R0, R229, PT ;  /* 0x000000e50000720c */ /* 0x000fe20003f26270 */
[----:B------:R-:W-:Y:S02]  /*6c70*/  FADD.FTZ R5, R55, R4 ;  /* 0x0000000437057221 */ /* 0x000fe40000010000 */
[----:B------:R-:W-:Y:S02]  /*6c80*/  FADD.FTZ R4, R21, R6 ;  /* 0x0000000615047221 */ /* 0x000fe40000010000 */
[----:B------:R-:W-:Y:S02]  /*6c90*/  FADD.FTZ R2, R8, R2 ;  /* 0x0000000208027221 */ /* 0x000fe40000010000 */
[----:B------:R-:W-:Y:S02]  /*6ca0*/  FADD.FTZ R3, R18, R3 ;  /* 0x0000000312037221 */ /* 0x000fe40000010000 */
[----:B------:R-:W-:-:S02]  /*6cb0*/  FADD.FTZ R5, R53, R5 ;  /* 0x0000000535057221 */ /* 0x000fc40000010000 */
[----:B------:R-:W-:Y:S02]  /*6cc0*/  FADD.FTZ R4, R20, R4 ;  /* 0x0000000414047221 */ /* 0x000fe40000010000 */
[----:B------:R-:W-:Y:S01]  /*6cd0*/  FADD.FTZ R2, R7, R2 ;  /* 0x0000000207027221 */ /* 0x000fe20000010000 */
[----:B------:R1:W-:Y:S01]  /*6ce0*/  STL [R1], R5 ;  /* 0x0000000501007387 */ /* 0x0003e20000100800 */
[----:B------:R-:W-:-:S03]  /*6cf0*/  FADD.FTZ R3, R17, R3 ;  /* 0x0000000311037221 */ /* 0x000fc60000010000 */
[----:B------:R1:W-:Y:S04]  /*6d00*/  STL [R1+0x4], R4 ;  /* 0x0000040401007387 */ /* 0x0003e80000100800 */
[----:B------:R1:W-:Y:S04]  /*6d10*/  STL [R1+0xc], R2 ;  /* 0x00000c0201007387 */ /* 0x0003e80000100800 */
[----:B------:R1:W-:Y:S01]  /*6d20*/  STL [R1+0x8], R3 ;  /* 0x0000080301007387 */ /* 0x0003e20000100800 */
[----:B------:R-:W-:Y:S05]  /*6d30*/  @!P1 BRA `(.L_x_81) ;  /* 0x00003f0000009947 */ /* 0x000fea0003800000 */
[----:B------:R-:W-:Y:S01]  /*6d40*/  MOV R230, R0 ;  /* 0x0000000000e67202 */ /* 0x000fe20000000f00 */
[----:B------:R-:W-:Y:S01]  /*6d50*/  IMAD.MOV.U32 R0, RZ, RZ, R72 ;  /* 0x000000ffff007224 */ /* 0x000fe200078e0048 */
[----:B------:R-:W-:Y:S01]  /*6d60*/  MOV R84, R71 ;  /* 0x0000004700547202 */ /* 0x000fe20000000f00 */
[----:B------:R-:W-:Y:S01]  /*6d70*/  IMAD.MOV.U32 R85, RZ, RZ, R70 ;  /* 0x000000ffff557224 */ /* 0x000fe200078e0046 */
[----:B------:R-:W-:-:S02]  /*6d80*/  MOV R86, R9 ;  /* 0x0000000900567202 */ /* 0x000fc40000000f00 */
.L_x_88:
[----:B------:R-:W2:Y:S01]  /*6d90*/  LDL.64 R8, [R1+0x28] ;  /* 0x0000280001087983 */ /* 0x000ea20000100a00 */
[----:B------:R-:W-:Y:S04]  /*6da0*/  DEPBAR.LE SB0, 0x0 ;  /* 0x000080000000791a */ /* 0x000fe80000000000 */
[----:B------:R-:W3:Y:S04]  /*6db0*/  LDL R6, [R1+0x38] ;  /* 0x0000380001067983 */ /* 0x000ee80000100800 */
[----:B------:R-:W-:Y:S01]  /*6dc0*/  BAR.SYNC.DEFER_BLOCKING 0x0 ;  /* 0x0000000000007b1d */ /* 0x000fe20000010000 */
[----:B------:R-:W-:Y:S01]  /*6dd0*/  R2P PR, R244, 0x6 ;  /* 0x00000006f4007804 */ /* 0x000fe20000000000 */
[----:B-1----:R-:W-:Y:S01]  /*6de0*/  IMAD.WIDE.U32 R4, R220, c[0x0][0x208], RZ ;  /* 0x00008200dc047a25 */ /* 0x002fe200078e00ff */
[C---:B------:R-:W-:Y:S02]  /*6df0*/  IADD3 R2, R184.reuse, 0x20, RZ ;  /* 0x00000020b8027810 */ /* 0x040fe40007ffe0ff */
[----:B------:R-:W-:Y:S01]  /*6e00*/  SHF.R.S32.HI R3, RZ, 0x1f, R220 ;  /* 0x0000001fff037819 */ /* 0x000fe200000114dc */
[----:B------:R-:W-:Y:S01]  /*6e10*/  IMAD.SHL.U32 R59, R231, 0x2, RZ ;  /* 0x00000002e73b7824 */ /* 0x000fe200078e00ff */
[C---:B------:R-:W-:Y:S03]  /*6e20*/  IADD3 R87, R184.reuse, 0x40, RZ ;  /* 0x00000040b8577810 */ /* 0x040fe60007ffe0ff */
[----:B------:R-:W-:Y:S04]  /*6e30*/  IMAD R3, R3, c[0x0][0x208], RZ ;  /* 0x0000820003037a24 */ /* 0x000fe800078e02ff */
[----:B------:R-:W-:Y:S01]  /*6e40*/  @P1 IADD3 R2, R184, -0x20, RZ ;  /* 0xffffffe0b8021810 */ /* 0x000fe20007ffe0ff */
[----:B------:R-:W-:Y:S01]  /*6e50*/  IMAD R3, R220, c[0x0][0x20c], R3 ;  /* 0x00008300dc037a24 */ /* 0x000fe200078e0203 */
[----:B------:R-:W-:Y:S03]  /*6e60*/  @P2 IADD3 R87, R184, -0x40, RZ ;  /* 0xffffffc0b8572810 */ /* 0x000fe60007ffe0ff */
[----:B------:R-:W-:Y:S01]  /*6e70*/  IMAD.IADD R3, R5, 0x1, R3 ;  /* 0x0000000105037824 */ /* 0x000fe200078e0203 */
[----:B------:R-:W-:Y:S02]  /*6e80*/  SHF.R.S32.HI R5, RZ, 0x1f, R201 ;  /* 0x0000001fff057819 */ /* 0x000fe400000114c9 */
[C---:B------:R-:W-:Y:S01]  /*6e90*/  IADD3 R188, R87.reuse, 0x2000, RZ ;  /* 0x0000200057bc7810 */ /* 0x040fe20007ffe0ff */
[----:B------:R-:W1:Y:S01]  /*6ea0*/  LDSM.16.M88.4 R160, [R2] ;  /* 0x0000000002a0783b */ /* 0x000e620000000200 */
[C---:B------:R-:W-:Y:S02]  /*6eb0*/  IADD3 R187, R87.reuse, 0x1800, RZ ;  /* 0x0000180057bb7810 */ /* 0x040fe40007ffe0ff */
[C---:B------:R-:W-:Y:S01]  /*6ec0*/  IADD3 R186, R87.reuse, 0x1000, RZ ;  /* 0x0000100057ba7810 */ /* 0x040fe20007ffe0ff */
[----:B------:R-:W4:Y:S01]  /*6ed0*/  LDSM.16.M88.4 R168, [R2+0x800] ;  /* 0x0008000002a8783b */ /* 0x000f220000000200 */
[----:B------:R-:W-:Y:S03]  /*6ee0*/  IADD3 R185, R87, 0x800, RZ ;  /* 0x0000080057b97810 */ /* 0x000fe60007ffe0ff */
[----:B------:R-:W1:Y:S04]  /*6ef0*/  LDSM.16.M88.4 R172, [R2+0x1000] ;  /* 0x0010000002ac783b */ /* 0x000e680000000200 */
[----:B------:R-:W1:Y:S04]  /*6f00*/  LDSM.16.M88.4 R176, [R2+0x1800] ;  /* 0x0018000002b0783b */ /* 0x000e680000000200 */
[----:B------:R5:W1:Y:S04]  /*6f10*/  LDSM.16.M88.4 R180, [R2+0x2000] ;  /* 0x0020000002b4783b */ /* 0x000a680000000200 */
[----:B------:R1:W1:Y:S04]  /*6f20*/  LDSM.16.M88.4 R80, [R194] ;  /* 0x00000000c250783b */ /* 0x0002680000000200 */
[----:B------:R1:W1:Y:S04]  /*6f30*/  LDSM.16.M88.4 R76, [R194+0x2000] ;  /* 0x00200000c24c783b */ /* 0x0002680000000200 */
[----:B------:R1:W1:Y:S04]  /*6f40*/  LDSM.16.M88.4 R16, [R184] ;  /* 0x00000000b810783b */ /* 0x0002680000000200 */
[----:B------:R1:W1:Y:S04]  /*6f50*/  LDSM.16.M88.4 R32, [R184+0x800] ;  /* 0x00080000b820783b */ /* 0x0002680000000200 */
[----:B------:R1:W1:Y:S01]  /*6f60*/  LDSM.16.M88.4 R48, [R184+0x1000] ;  /* 0x00100000b830783b */ /* 0x0002620000000200 */
[----:B-----5:R-:W-:Y:S03]  /*6f70*/  IMAD.MOV.U32 R2, RZ, RZ, R4 ;  /* 0x000000ffff027224 */ /* 0x020fe600078e0004 */
[----:B------:R1:W1:Y:S01]  /*6f80*/  LDSM.16.M88.4 R64, [R184+0x1800] ;  /* 0x00180000b840783b */ /* 0x0002620000000200 */
[----:B------:R-:W-:Y:S02]  /*6f90*/  IMAD R4, R5, c[0x0][0x218], RZ ;  /* 0x0000860005047a24 */ /* 0x000fe400078e02ff */
[C---:B------:R-:W-:Y:S01]  /*6fa0*/  IMAD.WIDE.U32 R2, R201.reuse, c[0x0][0x218], R2 ;  /* 0x00008600c9027a25 */ /* 0x040fe200078e0002 */
[----:B------:R1:W1:Y:S03]  /*6fb0*/  LDSM.16.M88.4 R152, [R184+0x2000] ;  /* 0x00200000b898783b */ /* 0x0002660000000200 */
[----:B------:R-:W-:Y:S01]  /*6fc0*/  IMAD R4, R201, c[0x0][0x21c], R4 ;  /* 0x00008700c9047a24 */ /* 0x000fe200078e0204 */
[----:B------:R1:W1:Y:S04]  /*6fd0*/  LDSM.16.M88.4 R156, [R197] ;  /* 0x00000000c59c783b */ /* 0x0002680000000200 */
[----:B------:R1:W1:Y:S01]  /*6fe0*/  LDSM.16.M88.4 R164, [R197+0x2000] ;  /* 0x00200000c5a4783b */ /* 0x0002620000000200 */
[----:B--2---:R-:W-:Y:S04]  /*6ff0*/  IADD3 R2, P1, R8, R2, RZ ;  /* 0x0000000208027210 */ /* 0x004fe80007f3e0ff */
[----:B---3--:R-:W-:Y:S02]  /*7000*/  IADD3.X R3, R6, R3, R4, P1, !PT ;  /* 0x0000000306037210 */ /* 0x008fe40000ffe404 */
[----:B------:R-:W-:Y:S02]  /*7010*/  SHF.R.S32.HI R6, RZ, 0x1f, R231 ;  /* 0x0000001fff067819 */ /* 0x000fe400000114e7 */
[C---:B------:R-:W-:Y:S02]  /*7020*/  LEA R40, P1, R2.reuse, c[0x0][0x1f8], 0x1 ;  /* 0x00007e0002287a11 */ /* 0x040fe400078208ff */
[----:B------:R-:W-:Y:S02]  /*7030*/  SHF.L.U64.HI R68, R231, 0x1, R6 ;  /* 0x00000001e7447819 */ /* 0x000fe40000010206 */
[----:B------:R-:W-:Y:S01]  /*7040*/  LEA.HI.X R56, R2, c[0x0][0x1fc], R3, 0x1, P1 ;  /* 0x00007f0002387a11 */ /* 0x000fe200008f0c03 */
[----:B------:R-:W-:-:S06]  /*7050*/  BRA.DIV ~URZ, `(.L_x_82) ;  /* 0x000094327f007947 */ /* 0x000fcc000b800000 */
[----:B-1--4-:R1:W2:Y:S02]  /*7060*/  SHFL.IDX PT, R58, R56, RZ, 0x181f ;  /* 0x00181fff383a7589 */ /* 0x0122a400000e0000 */
.L_x_175:
[-C--:B------:R-:W-:Y:S01]  /*7070*/  HMMA.16816.F32 R4, R80, R16.reuse, RZ ;  /* 0x000000105004723c */ /* 0x080fe200000018ff */
[----:B------:R-:W3:Y:S01]  /*7080*/  SHFL.IDX PT, R2, R40, RZ, 0x181f ;  /* 0x00181fff28027589 */ /* 0x000ee200000e0000 */
[----:B------:R-:W-:Y:S01]  /*7090*/  BSSY B0, `(.L_x_83) ;  /* 0x000016d000007945 */ /* 0x000fe20003800000 */
[----:B------:R-:W-:Y:S04]  /*70a0*/  ISETP.GE.AND P1, PT, R231, c[0x0][0x1d4], PT ;  /* 0x00007500e7007a0c */ /* 0x000fe80003f26270 */
[----:B------:R-:W-:Y:S01]  /*70b0*/  SEL R198, RZ, 0x10, P1 ;  /* 0x00000010ffc67807 */ /* 0x000fe20000800000 */
[C---:B------:R-:W-:Y:S01]  /*70c0*/  HMMA.16816.F32 R8, R76.reuse, R16, RZ ;  /* 0x000000104c08723c */ /* 0x040fe200000018ff */
[----:B------:R-:W4:Y:S03]  /*70d0*/  SHFL.IDX PT, R3, R40, 0x1, 0x181f ;  /* 0x00381f0028037f89 */ /* 0x000f2600000e0000 */
[----:B------:R-:W-:Y:S04]  /*70e0*/  IADD3 R52, -R198, 0x10, RZ ;  /* 0x00000010c6347810 */ /* 0x000fe80007ffe1ff */
[-C--:B------:R-:W-:Y:S01]  /*70f0*/  HMMA.16816.F32 R12, R76, R18.reuse, RZ ;  /* 0x000000124c0c723c */ /* 0x080fe200000018ff */
[----:B------:R-:W5:Y:S03]  /*7100*/  SHFL.IDX PT, R57, R56, 0x1, 0x181f ;  /* 0x00381f0038397f89 */ /* 0x000f6600000e0000 */
[----:B------:R-:W-:Y:S04]  /*7110*/  LOP3.LUT R52, R52, 0xf, RZ, 0xc0, !PT ;  /* 0x0000000f34347812 */ /* 0x000fe800078ec0ff */
[C---:B------:R-:W-:Y:S01]  /*7120*/  HMMA.16816.F32 R16, R80.reuse, R18, RZ ;  /* 0x000000125010723c */ /* 0x040fe200000018ff */
[----:B------:R-:W1:Y:S07]  /*7130*/  SHFL.IDX PT, R53, R40, 0x2, 0x181f ;  /* 0x00581f0028357f89 */ /* 0x000e6e00000e0000 */
[-C--:B------:R-:W-:Y:S01]  /*7140*/  HMMA.16816.F32 R20, R80, R32.reuse, RZ ;  /* 0x000000205014723c */ /* 0x080fe200000018ff */
[----:B------:R-:W3:Y:S07]  /*7150*/  SHFL.IDX PT, R54, R40, 0x3, 0x181f ;  /* 0x00781f0028367f89 */ /* 0x000eee00000e0000 */
[C---:B------:R-:W-:Y:S01]  /*7160*/  HMMA.16816.F32 R24, R76.reuse, R32, RZ ;  /* 0x000000204c18723c */ /* 0x040fe200000018ff */
[----:B------:R1:W-:Y:S07]  /*7170*/  SHFL.IDX PT, R55, R40, 0x4, 0x181f ;  /* 0x00981f0028377f89 */ /* 0x0003ee00000e0000 */
[-C--:B------:R-:W-:Y:S01]  /*7180*/  HMMA.16816.F32 R28, R76, R34.reuse, RZ ;  /* 0x000000224c1c723c */ /* 0x080fe200000018ff */
[----:B------:R-:W3:Y:S07]  /*7190*/  SHFL.IDX PT, R61, R56, 0x2, 0x181f ;  /* 0x00581f00383d7f89 */ /* 0x000eee00000e0000 */
[C---:B------:R-:W-:Y:S01]  /*71a0*/  HMMA.16816.F32 R32, R80.reuse, R34, RZ ;  /* 0x000000225020723c */ /* 0x040fe200000018ff */
[----:B------:R-:W3:Y:S07]  /*71b0*/  SHFL.IDX PT, R71, R56, 0x3, 0x181f ;  /* 0x00781f0038477f89 */ /* 0x000eee00000e0000 */
[-C--:B------:R-:W-:Y:S01]  /*71c0*/  HMMA.16816.F32 R36, R80, R48.reuse, RZ ;  /* 0x000000305024723c */ /* 0x080fe200000018ff */
[----:B------:R-:W3:Y:S07]  /*71d0*/  SHFL.IDX PT, R69, R56, 0x4, 0x181f ;  /* 0x00981f0038457f89 */ /* 0x000eee00000e0000 */
[C---:B-1----:R-:W-:Y:S01]  /*71e0*/  HMMA.16816.F32 R40, R76.reuse, R48, RZ ;  /* 0x000000304c28723c */ /* 0x042fe200000018ff */
[----:B------:R-:W2:Y:S07]  /*71f0*/  LDL R232, [R1+0x10] ;  /* 0x0000100001e87983 */ /* 0x000eae0000100800 */
[-C--:B------:R-:W-:Y:S08]  /*7200*/  HMMA.16816.F32 R44, R76, R50.reuse, RZ ;  /* 0x000000324c2c723c */ /* 0x080ff000000018ff */
[C---:B------:R-:W-:Y:S04]  /*7210*/  HMMA.16816.F32 R48, R80.reuse, R50, RZ ;  /* 0x000000325030723c */ /* 0x040fe800000018ff */
[-C--:B---3--:R-:W-:Y:S02]  /*7220*/  IADD3 R2, P2, R2, R59.reuse, RZ ;  /* 0x0000003b02027210 */ /* 0x088fe40007f5e0ff */
[-C--:B----4-:R-:W-:Y:S02]  /*7230*/  IADD3 R62, P6, R3, R59.reuse, RZ ;  /* 0x0000003b033e7210 */ /* 0x090fe40007fde0ff */
[-C--:B--2---:R-:W-:Y:S04]  /*7240*/  IADD3.X R3, R58, R68.reuse, RZ, P2, !PT ;  /* 0x000000443a037210 */ /* 0x084fe800017fe4ff */
[-C--:B-----5:R-:W-:Y:S01]  /*7250*/  IADD3.X R63, R57, R68.reuse, RZ, P6, !PT ;  /* 0x00000044393f7210 */ /* 0x0a0fe200037fe4ff */
[----:B------:R1:W-:Y:S01]  /*7260*/  LDGSTS.E.BYPASS.LTC128B.128 [R204+0x100], [R2.64], !P1 ;  /* 0x0010000002cc7fae */ /* 0x0003e2000c901d46 */
[-C--:B------:R-:W-:Y:S02]  /*7270*/  IADD3 R60, P5, R53, R59.reuse, RZ ;  /* 0x0000003b353c7210 */ /* 0x080fe40007fbe0ff */
[----:B------:R-:W-:Y:S02]  /*7280*/  IADD3 R70, P4, R54, R59, RZ ;  /* 0x0000003b36467210 */ /* 0x000fe40007f9e0ff */
[-C--:B------:R-:W-:Y:S02]  /*7290*/  IADD3.X R61, R61, R68.reuse, RZ, P5, !PT ;  /* 0x000000443d3d7210 */ /* 0x080fe40002ffe4ff */
[----:B------:R-:W-:Y:S01]  /*72a0*/  IADD3 R72, P3, P2, R52, R55, R59 ;  /* 0x0000003734487210 */ /* 0x000fe20007a7e03b */
[----:B------:R2:W-:Y:S01]  /*72b0*/  LDGSTS.E.BYPASS.LTC128B.128 [R204+0x900], [R62.64], !P1 ;  /* 0x009000003ecc7fae */ /* 0x0005e2000c901d46 */
[----:B------:R-:W-:Y:S01]  /*72c0*/  IADD3.X R71, R71, R68, RZ, P4, !PT ;  /* 0x0000004447477210 */ /* 0x000fe200027fe4ff */
[-C--:B------:R-:W-:Y:S01]  /*72d0*/  HMMA.16816.F32 R52, R80, R64.reuse, RZ ;  /* 0x000000405034723c */ /* 0x080fe200000018ff */
[----:B------:R-:W-:Y:S02]  /*72e0*/  ISETP.NE.U32.AND P4, PT, R198, RZ, PT ;  /* 0x000000ffc600720c */ /* 0x000fe40003f85070 */
[----:B------:R-:W-:Y:S03]  /*72f0*/  IADD3.X R73, RZ, R69, R68, P3, P2 ;  /* 0x00000045ff497210 */ /* 0x000fe60001fe4444 */
[----:B------:R2:W-:Y:S02]  /*7300*/  LDGSTS.E.BYPASS.LTC128B.128 [R204+0x1100], [R60.64], !P1 ;  /* 0x011000003ccc7fae */ /* 0x0005e4000c901d46 */
[C---:B------:R-:W-:Y:S06]  /*7310*/  HMMA.16816.F32 R56, R76.reuse, R64, RZ ;  /* 0x000000404c38723c */ /* 0x040fec00000018ff */
[----:B------:R3:W-:Y:S08]  /*7320*/  LDGSTS.E.BYPASS.LTC128B.128 [R204+0x1900], [R70.64], !P1 ;  /* 0x0190000046cc7fae */ /* 0x0007f0000c901d46 */
[----:B------:R4:W-:Y:S08]  /*7330*/  LDGSTS.E.BYPASS.LTC128B.128.ZFILL [R204+0x2100], [R72.64], P4 ;  /* 0x0210000048cc7fae */ /* 0x0009f0000a141d46 */
[----:B------:R-:W0:Y:S01]  /*7340*/  LDGDEPBAR ;  /* 0x00000000000079af */ /* 0x000e220000000000 */
[-C--:B--2---:R-:W-:Y:S08]  /*7350*/  HMMA.16816.F32 R60, R76, R66.reuse, RZ ;  /* 0x000000424c3c723c */ /* 0x084ff000000018ff */
[C---:B------:R-:W-:Y:S08]  /*7360*/  HMMA.16816.F32 R64, R80.reuse, R66, RZ ;  /* 0x000000425040723c */ /* 0x040ff000000018ff */
[-C--:B---3--:R-:W-:Y:S08]  /*7370*/  HMMA.16816.F32 R68, R80, R152.reuse, RZ ;  /* 0x000000985044723c */ /* 0x088ff000000018ff */
[C---:B----4-:R-:W-:Y:S08]  /*7380*/  HMMA.16816.F32 R72, R76.reuse, R152, RZ ;  /* 0x000000984c48723c */ /* 0x050ff000000018ff */
[-C--:B------:R-:W-:Y:S08]  /*7390*/  HMMA.16816.F32 R76, R76, R154.reuse, RZ ;  /* 0x0000009a4c4c723c */ /* 0x080ff000000018ff */
[----:B------:R-:W-:Y:S01]  /*73a0*/  HMMA.16816.F32 R80, R80, R154, RZ ;  /* 0x0000009a5050723c */ /* 0x000fe200000018ff */
[----:B------:R-:W-:Y:S07]  /*73b0*/  LDSM.16.M88.4 R152, [R195] ;  /* 0x00000000c398783b */ /* 0x000fee0000000200 */
[-C--:B------:R-:W-:Y:S08]  /*73c0*/  HMMA.16816.F32 R4, R156, R160.reuse, R4 ;  /* 0x000000a09c04723c */ /* 0x080ff00000001804 */
[C---:B------:R-:W-:Y:S08]  /*73d0*/  HMMA.16816.F32 R8, R164.reuse, R160, R8 ;  /* 0x000000a0a408723c */ /* 0x040ff00000001808 */
[-C--:B------:R-:W-:Y:S08]  /*73e0*/  HMMA.16816.F32 R12, R164, R162.reuse, R12 ;  /* 0x000000a2a40c723c */ /* 0x080ff0000000180c */
[C---:B------:R-:W-:Y:S01]  /*73f0*/  HMMA.16816.F32 R16, R156.reuse, R162, R16 ;  /* 0x000000a29c10723c */ /* 0x040fe20000001810 */
[----:B------:R-:W2:Y:S07]  /*7400*/  LDSM.16.M88.4 R160, [R87] ;  /* 0x0000000057a0783b */ /* 0x000eae0000000200 */
        /* <DEDUP_REMOVED lines=9> */
[----:B------:R-:W4:Y:S07]  /*74a0*/  LDSM.16.M88.4 R172, [R185] ;  /* 0x00000000b9ac783b */ /* 0x000f2e0000000200 */
[-C--:B------:R-:W-:Y:S08]  /*74b0*/  HMMA.16816.F32 R52, R156, R176.reuse, R52 ;  /* 0x000000b09c34723c */ /* 0x080ff00000001834 */
[C---:B------:R-:W-:Y:S08]  /*74c0*/  HMMA.16816.F32 R56, R164.reuse, R176, R56 ;  /* 0x000000b0a438723c */ /* 0x040ff00000001838 */
[-C--:B------:R-:W-:Y:S08]  /*74d0*/  HMMA.16816.F32 R60, R164, R178.reuse, R60 ;  /* 0x000000b2a43c723c */ /* 0x080ff0000000183c */
[C---:B------:R-:W-:Y:S01]  /*74e0*/  HMMA.16816.F32 R64, R156.reuse, R178, R64 ;  /* 0x000000b29c40723c */ /* 0x040fe20000001840 */
[----:B------:R-:W-:Y:S07]  /*74f0*/  LDSM.16.M88.4 R176, [R188] ;  /* 0x00000000bcb0783b */ /* 0x000fee0000000200 */
[-C--:B------:R-:W-:Y:S08]  /*7500*/  HMMA.16816.F32 R68, R156, R180.reuse, R68 ;  /* 0x000000b49c44723c */ /* 0x080ff00000001844 */
[C---:B------:R-:W-:Y:S08]  /*7510*/  HMMA.16816.F32 R72, R164.reuse, R180, R72 ;  /* 0x000000b4a448723c */ /* 0x040ff00000001848 */
[-C--:B------:R-:W-:Y:S01]  /*7520*/  HMMA.16816.F32 R76, R164, R182.reuse, R76 ;  /* 0x000000b6a44c723c */ /* 0x080fe2000000184c */
[----:B------:R-:W-:Y:S07]  /*7530*/  LDSM.16.M88.4 R164, [R187] ;  /* 0x00000000bba4783b */ /* 0x000fee0000000200 */
[----:B------:R-:W-:Y:S01]  /*7540*/  HMMA.16816.F32 R80, R156, R182, R80 ;  /* 0x000000b69c50723c */ /* 0x000fe20000001850 */
[----:B------:R-:W5:Y:S07]  /*7550*/  LDSM.16.M88.4 R156, [R186] ;  /* 0x00000000ba9c783b */ /* 0x000f6e0000000200 */
[-C--:B--2---:R-:W-:Y:S01]  /*7560*/  HMMA.16816.F32 R4, R152, R160.reuse, R4 ;  /* 0x000000a09804723c */ /* 0x084fe20000001804 */
[----:B------:R-:W-:Y:S07]  /*7570*/  LDSM.16.M88.4 R180, [R189] ;  /* 0x00000000bdb4783b */ /* 0x000fee0000000200 */
[C---:B---3--:R-:W-:Y:S08]  /*7580*/  HMMA.16816.F32 R8, R168.reuse, R160, R8 ;  /* 0x000000a0a808723c */ /* 0x048ff00000001808 */
[-C--:B------:R-:W-:Y:S03]  /*7590*/  HMMA.16816.F32 R12, R168, R162.reuse, R12 ;  /* 0x000000a2a80c723c */ /* 0x080fe6000000180c */
[----:B------:R-:W-:Y:S05]  /*75a0*/  ISETP.GT.AND P1, PT, R230, R232, PT ;  /* 0x000000e8e600720c */ /* 0x000fea0003f24270 */
[C---:B------:R-:W-:Y:S01]  /*75b0*/  HMMA.16816.F32 R16, R152.reuse, R162, R16 ;  /* 0x000000a29810723c */ /* 0x040fe20000001810 */
[----:B------:R-:W2:Y:S07]  /*75c0*/  LDSM.16.M88.4 R160, [R196] ;  /* 0x00000000c4a0783b */ /* 0x000eae0000000200 */
[-C--:B----4-:R-:W-:Y:S08]  /*75d0*/  HMMA.16816.F32 R20, R152, R172.reuse, R20 ;  /* 0x000000ac9814723c */ /* 0x090ff00000001814 */
[C---:B------:R-:W-:Y:S08]  /*75e0*/  HMMA.16816.F32 R24, R168.reuse, R172, R24 ;  /* 0x000000aca818723c */ /* 0x040ff00000001818 */
[-C--:B------:R-:W-:Y:S08]  /*75f0*/  HMMA.16816.F32 R28, R168, R174.reuse, R28 ;  /* 0x000000aea81c723c */ /* 0x080ff0000000181c */
[C---:B------:R-:W-:Y:S01]  /*7600*/  HMMA.16816.F32 R32, R152.reuse, R174, R32 ;  /* 0x000000ae9820723c */ /* 0x040fe20000001820 */
[----:B------:R-:W3:Y:S07]  /*7610*/  LDSM.16.M88.4 R172, [R196+0x2000] ;  /* 0x00200000c4ac783b */ /* 0x000eee0000000200 */
        /* <DEDUP_REMOVED lines=12> */
[-C--:B--2---:R-:W-:Y:S08]  /*76e0*/  HMMA.16816.F32 R4, R160, R180.reuse, R4 ;  /* 0x000000b4a004723c */ /* 0x084ff00000001804 */
[C---:B---3--:R-:W-:Y:S08]  /*76f0*/  HMMA.16816.F32 R8, R172.reuse, R180, R8 ;  /* 0x000000b4ac08723c */ /* 0x048ff00000001808 */
[-C--:B------:R-:W-:Y:S08]  /*7700*/  HMMA.16816.F32 R12, R172, R182.reuse, R12 ;  /* 0x000000b6ac0c723c */ /* 0x080ff0000000180c */
[----:B-1----:R-:W-:Y:S01]  /*7710*/  FMUL.FTZ R2, R4, c[0x0][0x320] ;  /* 0x0000c80004027a20 */ /* 0x002fe20000410000 */
[C---:B------:R-:W-:Y:S03]  /*7720*/  HMMA.16816.F32 R16, R160.reuse, R182, R16 ;  /* 0x000000b6a010723c */ /* 0x040fe60000001810 */
[----:B------:R1:W2:Y:S04]  /*7730*/  MUFU.TANH R155, R2 ;  /* 0x00000002009b7308 */ /* 0x0002a80000002400 */
[----:B------:R-:W-:Y:S02]  /*7740*/  FMUL.FTZ R10, R10, c[0x0][0x320] ;  /* 0x0000c8000a0a7a20 */ /* 0x000fe40000410000 */
[----:B------:R-:W-:Y:S04]  /*7750*/  FMUL.FTZ R3, R11, c[0x0][0x320] ;  /* 0x0000c8000b037a20 */ /* 0x000fe80000410000 */
[----:B------:R-:W3:Y:S10]  /*7760*/  MUFU.TANH R176, R10 ;  /* 0x0000000a00b07308 */ /* 0x000ef40000002400 */
[----:B------:R-:W4:Y:S01]  /*7770*/  MUFU.TANH R181, R3 ;  /* 0x0000000300b57308 */ /* 0x000f220000002400 */
[----:B-1----:R-:W-:Y:S09]  /*7780*/  FMUL.FTZ R2, R5, c[0x0][0x320] ;  /* 0x0000c80005027a20 */ /* 0x002ff20000410000 */
[----:B------:R1:W1:Y:S02]  /*7790*/  MUFU.TANH R170, R2 ;  /* 0x0000000200aa7308 */ /* 0x0002640000002400 */
[----:B-1----:R-:W-:Y:S08]  /*77a0*/  FMUL.FTZ R2, R6, c[0x0][0x320] ;  /* 0x0000c80006027a20 */ /* 0x002ff00000410000 */
[----:B------:R1:W1:Y:S02]  /*77b0*/  MUFU.TANH R164, R2 ;  /* 0x0000000200a47308 */ /* 0x0002640000002400 */
[----:B-1----:R-:W-:Y:S02]  /*77c0*/  FMUL.FTZ R2, R7, c[0x0][0x320] ;  /* 0x0000c80007027a20 */ /* 0x002fe40000410000 */
[----:B------:R-:W1:Y:S06]  /*77d0*/  LDSM.16.M88.4 R4, [R189+0x800] ;  /* 0x00080000bd04783b */ /* 0x000e6c0000000200 */
[----:B------:R5:W1:Y:S02]  /*77e0*/  MUFU.TANH R169, R2 ;  /* 0x0000000200a97308 */ /* 0x000a640000002400 */
[----:B-----5:R-:W-:Y:S08]  /*77f0*/  FMUL.FTZ R2, R8, c[0x0][0x320] ;  /* 0x0000c80008027a20 */ /* 0x020ff00000410000 */
[----:B------:R5:W2:Y:S01]  /*7800*/  MUFU.TANH R168, R2 ;  /* 0x0000000200a87308 */ /* 0x000aa20000002400 */
[-C--:B-1----:R-:W-:Y:S08]  /*7810*/  HMMA.16816.F32 R20, R160, R4.reuse, R20 ;  /* 0x00000004a014723c */ /* 0x082ff00000001814 */
[C---:B------:R-:W-:Y:S04]  /*7820*/  HMMA.16816.F32 R24, R172.reuse, R4, R24 ;  /* 0x00000004ac18723c */ /* 0x040fe80000001818 */
[----:B-----5:R-:W-:Y:S02]  /*7830*/  FMUL.FTZ R2, R9, c[0x0][0x320] ;  /* 0x0000c80009027a20 */ /* 0x020fe40000410000 */
[----:B------:R-:W1:Y:S02]  /*7840*/  LDSM.16.M88.4 R8, [R189+0x1000] ;  /* 0x00100000bd08783b */ /* 0x000e640000000200 */
[-C--:B------:R-:W-:Y:S01]  /*7850*/  HMMA.16816.F32 R28, R172, R6.reuse, R28 ;  /* 0x00000006ac1c723c */ /* 0x080fe2000000181c */
[----:B------:R5:W1:Y:S07]  /*7860*/  MUFU.TANH R171, R2 ;  /* 0x0000000200ab7308 */ /* 0x000a6e0000002400 */
[C---:B------:R-:W-:Y:S08]  /*7870*/  HMMA.16816.F32 R32, R160.reuse, R6, R32 ;  /* 0x00000006a020723c */ /* 0x040ff00000001820 */
[----:B------:R-:W-:Y:S04]  /*7880*/  FMUL.FTZ R4, R26, c[0x0][0x320] ;  /* 0x0000c8001a047a20 */ /* 0x000fe80000410000 */
[----:B------:R-:W-:Y:S01]  /*7890*/  FMUL.FTZ R3, R27, c[0x0][0x320] ;  /* 0x0000c8001b037a20 */ /* 0x000fe20000410000 */
[----:B------:R2:W2:Y:S01]  /*78a0*/  MUFU.TANH R216, R4 ;  /* 0x0000000400d87308 */ /* 0x0004a20000002400 */
[----:B-----5:R-:W-:Y:S09]  /*78b0*/  FMUL.FTZ R2, R12, c[0x0][0x320] ;  /* 0x0000c8000c027a20 */ /* 0x020ff20000410000 */
[----:B------:R5:W3:Y:S10]  /*78c0*/  MUFU.TANH R167, R2 ;  /* 0x0000000200a77308 */ /* 0x000af40000002400 */
[----:B------:R3:W3:Y:S01]  /*78d0*/  MUFU.TANH R218, R3 ;  /* 0x0000000300da7308 */ /* 0x0006e20000002400 */
[-C--:B-1----:R-:W-:Y:S01]  /*78e0*/  HMMA.16816.F32 R36, R160, R8.reuse, R36 ;  /* 0x00000008a024723c */ /* 0x082fe20000001824 */
[----:B--2---:R-:W1:Y:S07]  /*78f0*/  LDSM.16.M88.4 R4, [R189+0x1800] ;  /* 0x00180000bd04783b */ /* 0x004e6e0000000200 */
[C---:B------:R-:W-:Y:S04]  /*7900*/  HMMA.16816.F32 R40, R172.reuse, R8, R40 ;  /* 0x00000008ac28723c */ /* 0x040fe80000001828 */
[----:B-----5:R-:W-:Y:S04]  /*7910*/  FMUL.FTZ R2, R13, c[0x0][0x320] ;  /* 0x0000c8000d027a20 */ /* 0x020fe80000410000 */
[-C--:B------:R-:W-:Y:S01]  /*7920*/  HMMA.16816.F32 R44, R172, R10.reuse, R44 ;  /* 0x0000000aac2c723c */ /* 0x080fe2000000182c */
[----:B------:R2:W1:Y:S07]  /*7930*/  MUFU.TANH R165, R2 ;  /* 0x0000000200a57308 */ /* 0x00046e0000002400 */
[C---:B------:R-:W-:Y:S08]  /*7940*/  HMMA.16816.F32 R48, R160.reuse, R10, R48 ;  /* 0x0000000aa030723c */ /* 0x040ff00000001830 */
[----:B------:R-:W-:Y:S04]  /*7950*/  FMUL.FTZ R8, R42, c[0x0][0x320] ;  /* 0x0000c8002a087a20 */ /* 0x000fe80000410000 */
[----:B------:R5:W4:Y:S01]  /*7960*/  MUFU.TANH R226, R8 ;  /* 0x0000000800e27308 */ /* 0x000b220000002400 */
[----:B---3--:R-:W-:Y:S02]  /*7970*/  FMUL.FTZ R3, R43, c[0x0][0x320] ;  /* 0x0000c8002b037a20 */ /* 0x008fe40000410000 */
[----:B--2---:R-:W-:Y:S01]  /*7980*/  FMUL.FTZ R2, R14, c[0x0][0x320] ;  /* 0x0000c8000e027a20 */ /* 0x004fe20000410000 */
[-C--:B-1----:R-:W-:Y:S06]  /*7990*/  HMMA.16816.F32 R52, R160, R4.reuse, R52 ;  /* 0x00000004a034723c */ /* 0x082fec0000001834 */
[----:B------:R1:W2:Y:S02]  /*79a0*/  MUFU.TANH R178, R2 ;  /* 0x0000000200b27308 */ /* 0x0002a40000002400 */
[C---:B------:R-:W-:Y:S08]  /*79b0*/  HMMA.16816.F32 R56, R172.reuse, R4, R56 ;  /* 0x00000004ac38723c */ /* 0x040ff00000001838 */
[----:B------:R3:W2:Y:S01]  /*79c0*/  MUFU.TANH R228, R3 ;  /* 0x0000000300e47308 */ /* 0x0006a20000002400 */
[-C--:B------:R-:W-:Y:S01]  /*79d0*/  HMMA.16816.F32 R60, R172, R6.reuse, R60 ;  /* 0x00000006ac3c723c */ /* 0x080fe2000000183c */
[----:B-----5:R-:W5:Y:S01]  /*79e0*/  LDSM.16.M88.4 R8, [R189+0x2000] ;  /* 0x00200000bd08783b */ /* 0x020f620000000200 */
[----:B------:R-:W-:Y:S06]  /*79f0*/  DEPBAR.LE SB0, 0x0 ;  /* 0x000080000000791a */ /* 0x000fec0000000000 */
[C---:B------:R-:W-:Y:S01]  /*7a00*/  HMMA.16816.F32 R64, R160.reuse, R6, R64 ;  /* 0x00000006a040723c */ /* 0x040fe20000001840 */
[----:B------:R-:W-:Y:S04]  /*7a10*/  BAR.SYNC.DEFER_BLOCKING 0x0 ;  /* 0x0000000000007b1d */ /* 0x000fe80000010000 */
[----:B-1----:R-:W-:Y:S02]  /*7a20*/  FMUL.FTZ R2, R15, c[0x0][0x320] ;  /* 0x0000c8000f027a20 */ /* 0x002fe40000410000 */
[----:B------:R-:W-:Y:S02]  /*7a30*/  FMUL.FTZ R4, R58, c[0x0][0x320] ;  /* 0x0000c8003a047a20 */ /* 0x000fe40000410000 */
[----:B------:R1:W1:Y:S03]  /*7a40*/  MUFU.TANH R177, R2 ;  /* 0x0000000200b17308 */ /* 0x0002660000002400 */
[----:B---3--:R-:W-:Y:S07]  /*7a50*/  FMUL.FTZ R3, R59, c[0x0][0x320] ;  /* 0x0000c8003b037a20 */ /* 0x008fee0000410000 */
[----:B------:R-:W3:Y:S10]  /*7a60*/  MUFU.TANH R225, R4 ;  /* 0x0000000400e17308 */ /* 0x000ef40000002400 */
[----:B------:R-:W2:Y:S01]  /*7a70*/  MUFU.TANH R224, R3 ;  /* 0x0000000300e07308 */ /* 0x000ea20000002400 */
[----:B-1----:R-:W-:Y:S01]  /*7a80*/  FMUL.FTZ R2, R16, c[0x0][0x320] ;  /* 0x0000c80010027a20 */ /* 0x002fe20000410000 */
[-C--:B-----5:R-:W-:Y:S08]  /*7a90*/  HMMA.16816.F32 R68, R160, R8.reuse, R68 ;  /* 0x00000008a044723c */ /* 0x0a0ff00000001844 */
[----:B------:R1:W1:Y:S01]  /*7aa0*/  MUFU.TANH R159, R2 ;  /* 0x00000002009f7308 */ /* 0x0002620000002400 */
[C---:B------:R-:W-:Y:S08]  /*7ab0*/  HMMA.16816.F32 R72, R172.reuse, R8, R72 ;  /* 0x00000008ac48723c */ /* 0x040ff00000001848 */
[-C--:B------:R-:W-:Y:S08]  /*7ac0*/  HMMA.16816.F32 R76, R172, R10.reuse, R76 ;  /* 0x0000000aac4c723c */ /* 0x080ff0000000184c */
[----:B------:R-:W-:Y:S04]  /*7ad0*/  HMMA.16816.F32 R80, R160, R10, R80 ;  /* 0x0000000aa050723c */ /* 0x000fe80000001850 */
[----:B-1----:R-:W-:Y:S04]  /*7ae0*/  FMUL.FTZ R2, R17, c[0x0][0x320] ;  /* 0x0000c80011027a20 */ /* 0x002fe80000410000 */
[----:B------:R1:W1:Y:S04]  /*7af0*/  MUFU.TANH R158, R2 ;  /* 0x00000002009e7308 */ /* 0x0002680000002400 */
[----:B-1----:R-:W-:Y:S06]  /*7b00*/  FMUL.FTZ R2, R18, c[0x0][0x320] ;  /* 0x0000c80012027a20 */ /* 0x002fec0000410000 */
[----:B------:R1:W1:Y:S02]  /*7b10*/  MUFU.TANH R157, R2 ;  /* 0x00000002009d7308 */ /* 0x0002640000002400 */
[----:B-1----:R-:W-:Y:S08]  /*7b20*/  FMUL.FTZ R2, R19, c[0x0][0x320] ;  /* 0x0000c80013027a20 */ /* 0x002ff00000410000 */
        /* <DEDUP_REMOVED lines=116> */
[----:B------:R1:W1:Y:S01]  /*8270*/  MUFU.TANH R162, R2 ;  /* 0x0000000200a27308 */ /* 0x0002620000002400 */
[----:B------:R-:W-:-:S05]  /*8280*/  @!P1 BRA `(.L_x_84) ;  /* 0x000004d000009947 */ /* 0x000fca0003800000 */
[----:B-1234-:R-:W-:Y:S01]  /*8290*/  IMAD.MOV.U32 R2, RZ, RZ, 0x1 ;  /* 0x00000001ff027424 */ /* 0x01efe200078e00ff */
[----:B------:R-:W-:Y:S01]  /*82a0*/  SHF.R.S32.HI R7, RZ, 0x1f, R231 ;  /* 0x0000001fff077819 */ /* 0x000fe200000114e7 */
[----:B------:R-:W-:Y:S01]  /*82b0*/  IMAD.MOV.U32 R201, RZ, RZ, RZ ;  /* 0x000000ffffc97224 */ /* 0x000fe200078e00ff */
[----:B------:R-:W2:Y:S01]  /*82c0*/  LDL R238, [R1+0x14] ;  /* 0x0000140001ee7983 */ /* 0x000ea20000100800 */
[----:B------:R-:W-:Y:S01]  /*82d0*/  IMAD.SHL.U32 R17, R231, 0x2, RZ ;  /* 0x00000002e7117824 */ /* 0x000fe200078e00ff */
[----:B------:R-:W-:Y:S02]  /*82e0*/  ISETP.NE.AND P1, PT, R2, c[0x0][0x2b8], PT ;  /* 0x0000ae0002007a0c */ /* 0x000fe40003f25270 */
[----:B------:R-:W3:Y:S04]  /*82f0*/  LDL.64 R236, [R1+0x20] ;  /* 0x0000200001ec7983 */ /* 0x000ee80000100a00 */
[----:B------:R-:W4:Y:S04]  /*8300*/  LDL R234, [R1+0x34] ;  /* 0x0000340001ea7983 */ /* 0x000f280000100800 */
[----:B------:R-:W1:Y:S04]  /*8310*/  S2R R239, SR_TID.X ;  /* 0x0000000000ef7919 */ /* 0x000e680000002100 */
[----:B------:R-:W5:Y:S04]  /*8320*/  LDL.64 R232, [R1+0x18] ;  /* 0x0000180001e87983 */ /* 0x000f680000100a00 */
[----:B------:R-:W4:Y:S01]  /*8330*/  LDL R8, [R1+0x30] ;  /* 0x0000300001087983 */ /* 0x000f220000100800 */
[----:B-1----:R-:W-:Y:S04]  /*8340*/  SHF.R.S32.HI R235, RZ, 0x1f, R239 ;  /* 0x0000001fffeb7819 */ /* 0x002fe800000114ef */
[----:B------:R-:W-:Y:S04]  /*8350*/  LEA.HI R235, R235, R239, RZ, 0x3 ;  /* 0x000000efebeb7211 */ /* 0x000fe800078f18ff */
[----:B------:R-:W-:Y:S05]  /*8360*/  SHF.R.S32.HI R235, RZ, 0x3, R235 ;  /* 0x00000003ffeb7819 */ /* 0x000fea00000114eb */
[----:B------:R-:W-:Y:S02]  /*8370*/  IMAD R2, R244, 0x10, R235 ;  /* 0x00000010f4027824 */ /* 0x000fe400078e02eb */
[----:B--2---:R-:W-:Y:S05]  /*8380*/  IMAD R3, R230, 0x50, R238 ;  /* 0x00000050e6037824 */ /* 0x004fea00078e02ee */
[----:B------:R-:W-:Y:S05]  /*8390*/  IADD3 R3, R3, -0x50, R2 ;  /* 0xffffffb003037810 */ /* 0x000fea0007ffe002 */
[----:B------:R-:W-:Y:S04]  /*83a0*/  @P1 IMAD.HI.U32 R4, R3, c[0x0][0x2bc], RZ ;  /* 0x0000af0003041a27 */ /* 0x000fe800078e00ff */
[--C-:B------:R-:W-:Y:S01]  /*83b0*/  IMAD.MOV.U32 R2, RZ, RZ, R3.reuse ;  /* 0x000000ffff027224 */ /* 0x100fe200078e0003 */
[----:B------:R-:W-:Y:S04]  /*83c0*/  @P1 SHF.R.U32.HI R2, RZ, c[0x0][0x2c0], R4 ;  /* 0x0000b000ff021a19 */ /* 0x000fe80000011604 */
[C---:B---3--:R-:W-:Y:S04]  /*83d0*/  @!P0 IADD3 R5, P1, R2.reuse, R236, RZ ;  /* 0x000000ec02058210 */ /* 0x048fe80007f3e0ff */
[----:B----4-:R-:W-:Y:S01]  /*83e0*/  @!P0 LEA.HI.X.SX32 R6, R2, R234, 0x1, P1 ;  /* 0x000000ea02068211 */ /* 0x010fe200008f0eff */
[----:B------:R-:W-:Y:S01]  /*83f0*/  IMAD.MOV R2, RZ, RZ, -R2 ;  /* 0x000000ffff027224 */ /* 0x000fe200078e0a02 */
[C---:B------:R-:W-:Y:S03]  /*8400*/  @!P0 LEA R4, P1, R5.reuse, c[0x0][0x2a0], 0x2 ;  /* 0x0000a80005048a11 */ /* 0x040fe600078210ff */
[----:B------:R-:W-:Y:S01]  /*8410*/  IMAD R220, R2, c[0x0][0x2b8], R3 ;  /* 0x0000ae0002dc7a24 */ /* 0x000fe200078e0203 */
[----:B------:R-:W-:Y:S02]  /*8420*/  @!P0 LEA.HI.X R5, R5, c[0x0][0x2a4], R6, 0x2, P1 ;  /* 0x0000a90005058a11 */ /* 0x000fe400008f1406 */
[----:B------:R-:W-:Y:S02]  /*8430*/  SHF.L.U64.HI R6, R231, 0x1, R7 ;  /* 0x00000001e7067819 */ /* 0x000fe40000010207 */
[----:B------:R-:W-:Y:S01]  /*8440*/  SHF.R.S32.HI R2, RZ, 0x1f, R220 ;  /* 0x0000001fff027819 */ /* 0x000fe200000114dc */
[----:B------:R1:W2:Y:S04]  /*8450*/  @!P0 LDG.E R201, [R4.64] ;  /* 0x0000000604c98981 */ /* 0x0002a8000c1e1900 */
[----:B-1----:R-:W-:Y:S02]  /*8460*/  IMAD R4, R2, c[0x0][0x1e0], RZ ;  /* 0x0000780002047a24 */ /* 0x002fe400078e02ff */
[C---:B------:R-:W-:Y:S04]  /*8470*/  IMAD.WIDE.U32 R2, R220.reuse, c[0x0][0x1e0], RZ ;  /* 0x00007800dc027a25 */ /* 0x040fe800078e00ff */
[----:B------:R-:W-:Y:S04]  /*8480*/  IMAD R4, R220, c[0x0][0x1e4], R4 ;  /* 0x00007900dc047a24 */ /* 0x000fe800078e0204 */
[----:B------:R-:W-:Y:S01]  /*8490*/  IMAD.IADD R3, R3, 0x1, R4 ;  /* 0x0000000103037824 */ /* 0x000fe200078e0204 */
[----:B--2---:R-:W-:Y:S03]  /*84a0*/  SHF.R.S32.HI R4, RZ, 0x1f, R201 ;  /* 0x0000001fff047819 */ /* 0x004fe600000114c9 */
[C---:B------:R-:W-:Y:S04]  /*84b0*/  IMAD.WIDE.U32 R2, R201.reuse, c[0x0][0x1f0], R2 ;  /* 0x00007c00c9027a25 */ /* 0x040fe800078e0002 */
[----:B------:R-:W-:Y:S01]  /*84c0*/  IMAD R4, R4, c[0x0][0x1f0], RZ ;  /* 0x00007c0004047a24 */ /* 0x000fe200078e02ff */
[----:B-----5:R-:W-:Y:S03]  /*84d0*/  IADD3 R2, P2, R232, R2, RZ ;  /* 0x00000002e8027210 */ /* 0x020fe60007f5e0ff */
[----:B------:R-:W-:Y:S01]  /*84e0*/  IMAD R5, R201, c[0x0][0x1f4], R4 ;  /* 0x00007d00c9057a24 */ /* 0x000fe200078e0204 */
[----:B------:R-:W-:Y:S04]  /*84f0*/  LEA R4, P1, R2, c[0x0][0x1c8], 0x1 ;  /* 0x0000720002047a11 */ /* 0x000fe800078208ff */
[----:B------:R-:W-:Y:S04]  /*8500*/  IADD3.X R3, R8, R3, R5, P2, !PT ;  /* 0x0000000308037210 */ /* 0x000fe800017fe405 */
[----:B------:R-:W-:Y:S01]  /*8510*/  LEA.HI.X R5, R2, c[0x0][0x1cc], R3, 0x1, P1 ;  /* 0x0000730002057a11 */ /* 0x000fe200008f0c03 */
[----:B------:R-:W-:-:S05]  /*8520*/  BRA.DIV ~URZ, `(.L_x_85) ;  /* 0x00007fb27f007947 */ /* 0x000fca000b800000 */
[----:B------:R1:W2:Y:S02]  /*8530*/  SHFL.IDX PT, R9, R5, RZ, 0x181f ;  /* 0x00181fff05097589 */ /* 0x0002a400000e0000 */
.L_x_176:
[----:B------:R-:W-:-:S05]  /*8540*/  BRA.DIV ~URZ, `(.L_x_86) ;  /* 0x000080027f007947 */ /* 0x000fca000b800000 */
[----:B------:R-:W3:Y:S01]  /*8550*/  SHFL.IDX PT, R3, R4, RZ, 0x181f ;  /* 0x00181fff04037589 */ /* 0x000ee200000e0000 */
[C---:B------:R-:W-:Y:S02]  /*8560*/  ISETP.NE.U32.AND P1, PT, R198.reuse, RZ, PT ;  /* 0x000000ffc600720c */ /* 0x040fe40003f25070 */
[----:B------:R-:W-:Y:S01]  /*8570*/  IADD3 R2, -R198, 0x10, RZ ;  /* 0x00000010c6027810 */ /* 0x000fe20007ffe1ff */
[----:B------:R-:W4:Y:S03]  /*8580*/  SHFL.IDX PT, R7, R4, 0x1, 0x181f ;  /* 0x00381f0004077f89 */ /* 0x000f2600000e0000 */
[----:B------:R-:W-:Y:S01]  /*8590*/  LOP3.LUT R2, R2, 0xf, RZ, 0xc0, !PT ;  /* 0x0000000f02027812 */ /* 0x000fe200078ec0ff */
[----:B------:R-:W5:Y:S04]  /*85a0*/  SHFL.IDX PT, R8, R4, 0x2, 0x181f ;  /* 0x00581f0004087f89 */ /* 0x000f6800000e0000 */
[----:B------:R-:W1:Y:S04]  /*85b0*/  SHFL.IDX PT, R11, R5, 0x1, 0x181f ;  /* 0x00381f00050b7f89 */ /* 0x000e6800000e0000 */
[----:B------:R-:W2:Y:S04]  /*85c0*/  SHFL.IDX PT, R14, R4, 0x3, 0x181f ;  /* 0x00781f00040e7f89 */ /* 0x000ea800000e0000 */
[----:B------:R-:W2:Y:S04]  /*85d0*/  SHFL.IDX PT, R16, R5, 0x2, 0x181f ;  /* 0x00581f0005107f89 */ /* 0x000ea800000e0000 */
[----:B------:R-:W2:Y:S04]  /*85e0*/  SHFL.IDX PT, R15, R5, 0x3, 0x181f ;  /* 0x00781f00050f7f89 */ /* 0x000ea800000e0000 */
[----:B-1----:R-:W1:Y:S04]  /*85f0*/  SHFL.IDX PT, R5, R5, 0x4, 0x181f ;  /* 0x00981f0005057f89 */ /* 0x002e6800000e0000 */
[----:B------:R-:W1:Y:S01]  /*8600*/  SHFL.IDX PT, R4, R4, 0x4, 0x181f ;  /* 0x00981f0004047f89 */ /* 0x000e6200000e0000 */
[C-C-:B---3--:R-:W-:Y:S02]  /*8610*/  IADD3 R12, P5, P4, R2.reuse, R3, R17.reuse ;  /* 0x00000003020c7210 */ /* 0x148fe40007cbe011 */
[C-C-:B----4-:R-:W-:Y:S02]  /*8620*/  IADD3 R10, P3, P2, R2.reuse, R7, R17.reuse ;  /* 0x00000007020a7210 */ /* 0x150fe40007a7e011 */
[--C-:B--2---:R-:W-:Y:S02]  /*8630*/  IADD3.X R13, RZ, R9, R6.reuse, P5, P4 ;  /* 0x00000009ff0d7210 */ /* 0x104fe40002fe8406 */
[C-C-:B-----5:R-:W-:Y:S02]  /*8640*/  IADD3 R8, P5, P4, R2.reuse, R8, R17.reuse ;  /* 0x0000000802087210 */ /* 0x160fe40007cbe011 */
[--C-:B------:R-:W-:Y:S01]  /*8650*/  IADD3.X R11, RZ, R11, R6.reuse, P3, P2 ;  /* 0x0000000bff0b7210 */ /* 0x100fe20001fe4406 */
[----:B------:R2:W-:Y:S01]  /*8660*/  LDGSTS.E.BYPASS.LTC128B.128.ZFILL [R204+0x2900], [R12.64], P1 ;  /* 0x029000000ccc7fae */ /* 0x0005e20008941d46 */
[----:B------:R-:W-:Y:S02]  /*8670*/  IADD3 R2, P3, P2, R2, R14, R17 ;  /* 0x0000000e02027210 */ /* 0x000fe40007a7e011 */
[--C-:B------:R-:W-:Y:S01]  /*8680*/  IADD3.X R9, RZ, R16, R6.reuse, P5, P4 ;  /* 0x00000010ff097210 */ /* 0x100fe20002fe8406 */
[----:B------:R2:W-:Y:S01]  /*8690*/  LDGSTS.E.BYPASS.LTC128B.128.ZFILL [R204+0x3100], [R10.64], P1 ;  /* 0x031000000acc7fae */ /* 0x0005e20008941d46 */
[----:B------:R-:W-:Y:S03]  /*86a0*/  IADD3.X R3, RZ, R15, R6, P3, P2 ;  /* 0x0000000fff037210 */ /* 0x000fe60001fe4406 */
[----:B------:R2:W-:Y:S04]  /*86b0*/  LDGSTS.E.BYPASS.LTC128B.128.ZFILL [R204+0x3900], [R8.64], P1 ;  /* 0x0390000008cc7fae */ /* 0x0005e80008941d46 */
[----:B------:R2:W-:Y:S02]  /*86c0*/  LDGSTS.E.BYPASS.LTC128B.128.ZFILL [R204+0x4100], [R2.64], P1 ;  /* 0x0410000002cc7fae */ /* 0x0005e40008941d46 */
.L_x_177:
[C---:B--2---:R-:W-:Y:S02]  /*86d0*/  IADD3 R2, -R198.reuse, 0x10, RZ ;  /* 0x00000010c6027810 */ /* 0x044fe40007ffe1ff */
[----:B------:R-:W-:Y:S02]  /*86e0*/  ISETP.NE.U32.AND P1, PT, R198, RZ, PT ;  /* 0x000000ffc600720c */ /* 0x000fe40003f25070 */
[----:B------:R-:W-:Y:S04]  /*86f0*/  LOP3.LUT R2, R2, 0xf, RZ, 0xc0, !PT ;  /* 0x0000000f02027812 */ /* 0x000fe800078ec0ff */
[----:B-1----:R-:W-:Y:S04]  /*8700*/  IADD3 R2, P3, P2, R2, R4, R17 ;  /* 0x0000000402027210 */ /* 0x002fe80007a7e011 */
[----:B------:R-:W-:Y:S05]  /*8710*/  IADD3.X R3, RZ, R5, R6, P3, P2 ;  /* 0x00000005ff037210 */ /* 0x000fea0001fe4406 */
[----:B------:R-:W-:Y:S01]  /*8720*/  @!PT LDS RZ, [RZ] ;  /* 0x00000000fffff984 */ /* 0x000fe20000000800 */
[----:B------:R-:W-:Y:S01]  /*8730*/  @!PT LDS RZ, [RZ] ;  /* 0x00000000fffff984 */ /* 0x000fe20000000800 */
[----:B------:R-:W-:Y:S01]  /*8740*/  @!PT LDS RZ, [RZ] ;  /* 0x00000000fffff984 */ /* 0x000fe20000000800 */
[----:B------:R1:W-:Y:S04]  /*8750*/  LDGSTS.E.BYPASS.LTC128B.128.ZFILL [R204+0x4900], [R2.64], P1 ;  /* 0x0490000002cc7fae */ /* 0x0003e80008941d46 */
.L_x_84:
[----:B--234-:R-:W-:Y:S05]  /*8760*/  BSYNC B0 ;  /* 0x0000000000007941 */ /* 0x01cfea0003800000 */
.L_x_83:
[----:B-1----:R-:W-:Y:S01]  /*8770*/  FMNMX.FTZ R3, R155, R0, !PT ;  /* 0x000000009b037209 */ /* 0x002fe20007810000 */
[----:B------:R-:W0:Y:S01]  /*8780*/  LDGDEPBAR ;  /* 0x00000000000079af */ /* 0x000e220000000000 */
        /* <DEDUP_REMOVED lines=79> */
[----:B------:R-:W-:-:S05]  /*8c80*/  BRA.DIV ~URZ, `(.L_x_87) ;  /* 0x00007e327f007947 */ /* 0x000fca000b800000 */
[----:B------:R-:W1:Y:S04]  /*8c90*/  SHFL.BFLY PT, R3, R4, 0x2, 0x1f ;  /* 0x0c401f0004037f89 */ /* 0x000e6800000e0000 */
[----:B------:R-:W2:Y:S04]  /*8ca0*/  SHFL.BFLY PT, R2, R5, 0x2, 0x1f ;  /* 0x0c401f0005027f89 */ /* 0x000ea800000e0000 */
[----:B------:R-:W3:Y:S04]  /*8cb0*/  SHFL.BFLY PT, R8, R6, 0x2, 0x1f ;  /* 0x0c401f0006087f89 */ /* 0x000ee800000e0000 */
[----:B------:R-:W4:Y:S01]  /*8cc0*/  SHFL.BFLY PT, R11, R7, 0x2, 0x1f ;  /* 0x0c401f00070b7f89 */ /* 0x000f2200000e0000 */
[----:B-1----:R-:W-:Y:S02]  /*8cd0*/  FMNMX.FTZ R3, R4, R3, !PT ;  /* 0x0000000304037209 */ /* 0x002fe40007810000 */
[----:B--2---:R-:W-:Y:S02]  /*8ce0*/  FMNMX.FTZ R5, R5, R2, !PT ;  /* 0x0000000205057209 */ /* 0x004fe40007810000 */
[----:B---3--:R-:W-:Y:S03]  /*8cf0*/  FMNMX.FTZ R6, R6, R8, !PT ;  /* 0x0000000806067209 */ /* 0x008fe60007810000 */
[----:B------:R-:W1:Y:S01]  /*8d00*/  SHFL.BFLY PT, R9, R5, 0x1, 0x1f ;  /* 0x0c201f0005097f89 */ /* 0x000e6200000e0000 */
[----:B----4-:R-:W-:Y:S03]  /*8d10*/  FMNMX.FTZ R4, R7, R11, !PT ;  /* 0x0000000b07047209 */ /* 0x010fe60007810000 */
[----:B------:R-:W2:Y:S04]  /*8d20*/  SHFL.BFLY PT, R8, R3, 0x1, 0x1f ;  /* 0x0c201f0003087f89 */ /* 0x000ea800000e0000 */
[----:B------:R-:W3:Y:S04]  /*8d30*/  SHFL.BFLY PT, R10, R6, 0x1, 0x1f ;  /* 0x0c201f00060a7f89 */ /* 0x000ee800000e0000 */
[----:B------:R4:W4:Y:S01]  /*8d40*/  SHFL.BFLY PT, R2, R4, 0x1, 0x1f ;  /* 0x0c201f0004027f89 */ /* 0x00092200000e0000 */
[----:B-1----:R-:W-:Y:S02]  /*8d50*/  FMNMX.FTZ R71, R5, R9, !PT ;  /* 0x0000000905477209 */ /* 0x002fe40007810000 */
[----:B--2---:R-:W-:Y:S02]  /*8d60*/  FMNMX.FTZ R72, R3, R8, !PT ;  /* 0x0000000803487209 */ /* 0x004fe40007810000 */
[----:B---3--:R-:W-:Y:S03]  /*8d70*/  FMNMX.FTZ R70, R6, R10, !PT ;  /* 0x0000000a06467209 */ /* 0x008fe60007810000 */
.L_x_178:
[----:B------:R-:W-:Y:S01]  /*8d80*/  FADD.FTZ R0, -R72, R0 ;  /* 0x0000000048007221 */ /* 0x000fe20000010100 */
[----:B----4-:R-:W-:Y:S01]  /*8d90*/  FMNMX.FTZ R2, R2, R4, !PT ;  /* 0x0000000402027209 */ /* 0x010fe20007810000 */
[----:B------:R-:W-:Y:S01]  /*8da0*/  FMUL.FTZ R152, R72, c[0x0][0x2d0] ;  /* 0x0000b40048987a20 */ /* 0x000fe20000410000 */
[----:B------:R-:W-:Y:S01]  /*8db0*/  WARPSYNC 0xffffffff ;  /* 0xffffffff00007948 */ /* 0x000fe20003800000 */
[----:B------:R-:W-:Y:S01]  /*8dc0*/  FMUL.FTZ R0, R0, c[0x0][0x2d0] ;  /* 0x0000b40000007a20 */ /* 0x000fe20000410000 */
[----:B------:R-:W-:Y:S01]  /*8dd0*/  LDSM.16.MT88.4 R36, [R193] ;  /* 0x00000000c124783b */ /* 0x000fe20000004200 */
[--C-:B------:R-:W-:Y:S02]  /*8de0*/  FFMA.FTZ R7, R155, c[0x0][0x2d0], -R152.reuse ;  /* 0x0000b4009b077a23 */ /* 0x100fe40000010898 */
[----:B------:R1:W-:Y:S01]  /*8df0*/  MUFU.EX2 R69, R0 ;  /* 0x0000000000457308 */ /* 0x0003e20000000800 */
[----:B------:R-:W-:Y:S02]  /*8e00*/  FMUL.FTZ R155, R71, c[0x0][0x2d0] ;  /* 0x0000b400479b7a20 */ /* 0x000fe40000410000 */
[--C-:B------:R-:W-:Y:S02]  /*8e10*/  FFMA.FTZ R5, R158, c[0x0][0x2d0], -R152.reuse ;  /* 0x0000b4009e057a23 */ /* 0x100fe40000010898 */
[--C-:B------:R-:W-:Y:S01]  /*8e20*/  FFMA.FTZ R3, R170, c[0x0][0x2d0], -R152.reuse ;  /* 0x0000b400aa037a23 */ /* 0x100fe20000010898 */
[----:B------:R-:W-:Y:S01]  /*8e30*/  LDSM.16.MT88.4 R52, [R191] ;  /* 0x00000000bf34783b */ /* 0x000fe20000004200 */
[--C-:B------:R-:W-:Y:S02]  /*8e40*/  FFMA.FTZ R8, R153, c[0x0][0x2d0], -R152.reuse ;  /* 0x0000b40099087a23 */ /* 0x100fe40000010898 */
[----:B------:R-:W-:Y:S01]  /*8e50*/  FMUL.FTZ R153, R2, c[0x0][0x2d0] ;  /* 0x0000b40002997a20 */ /* 0x000fe20000410000 */
[----:B------:R-:W-:Y:S01]  /*8e60*/  MUFU.EX2 R170, R3 ;  /* 0x0000000300aa7308 */ /* 0x000fe20000000800 */
[--C-:B------:R-:W-:Y:S02]  /*8e70*/  FFMA.FTZ R9, R156, c[0x0][0x2d0], -R152.reuse ;  /* 0x0000b4009c097a23 */ /* 0x100fe40000010898 */
[----:B------:R-:W-:Y:S01]  /*8e80*/  FFMA.FTZ R4, R176, c[0x0][0x2d0], -R153 ;  /* 0x0000b400b0047a23 */ /* 0x000fe20000010899 */
[----:B------:R-:W-:Y:S01]  /*8e90*/  LDSM.16.MT88.4 R80, [R192] ;  /* 0x00000000c050783b */ /* 0x000fe20000004200 */
[--C-:B------:R-:W-:Y:S02]  /*8ea0*/  FFMA.FTZ R6, R159, c[0x0][0x2d0], -R152.reuse ;  /* 0x0000b4009f067a23 */ /* 0x100fe40000010898 */
[--C-:B------:R-:W-:Y:S02]  /*8eb0*/  FFMA.FTZ R16, R24, c[0x0][0x2d0], -R152.reuse ;  /* 0x0000b40018107a23 */ /* 0x100fe40000010898 */
[----:B------:R-:W-:Y:S01]  /*8ec0*/  FFMA.FTZ R24, R27, c[0x0][0x2d0], -R155 ;  /* 0x0000b4001b187a23 */ /* 0x000fe2000001089b */
[----:B------:R2:W-:Y:S01]  /*8ed0*/  MUFU.EX2 R156, R4 ;  /* 0x00000004009c7308 */ /* 0x0005e20000000800 */
[--C-:B------:R-:W-:Y:S02]  /*8ee0*/  FFMA.FTZ R32, R29, c[0x0][0x2d0], -R152.reuse ;  /* 0x0000b4001d207a23 */ /* 0x100fe40000010898 */
[----:B------:R-:W-:Y:S02]  /*8ef0*/  FFMA.FTZ R74, R199, c[0x0][0x2d0], -R152 ;  /* 0x0000b400c74a7a23 */ /* 0x000fe40000010898 */
[----:B-1----:R-:W-:Y:S02]  /*8f00*/  FADD.FTZ R0, -R71, R84 ;  /* 0x0000005447007221 */ /* 0x002fe40000010100 */
[--C-:B------:R-:W-:Y:S02]  /*8f10*/  FFMA.FTZ R75, R183, c[0x0][0x2d0], -R152.reuse ;  /* 0x0000b400b74b7a23 */ /* 0x100fe40000010898 */
[----:B------:R-:W-:Y:S01]  /*8f20*/  FMUL.FTZ R0, R0, c[0x0][0x2d0] ;  /* 0x0000b40000007a20 */ /* 0x000fe20000410000 */
[----:B------:R1:W-:Y:S01]  /*8f30*/  MUFU.EX2 R198, R7 ;  /* 0x0000000700c67308 */ /* 0x0003e20000000800 */
[--C-:B------:R-:W-:Y:S09]  /*8f40*/  FFMA.FTZ R73, R219, c[0x0][0x2d0], -R153.reuse ;  /* 0x0000b400db497a23 */ /* 0x100ff20000010899 */
[----:B------:R3:W4:Y:S01]  /*8f50*/  MUFU.EX2 R68, R0 ;  /* 0x0000000000447308 */ /* 0x0007220000000800 */
[----:B--2---:R-:W-:Y:S09]  /*8f60*/  FFMA.FTZ R4, R181, c[0x0][0x2d0], -R153 ;  /* 0x0000b400b5047a23 */ /* 0x004ff20000010899 */
[----:B------:R2:W-:Y:S01]  /*8f70*/  MUFU.EX2 R159, R4 ;  /* 0x00000004009f7308 */ /* 0x0005e20000000800 */
[--C-:B-1----:R-:W-:Y:S09]  /*8f80*/  FFMA.FTZ R7, R21, c[0x0][0x2d0], -R152.reuse ;  /* 0x0000b40015077a23 */ /* 0x102ff20000010898 */
[----:B------:R1:W-:Y:S01]  /*8f90*/  MUFU.EX2 R237, R6 ;  /* 0x0000000600ed7308 */ /* 0x0003e20000000800 */
[----:B---3--:R-:W-:Y:S09]  /*8fa0*/  FFMA.FTZ R0, R164, c[0x0][0x2d0], -R155 ;  /* 0x0000b400a4007a23 */ /* 0x008ff2000001089b */
[----:B------:R3:W-:Y:S01]  /*8fb0*/  MUFU.EX2 R164, R0 ;  /* 0x0000000000a47308 */ /* 0x0007e20000000800 */
[----:B--2---:R-:W-:Y:S09]  /*8fc0*/  FFMA.FTZ R4, R178, c[0x0][0x2d0], -R153 ;  /* 0x0000b400b2047a23 */ /* 0x004ff20000010899 */
[----:B------:R2:W-:Y:S01]  /*8fd0*/  MUFU.EX2 R232, R4 ;  /* 0x0000000400e87308 */ /* 0x0005e20000000800 */
[----:B-1----:R-:W-:Y:S09]  /*8fe0*/  FFMA.FTZ R6, R20, c[0x0][0x2d0], -R152 ;  /* 0x0000b40014067a23 */ /* 0x002ff20000010898 */
[----:B------:R1:W-:Y:S01]  /*8ff0*/  MUFU.EX2 R238, R5 ;  /* 0x0000000500ee7308 */ /* 0x0003e20000000800 */
[----:B---3--:R-:W-:Y:S09]  /*9000*/  FFMA.FTZ R0, R169, c[0x0][0x2d0], -R155 ;  /* 0x0000b400a9007a23 */ /* 0x008ff2000001089b */
[----:B------:R3:W-:Y:S01]  /*9010*/  MUFU.EX2 R236, R0 ;  /* 0x0000000000ec7308 */ /* 0x0007e20000000800 */
[----:B--2---:R-:W-:Y:S09]  /*9020*/  FFMA.FTZ R4, R177, c[0x0][0x2d0], -R153 ;  /* 0x0000b400b1047a23 */ /* 0x004ff20000010899 */
[----:B------:R-:W-:Y:S01]  /*9030*/  MUFU.EX2 R245, R4 ;  /* 0x0000000400f57308 */ /* 0x000fe20000000800 */
[--C-:B-1----:R-:W-:Y:S09]  /*9040*/  FFMA.FTZ R5, R87, c[0x0][0x2d0], -R155.reuse ;  /* 0x0000b40057057a23 */ /* 0x102ff2000001089b */
[----:B------:R-:W-:Y:S01]  /*9050*/  MUFU.EX2 R51, R5 ;  /* 0x0000000500337308 */ /* 0x000fe20000000800 */
[--C-:B---3--:R-:W-:Y:S09]  /*9060*/  FFMA.FTZ R0, R157, c[0x0][0x2d0], -R155.reuse ;  /* 0x0000b4009d007a23 */ /* 0x108ff2000001089b */
[----:B------:R1:W-:Y:S10]  /*9070*/  MUFU.EX2 R235, R0 ;  /* 0x0000000000eb7308 */ /* 0x0003f40000000800 */
[----:B------:R-:W-:Y:S10]  /*9080*/  MUFU.EX2 R59, R7 ;  /* 0x00000007003b7308 */ /* 0x000ff40000000800 */
[----:B------:R-:W-:Y:S01]  /*9090*/  MUFU.EX2 R60, R6 ;  /* 0x00000006003c7308 */ /* 0x000fe20000000800 */
[--C-:B-1----:R-:W-:Y:S02]  /*90a0*/  FFMA.FTZ R0, R154, c[0x0][0x2d0], -R155.reuse ;  /* 0x0000b4009a007a23 */ /* 0x102fe4000001089b */
[----:B------:R-:W-:Y:S07]  /*90b0*/  FMUL.FTZ R154, R70, c[0x0][0x2d0] ;  /* 0x0000b400469a7a20 */ /* 0x000fee0000410000 */
[----:B------:R1:W2:Y:S01]  /*90c0*/  MUFU.EX2 R158, R0 ;  /* 0x00000000009e7308 */ /* 0x0002a20000000800 */
[--C-:B------:R-:W-:Y:S02]  /*90d0*/  FFMA.FTZ R4, R25, c[0x0][0x2d0], -R154.reuse ;  /* 0x0000b40019047a23 */ /* 0x100fe4000001089a */
[--C-:B------:R-:W-:Y:S02]  /*90e0*/  FFMA.FTZ R12, R28, c[0x0][0x2d0], -R154.reuse ;  /* 0x0000b4001c0c7a23 */ /* 0x100fe4000001089a */
[--C-:B------:R-:W-:Y:S02]  /*90f0*/  FFMA.FTZ R48, R185, c[0x0][0x2d0], -R154.reuse ;  /* 0x0000b400b9307a23 */ /* 0x100fe4000001089a */
[----:B------:R-:W-:Y:S02]  /*9100*/  FFMA.FTZ R28, R31, c[0x0][0x2d0], -R155 ;  /* 0x0000b4001f1c7a23 */ /* 0x000fe4000001089b */
[--C-:B------:R-:W-:Y:S01]  /*9110*/  FFMA.FTZ R44, R186, c[0x0][0x2d0], -R154.reuse ;  /* 0x0000b400ba2c7a23 */ /* 0x100fe2000001089a */
[----:B------:R-:W-:Y:S10]  /*9120*/  MUFU.EX2 R252, R4 ;  /* 0x0000000400fc7308 */ /* 0x000ff40000000800 */
[----:B------:R3:W-:Y:S01]  /*9130*/  MUFU.EX2 R251, R12 ;  /* 0x0000000c00fb7308 */ /* 0x0007e20000000800 */
[----:B-1----:R-:W-:Y:S04]  /*9140*/  FADD.FTZ R0, -R70, R85 ;  /* 0x0000005546007221 */ /* 0x002fe80000010100 */
[----:B------:R-:W-:Y:S05]  /*9150*/  FMUL.FTZ R0, R0, c[0x0][0x2d0] ;  /* 0x0000b40000007a20 */ /* 0x000fea0000410000 */
[----:B------:R-:W-:Y:S10]  /*9160*/  MUFU.EX2 R50, R9 ;  /* 0x0000000900327308 */ /* 0x000ff40000000800 */
[----:B------:R1:W5:Y:S01]  /*9170*/  MUFU.EX2 R3, R0 ;  /* 0x0000000000037308 */ /* 0x0003620000000800 */
[--C-:B---3--:R-:W-:Y:S09]  /*9180*/  FFMA.FTZ R12, R166, c[0x0][0x2d0], -R154.reuse ;  /* 0x0000b400a60c7a23 */ /* 0x108ff2000001089a */
[----:B------:R-:W-:Y:S10]  /*9190*/  MUFU.EX2 R57, R8 ;  /* 0x0000000800397308 */ /* 0x000ff40000000800 */
[----:B------:R-:W-:Y:S01]  /*91a0*/  MUFU.EX2 R249, R12 ;  /* 0x0000000c00f97308 */ /* 0x000fe20000000800 */
[--C-:B-1----:R-:W-:Y:S09]  /*91b0*/  FFMA.FTZ R0, R168, c[0x0][0x2d0], -R154.reuse ;  /* 0x0000b400a8007a23 */ /* 0x102ff2000001089a */
[----:B------:R1:W-:Y:S10]  /*91c0*/  MUFU.EX2 R157, R0 ;  /* 0x00000000009d7308 */ /* 0x0003f40000000800 */
[----:B------:R-:W-:Y:S10]  /*91d0*/  MUFU.EX2 R250, R16 ;  /* 0x0000001000fa7308 */ /* 0x000ff40000000800 */
[----:B------:R-:W-:Y:S01]  /*91e0*/  MUFU.EX2 R247, R24 ;  /* 0x0000001800f77308 */ /* 0x000fe20000000800 */
[--C-:B-1----:R-:W-:Y:S09]  /*91f0*/  FFMA.FTZ R0, R171, c[0x0][0x2d0], -R154.reuse ;  /* 0x0000b400ab007a23 */ /* 0x102ff2000001089a */
[----:B------:R1:W3:Y:S10]  /*9200*/  MUFU.EX2 R233, R0 ;  /* 0x0000000000e97308 */ /* 0x0002f40000000800 */
[----:B------:R2:W-:Y:S10]  /*9210*/  MUFU.EX2 R246, R28 ;  /* 0x0000001c00f67308 */ /* 0x0005f40000000800 */
[----:B------:R-:W-:Y:S01]  /*9220*/  MUFU.EX2 R243, R32 ;  /* 0x0000002000f37308 */ /* 0x000fe20000000800 */
[----:B-1----:R-:W-:Y:S09]  /*9230*/  FFMA.FTZ R0, R167, c[0x0][0x2d0], -R154 ;  /* 0x0000b400a7007a23 */ /* 0x002ff2000001089a */
[----:B------:R1:W-:Y:S01]  /*9240*/  MUFU.EX2 R234, R0 ;  /* 0x0000000000ea7308 */ /* 0x0003e20000000800 */
[----:B--2---:R-:W-:Y:S09]  /*9250*/  FFMA.FTZ R28, R30, c[0x0][0x2d0], -R152 ;  /* 0x0000b4001e1c7a23 */ /* 0x004ff20000010898 */
[----:B------:R-:W-:Y:S10]  /*9260*/  MUFU.EX2 R242, R28 ;  /* 0x0000001c00f27308 */ /* 0x000ff40000000800 */
[----:B------:R2:W-:Y:S01]  /*9270*/  MUFU.EX2 R186, R44 ;  /* 0x0000002c00ba7308 */ /* 0x0005e20000000800 */
[--C-:B-1----:R-:W-:Y:S09]  /*9280*/  FFMA.FTZ R0, R165, c[0x0][0x2d0], -R154.reuse ;  /* 0x0000b400a5007a23 */ /* 0x102ff2000001089a */
[----:B------:R1:W1:Y:S10]  /*9290*/  MUFU.EX2 R49, R0 ;  /* 0x0000000000317308 */ /* 0x0002740000000800 */
[----:B------:R-:W-:Y:S01]  /*92a0*/  MUFU.EX2 R239, R48 ;  /* 0x0000003000ef7308 */ /* 0x000fe20000000800 */
[----:B--2---:R-:W-:Y:S09]  /*92b0*/  FFMA.FTZ R44, R188, c[0x0][0x2d0], -R154 ;  /* 0x0000b400bc2c7a23 */ /* 0x004ff2000001089a */
[----:B------:R-:W-:Y:S01]  /*92c0*/  MUFU.EX2 R188, R44 ;  /* 0x0000002c00bc7308 */ /* 0x000fe20000000800 */
[--C-:B-1----:R-:W-:Y:S09]  /*92d0*/  FFMA.FTZ R0, R22, c[0x0][0x2d0], -R155.reuse ;  /* 0x0000b40016007a23 */ /* 0x102ff2000001089b */
[----:B------:R1:W-:Y:S10]  /*92e0*/  MUFU.EX2 R58, R0 ;  /* 0x00000000003a7308 */ /* 0x0003f40000000800 */
[----:B------:R2:W-:Y:S10]  /*92f0*/  MUFU.EX2 R181, R74 ;  /* 0x0000004a00b57308 */ /* 0x0005f40000000800 */
[----:B------:R3:W-:Y:S01]  /*9300*/  MUFU.EX2 R177, R75 ;  /* 0x0000004b00b17308 */ /* 0x0007e20000000800 */
[--C-:B-1----:R-:W-:Y:S09]  /*9310*/  FFMA.FTZ R0, R19, c[0x0][0x2d0], -R155.reuse ;  /* 0x0000b40013007a23 */ /* 0x102ff2000001089b */
[----:B------:R1:W-:Y:S01]  /*9320*/  MUFU.EX2 R47, R0 ;  /* 0x00000000002f7308 */ /* 0x0003e20000000800 */
[----:B--2---:R-:W-:Y:S09]  /*9330*/  FFMA.FTZ R74, R182, c[0x0][0x2d0], -R152 ;  /* 0x0000b400b64a7a23 */ /* 0x004ff20000010898 */
[----:B------:R2:W-:Y:S01]  /*9340*/  MUFU.EX2 R176, R74 ;  /* 0x0000004a00b07308 */ /* 0x0005e20000000800 */
[--C-:B---3--:R-:W-:Y:S02]  /*9350*/  FFMA.FTZ R75, R210, c[0x0][0x2d0], -R155.reuse ;  /* 0x0000b400d24b7a23 */ /* 0x108fe4000001089b */
[--C-:B-1----:R-:W-:Y:S07]  /*9360*/  FFMA.FTZ R0, R18, c[0x0][0x2d0], -R155.reuse ;  /* 0x0000b40012007a23 */ /* 0x102fee000001089b */
[----:B------:R1:W-:Y:S01]  /*9370*/  MUFU.EX2 R61, R0 ;  /* 0x00000000003d7308 */ /* 0x0003e20000000800 */
[--C-:B--2---:R-:W-:Y:S09]  /*9380*/  FFMA.FTZ R74, R203, c[0x0][0x2d0], -R155.reuse ;  /* 0x0000b400cb4a7a23 */ /* 0x104ff2000001089b */
[----:B------:R2:W-:Y:S01]  /*9390*/  MUFU.EX2 R169, R74 ;  /* 0x0000004a00a97308 */ /* 0x0005e20000000800 */
[----:B-1----:R-:W-:Y:S02]  /*93a0*/  FFMA.FTZ R0, R23, c[0x0][0x2d0], -R154 ;  /* 0x0000b40017007a23 */ /* 0x002fe4000001089a */
[----:B------:R-:W1:Y:S07]  /*93b0*/  LDSM.16.MT88.4 R20, [R190] ;  /* 0x00000000be14783b */ /* 0x000e6e0000004200 */
[----:B------:R3:W-:Y:S01]  /*93c0*/  MUFU.EX2 R56, R0 ;  /* 0x0000000000387308 */ /* 0x0007e20000000800 */
[----:B--2---:R-:W-:Y:S02]  /*93d0*/  FFMA.FTZ R74, R211, c[0x0][0x2d0], -R155 ;  /* 0x0000b400d34a7a23 */ /* 0x004fe4000001089b */
[----:B---3--:R-:W-:Y:S02]  /*93e0*/  FADD.FTZ R0, -R2, R86 ;  /* 0x0000005602007221 */ /* 0x008fe40000010100 */
[----:B------:R-:W2:Y:S02]  /*93f0*/  LDSM.16.MT88.4 R84, [R190+0x800] ;  /* 0x00080000be54783b */ /* 0x000ea40000004200 */
[----:B------:R-:W-:Y:S06]  /*9400*/  FMUL.FTZ R0, R0, c[0x0][0x2d0] ;  /* 0x0000b40000007a20 */ /* 0x000fec0000410000 */
[----:B------:R-:W3:Y:S01]  /*9410*/  MUFU.EX2 R0, R0 ;  /* 0x0000000000007308 */ /* 0x000ee20000000800 */
[----:B----4-:R-:W-:Y:S01]  /*9420*/  FMUL.FTZ R6, R68, R94 ;  /* 0x0000005e44067220 */ /* 0x010fe20000410000 */
[----:B------:R-:W-:Y:S01]  /*9430*/  F2FP.PACK_AB R79, R158, R235 ;  /* 0x000000eb9e4f723e */ /* 0x000fe200000000ff */
[----:B------:R-:W-:Y:S01]  /*9440*/  FMUL.FTZ R7, R68, R95 ;  /* 0x0000005f44077220 */ /* 0x000fe20000410000 */
[----:B------:R-:W-:Y:S01]  /*9450*/  F2FP.PACK_AB R76, R170, R198 ;  /* 0x000000c6aa4c723e */ /* 0x000fe200000000ff */
[C---:B------:R-:W-:Y:S01]  /*9460*/  FMUL.FTZ R4, R69.reuse, R92 ;  /* 0x0000005c45047220 */ /* 0x040fe20000410000 */
[----:B------:R-:W-:Y:S01]  /*9470*/  F2FP.PACK_AB R77, R236, R164 ;  /* 0x000000a4ec4d723e */ /* 0x000fe200000000ff */
[----:B------:R-:W-:Y:S01]  /*9480*/  FMUL.FTZ R5, R69, R93 ;  /* 0x0000005d45057220 */ /* 0x000fe20000410000 */
[----:B------:R-:W-:Y:S01]  /*9490*/  F2FP.PACK_AB R78, R238, R237 ;  /* 0x000000edee4e723e */ /* 0x000fe200000000ff */
[----:B-----5:R-:W-:Y:S01]  /*94a0*/  FMUL.FTZ R8, R3, R88 ;  /* 0x0000005803087220 */ /* 0x020fe20000410000 */
[----:B------:R-:W-:Y:S01]  /*94b0*/  F2FP.PACK_AB R64, R233, R157 ;  /* 0x0000009de940723e */ /* 0x000fe200000000ff */
[----:B------:R-:W-:Y:S01]  /*94c0*/  FMUL.FTZ R9, R3, R89 ;  /* 0x0000005903097220 */ /* 0x000fe20000410000 */
[----:B------:R-:W-:Y:S01]  /*94d0*/  F2FP.PACK_AB R66, R49, R234 ;  /* 0x000000ea3142723e */ /* 0x000fe200000000ff */
[----:B------:R-:W-:Y:S01]  /*94e0*/  FMUL.FTZ R12, R3, R96 ;  /* 0x00000060030c7220 */ /* 0x000fe20000410000 */
[----:B------:R-:W-:Y:S01]  /*94f0*/  F2FP.PACK_AB R65, R159, R156 ;  /* 0x0000009c9f41723e */ /* 0x000fe200000000ff */
[-C--:B-1----:R-:W-:Y:S05]  /*9500*/  HMMA.16816.F32 R4, R76, R20.reuse, R4 ;  /* 0x000000144c04723c */ /* 0x082fea0000001804 */
[----:B------:R-:W-:Y:S01]  /*9510*/  F2FP.PACK_AB R67, R245, R232 ;  /* 0x000000e8f543723e */ /* 0x000fe200000000ff */
[----:B------:R-:W-:Y:S02]  /*9520*/  FMUL.FTZ R13, R3, R97 ;  /* 0x00000061030d7220 */ /* 0x000fe40000410000 */
[C---:B------:R-:W-:Y:S04]  /*9530*/  FMUL.FTZ R16, R69.reuse, R100 ;  /* 0x0000006445107220 */ /* 0x040fe80000410000 */
[C---:B---3--:R-:W-:Y:S02]  /*9540*/  FMUL.FTZ R10, R0.reuse, R90 ;  /* 0x0000005a000a7220 */ /* 0x048fe40000410000 */
[C---:B------:R-:W-:Y:S02]  /*9550*/  FMUL.FTZ R11, R0.reuse, R91 ;  /* 0x0000005b000b7220 */ /* 0x040fe40000410000 */
[----:B------:R-:W1:Y:S01]  /*9560*/  LDSM.16.MT88.4 R88, [R193+0x800] ;  /* 0x00080000c158783b */ /* 0x000e620000004200 */
[C---:B------:R-:W-:Y:S02]  /*9570*/  FMUL.FTZ R14, R0.reuse, R98 ;  /* 0x00000062000e7220 */ /* 0x040fe40000410000 */
[----:B------:R-:W-:Y:S02]  /*9580*/  FMUL.FTZ R15, R0, R99 ;  /* 0x00000063000f7220 */ /* 0x000fe40000410000 */
[C---:B------:R-:W-:Y:S03]  /*9590*/  HMMA.16816.F32 R8, R64.reuse, R20, R8 ;  /* 0x000000144008723c */ /* 0x040fe60000001808 */
[----:B------:R-:W-:Y:S01]  /*95a0*/  LDSM.16.MT88.4 R96, [R191+0x1000] ;  /* 0x00100000bf60783b */ /* 0x000fe20000004200 */
[C---:B------:R-:W-:Y:S02]  /*95b0*/  FMUL.FTZ R33, R69.reuse, R117 ;  /* 0x0000007545217220 */ /* 0x040fe40000410000 */
[----:B------:R-:W-:Y:S02]  /*95c0*/  FMUL.FTZ R34, R68, R118 ;  /* 0x0000007644227220 */ /* 0x000fe40000410000 */
[-C--:B------:R-:W-:Y:S04]  /*95d0*/  HMMA.16816.F32 R12, R64, R22.reuse, R12 ;  /* 0x00000016400c723c */ /* 0x080fe8000000180c */
[--C-:B------:R-:W-:Y:S02]  /*95e0*/  FFMA.FTZ R20, R26, c[0x0][0x2d0], -R152.reuse ;  /* 0x0000b4001a147a23 */ /* 0x100fe40000010898 */
[----:B------:R-:W-:Y:S02]  /*95f0*/  FMUL.FTZ R17, R69, R101 ;  /* 0x0000006545117220 */ /* 0x000fe40000410000 */
[----:B------:R3:W-:Y:S01]  /*9600*/  MUFU.EX2 R248, R20 ;  /* 0x0000001400f87308 */ /* 0x0007e20000000800 */
[C---:B------:R-:W-:Y:S03]  /*9610*/  FMUL.FTZ R18, R68.reuse, R102 ;  /* 0x0000006644127220 */ /* 0x040fe60000410000 */
[C---:B------:R-:W-:Y:S02]  /*9620*/  FMUL.FTZ R19, R68.reuse, R103 ;  /* 0x0000006744137220 */ /* 0x040fe40000410000 */
[C---:B------:R-:W-:Y:S02]  /*9630*/  FMUL.FTZ R35, R68.reuse, R119 ;  /* 0x0000007744237220 */ /* 0x040fe40000410000 */
[--C-:B------:R-:W-:Y:S02]  /*9640*/  FFMA.FTZ R93, R179, c[0x0][0x2d0], -R152.reuse ;  /* 0x0000b400b35d7a23 */ /* 0x100fe40000010898 */
[C---:B------:R-:W-:Y:S01]  /*9650*/  FMUL.FTZ R48, R69.reuse, R132 ;  /* 0x0000008445307220 */ /* 0x040fe20000410000 */
[C---:B------:R-:W-:Y:S01]  /*9660*/  HMMA.16816.F32 R16, R76.reuse, R22, R16 ;  /* 0x000000164c10723c */ /* 0x040fe20000001810 */
[----:B------:R-:W-:Y:S03]  /*9670*/  MUFU.EX2 R165, R93 ;  /* 0x0000005d00a57308 */ /* 0x000fe60000000800 */
[----:B------:R-:W-:Y:S02]  /*9680*/  FMUL.FTZ R21, R69, R105 ;  /* 0x0000006945157220 */ /* 0x000fe40000410000 */
[----:B------:R-:W-:Y:S02]  /*9690*/  FMUL.FTZ R24, R3, R108 ;  /* 0x0000006c03187220 */ /* 0x000fe40000410000 */
[C---:B------:R-:W-:Y:S04]  /*96a0*/  FMUL.FTZ R22, R68.reuse, R106 ;  /* 0x0000006a44167220 */ /* 0x040fe80000410000 */
[----:B------:R-:W-:Y:S02]  /*96b0*/  FMUL.FTZ R23, R68, R107 ;  /* 0x0000006b44177220 */ /* 0x000fe40000410000 */
[----:B---3--:R-:W-:Y:S02]  /*96c0*/  FMUL.FTZ R20, R69, R104 ;  /* 0x0000006845147220 */ /* 0x008fe40000410000 */
[----:B------:R-:W-:Y:S02]  /*96d0*/  FFMA.FTZ R92, R180, c[0x0][0x2d0], -R152 ;  /* 0x0000b400b45c7a23 */ /* 0x000fe40000010898 */
[--C-:B------:R-:W-:Y:S02]  /*96e0*/  FFMA.FTZ R101, R225, c[0x0][0x2d0], -R153.reuse ;  /* 0x0000b400e1657a23 */ /* 0x100fe40000010899 */
[----:B------:R3:W-:Y:S01]  /*96f0*/  MUFU.EX2 R168, R92 ;  /* 0x0000005c00a87308 */ /* 0x0007e20000000800 */
[-C--:B------:R-:W-:Y:S03]  /*9700*/  HMMA.16816.F32 R20, R76, R36.reuse, R20 ;  /* 0x000000244c14723c */ /* 0x080fe60000001814 */
[----:B------:R-:W-:Y:S02]  /*9710*/  FMUL.FTZ R25, R3, R109 ;  /* 0x0000006d03197220 */ /* 0x000fe40000410000 */
[C---:B------:R-:W-:Y:S02]  /*9720*/  FMUL.FTZ R26, R0.reuse, R110 ;  /* 0x0000006e001a7220 */ /* 0x040fe40000410000 */
[----:B------:R-:W-:Y:S02]  /*9730*/  FMUL.FTZ R27, R0, R111 ;  /* 0x0000006f001b7220 */ /* 0x000fe40000410000 */
[--C-:B------:R-:W-:Y:S03]  /*9740*/  FFMA.FTZ R102, R223, c[0x0][0x2d0], -R153.reuse ;  /* 0x0000b400df667a23 */ /* 0x100fe60000010899 */
[----:B------:R-:W-:Y:S02]  /*9750*/  FFMA.FTZ R103, R222, c[0x0][0x2d0], -R153 ;  /* 0x0000b400de677a23 */ /* 0x000fe40000010899 */
[C---:B------:R-:W-:Y:S04]  /*9760*/  HMMA.16816.F32 R24, R64.reuse, R36, R24 ;  /* 0x000000244018723c */ /* 0x040fe80000001818 */
[C---:B------:R-:W-:Y:S01]  /*9770*/  FMUL.FTZ R28, R3.reuse, R112 ;  /* 0x00000070031c7220 */ /* 0x040fe20000410000 */
[----:B------:R-:W-:Y:S01]  /*9780*/  MOV R112, R57 ;  /* 0x0000003900707202 */ /* 0x000fe20000000f00 */
[----:B------:R-:W-:Y:S01]  /*9790*/  FMUL.FTZ R29, R3, R113 ;  /* 0x00000071031d7220 */ /* 0x000fe20000410000 */
[----:B------:R-:W-:Y:S01]  /*97a0*/  MOV R113, R56 ;  /* 0x0000003800717202 */ /* 0x000fe20000000f00 */
[--C-:B------:R-:W-:Y:S01]  /*97b0*/  FFMA.FTZ R36, R40, c[0x0][0x2d0], -R155.reuse ;  /* 0x0000b40028247a23 */ /* 0x100fe2000001089b */
[----:B---3--:R-:W-:Y:S03]  /*97c0*/  LDSM.16.MT88.4 R92, [R193+0x1000] ;  /* 0x00100000c15c783b */ /* 0x008fe60000004200 */
[--C-:B------:R-:W-:Y:S01]  /*97d0*/  FFMA.FTZ R40, R41, c[0x0][0x2d0], -R155.reuse ;  /* 0x0000b40029287a23 */ /* 0x100fe2000001089b */
[----:B------:R3:W-:Y:S01]  /*97e0*/  MUFU.EX2 R241, R36 ;  /* 0x0000002400f17308 */ /* 0x0007e20000000800 */
[C---:B------:R-:W-:Y:S01]  /*97f0*/  FMUL.FTZ R30, R0.reuse, R114 ;  /* 0x00000072001e7220 */ /* 0x040fe20000410000 */
[----:B------:R-:W-:Y:S01]  /*9800*/  MOV R114, R51 ;  /* 0x0000003300727202 */ /* 0x000fe20000000f00 */
[----:B------:R-:W-:Y:S01]  /*9810*/  FMUL.FTZ R31, R0, R115 ;  /* 0x00000073001f7220 */ /* 0x000fe20000410000 */
[----:B------:R-:W-:Y:S01]  /*9820*/  MOV R115, R50 ;  /* 0x0000003200737202 */ /* 0x000fe20000000f00 */
[----:B------:R-:W-:Y:S02]  /*9830*/  FMUL.FTZ R45, R3, R129 ;  /* 0x00000081032d7220 */ /* 0x000fe40000410000 */
[C---:B------:R-:W-:Y:S02]  /*9840*/  FMUL.FTZ R37, R69.reuse, R121 ;  /* 0x0000007945257220 */ /* 0x040fe40000410000 */
[----:B------:R-:W4:Y:S01]  /*9850*/  LDL.LU R121, [R1] ;  /* 0x0000000001797983 */ /* 0x000f220000300800 */
[-C--:B------:R-:W-:Y:S01]  /*9860*/  HMMA.16816.F32 R28, R64, R38.reuse, R28 ;  /* 0x00000026401c723c */ /* 0x080fe2000000181c */
[----:B------:R5:W-:Y:S02]  /*9870*/  MUFU.EX2 R240, R40 ;  /* 0x0000002800f07308 */ /* 0x000be40000000800 */
[C---:B------:R-:W-:Y:S01]  /*9880*/  FMUL.FTZ R32, R69.reuse, R116 ;  /* 0x0000007445207220 */ /* 0x040fe20000410000 */
[----:B------:R-:W4:Y:S01]  /*9890*/  LDL.LU R119, [R1+0x4] ;  /* 0x0000040001777983 */ /* 0x000f220000300800 */
[----:B------:R-:W-:Y:S01]  /*98a0*/  MOV R116, R49 ;  /* 0x0000003100747202 */ /* 0x000fe20000000f00 */
[C---:B------:R-:W-:Y:S02]  /*98b0*/  FMUL.FTZ R49, R69.reuse, R133 ;  /* 0x0000008545317220 */ /* 0x040fe40000410000 */
[----:B------:R-:W4:Y:S01]  /*98c0*/  LDL.LU R118, [R1+0x8] ;  /* 0x0000080001767983 */ /* 0x000f220000300800 */
[C---:B------:R-:W-:Y:S01]  /*98d0*/  FMUL.FTZ R50, R68.reuse, R134 ;  /* 0x0000008644327220 */ /* 0x040fe20000410000 */
[C---:B------:R-:W-:Y:S02]  /*98e0*/  HMMA.16816.F32 R32, R76.reuse, R38, R32 ;  /* 0x000000264c20723c */ /* 0x040fe40000001820 */
[----:B------:R-:W4:Y:S02]  /*98f0*/  LDL.LU R117, [R1+0xc] ;  /* 0x00000c0001757983 */ /* 0x000f240000300800 */
[----:B---3--:R-:W-:Y:S01]  /*9900*/  FMUL.FTZ R36, R69, R120 ;  /* 0x0000007845247220 */ /* 0x008fe20000410000 */
[----:B------:R-:W-:Y:S01]  /*9910*/  MOV R120, R58 ;  /* 0x0000003a00787202 */ /* 0x000fe20000000f00 */
[C---:B------:R-:W-:Y:S02]  /*9920*/  FMUL.FTZ R41, R3.reuse, R125 ;  /* 0x0000007d03297220 */ /* 0x040fe40000410000 */
[C---:B------:R-:W-:Y:S01]  /*9930*/  FMUL.FTZ R38, R68.reuse, R122 ;  /* 0x0000007a44267220 */ /* 0x040fe20000410000 */
[----:B------:R-:W-:Y:S02]  /*9940*/  MOV R122, R158 ;  /* 0x0000009e007a7202 */ /* 0x000fe40000000f00 */
[----:B------:R-:W-:Y:S01]  /*9950*/  MUFU.EX2 R158, R102 ;  /* 0x00000066009e7308 */ /* 0x000fe20000000800 */
[C---:B------:R-:W-:Y:S02]  /*9960*/  FMUL.FTZ R39, R68.reuse, R123 ;  /* 0x0000007b44277220 */ /* 0x040fe40000410000 */
[----:B------:R-:W-:Y:S02]  /*9970*/  FMUL.FTZ R51, R68, R135 ;  /* 0x0000008744337220 */ /* 0x000fe40000410000 */
[----:B-----5:R-:W-:Y:S01]  /*9980*/  FMUL.FTZ R40, R3, R124 ;  /* 0x0000007c03287220 */ /* 0x020fe20000410000 */
[----:B------:R-:W-:Y:S01]  /*9990*/  LDSM.16.MT88.4 R132, [R191+0x2000] ;  /* 0x00200000bf84783b */ /* 0x000fe20000004200 */
[----:B------:R-:W-:Y:S01]  /*99a0*/  FFMA.FTZ R100, R163, c[0x0][0x2d0], -R155 ;  /* 0x0000b400a3647a23 */ /* 0x000fe2000001089b */
[-C--:B------:R-:W-:Y:S02]  /*99b0*/  HMMA.16816.F32 R36, R76, R52.reuse, R36 ;  /* 0x000000344c24723c */ /* 0x080fe40000001824 */
[----:B------:R3:W-:Y:S01]  /*99c0*/  MUFU.EX2 R124, R73 ;  /* 0x00000049007c7308 */ /* 0x0007e20000000800 */
[C---:B------:R-:W-:Y:S01]  /*99d0*/  FMUL.FTZ R42, R0.reuse, R126 ;  /* 0x0000007e002a7220 */ /* 0x040fe20000410000 */
[----:B------:R-:W-:Y:S01]  /*99e0*/  MOV R126, R60 ;  /* 0x0000003c007e7202 */ /* 0x000fe20000000f00 */
[C---:B------:R-:W-:Y:S01]  /*99f0*/  FMUL.FTZ R43, R0.reuse, R127 ;  /* 0x0000007f002b7220 */ /* 0x040fe20000410000 */
[----:B------:R-:W-:Y:S01]  /*9a00*/  MOV R127, R47 ;  /* 0x0000002f007f7202 */ /* 0x000fe20000000f00 */
[C---:B------:R-:W-:Y:S02]  /*9a10*/  FMUL.FTZ R44, R3.reuse, R128 ;  /* 0x00000080032c7220 */ /* 0x040fe40000410000 */
[C---:B------:R-:W-:Y:S03]  /*9a20*/  FMUL.FTZ R46, R0.reuse, R130 ;  /* 0x00000082002e7220 */ /* 0x040fe60000410000 */
[C---:B------:R-:W-:Y:S01]  /*9a30*/  HMMA.16816.F32 R40, R64.reuse, R52, R40 ;  /* 0x000000344028723c */ /* 0x040fe20000001828 */
[----:B------:R-:W-:Y:S03]  /*9a40*/  MUFU.EX2 R163, R75 ;  /* 0x0000004b00a37308 */ /* 0x000fe60000000800 */
[C---:B------:R-:W-:Y:S01]  /*9a50*/  FMUL.FTZ R47, R0.reuse, R131 ;  /* 0x00000083002f7220 */ /* 0x040fe20000410000 */
[----:B------:R-:W-:Y:S01]  /*9a60*/  MOV R131, R59 ;  /* 0x0000003b00837202 */ /* 0x000fe20000000f00 */
[----:B------:R-:W-:Y:S01]  /*9a70*/  FMUL.FTZ R59, R0, R143 ;  /* 0x0000008f003b7220 */ /* 0x000fe20000410000 */
[----:B------:R-:W-:Y:S01]  /*9a80*/  MOV R130, R61 ;  /* 0x0000003d00827202 */ /* 0x000fe20000000f00 */
[----:B------:R-:W-:Y:S03]  /*9a90*/  FMUL.FTZ R56, R3, R140 ;  /* 0x0000008c03387220 */ /* 0x000fe60000410000 */
[-C--:B------:R-:W-:Y:S03]  /*9aa0*/  HMMA.16816.F32 R44, R64, R54.reuse, R44 ;  /* 0x00000036402c723c */ /* 0x080fe6000000182c */
[--C-:B---3--:R-:W-:Y:S02]  /*9ab0*/  FFMA.FTZ R73, R221, c[0x0][0x2d0], -R153.reuse ;  /* 0x0000b400dd497a23 */ /* 0x108fe40000010899 */
[----:B------:R-:W-:Y:S02]  /*9ac0*/  FMUL.FTZ R57, R3, R141 ;  /* 0x0000008d03397220 */ /* 0x000fe40000410000 */
[----:B------:R3:W-:Y:S01]  /*9ad0*/  MUFU.EX2 R129, R73 ;  /* 0x0000004900817308 */ /* 0x0007e20000000800 */
[C---:B------:R-:W-:Y:S04]  /*9ae0*/  HMMA.16816.F32 R48, R76.reuse, R54, R48 ;  /* 0x000000364c30723c */ /* 0x040fe80000001830 */
[--C-:B------:R-:W-:Y:S02]  /*9af0*/  FFMA.FTZ R58, R216, c[0x0][0x2d0], -R153.reuse ;  /* 0x0000b400d83a7a23 */ /* 0x100fe40000010899 */
[----:B------:R-:W-:Y:S02]  /*9b00*/  FFMA.FTZ R52, R187, c[0x0][0x2d0], -R154 ;  /* 0x0000b400bb347a23 */ /* 0x000fe4000001089a */
[----:B------:R-:W-:Y:S01]  /*9b10*/  FMUL.FTZ R55, R68, R139 ;  /* 0x0000008b44377220 */ /* 0x000fe20000410000 */
[----:B------:R5:W-:Y:S03]  /*9b20*/  MUFU.EX2 R111, R58 ;  /* 0x0000003a006f7308 */ /* 0x000be60000000800 */
[--C-:B------:R-:W-:Y:S02]  /*9b30*/  FFMA.FTZ R60, R218, c[0x0][0x2d0], -R153.reuse ;  /* 0x0000b400da3c7a23 */ /* 0x100fe40000010899 */
[----:B------:R-:W-:Y:S02]  /*9b40*/  FMUL.FTZ R54, R68, R138 ;  /* 0x0000008a44367220 */ /* 0x000fe40000410000 */
[----:B------:R-:W-:Y:S02]  /*9b50*/  FMUL.FTZ R53, R69, R137 ;  /* 0x0000008945357220 */ /* 0x000fe40000410000 */
[----:B------:R-:W-:Y:S01]  /*9b60*/  FMUL.FTZ R61, R3, R145 ;  /* 0x00000091033d7220 */ /* 0x000fe20000410000 */
[----:B------:R1:W-:Y:S01]  /*9b70*/  MUFU.EX2 R185, R52 ;  /* 0x0000003400b97308 */ /* 0x0003e20000000800 */
[C---:B------:R-:W-:Y:S02]  /*9b80*/  FMUL.FTZ R62, R0.reuse, R146 ;  /* 0x00000092003e7220 */ /* 0x040fe40000410000 */
[----:B------:R-:W-:Y:S02]  /*9b90*/  FMUL.FTZ R63, R0, R147 ;  /* 0x00000093003f7220 */ /* 0x000fe40000410000 */
[--C-:B---3--:R-:W-:Y:S02]  /*9ba0*/  FFMA.FTZ R73, R200, c[0x0][0x2d0], -R152.reuse ;  /* 0x0000b400c8497a23 */ /* 0x108fe40000010898 */
[--C-:B------:R-:W-:Y:S02]  /*9bb0*/  FFMA.FTZ R105, R161, c[0x0][0x2d0], -R152.reuse ;  /* 0x0000b400a1697a23 */ /* 0x100fe40000010898 */
[----:B------:R-:W-:Y:S01]  /*9bc0*/  FFMA.FTZ R152, R160, c[0x0][0x2d0], -R152 ;  /* 0x0000b400a0987a23 */ /* 0x000fe20000010898 */
[----:B------:R3:W-:Y:S01]  /*9bd0*/  MUFU.EX2 R179, R73 ;  /* 0x0000004900b37308 */ /* 0x0007e20000000800 */
[--C-:B------:R-:W-:Y:S02]  /*9be0*/  FFMA.FTZ R104, R207, c[0x0][0x2d0], -R154.reuse ;  /* 0x0000b400cf687a23 */ /* 0x100fe4000001089a */
[--C-:B------:R-:W-:Y:S02]  /*9bf0*/  FFMA.FTZ R106, R174, c[0x0][0x2d0], -R154.reuse ;  /* 0x0000b400ae6a7a23 */ /* 0x100fe4000001089a */
[----:B-----5:R-:W-:Y:S02]  /*9c00*/  FMUL.FTZ R58, R0, R142 ;  /* 0x0000008e003a7220 */ /* 0x020fe40000410000 */
[--C-:B------:R-:W-:Y:S02]  /*9c10*/  FFMA.FTZ R107, R173, c[0x0][0x2d0], -R154.reuse ;  /* 0x0000b400ad6b7a23 */ /* 0x100fe4000001089a */
[--C-:B------:R-:W-:Y:S01]  /*9c20*/  FFMA.FTZ R108, R215, c[0x0][0x2d0], -R153.reuse ;  /* 0x0000b400d76c7a23 */ /* 0x100fe20000010899 */
[----:B------:R5:W2:Y:S01]  /*9c30*/  MUFU.EX2 R125, R60 ;  /* 0x0000003c007d7308 */ /* 0x000aa20000000800 */
[--C-:B------:R-:W-:Y:S02]  /*9c40*/  FFMA.FTZ R109, R213, c[0x0][0x2d0], -R153.reuse ;  /* 0x0000b400d56d7a23 */ /* 0x100fe40000010899 */
[----:B------:R-:W-:Y:S02]  /*9c50*/  FFMA.FTZ R110, R208, c[0x0][0x2d0], -R153 ;  /* 0x0000b400d06e7a23 */ /* 0x000fe40000010899 */
[----:B-1----:R-:W-:Y:S05]  /*9c60*/  FMUL.FTZ R52, R69, R136 ;  /* 0x0000008845347220 */ /* 0x002fea0000410000 */
[----:B------:R-:W-:Y:S02]  /*9c70*/  MUFU.EX2 R141, R101 ;  /* 0x00000065008d7308 */ /* 0x000fe40000000800 */
[-C--:B------:R-:W-:Y:S03]  /*9c80*/  HMMA.16816.F32 R52, R76, R80.reuse, R52 ;  /* 0x000000504c34723c */ /* 0x080fe60000001834 */
[--C-:B---3--:R-:W-:Y:S05]  /*9c90*/  FFMA.FTZ R73, R205, c[0x0][0x2d0], -R155.reuse ;  /* 0x0000b400cd497a23 */ /* 0x108fea000001089b */
[C---:B------:R-:W-:Y:S01]  /*9ca0*/  HMMA.16816.F32 R56, R64.reuse, R80, R56 ;  /* 0x000000504038723c */ /* 0x040fe20000001838 */
[----:B------:R1:W-:Y:S03]  /*9cb0*/  MUFU.EX2 R139, R73 ;  /* 0x00000049008b7308 */ /* 0x0003e60000000800 */
[----:B-----5:R-:W-:Y:S03]  /*9cc0*/  FMUL.FTZ R60, R3, R144 ;  /* 0x00000090033c7220 */ /* 0x020fe60000410000 */
[----:B------:R-:W-:Y:S02]  /*9cd0*/  F2FP.PACK_AB R80, R252, R113 ;  /* 0x00000071fc50723e */ /* 0x000fe400000000ff */
[----:B--2---:R-:W-:Y:S02]  /*9ce0*/  F2FP.PACK_AB R81, R125, R111 ;  /* 0x0000006f7d51723e */ /* 0x004fe400000000ff */
[-C--:B------:R-:W-:Y:S01]  /*9cf0*/  HMMA.16816.F32 R60, R64, R82.reuse, R60 ;  /* 0x00000052403c723c */ /* 0x080fe2000000183c */
[----:B------:R-:W-:Y:S06]  /*9d00*/  MUFU.EX2 R160, R100 ;  /* 0x0000006400a07308 */ /* 0x000fec0000000800 */
[C---:B------:R-:W-:Y:S02]  /*9d10*/  FMUL.FTZ R66, R68.reuse, R150 ;  /* 0x0000009644427220 */ /* 0x040fe40000410000 */
[----:B------:R-:W-:Y:S02]  /*9d20*/  FMUL.FTZ R67, R68, R151 ;  /* 0x0000009744437220 */ /* 0x000fe40000410000 */
[----:B------:R-:W-:Y:S01]  /*9d30*/  MUFU.EX2 R161, R152 ;  /* 0x0000009800a17308 */ /* 0x000fe20000000800 */
[----:B------:R-:W-:Y:S01]  /*9d40*/  FMUL.FTZ R64, R69, R148 ;  /* 0x0000009445407220 */ /* 0x000fe20000410000 */
[----:B------:R-:W-:Y:S01]  /*9d50*/  F2FP.PACK_AB R148, R165, R168 ;  /* 0x000000a8a594723e */ /* 0x000fe200000000ff */
[--C-:B-1----:R-:W-:Y:S02]  /*9d60*/  FFMA.FTZ R73, R206, c[0x0][0x2d0], -R155.reuse ;  /* 0x0000b400ce497a23 */ /* 0x102fe4000001089b */
[----:B------:R-:W-:Y:S05]  /*9d70*/  FMUL.FTZ R65, R69, R149 ;  /* 0x0000009545417220 */ /* 0x000fea0000410000 */
[----:B------:R1:W-:Y:S02]  /*9d80*/  MUFU.EX2 R178, R73 ;  /* 0x0000004900b27308 */ /* 0x0003e40000000800 */
[----:B------:R-:W-:Y:S07]  /*9d90*/  HMMA.16816.F32 R64, R76, R82, R64 ;  /* 0x000000524c40723c */ /* 0x000fee0000001840 */
[----:B------:R-:W-:Y:S01]  /*9da0*/  F2FP.PACK_AB R76, R112, R115 ;  /* 0x00000073704c723e */ /* 0x000fe200000000ff */
[----:B------:R-:W-:Y:S01]  /*9db0*/  MUFU.EX2 R152, R107 ;  /* 0x0000006b00987308 */ /* 0x000fe20000000800 */
[----:B------:R-:W-:Y:S03]  /*9dc0*/  F2FP.PACK_AB R77, R120, R114 ;  /* 0x00000072784d723e */ /* 0x000fe600000000ff */
[----:B------:R-:W-:Y:S02]  /*9dd0*/  F2FP.PACK_AB R78, R126, R131 ;  /* 0x000000837e4e723e */ /* 0x000fe400000000ff */
[----:B------:R-:W-:Y:S02]  /*9de0*/  F2FP.PACK_AB R79, R130, R127 ;  /* 0x0000007f824f723e */ /* 0x000fe400000000ff */
[----:B------:R-:W-:Y:S02]  /*9df0*/  F2FP.PACK_AB R82, R249, R251 ;  /* 0x000000fbf952723e */ /* 0x000fe400000000ff */
[----:B------:R-:W-:Y:S03]  /*9e00*/  F2FP.PACK_AB R83, R129, R124 ;  /* 0x0000007c8153723e */ /* 0x000fe600000000ff */
[-C--:B------:R-:W-:Y:S03]  /*9e10*/  HMMA.16816.F32 R4, R76, R84.reuse, R4 ;  /* 0x000000544c04723c */ /* 0x080fe60000001804 */
[--C-:B-1----:R-:W-:Y:S02]  /*9e20*/  FFMA.FTZ R73, R202, c[0x0][0x2d0], -R155.reuse ;  /* 0x0000b400ca497a23 */ /* 0x102fe4000001089b */
[----:B------:R-:W-:Y:S02]  /*9e30*/  FFMA.FTZ R155, R162, c[0x0][0x2d0], -R155 ;  /* 0x0000b400a29b7a23 */ /* 0x000fe4000001089b */
[----:B------:R1:W-:Y:S01]  /*9e40*/  MUFU.EX2 R171, R73 ;  /* 0x0000004900ab7308 */ /* 0x0003e20000000800 */
[C---:B------:R-:W-:Y:S08]  /*9e50*/  HMMA.16816.F32 R8, R80.reuse, R84, R8 ;  /* 0x000000545008723c */ /* 0x040ff00000001808 */
[-C--:B------:R-:W-:Y:S01]  /*9e60*/  HMMA.16816.F32 R12, R80, R86.reuse, R12 ;  /* 0x00000056500c723c */ /* 0x080fe2000000180c */
[----:B------:R-:W2:Y:S07]  /*9e70*/  MUFU.EX2 R162, R105 ;  /* 0x0000006900a27308 */ /* 0x000eae0000000800 */
[C---:B------:R-:W-:Y:S01]  /*9e80*/  HMMA.16816.F32 R16, R76.reuse, R86, R16 ;  /* 0x000000564c10723c */ /* 0x040fe20000001810 */
[----:B------:R-:W3:Y:S03]  /*9e90*/  LDSM.16.MT88.4 R84, [R191+0x800] ;  /* 0x00080000bf54783b */ /* 0x000ee60000004200 */
[--C-:B-1----:R-:W-:Y:S04]  /*9ea0*/  FFMA.FTZ R73, R217, c[0x0][0x2d0], -R154.reuse ;  /* 0x0000b400d9497a23 */ /* 0x102fe8000001089a */
[-C--:B------:R-:W-:Y:S01]  /*9eb0*/  HMMA.16816.F32 R20, R76, R88.reuse, R20 ;  /* 0x000000584c14723c */ /* 0x080fe20000001814 */
[----:B------:R1:W-:Y:S07]  /*9ec0*/  MUFU.EX2 R142, R73 ;  /* 0x00000049008e7308 */ /* 0x0003ee0000000800 */
[C---:B------:R-:W-:Y:S04]  /*9ed0*/  HMMA.16816.F32 R24, R80.reuse, R88, R24 ;  /* 0x000000585018723c */ /* 0x040fe80000001818 */
[----:B--2---:R-:W-:Y:S04]  /*9ee0*/  F2FP.PACK_AB R150, R161, R162 ;  /* 0x000000a2a196723e */ /* 0x004fe800000000ff */
[-C--:B------:R-:W-:Y:S08]  /*9ef0*/  HMMA.16816.F32 R28, R80, R90.reuse, R28 ;  /* 0x0000005a501c723c */ /* 0x080ff0000000181c */
[C---:B------:R-:W-:Y:S01]  /*9f00*/  HMMA.16816.F32 R32, R76.reuse, R90, R32 ;  /* 0x0000005a4c20723c */ /* 0x040fe20000001820 */
[----:B------:R-:W2:Y:S03]  /*9f10*/  LDSM.16.MT88.4 R88, [R192+0x800] ;  /* 0x00080000c058783b */ /* 0x000ea60000004200 */
[--C-:B-1----:R-:W-:Y:S04]  /*9f20*/  FFMA.FTZ R73, R214, c[0x0][0x2d0], -R154.reuse ;  /* 0x0000b400d6497a23 */ /* 0x102fe8000001089a */
[----:B------:R1:W-:Y:S01]  /*9f30*/  MUFU.EX2 R143, R73 ;  /* 0x00000049008f7308 */ /* 0x0003e20000000800 */
[-C--:B---3--:R-:W-:Y:S08]  /*9f40*/  HMMA.16816.F32 R36, R76, R84.reuse, R36 ;  /* 0x000000544c24723c */ /* 0x088ff00000001824 */
[C---:B------:R-:W-:Y:S08]  /*9f50*/  HMMA.16816.F32 R40, R80.reuse, R84, R40 ;  /* 0x000000545028723c */ /* 0x040ff00000001828 */
[-C--:B------:R-:W-:Y:S04]  /*9f60*/  HMMA.16816.F32 R44, R80, R86.reuse, R44 ;  /* 0x00000056502c723c */ /* 0x080fe8000000182c */
[--C-:B-1----:R-:W-:Y:S04]  /*9f70*/  FFMA.FTZ R73, R212, c[0x0][0x2d0], -R154.reuse ;  /* 0x0000b400d4497a23 */ /* 0x102fe8000001089a */
[C---:B------:R-:W-:Y:S01]  /*9f80*/  HMMA.16816.F32 R48, R76.reuse, R86, R48 ;  /* 0x000000564c30723c */ /* 0x040fe20000001830 */
[----:B------:R-:W1:Y:S01]  /*9f90*/  LDSM.16.MT88.4 R84, [R190+0x1000] ;  /* 0x00100000be54783b */ /* 0x000e620000004200 */
[----:B------:R3:W-:Y:S06]  /*9fa0*/  MUFU.EX2 R166, R73 ;  /* 0x0000004900a67308 */ /* 0x0007ec0000000800 */
[-C--:B--2---:R-:W-:Y:S08]  /*9fb0*/  HMMA.16816.F32 R52, R76, R88.reuse, R52 ;  /* 0x000000584c34723c */ /* 0x084ff00000001834 */
[C---:B------:R-:W-:Y:S08]  /*9fc0*/  HMMA.16816.F32 R56, R80.reuse, R88, R56 ;  /* 0x000000585038723c */ /* 0x040ff00000001838 */
[-C--:B------:R-:W-:Y:S04]  /*9fd0*/  HMMA.16816.F32 R60, R80, R90.reuse, R60 ;  /* 0x0000005a503c723c */ /* 0x080fe8000000183c */
[--C-:B---3--:R-:W-:Y:S02]  /*9fe0*/  FFMA.FTZ R73, R209, c[0x0][0x2d0], -R154.reuse ;  /* 0x0000b400d1497a23 */ /* 0x108fe4000001089a */
[----:B------:R-:W-:Y:S01]  /*9ff0*/  FFMA.FTZ R154, R172, c[0x0][0x2d0], -R154 ;  /* 0x0000b400ac9a7a23 */ /* 0x000fe2000001089a */
[----:B------:R-:W-:Y:S01]  /*a000*/  F2FP.PACK_AB R80, R188, R186 ;  /* 0x000000babc50723e */ /* 0x000fe200000000ff */
[----:B------:R-:W-:Y:S01]  /*a010*/  HMMA.16816.F32 R64, R76, R90, R64 ;  /* 0x0000005a4c40723c */ /* 0x000fe20000001840 */
[----:B------:R2:W-:Y:S01]  /*a020*/  MUFU.EX2 R167, R73 ;  /* 0x0000004900a77308 */ /* 0x0005e20000000800 */
[----:B------:R-:W3:Y:S02]  /*a030*/  LDSM.16.MT88.4 R88, [R192+0x1000] ;  /* 0x00100000c058783b */ /* 0x000ee40000004200 */
[----:B------:R-:W-:Y:S01]  /*a040*/  F2FP.PACK_AB R82, R185, R239 ;  /* 0x000000efb952723e */ /* 0x000fe200000000ff */
[----:B----4-:R-:W-:Y:S01]  /*a050*/  FFMA.FTZ R69, R69, R121, R198 ;  /* 0x0000007945457223 */ /* 0x010fe200000100c6 */
[----:B------:R-:W-:Y:S02]  /*a060*/  MOV R121, R116 ;  /* 0x0000007400797202 */ /* 0x000fe40000000f00 */
[----:B------:R-:W-:Y:S01]  /*a070*/  F2FP.PACK_AB R76, R248, R250 ;  /* 0x000000faf84c723e */ /* 0x000fe200000000ff */
[----:B------:R-:W-:Y:S02]  /*a080*/  FFMA.FTZ R68, R68, R119, R164 ;  /* 0x0000007744447223 */ /* 0x000fe400000100a4 */
[----:B------:R-:W4:Y:S01]  /*a090*/  MUFU.EX2 R164, R74 ;  /* 0x0000004a00a47308 */ /* 0x000f220000000800 */
[----:B------:R-:W-:Y:S01]  /*a0a0*/  F2FP.PACK_AB R77, R246, R247 ;  /* 0x000000f7f64d723e */ /* 0x000fe200000000ff */
[----:B------:R-:W-:Y:S01]  /*a0b0*/  FFMA.FTZ R3, R3, R118, R157 ;  /* 0x0000007603037223 */ /* 0x000fe2000001009d */
[----:B------:R-:W-:Y:S01]  /*a0c0*/  F2FP.PACK_AB R78, R243, R242 ;  /* 0x000000f2f34e723e */ /* 0x000fe200000000ff */
[----:B------:R-:W-:Y:S01]  /*a0d0*/  FADD.FTZ R68, R236, R68 ;  /* 0x00000044ec447221 */ /* 0x000fe20000010000 */
[----:B------:R-:W-:Y:S01]  /*a0e0*/  F2FP.PACK_AB R79, R240, R241 ;  /* 0x000000f1f04f723e */ /* 0x000fe200000000ff */
[----:B------:R-:W-:Y:S02]  /*a0f0*/  FFMA.FTZ R0, R0, R117, R156 ;  /* 0x0000007500007223 */ /* 0x000fe4000001009c */
[----:B------:R-:W-:Y:S01]  /*a100*/  LDSM.16.MT88.4 R116, [R193+0x2000] ;  /* 0x00200000c174783b */ /* 0x000fe20000004200 */
[----:B------:R-:W-:Y:S01]  /*a110*/  FADD.FTZ R3, R233, R3 ;  /* 0x00000003e9037221 */ /* 0x000fe20000010000 */
[----:B------:R5:W-:Y:S02]  /*a120*/  MUFU.EX2 R157, R103 ;  /* 0x00000067009d7308 */ /* 0x000be40000000800 */
[-C--:B-1----:R-:W-:Y:S03]  /*a130*/  HMMA.16816.F32 R4, R76, R84.reuse, R4 ;  /* 0x000000544c04723c */ /* 0x082fe60000001804 */
[----:B--2---:R-:W-:Y:S05]  /*a140*/  FFMA.FTZ R73, R226, c[0x0][0x2d0], -R153 ;  /* 0x0000b400e2497a23 */ /* 0x004fea0000010899 */
[----:B------:R1:W-:Y:S01]  /*a150*/  MUFU.EX2 R128, R73 ;  /* 0x0000004900807308 */ /* 0x0003e20000000800 */
[----:B----4-:R-:W-:Y:S03]  /*a160*/  F2FP.PACK_AB R149, R163, R164 ;  /* 0x000000a4a395723e */ /* 0x010fe600000000ff */
[----:B------:R-:W-:Y:S02]  /*a170*/  FADD.FTZ R74, R170, R69 ;  /* 0x00000045aa4a7221 */ /* 0x000fe40000010000 */
[----:B------:R-:W-:Y:S02]  /*a180*/  FADD.FTZ R69, R159, R0 ;  /* 0x000000009f457221 */ /* 0x000fe40000010000 */
[----:B------:R-:W-:Y:S02]  /*a190*/  FADD.FTZ R0, R237, R74 ;  /* 0x0000004aed007221 */ /* 0x000fe40000010000 */
[----:B------:R-:W2:Y:S01]  /*a1a0*/  MUFU.EX2 R159, R155 ;  /* 0x0000009b009f7308 */ /* 0x000ea20000000800 */
[----:B------:R-:W-:Y:S02]  /*a1b0*/  FADD.FTZ R74, R235, R68 ;  /* 0x00000044eb4a7221 */ /* 0x000fe40000010000 */
[----:B------:R-:W-:Y:S01]  /*a1c0*/  FADD.FTZ R68, R232, R69 ;  /* 0x00000045e8447221 */ /* 0x000fe20000010000 */
[----:B-----5:R-:W-:Y:S03]  /*a1d0*/  LDSM.16.MT88.4 R100, [R190+0x2000] ;  /* 0x00200000be64783b */ /* 0x020fe60000004200 */
[----:B------:R-:W-:Y:S03]  /*a1e0*/  FADD.FTZ R68, R245, R68 ;  /* 0x00000044f5447221 */ /* 0x000fe60000010000 */
[----:B------:R-:W-:Y:S01]  /*a1f0*/  MUFU.EX2 R156, R104 ;  /* 0x00000068009c7308 */ /* 0x000fe20000000800 */
[----:B------:R-:W-:Y:S02]  /*a200*/  FADD.FTZ R68, R111, R68 ;  /* 0x000000446f447221 */ /* 0x000fe40000010000 */
[--C-:B-1----:R-:W-:Y:S07]  /*a210*/  FFMA.FTZ R73, R228, c[0x0][0x2d0], -R153.reuse ;  /* 0x0000b400e4497a23 */ /* 0x102fee0000010899 */
[----:B------:R1:W4:Y:S01]  /*a220*/  MUFU.EX2 R138, R73 ;  /* 0x00000049008a7308 */ /* 0x0003220000000800 */
[----:B--2---:R-:W-:Y:S09]  /*a230*/  F2FP.PACK_AB R151, R159, R160 ;  /* 0x000000a09f97723e */ /* 0x004ff200000000ff */
[----:B------:R-:W2:Y:S01]  /*a240*/  MUFU.EX2 R155, R106 ;  /* 0x0000006a009b7308 */ /* 0x000ea20000000800 */
[--C-:B-1----:R-:W-:Y:S01]  /*a250*/  FFMA.FTZ R73, R227, c[0x0][0x2d0], -R153.reuse ;  /* 0x0000b400e3497a23 */ /* 0x102fe20000010899 */
[----:B----4-:R-:W-:Y:S08]  /*a260*/  F2FP.PACK_AB R81, R138, R128 ;  /* 0x000000808a51723e */ /* 0x010ff000000000ff */
[----:B------:R1:W-:Y:S01]  /*a270*/  MUFU.EX2 R137, R73 ;  /* 0x0000004900897308 */ /* 0x0003e20000000800 */
[----:B--2---:R-:W-:Y:S01]  /*a280*/  F2FP.PACK_AB R144, R155, R156 ;  /* 0x0000009c9b90723e */ /* 0x004fe200000000ff */
[--C-:B-1----:R-:W-:Y:S08]  /*a290*/  FFMA.FTZ R73, R229, c[0x0][0x2d0], -R153.reuse ;  /* 0x0000b400e5497a23 */ /* 0x102ff00000010899 */
[----:B------:R-:W1:Y:S02]  /*a2a0*/  MUFU.EX2 R136, R73 ;  /* 0x0000004900887308 */ /* 0x000e640000000800 */
[----:B-1----:R-:W-:Y:S01]  /*a2b0*/  F2FP.PACK_AB R83, R136, R137 ;  /* 0x000000898853723e */ /* 0x002fe200000000ff */
[--C-:B------:R-:W-:Y:S02]  /*a2c0*/  FFMA.FTZ R73, R224, c[0x0][0x2d0], -R153.reuse ;  /* 0x0000b400e0497a23 */ /* 0x100fe40000010899 */
[----:B------:R-:W-:Y:S05]  /*a2d0*/  FFMA.FTZ R153, R175, c[0x0][0x2d0], -R153 ;  /* 0x0000b400af997a23 */ /* 0x000fea0000010899 */
[----:B------:R1:W2:Y:S01]  /*a2e0*/  MUFU.EX2 R140, R73 ;  /* 0x00000049008c7308 */ /* 0x0002a20000000800 */
[C---:B------:R-:W-:Y:S08]  /*a2f0*/  HMMA.16816.F32 R8, R80.reuse, R84, R8 ;  /* 0x000000545008723c */ /* 0x040ff00000001808 */
[-C--:B------:R-:W-:Y:S01]  /*a300*/  HMMA.16816.F32 R12, R80, R86.reuse, R12 ;  /* 0x00000056500c723c */ /* 0x080fe2000000180c */
[----:B------:R-:W-:Y:S07]  /*a310*/  MUFU.EX2 R75, R153 ;  /* 0x00000099004b7308 */ /* 0x000fee0000000800 */
[C---:B------:R-:W-:Y:S01]  /*a320*/  HMMA.16816.F32 R16, R76.reuse, R86, R16 ;  /* 0x000000564c10723c */ /* 0x040fe20000001810 */
[----:B------:R-:W4:Y:S03]  /*a330*/  LDSM.16.MT88.4 R84, [R190+0x1800] ;  /* 0x00180000be54783b */ /* 0x000f260000004200 */
[----:B-1----:R-:W-:Y:S04]  /*a340*/  FADD.FTZ R73, R234, R3 ;  /* 0x00000003ea497221 */ /* 0x002fe80000010000 */
[-C--:B------:R-:W-:Y:S04]  /*a350*/  HMMA.16816.F32 R20, R76, R92.reuse, R20 ;  /* 0x0000005c4c14723c */ /* 0x080fe80000001814 */
[----:B------:R-:W-:Y:S02]  /*a360*/  FADD.FTZ R69, R121, R73 ;  /* 0x0000004979457221 */ /* 0x000fe40000010000 */
[----:B------:R-:W-:Y:S02]  /*a370*/  FADD.FTZ R3, R238, R0 ;  /* 0x00000000ee037221 */ /* 0x000fe40000010000 */
[C---:B------:R-:W-:Y:S04]  /*a380*/  HMMA.16816.F32 R24, R80.reuse, R92, R24 ;  /* 0x0000005c5018723c */ /* 0x040fe80000001818 */
[----:B------:R-:W-:Y:S02]  /*a390*/  FADD.FTZ R0, R122, R74 ;  /* 0x0000004a7a007221 */ /* 0x000fe40000010000 */
[----:B------:R-:W-:Y:S02]  /*a3a0*/  FADD.FTZ R3, R115, R3 ;  /* 0x0000000373037221 */ /* 0x000fe40000010000 */
[-C--:B------:R-:W-:Y:S04]  /*a3b0*/  HMMA.16816.F32 R28, R80, R94.reuse, R28 ;  /* 0x0000005e501c723c */ /* 0x080fe8000000181c */
[----:B------:R-:W-:Y:S02]  /*a3c0*/  FADD.FTZ R73, R114, R0 ;  /* 0x0000000072497221 */ /* 0x000fe40000010000 */
[----:B------:R-:W-:Y:S02]  /*a3d0*/  FADD.FTZ R69, R113, R69 ;  /* 0x0000004571457221 */ /* 0x000fe40000010000 */
[C---:B------:R-:W-:Y:S01]  /*a3e0*/  HMMA.16816.F32 R32, R76.reuse, R94, R32 ;  /* 0x0000005e4c20723c */ /* 0x040fe20000001820 */
[----:B------:R-:W1:Y:S03]  /*a3f0*/  LDSM.16.MT88.4 R92, [R193+0x1800] ;  /* 0x00180000c15c783b */ /* 0x000e660000004200 */
[----:B------:R-:W-:Y:S02]  /*a400*/  FADD.FTZ R0, R112, R3 ;  /* 0x0000000370007221 */ /* 0x000fe40000010000 */
[----:B------:R-:W-:Y:S02]  /*a410*/  FADD.FTZ R3, R125, R68 ;  /* 0x000000447d037221 */ /* 0x000fe40000010000 */
[-C--:B------:R-:W-:Y:S04]  /*a420*/  HMMA.16816.F32 R36, R76, R96.reuse, R36 ;  /* 0x000000604c24723c */ /* 0x080fe80000001824 */
[----:B------:R-:W-:Y:S04]  /*a430*/  FADD.FTZ R0, R131, R0 ;  /* 0x0000000083007221 */ /* 0x000fe80000010000 */
[C---:B------:R-:W-:Y:S08]  /*a440*/  HMMA.16816.F32 R40, R80.reuse, R96, R40 ;  /* 0x000000605028723c */ /* 0x040ff00000001828 */
[-C--:B------:R-:W-:Y:S08]  /*a450*/  HMMA.16816.F32 R44, R80, R98.reuse, R44 ;  /* 0x00000062502c723c */ /* 0x080ff0000000182c */
[C---:B------:R-:W-:Y:S01]  /*a460*/  HMMA.16816.F32 R48, R76.reuse, R98, R48 ;  /* 0x000000624c30723c */ /* 0x040fe20000001830 */
[----:B------:R-:W5:Y:S07]  /*a470*/  LDSM.16.MT88.4 R96, [R191+0x1800] ;  /* 0x00180000bf60783b */ /* 0x000f6e0000004200 */
[-C--:B---3--:R-:W-:Y:S08]  /*a480*/  HMMA.16816.F32 R52, R76, R88.reuse, R52 ;  /* 0x000000584c34723c */ /* 0x088ff00000001834 */
[C---:B------:R-:W-:Y:S08]  /*a490*/  HMMA.16816.F32 R56, R80.reuse, R88, R56 ;  /* 0x000000585038723c */ /* 0x040ff00000001838 */
[-C--:B------:R-:W-:Y:S07]  /*a4a0*/  HMMA.16816.F32 R60, R80, R90.reuse, R60 ;  /* 0x0000005a503c723c */ /* 0x080fee000000183c */
[----:B------:R-:W-:Y:S01]  /*a4b0*/  F2FP.PACK_AB R80, R143, R142 ;  /* 0x0000008e8f50723e */ /* 0x000fe200000000ff */
[----:B------:R-:W-:Y:S01]  /*a4c0*/  HMMA.16816.F32 R64, R76, R90, R64 ;  /* 0x0000005a4c40723c */ /* 0x000fe20000001840 */
[----:B------:R-:W3:Y:S03]  /*a4d0*/  LDSM.16.MT88.4 R88, [R192+0x1800] ;  /* 0x00180000c058783b */ /* 0x000ee60000004200 */
[----:B------:R-:W-:Y:S02]  /*a4e0*/  F2FP.PACK_AB R82, R167, R166 ;  /* 0x000000a6a752723e */ /* 0x000fe400000000ff */
[----:B--2---:R-:W-:Y:S02]  /*a4f0*/  F2FP.PACK_AB R81, R140, R141 ;  /* 0x0000008d8c51723e */ /* 0x004fe400000000ff */
[----:B------:R-:W-:Y:S04]  /*a500*/  F2FP.PACK_AB R76, R179, R181 ;  /* 0x000000b5b34c723e */ /* 0x000fe800000000ff */
[----:B------:R-:W-:Y:S02]  /*a510*/  F2FP.PACK_AB R77, R178, R139 ;  /* 0x0000008bb24d723e */ /* 0x000fe400000000ff */
[----:B------:R-:W-:Y:S02]  /*a520*/  F2FP.PACK_AB R78, R176, R177 ;  /* 0x000000b1b04e723e */ /* 0x000fe400000000ff */
[----:B------:R-:W-:Y:S02]  /*a530*/  F2FP.PACK_AB R79, R169, R171 ;  /* 0x000000aba94f723e */ /* 0x000fe400000000ff */
[----:B------:R-:W-:Y:S05]  /*a540*/  F2FP.PACK_AB R83, R157, R158 ;  /* 0x0000009e9d53723e */ /* 0x000fea00000000ff */
[-C--:B----4-:R-:W-:Y:S08]  /*a550*/  HMMA.16816.F32 R4, R76, R84.reuse, R4 ;  /* 0x000000544c04723c */ /* 0x090ff00000001804 */
[C---:B------:R-:W-:Y:S01]  /*a560*/  HMMA.16816.F32 R8, R80.reuse, R84, R8 ;  /* 0x000000545008723c */ /* 0x040fe20000001808 */
[----:B------:R-:W-:Y:S07]  /*a570*/  MUFU.EX2 R85, R109 ;  /* 0x0000006d00557308 */ /* 0x000fee0000000800 */
[-C--:B------:R-:W-:Y:S03]  /*a580*/  HMMA.16816.F32 R12, R80, R86.reuse, R12 ;  /* 0x00000056500c723c */ /* 0x080fe6000000180c */
[----:B------:R-:W2:Y:S05]  /*a590*/  MUFU.EX2 R84, R110 ;  /* 0x0000006e00547308 */ /* 0x000eaa0000000800 */
[C---:B------:R-:W-:Y:S05]  /*a5a0*/  HMMA.16816.F32 R16, R76.reuse, R86, R16 ;  /* 0x000000564c10723c */ /* 0x040fea0000001810 */
[----:B------:R-:W4:Y:S03]  /*a5b0*/  MUFU.EX2 R87, R154 ;  /* 0x0000009a00577308 */ /* 0x000f260000000800 */
[-C--:B-1----:R-:W-:Y:S07]  /*a5c0*/  HMMA.16816.F32 R20, R76, R92.reuse, R20 ;  /* 0x0000005c4c14723c */ /* 0x082fee0000001814 */
[----:B------:R-:W1:Y:S01]  /*a5d0*/  MUFU.EX2 R86, R108 ;  /* 0x0000006c00567308 */ /* 0x000e620000000800 */
[C---:B------:R-:W-:Y:S04]  /*a5e0*/  HMMA.16816.F32 R24, R80.reuse, R92, R24 ;  /* 0x0000005c5018723c */ /* 0x040fe80000001818 */
[----:B--2---:R-:W-:Y:S04]  /*a5f0*/  F2FP.PACK_AB R147, R75, R84 ;  /* 0x000000544b93723e */ /* 0x004fe800000000ff */
[-C--:B------:R-:W-:Y:S04]  /*a600*/  HMMA.16816.F32 R28, R80, R94.reuse, R28 ;  /* 0x0000005e501c723c */ /* 0x080fe8000000181c */
[----:B----4-:R-:W-:Y:S04]  /*a610*/  F2FP.PACK_AB R146, R87, R152 ;  /* 0x000000985792723e */ /* 0x010fe800000000ff */
[C---:B------:R-:W-:Y:S04]  /*a620*/  HMMA.16816.F32 R32, R76.reuse, R94, R32 ;  /* 0x0000005e4c20723c */ /* 0x040fe80000001820 */
[----:B-1----:R-:W-:Y:S04]  /*a630*/  F2FP.PACK_AB R145, R85, R86 ;  /* 0x000000565591723e */ /* 0x002fe800000000ff */
[-C--:B-----5:R-:W-:Y:S08]  /*a640*/  HMMA.16816.F32 R36, R76, R96.reuse, R36 ;  /* 0x000000604c24723c */ /* 0x0a0ff00000001824 */
[C---:B------:R-:W-:Y:S08]  /*a650*/  HMMA.16816.F32 R40, R80.reuse, R96, R40 ;  /* 0x000000605028723c */ /* 0x040ff00000001828 */
[-C--:B------:R-:W-:Y:S08]  /*a660*/  HMMA.16816.F32 R44, R80, R98.reuse, R44 ;  /* 0x00000062502c723c */ /* 0x080ff0000000182c */
[C---:B------:R-:W-:Y:S08]  /*a670*/  HMMA.16816.F32 R48, R76.reuse, R98, R48 ;  /* 0x000000624c30723c */ /* 0x040ff00000001830 */
[-C--:B---3--:R-:W-:Y:S08]  /*a680*/  HMMA.16816.F32 R52, R76, R88.reuse, R52 ;  /* 0x000000584c34723c */ /* 0x088ff00000001834 */
[C---:B------:R-:W-:Y:S08]  /*a690*/  HMMA.16816.F32 R56, R80.reuse, R88, R56 ;  /* 0x000000585038723c */ /* 0x040ff00000001838 */
[-C--:B------:R-:W-:Y:S08]  /*a6a0*/  HMMA.16816.F32 R60, R80, R90.reuse, R60 ;  /* 0x0000005a503c723c */ /* 0x080ff0000000183c */
[----:B------:R-:W-:Y:S08]  /*a6b0*/  HMMA.16816.F32 R64, R76, R90, R64 ;  /* 0x0000005a4c40723c */ /* 0x000ff00000001840 */
[-C--:B------:R-:W-:Y:S01]  /*a6c0*/  HMMA.16816.F32 R92, R148, R100.reuse, R4 ;  /* 0x00000064945c723c */ /* 0x080fe20000001804 */
[----:B------:R-:W1:Y:S07]  /*a6d0*/  LDSM.16.MT88.4 R4, [R192+0x2000] ;  /* 0x00200000c004783b */ /* 0x000e6e0000004200 */
[C---:B------:R-:W-:Y:S07]  /*a6e0*/  HMMA.16816.F32 R88, R144.reuse, R100, R8 ;  /* 0x000000649058723c */ /* 0x040fee0000001808 */
[----:B------:R-:W-:Y:S01]  /*a6f0*/  FADD.FTZ R9, R120, R73 ;  /* 0x0000004978097221 */ /* 0x000fe20000010000 */
[-C--:B------:R-:W-:Y:S01]  /*a700*/  HMMA.16816.F32 R96, R144, R102.reuse, R12 ;  /* 0x000000669060723c */ /* 0x080fe2000000180c */
[----:B------:R-:W2:Y:S03]  /*a710*/  LDL R13, [R1+0x10] ;  /* 0x00001000010d7983 */ /* 0x000ea60000100800 */
        /* <DEDUP_REMOVED lines=39> */
[-C--:B-1----:R-:W-:Y:S03]  /*a990*/  HMMA.16816.F32 R136, R148, R4.reuse, R52 ;  /* 0x000000049488723c */ /* 0x082fe60000001834 */
        /* <DEDUP_REMOVED lines=11> */
[----:B------:R-:W-:Y:S04]  /*aa50*/  HMMA.16816.F32 R148, R148, R6, R64 ;  /* 0x000000069494723c */ /* 0x000fe80000001840 */
[----:B------:R-:W-:Y:S02]  /*aa60*/  FADD.FTZ R4, R165, R4 ;  /* 0x00000004a5047221 */ /* 0x000fe40000010000 */
[----:B------:R-:W-:Y:S02]  /*aa70*/  FADD.FTZ R8, R167, R3 ;  /* 0x00000003a7087221 */ /* 0x000fe40000010000 */
[----:B------:R-:W-:Y:S04]  /*aa80*/  FADD.FTZ R4, R162, R4 ;  /* 0x00000004a2047221 */ /* 0x000fe80000010000 */
[----:B------:R-:W-:Y:S02]  /*aa90*/  FADD.FTZ R4, R161, R4 ;  /* 0x00000004a1047221 */ /* 0x000fe40000010000 */
[----:B------:R-:W-:Y:S02]  /*aaa0*/  FADD.FTZ R5, R157, R0 ;  /* 0x000000009d057221 */ /* 0x000fe40000010000 */
[----:B------:R-:W-:Y:S01]  /*aab0*/  FADD.FTZ R3, R164, R9 ;  /* 0x00000009a4037221 */ /* 0x000fe20000010000 */
[----:B------:R1:W-:Y:S01]  /*aac0*/  STL [R1], R4 ;  /* 0x0000000401007387 */ /* 0x0003e20000100800 */
[----:B------:R-:W-:Y:S01]  /*aad0*/  FADD.FTZ R0, R156, R8 ;  /* 0x000000089c007221 */ /* 0x000fe20000010000 */
[-C--:B------:R-:W-:Y:S01]  /*aae0*/  MOV R9, R2.reuse ;  /* 0x0000000200097202 */ /* 0x080fe20000000f00 */
[----:B------:R-:W-:Y:S01]  /*aaf0*/  FADD.FTZ R8, R86, R5 ;  /* 0x0000000556087221 */ /* 0x000fe20000010000 */
[----:B------:R-:W-:Y:S01]  /*ab00*/  MOV R86, R2 ;  /* 0x0000000200567202 */ /* 0x000fe20000000f00 */
[----:B------:R-:W-:Y:S02]  /*ab10*/  FADD.FTZ R5, R163, R3 ;  /* 0x00000003a3057221 */ /* 0x000fe40000010000 */
[----:B------:R-:W-:Y:S02]  /*ab20*/  FADD.FTZ R3, R155, R0 ;  /* 0x000000009b037221 */ /* 0x000fe40000010000 */
[----:B------:R-:W-:Y:S02]  /*ab30*/  FADD.FTZ R6, R160, R5 ;  /* 0x00000005a0067221 */ /* 0x000fe40000010000 */
[----:B------:R-:W-:Y:S02]  /*ab40*/  FADD.FTZ R5, R152, R3 ;  /* 0x0000000398057221 */ /* 0x000fe40000010000 */
[----:B------:R-:W-:Y:S02]  /*ab50*/  FADD.FTZ R6, R159, R6 ;  /* 0x000000069f067221 */ /* 0x000fe40000010000 */
[----:B------:R-:W-:Y:S01]  /*ab60*/  FADD.FTZ R0, R85, R8 ;  /* 0x0000000855007221 */ /* 0x000fe20000010000 */
[----:B------:R-:W-:Y:S02]  /*ab70*/  MOV R85, R70 ;  /* 0x0000004600557202 */ /* 0x000fe40000000f00 */
[----:B------:R3:W-:Y:S01]  /*ab80*/  STL [R1+0x4], R6 ;  /* 0x0000040601007387 */ /* 0x0007e20000100800 */
[----:B------:R-:W-:Y:S01]  /*ab90*/  FADD.FTZ R3, R84, R0 ;  /* 0x0000000054037221 */ /* 0x000fe20000010000 */
[C---:B------:R-:W-:Y:S02]  /*aba0*/  IADD3 R0, R230.reuse, -0x1, RZ ;  /* 0xffffffffe6007810 */ /* 0x040fe40007ffe0ff */
[----:B------:R-:W-:Y:S01]  /*abb0*/  MOV R84, R71 ;  /* 0x0000004700547202 */ /* 0x000fe20000000f00 */
[----:B------:R-:W-:Y:S02]  /*abc0*/  FADD.FTZ R3, R75, R3 ;  /* 0x000000034b037221 */ /* 0x000fe40000010000 */
[----:B-1----:R-:W-:Y:S05]  /*abd0*/  FADD.FTZ R4, R87, R5 ;  /* 0x0000000557047221 */ /* 0x002fea0000010000 */
[----:B------:R3:W-:Y:S04]  /*abe0*/  STL [R1+0x8], R4 ;  /* 0x0000080401007387 */ /* 0x0007e80000100800 */
[----:B------:R3:W-:Y:S01]  /*abf0*/  STL [R1+0xc], R3 ;  /* 0x00000c0301007387 */ /* 0x0007e20000100800 */
[----:B--2---:R-:W-:Y:S02]  /*ac00*/  ISETP.GT.AND P1, PT, R230, R13, PT ;  /* 0x0000000de600720c */ /* 0x004fe40003f24270 */
[----:B------:R-:W-:Y:S02]  /*ac10*/  MOV R230, R0 ;  /* 0x0000000000e67202 */ /* 0x000fe40000000f00 */
[----:B------:R-:W-:Y:S09]  /*ac20*/  MOV R0, R72 ;  /* 0x0000004800007202 */ /* 0x000ff20000000f00 */
[----:B---3--:R-:W-:-:S05]  /*ac30*/  @P1 BRA `(.L_x_88) ;  /* 0xffffc15000001947 */ /* 0x008fca000383ffff */
.L_x_81:
[----:B------:R-:W-:Y:S05]  /*ac40*/  BRA.DIV ~URZ, `(.L_x_89) ;  /* 0x000060b27f007947 */ /* 0x000fea000b800000 */
[----:B------:R-:W2:Y:S04]  /*ac50*/  LDL.LU R13, [R1] ;  /* 0x00000000010d7983 */ /* 0x000ea80000300800 */
[----:B------:R-:W3:Y:S04]  /*ac60*/  LDL.LU R12, [R1+0x4] ;  /* 0x00000400010c7983 */ /* 0x000ee80000300800 */
[----:B------:R-:W4:Y:S04]  /*ac70*/  LDL.LU R11, [R1+0x8] ;  /* 0x00000800010b7983 */ /* 0x000f280000300800 */
[----:B------:R-:W5:Y:S04]  /*ac80*/  LDL.LU R10, [R1+0xc] ;  /* 0x00000c00010a7983 */ /* 0x000f680000300800 */
[----:B--2---:R-:W2:Y:S04]  /*ac90*/  SHFL.BFLY PT, R0, R13, 0x2, 0x1f ;  /* 0x0c401f000d007f89 */ /* 0x004ea800000e0000 */
[----:B-1-3--:R-:W1:Y:S04]  /*aca0*/  SHFL.BFLY PT, R2, R12, 0x2, 0x1f ;  /* 0x0c401f000c027f89 */ /* 0x00ae6800000e0000 */
[----:B----4-:R-:W3:Y:S04]  /*acb0*/  SHFL.BFLY PT, R3, R11, 0x2, 0x1f ;  /* 0x0c401f000b037f89 */ /* 0x010ee800000e0000 */
[----:B-----5:R-:W4:Y:S01]  /*acc0*/  SHFL.BFLY PT, R4, R10, 0x2, 0x1f ;  /* 0x0c401f000a047f89 */ /* 0x020f2200000e0000 */
[----:B--2---:R-:W-:-:S02]  /*acd0*/  FADD.FTZ R0, R0, R13 ;  /* 0x0000000d00007221 */ /* 0x004fc40000010000 */
[----:B-1----:R-:W-:-:S03]  /*ace0*/  FADD.FTZ R2, R2, R12 ;  /* 0x0000000c02027221 */ /* 0x002fc60000010000 */
[----:B------:R-:W1:Y:S01]  /*acf0*/  SHFL.BFLY PT, R5, R0, 0x1, 0x1f ;  /* 0x0c201f0000057f89 */ /* 0x000e6200000e0000 */
[----:B---3--:R-:W-:-:S03]  /*ad00*/  FADD.FTZ R3, R3, R11 ;  /* 0x0000000b03037221 */ /* 0x008fc60000010000 */
[----:B------:R-:W2:Y:S01]  /*ad10*/  SHFL.BFLY PT, R6, R2, 0x1, 0x1f ;  /* 0x0c201f0002067f89 */ /* 0x000ea200000e0000 */
[----:B----4-:R-:W-:-:S03]  /*ad20*/  FADD.FTZ R4, R4, R10 ;  /* 0x0000000a04047221 */ /* 0x010fc60000010000 */
[----:B------:R-:W3:Y:S04]  /*ad30*/  SHFL.BFLY PT, R7, R3, 0x1, 0x1f ;  /* 0x0c201f0003077f89 */ /* 0x000ee800000e0000 */
[----:B------:R4:W4:Y:S01]  /*ad40*/  SHFL.BFLY PT, R8, R4, 0x1, 0x1f ;  /* 0x0c201f0004087f89 */ /* 0x00092200000e0000 */
[----:B-1----:R-:W-:Y:S02]  /*ad50*/  FADD.FTZ R5, R0, R5 ;  /* 0x0000000500057221 */ /* 0x002fe40000010000 */
[----:B--2---:R-:W-:Y:S02]  /*ad60*/  FADD.FTZ R6, R2, R6 ;  /* 0x0000000602067221 */ /* 0x004fe40000010000 */
[----:B---3--:R-:W-:Y:S02]  /*ad70*/  FADD.FTZ R7, R3, R7 ;  /* 0x0000000703077221 */ /* 0x008fe40000010000 */
.L_x_179:
[----:B------:R-:W-:Y:S01]  /*ad80*/  FSETP.NE.FTZ.AND P3, PT, R5, RZ, PT ;  /* 0x000000ff0500720b */ /* 0x000fe20003f75000 */
[----:B------:R-:W-:Y:S01]  /*ad90*/  CS2R R2, SRZ ;  /* 0x0000000000027805 */ /* 0x000fe2000001ff00 */
[----:B------:R-:W-:Y:S01]  /*ada0*/  MOV R0, RZ ;  /* 0x000000ff00007202 */ /* 0x000fe20000000f00 */
[----:B----4-:R-:W-:Y:S01]  /*adb0*/  FADD.FTZ R4, R8, R4 ;  /* 0x0000000408047221 */ /* 0x010fe20000010000 */
[----:B------:R-:W-:-:S02]  /*adc0*/  FSETP.NE.FTZ.AND P1, PT, R7, RZ, PT ;  /* 0x000000ff0700720b */ /* 0x000fc40003f35000 */
[----:B------:R-:W-:Y:S02]  /*add0*/  FSETP.NE.FTZ.AND P2, PT, R6, RZ, PT ;  /* 0x000000ff0600720b */ /* 0x000fe40003f55000 */
[----:B------:R-:W-:Y:S02]  /*ade0*/  FSETP.NE.FTZ.AND P0, PT, R4, RZ, PT ;  /* 0x000000ff0400720b */ /* 0x000fe40003f15000 */
[----:B------:R-:W-:Y:S02]  /*adf0*/  MOV R24, 0xff800000 ;  /* 0xff80000000187802 */ /* 0x000fe40000000f00 */
[----:B------:R-:W-:Y:S01]  /*ae00*/  MOV R22, 0xff800000 ;  /* 0xff80000000167802 */ /* 0x000fe20000000f00 */
[----:B------:R-:W1:Y:S01]  /*ae10*/  @P3 MUFU.RCP R0, R5 ;  /* 0x0000000500003308 */ /* 0x000e620000001000 */
[----:B------:R-:W-:Y:S02]  /*ae20*/  MOV R23, 0xff800000 ;  /* 0xff80000000177802 */ /* 0x000fe40000000f00 */
[----:B------:R-:W-:-:S02]  /*ae30*/  MOV R19, 0xff800000 ;  /* 0xff80000000137802 */ /* 0x000fc40000000f00 */
[----:B------:R-:W-:-:S03]  /*ae40*/  @P1 MOV R11, 0x3f317218 ;  /* 0x3f317218000b1802 */ /* 0x000fc60000000f00 */
[----:B------:R-:W2:Y:S01]  /*ae50*/  @P2 MUFU.RCP R3, R6 ;  /* 0x0000000600032308 */ /* 0x000ea20000001000 */
[----:B-1----:R-:W-:-:S07]  /*ae60*/  FMUL.FTZ R68, R0, R92 ;  /* 0x0000005c00447220 */ /* 0x002fce0000410000 */
[----:B------:R-:W-:Y:S01]  /*ae70*/  @P1 MUFU.RCP R2, R7 ;  /* 0x0000000700021308 */ /* 0x000fe20000001000 */
[C---:B------:R-:W-:Y:S02]  /*ae80*/  FMUL.FTZ R69, R0.reuse, R93 ;  /* 0x0000005d00457220 */ /* 0x040fe40000410000 */
[C---:B------:R-:W-:Y:S02]  /*ae90*/  FMUL.FTZ R74, R0.reuse, R100 ;  /* 0x00000064004a7220 */ /* 0x040fe40000410000 */
[C---:B------:R-:W-:Y:S02]  /*aea0*/  FMUL.FTZ R75, R0.reuse, R101 ;  /* 0x00000065004b7220 */ /* 0x040fe40000410000 */
[C---:B------:R-:W-:Y:S01]  /*aeb0*/  FMUL.FTZ R76, R0.reuse, R104 ;  /* 0x00000068004c7220 */ /* 0x040fe20000410000 */
[----:B------:R1:W-:Y:S01]  /*aec0*/  @P3 MUFU.LG2 R10, R5 ;  /* 0x00000005000a3308 */ /* 0x0003e20000000c00 */
        /* <DEDUP_REMOVED lines=9> */
[----:B-1----:R-:W-:Y:S01]  /*af60*/  @P2 MOV R5, 0x3f317218 ;  /* 0x3f31721800052802 */ /* 0x002fe20000000f00 */
[----:B------:R-:W-:-:S02]  /*af70*/  FMUL.FTZ R81, R0, R137 ;  /* 0x0000008900517220 */ /* 0x000fc40000410000 */
[C---:B------:R-:W-:Y:S02]  /*af80*/  FMUL.FTZ R62, R0.reuse, R148 ;  /* 0x00000094003e7220 */ /* 0x040fe40000410000 */
[----:B------:R-:W-:Y:S02]  /*af90*/  FMUL.FTZ R63, R0, R149 ;  /* 0x00000095003f7220 */ /* 0x000fe40000410000 */
[----:B------:R-:W1:Y:S01]  /*afa0*/  @P1 MUFU.LG2 R0, R7 ;  /* 0x0000000700001308 */ /* 0x000e620000000c00 */
[C---:B--2---:R-:W-:Y:S02]  /*afb0*/  FMUL.FTZ R86, R3.reuse, R94 ;  /* 0x0000005e03567220 */ /* 0x044fe40000410000 */
[C---:B------:R-:W-:Y:S02]  /*afc0*/  FMUL.FTZ R87, R3.reuse, R95 ;  /* 0x0000005f03577220 */ /* 0x040fe40000410000 */
[C---:B------:R-:W-:Y:S02]  /*afd0*/  FMUL.FTZ R92, R3.reuse, R102 ;  /* 0x00000066035c7220 */ /* 0x040fe40000410000 */
[----:B------:R-:W-:-:S02]  /*afe0*/  FMUL.FTZ R93, R3, R103 ;  /* 0x00000067035d7220 */ /* 0x000fc40000410000 */
[C---:B------:R-:W-:Y:S02]  /*aff0*/  FMUL.FTZ R94, R3.reuse, R106 ;  /* 0x0000006a035e7220 */ /* 0x040fe40000410000 */
[C---:B------:R-:W-:Y:S02]  /*b000*/  FMUL.FTZ R95, R3.reuse, R107 ;  /* 0x0000006b035f7220 */ /* 0x040fe40000410000 */
[C---:B------:R-:W-:Y:S02]  /*b010*/  FMUL.FTZ R100, R3.reuse, R118 ;  /* 0x0000007603647220 */ /* 0x040fe40000410000 */
[C---:B------:R-:W-:Y:S02]  /*b020*/  FMUL.FTZ R101, R3.reuse, R119 ;  /* 0x0000007703657220 */ /* 0x040fe40000410000 */
[----:B-1----:R-:W-:Y:S01]  /*b030*/  @P1 FMUL.FTZ R7, R0, 0.69314718246459960938 ;  /* 0x3f31721800071820 */ /* 0x002fe20000410000 */
[----:B------:R-:W-:Y:S01]  /*b040*/  MOV R0, RZ ;  /* 0x000000ff00007202 */ /* 0x000fe20000000f00 */
[----:B------:R-:W-:-:S02]  /*b050*/  FMUL.FTZ R104, R3, R122 ;  /* 0x0000007a03687220 */ /* 0x000fc40000410000 */
[C---:B------:R-:W-:Y:S02]  /*b060*/  FMUL.FTZ R105, R3.reuse, R123 ;  /* 0x0000007b03697220 */ /* 0x040fe40000410000 */
[C---:B------:R-:W-:Y:S01]  /*b070*/  FMUL.FTZ R102, R3.reuse, R134 ;  /* 0x0000008603667220 */ /* 0x040fe20000410000 */
[----:B------:R-:W1:Y:S01]  /*b080*/  @P0 MUFU.RCP R0, R4 ;  /* 0x0000000400000308 */ /* 0x000e620000001000 */
[C---:B------:R-:W-:Y:S02]  /*b090*/  FMUL.FTZ R103, R3.reuse, R135 ;  /* 0x0000008703677220 */ /* 0x040fe40000410000 */
[C---:B------:R-:W-:Y:S02]  /*b0a0*/  FMUL.FTZ R84, R3.reuse, R138 ;  /* 0x0000008a03547220 */ /* 0x040fe40000410000 */
[C---:B------:R-:W-:Y:S02]  /*b0b0*/  FMUL.FTZ R85, R3.reuse, R139 ;  /* 0x0000008b03557220 */ /* 0x040fe40000410000 */
[----:B------:R-:W-:-:S02]  /*b0c0*/  FMUL.FTZ R66, R3, R150 ;  /* 0x0000009603427220 */ /* 0x000fc40000410000 */
[----:B------:R-:W-:Y:S01]  /*b0d0*/  FMUL.FTZ R67, R3, R151 ;  /* 0x0000009703437220 */ /* 0x000fe20000410000 */
[----:B------:R-:W-:Y:S01]  /*b0e0*/  @P3 MOV R3, 0x3f317218 ;  /* 0x3f31721800033802 */ /* 0x000fe20000000f00 */
        /* <DEDUP_REMOVED lines=15> */
[----:B------:R-:W-:Y:S02]  /*b1e0*/  FMUL.FTZ R27, R2, R145 ;  /* 0x00000091021b7220 */ /* 0x000fe40000410000 */
[----:B------:R2:W3:Y:S01]  /*b1f0*/  @P0 MUFU.LG2 R2, R4 ;  /* 0x0000000400020308 */ /* 0x0004e20000000c00 */
[----:B------:R-:W-:-:S02]  /*b200*/  @P3 FMUL.FTZ R6, R3, c[0x0][0x2d0] ;  /* 0x0000b40003063a20 */ /* 0x000fc40000410000 */
[----:B------:R-:W-:Y:S02]  /*b210*/  @P1 FMUL.FTZ R3, R11, c[0x0][0x2d0] ;  /* 0x0000b4000b031a20 */ /* 0x000fe40000410000 */
[----:B------:R-:W-:Y:S02]  /*b220*/  @P3 FMUL.FTZ R10, R10, 0.69314718246459960938 ;  /* 0x3f3172180a0a3820 */ /* 0x000fe40000410000 */
[----:B------:R-:W-:Y:S01]  /*b230*/  @P1 FFMA.FTZ R24, R3, R70, R7 ;  /* 0x0000004603181223 */ /* 0x000fe20000010007 */
[----:B------:R-:W-:Y:S01]  /*b240*/  @P0 MOV R3, 0x3f317218 ;  /* 0x3f31721800030802 */ /* 0x000fe20000000f00 */
[----:B------:R-:W-:Y:S02]  /*b250*/  @P2 FMUL.FTZ R8, R8, 0.69314718246459960938 ;  /* 0x3f31721808082820 */ /* 0x000fe40000410000 */
[----:B------:R-:W-:Y:S02]  /*b260*/  @P2 FMUL.FTZ R5, R5, c[0x0][0x2d0] ;  /* 0x0000b40005052a20 */ /* 0x000fe40000410000 */
[----:B------:R-:W-:-:S02]  /*b270*/  @P0 FMUL.FTZ R3, R3, c[0x0][0x2d0] ;  /* 0x0000b40003030a20 */ /* 0x000fc40000410000 */
[----:B-1----:R-:W-:Y:S01]  /*b280*/  FMUL.FTZ R30, R0, R90 ;  /* 0x0000005a001e7220 */ /* 0x002fe20000410000 */
[----:B--2---:R-:W-:Y:S01]  /*b290*/  MOV R4, 0x1 ;  /* 0x0000000100047802 */ /* 0x004fe20000000f00 */
[----:B---3--:R-:W-:Y:S02]  /*b2a0*/  @P0 FMUL.FTZ R2, R2, 0.69314718246459960938 ;  /* 0x3f31721802020820 */ /* 0x008fe40000410000 */
        /* <DEDUP_REMOVED lines=14> */
[----:B------:R-:W-:Y:S01]  /*b390*/  FMUL.FTZ R29, R0, R147 ;  /* 0x00000093001d7220 */ /* 0x000fe20000410000 */
[----:B------:R-:W-:Y:S01]  /*b3a0*/  PRMT R0, R4, 0x7610, R0 ;  /* 0x0000761004007816 */ /* 0x000fe20000000000 */
[----:B------:R-:W-:-:S02]  /*b3b0*/  @P3 FFMA.FTZ R22, R6, R72, R10 ;  /* 0x0000004806163223 */ /* 0x000fc4000001000a */
[----:B------:R-:W-:Y:S02]  /*b3c0*/  @P2 FFMA.FTZ R23, R5, R71, R8 ;  /* 0x0000004705172223 */ /* 0x000fe40000010008 */
[----:B------:R-:W-:Y:S02]  /*b3d0*/  @P0 FFMA.FTZ R19, R3, R9, R2 ;  /* 0x0000000903130223 */ /* 0x000fe40000010002 */
.L_x_48:
[----:B-1----:R1:W5:Y:S04]  /*b3e0*/  LDL R6, [R1+0x40] ;  /* 0x0000400001067983 */ /* 0x0023680000100800 */
[----:B------:R-:W2:Y:S01]  /*b3f0*/  S2R R2, SR_TID.X ;  /* 0x0000000000027919 */ /* 0x000ea20000002100 */
[----:B------:R-:W-:Y:S01]  /*b400*/  BSSY B0, `(.L_x_90) ;  /* 0x0000011000007945 */ /* 0x000fe20003800000 */
[----:B--2---:R-:W-:-:S13]  /*b410*/  LOP3.LUT P0, RZ, R2, 0x7f, RZ, 0xc0, !PT ;  /* 0x0000007f02ff7812 */ /* 0x004fda000780c0ff */
[----:B------:R-:W-:Y:S05]  /*b420*/  @P0 BRA `(.L_x_91) ;  /* 0x000000e000000947 */ /* 0x000fea0003800000 */
[----:B-1----:R-:W1:Y:S01]  /*b430*/  S2R R4, SR_LANEID ;  /* 0x0000000000047919 */ /* 0x002e620000000000 */
[----:B------:R-:W-:Y:S01]  /*b440*/  VOTEU.ANY UR4, UPT, PT ;  /* 0x0000000000047886 */ /* 0x000fe200038e0100 */
[----:B------:R-:W-:Y:S01]  /*b450*/  IMAD.MOV.U32 R5, RZ, RZ, c[0x0][0x564] ;  /* 0x00015900ff057624 */ /* 0x000fe200078e00ff */
[----:B------:R-:W1:Y:S08]  /*b460*/  FLO.U32 R3, UR4 ;  /* 0x0000000400037d00 */ /* 0x000e7000080e0000 */
[----:B------:R-:W2:Y:S01]  /*b470*/  POPC R2, UR4 ;  /* 0x0000000400027d09 */ /* 0x000ea20008000000 */
[----:B-1----:R-:W-:Y:S01]  /*b480*/  ISETP.EQ.U32.AND P0, PT, R3, R4, PT ;  /* 0x000000040300720c */ /* 0x002fe20003f02070 */
[----:B------:R-:W-:-:S12]  /*b490*/  IMAD.MOV.U32 R4, RZ, RZ, c[0x0][0x560] ;  /* 0x00015800ff047624 */ /* 0x000fd800078e00ff */
[----:B--2---:R1:W2:Y:S04]  /*b4a0*/  @P0 ATOMG.E.ADD.STRONG.GPU PT, R2, [R4.64], R2 ;  /* 0x00000002040209a8 */ /* 0x0042a800081ee1c6 */
[----:B-1----:R-:W1:Y:S04]  /*b4b0*/  S2R R4, SR_LTMASK ;  /* 0x0000000000047919 */ /* 0x002e680000003900 */
[----:B--2---:R1:W2:Y:S02]  /*b4c0*/  SHFL.IDX PT, R3, R2, R3, 0x1f ;  /* 0x00001f0302037589 */ /* 0x0042a400000e0000 */
[----:B-1----:R-:W-:-:S06]  /*b4d0*/  LOP3.LUT R2, R4, UR4, RZ, 0xc0, !PT ;  /* 0x0000000404027c12 */ /* 0x002fcc000f8ec0ff */
[----:B------:R-:W2:Y:S02]  /*b4e0*/  POPC R2, R2 ;  /* 0x0000000200027309 */ /* 0x000ea40000000000 */
[----:B--2--5:R-:W-:-:S05]  /*b4f0*/  IADD3 R6, R3, c[0x0][0xc], R2 ;  /* 0x0000030003067a10 */ /* 0x024fca0007ffe002 */
[----:B------:R1:W-:Y:S02]  /*b500*/  STL [R1+0x40], R6 ;  /* 0x0000400601007387 */ /* 0x0003e40000100800 */
.L_x_91:
[----:B-1----:R-:W-:Y:S05]  /*b510*/  BSYNC B0 ;  /* 0x0000000000007941 */ /* 0x002fea0003800000 */
.L_x_90:
[----:B------:R-:W-:Y:S01]  /*b520*/  PRMT R0, R0, 0x9910, RZ ;  /* 0x0000991000007816 */ /* 0x000fe200000000ff */
[----:B------:R-:W-:Y:S01]  /*b530*/  BSSY B1, `(.L_x_92) ;  /* 0x0000303000017945 */ /* 0x000fe20003800000 */
[----:B-----5:R-:W-:Y:S02]  /*b540*/  IMAD.MOV.U32 R57, RZ, RZ, R6 ;  /* 0x000000ffff397224 */ /* 0x020fe400078e0006 */
[----:B------:R-:W-:-:S13]  /*b550*/  ISETP.NE.AND P0, PT, R0, RZ, PT ;  /* 0x000000ff0000720c */ /* 0x000fda0003f05270 */
[----:B------:R-:W-:Y:S05]  /*b560*/  @!P0 BRA `(.L_x_93) ;  /* 0x0000232000008947 */ /* 0x000fea0003800000 */
[----:B------:R-:W2:Y:S04]  /*b570*/  LDL R6, [R1+0x84] ;  /* 0x0000840001067983 */ /* 0x000ea80000100800 */
[----:B------:R-:W3:Y:S04]  /*b580*/  LDL R5, [R1+0x94] ;  /* 0x0000940001057983 */ /* 0x000ee80000100800 */
[----:B------:R-:W4:Y:S04]  /*b590*/  LDL R9, [R1+0xb8] ;  /* 0x0000b80001097983 */ /* 0x000f280000100800 */
[----:B------:R-:W4:Y:S01]  /*b5a0*/  LDL R8, [R1+0xb4] ;  /* 0x0000b40001087983 */ /* 0x000f220000100800 */
[----:B------:R-:W-:Y:S01]  /*b5b0*/  WARPSYNC 0xffffffff ;  /* 0xffffffff00007948 */ /* 0x000fe20003800000 */
[----:B------:R-:W-:-:S02]  /*b5c0*/  F2FP.PACK_AB R0, R69, R68 ;  /* 0x000000444500723e */ /* 0x000fc400000000ff */
[----:B------:R-:W-:Y:S01]  /*b5d0*/  BAR.SYNC.DEFER_BLOCKING 0x1, 0x80 ;  /* 0x0042000000007b1d */ /* 0x000fe20000010000 */
[----:B------:R-:W-:Y:S02]  /*b5e0*/  F2FP.PACK_AB R3, R87, R86 ;  /* 0x000000565703723e */ /* 0x000fe400000000ff */
[----:B------:R-:W-:-:S03]  /*b5f0*/  F2FP.PACK_AB R2, R75, R74 ;  /* 0x0000004a4b02723e */ /* 0x000fc600000000ff */
[----:B------:R-:W4:Y:S01]  /*b600*/  LDL R7, [R1+0x88] ;  /* 0x0000880001077983 */ /* 0x000f220000100800 */
[----:B------:R-:W-:-:S03]  /*b610*/  F2FP.PACK_AB R4, R45, R44 ;  /* 0x0000002c2d04723e */ /* 0x000fc600000000ff */
[----:B------:R-:W4:Y:S04]  /*b620*/  LDL R13, [R1+0x8c] ;  /* 0x00008c00010d7983 */ /* 0x000f280000100800 */
[----:B------:R-:W4:Y:S04]  /*b630*/  LDL R12, [R1+0xbc] ;  /* 0x0000bc00010c7983 */ /* 0x000f280000100800 */
[----:B------:R-:W4:Y:S04]  /*b640*/  LDL R10, [R1+0xc0] ;  /* 0x0000c000010a7983 */ /* 0x000f280000100800 */
[----:B--2---:R1:W-:Y:S04]  /*b650*/  STS [R6], R0 ;  /* 0x0000000006007388 */ /* 0x0043e80000000800 */
[----:B------:R2:W-:Y:S04]  /*b660*/  STS [R6+0x400], R3 ;  /* 0x0004000306007388 */ /* 0x0005e80000000800 */
[----:B---3--:R3:W-:Y:S01]  /*b670*/  STS [R5], R2 ;  /* 0x0000000205007388 */ /* 0x0087e20000000800 */
[----:B-1----:R-:W-:-:S02]  /*b680*/  F2FP.PACK_AB R0, R93, R92 ;  /* 0x0000005c5d00723e */ /* 0x002fc400000000ff */
[----:B--2---:R-:W-:-:S03]  /*b690*/  F2FP.PACK_AB R3, R43, R42 ;  /* 0x0000002a2b03723e */ /* 0x004fc600000000ff */
[----:B------:R1:W-:Y:S01]  /*b6a0*/  STS [R5+0x400], R0 ;  /* 0x0004000005007388 */ /* 0x0003e20000000800 */
[----:B---3--:R-:W-:-:S03]  /*b6b0*/  F2FP.PACK_AB R2, R31, R30 ;  /* 0x0000001e1f02723e */ /* 0x008fc600000000ff */
[----:B------:R-:W-:Y:S04]  /*b6c0*/  STS [R6+0x2000], R3 ;  /* 0x0020000306007388 */ /* 0x000fe80000000800 */
[----:B------:R2:W-:Y:S01]  /*b6d0*/  STS [R6+0x2400], R2 ;  /* 0x0024000206007388 */ /* 0x0005e20000000800 */
[----:B-1----:R-:W-:-:S03]  /*b6e0*/  F2FP.PACK_AB R0, R33, R32 ;  /* 0x000000202100723e */ /* 0x002fc600000000ff */
[----:B--2---:R-:W2:Y:S01]  /*b6f0*/  LDL R6, [R1+0x90] ;  /* 0x0000900001067983 */ /* 0x004ea20000100800 */
[----:B------:R-:W-:Y:S02]  /*b700*/  F2FP.PACK_AB R3, R77, R76 ;  /* 0x0000004c4d03723e */ /* 0x000fe400000000ff */
[----:B------:R-:W-:Y:S01]  /*b710*/  F2FP.PACK_AB R2, R95, R94 ;  /* 0x0000005e5f02723e */ /* 0x000fe200000000ff */
[----:B------:R1:W-:Y:S04]  /*b720*/  STS [R5+0x2000], R0 ;  /* 0x0020000005007388 */ /* 0x0003e80000000800 */
[----:B------:R3:W-:Y:S04]  /*b730*/  STS [R5+0x2400], R4 ;  /* 0x0024000405007388 */ /* 0x0007e80000000800 */
[----:B----4-:R4:W-:Y:S04]  /*b740*/  STS [R9], R3 ;  /* 0x0000000309007388 */ /* 0x0109e80000000800 */
[----:B------:R4:W-:Y:S04]  /*b750*/  STS [R9+0x400], R2 ;  /* 0x0004000209007388 */ /* 0x0009e80000000800 */
[----:B------:R-:W2:Y:S01]  /*b760*/  LDL.LU R11, [R1+0x6c] ;  /* 0x00006c00010b7983 */ /* 0x000ea20000300800 */
[----:B-1----:R-:W-:-:S02]  /*b770*/  F2FP.PACK_AB R0, R79, R78 ;  /* 0x0000004e4f00723e */ /* 0x002fc400000000ff */
[----:B---3--:R-:W-:-:S03]  /*b780*/  F2FP.PACK_AB R4, R35, R34 ;  /* 0x000000222304723e */ /* 0x008fc600000000ff */
[----:B------:R1:W-:Y:S01]  /*b790*/  STS [R8], R0 ;  /* 0x0000000008007388 */ /* 0x0003e20000000800 */
[----:B------:R-:W-:Y:S02]  /*b7a0*/  F2FP.PACK_AB R5, R61, R60 ;  /* 0x0000003c3d05723e */ /* 0x000fe400000000ff */
[----:B----4-:R-:W-:Y:S02]  /*b7b0*/  F2FP.PACK_AB R3, R101, R100 ;  /* 0x000000646503723e */ /* 0x010fe400000000ff */
[----:B------:R-:W-:-:S03]  /*b7c0*/  F2FP.PACK_AB R2, R47, R46 ;  /* 0x0000002e2f02723e */ /* 0x000fc600000000ff */
[----:B------:R-:W-:Y:S04]  /*b7d0*/  STS [R8+0x400], R3 ;  /* 0x0004000308007388 */ /* 0x000fe80000000800 */
[----:B------:R-:W-:Y:S04]  /*b7e0*/  STS [R9+0x2000], R4 ;  /* 0x0020000409007388 */ /* 0x000fe80000000800 */
[----:B------:R3:W-:Y:S01]  /*b7f0*/  STS [R9+0x2400], R2 ;  /* 0x0024000209007388 */ /* 0x0007e20000000800 */
[----:B-1----:R-:W-:-:S03]  /*b800*/  F2FP.PACK_AB R0, R37, R36 ;  /* 0x000000242500723e */ /* 0x002fc600000000ff */
[----:B---3--:R-:W3:Y:S01]  /*b810*/  LDL.LU R9, [R1+0x70] ;  /* 0x0000700001097983 */ /* 0x008ee20000300800 */
[----:B------:R-:W-:Y:S02]  /*b820*/  F2FP.PACK_AB R4, R65, R64 ;  /* 0x000000404104723e */ /* 0x000fe400000000ff */
[----:B------:R-:W-:Y:S01]  /*b830*/  F2FP.PACK_AB R3, R105, R104 ;  /* 0x000000686903723e */ /* 0x000fe200000000ff */
[----:B------:R1:W-:Y:S01]  /*b840*/  STS [R8+0x2000], R0 ;  /* 0x0020000008007388 */ /* 0x0003e20000000800 */
[----:B------:R-:W-:-:S03]  /*b850*/  F2FP.PACK_AB R2, R83, R82 ;  /* 0x000000525302723e */ /* 0x000fc600000000ff */
[----:B------:R4:W-:Y:S04]  /*b860*/  STS [R8+0x2400], R5 ;  /* 0x0024000508007388 */ /* 0x0009e80000000800 */
[----:B------:R4:W-:Y:S04]  /*b870*/  STS [R7], R4 ;  /* 0x0000000407007388 */ /* 0x0009e80000000800 */
[----:B------:R4:W-:Y:S01]  /*b880*/  STS [R7+0x400], R3 ;  /* 0x0004000307007388 */ /* 0x0009e20000000800 */
[----:B-1----:R-:W-:Y:S02]  /*b890*/  F2FP.PACK_AB R0, R103, R102 ;  /* 0x000000666700723e */ /* 0x002fe400000000ff */
[----:B------:R-:W-:-:S02]  /*b8a0*/  ISETP.NE.U32.AND P3, PT, RZ, c[0x0][0x508], PT ;  /* 0x00014200ff007a0c */ /* 0x000fc40003f65070 */
[----:B------:R-:W-:Y:S01]  /*b8b0*/  ISETP.NE.U32.AND P2, PT, RZ, c[0x0][0x500], PT ;  /* 0x00014000ff007a0c */ /* 0x000fe20003f45070 */
[----:B----4-:R-:W4:Y:S01]  /*b8c0*/  LDL.LU R8, [R1+0x78] ;  /* 0x0000780001087983 */ /* 0x010f220000300800 */
[----:B------:R-:W-:Y:S02]  /*b8d0*/  F2FP.PACK_AB R4, R53, R52 ;  /* 0x000000343504723e */ /* 0x000fe400000000ff */
[----:B------:R-:W-:Y:S02]  /*b8e0*/  F2FP.PACK_AB R3, R55, R54 ;  /* 0x000000363703723e */ /* 0x000fe400000000ff */
[----:B------:R-:W-:Y:S02]  /*b8f0*/  ISETP.NE.AND.EX P3, PT, RZ, c[0x0][0x50c], PT, P3 ;  /* 0x00014300ff007a0c */ /* 0x000fe40003f65330 */
[----:B------:R-:W-:Y:S01]  /*b900*/  ISETP.NE.AND.EX P2, PT, RZ, c[0x0][0x504], PT, P2 ;  /* 0x00014100ff007a0c */ /* 0x000fe20003f45320 */
[----:B--2---:R1:W-:Y:S04]  /*b910*/  STS [R6], R2 ;  /* 0x0000000206007388 */ /* 0x0043e80000000800 */
[----:B------:R2:W-:Y:S04]  /*b920*/  STS [R6+0x400], R0 ;  /* 0x0004000006007388 */ /* 0x0005e80000000800 */
[----:B------:R2:W-:Y:S04]  /*b930*/  STS [R7+0x2000], R4 ;  /* 0x0020000407007388 */ /* 0x0005e80000000800 */
[----:B------:R2:W-:Y:S01]  /*b940*/  STS [R7+0x2400], R3 ;  /* 0x0024000307007388 */ /* 0x0005e20000000800 */
[----:B-1----:R-:W-:-:S02]  /*b950*/  F2FP.PACK_AB R2, R49, R48 ;  /* 0x000000303102723e */ /* 0x002fc400000000ff */
[----:B--2---:R-:W-:-:S03]  /*b960*/  F2FP.PACK_AB R0, R51, R50 ;  /* 0x000000323300723e */ /* 0x004fc600000000ff */
[----:B------:R-:W-:Y:S04]  /*b970*/  STS [R6+0x2000], R2 ;  /* 0x0020000206007388 */ /* 0x000fe80000000800 */
[----:B------:R1:W-:Y:S01]  /*b980*/  STS [R6+0x2400], R0 ;  /* 0x0024000006007388 */ /* 0x0003e20000000800 */
[----:B------:R-:W-:Y:S02]  /*b990*/  F2FP.PACK_AB R4, R85, R84 ;  /* 0x000000545504723e */ /* 0x000fe400000000ff */
[----:B------:R-:W-:Y:S02]  /*b9a0*/  F2FP.PACK_AB R3, R63, R62 ;  /* 0x0000003e3f03723e */ /* 0x000fe400000000ff */
[----:B-1----:R-:W-:Y:S02]  /*b9b0*/  F2FP.PACK_AB R0, R81, R80 ;  /* 0x000000505100723e */ /* 0x002fe400000000ff */
[----:B------:R-:W-:-:S03]  /*b9c0*/  F2FP.PACK_AB R2, R67, R66 ;  /* 0x000000424302723e */ /* 0x000fc600000000ff */
[----:B------:R1:W-:Y:S04]  /*b9d0*/  STS [R13], R0 ;  /* 0x000000000d007388 */ /* 0x0003e80000000800 */
[----:B------:R-:W-:Y:S04]  /*b9e0*/  STS [R13+0x400], R4 ;  /* 0x000400040d007388 */ /* 0x000fe80000000800 */
[----:B------:R2:W-:Y:S04]  /*b9f0*/  STS [R12], R3 ;  /* 0x000000030c007388 */ /* 0x0005e80000000800 */
[----:B------:R3:W-:Y:S01]  /*ba00*/  STS [R10+0x400], R2 ;  /* 0x000400020a007388 */ /* 0x0007e20000000800 */
[----:B-1----:R-:W-:-:S05]  /*ba10*/  F2FP.PACK_AB R0, R39, R38 ;  /* 0x000000262700723e */ /* 0x002fca00000000ff */
[----:B------:R1:W-:Y:S01]  /*ba20*/  STS [R13+0x2000], R0 ;  /* 0x002000000d007388 */ /* 0x0003e20000000800 */
[----:B--2---:R-:W-:Y:S02]  /*ba30*/  F2FP.PACK_AB R3, R29, R28 ;  /* 0x0000001c1d03723e */ /* 0x004fe400000000ff */
[----:B---3--:R-:W-:-:S05]  /*ba40*/  F2FP.PACK_AB R2, R41, R40 ;  /* 0x000000282902723e */ /* 0x008fca00000000ff */
[----:B------:R2:W-:Y:S01]  /*ba50*/  STS [R13+0x2400], R2 ;  /* 0x002400020d007388 */ /* 0x0005e20000000800 */
[----:B-1----:R-:W-:-:S05]  /*ba60*/  F2FP.PACK_AB R0, R27, R26 ;  /* 0x0000001a1b00723e */ /* 0x002fca00000000ff */
[----:B------:R-:W-:Y:S04]  /*ba70*/  STS [R12+0x2000], R0 ;  /* 0x002000000c007388 */ /* 0x000fe80000000800 */
[----:B------:R1:W-:Y:S04]  /*ba80*/  STS [R10+0x2400], R3 ;  /* 0x002400030a007388 */ /* 0x0003e80000000800 */
[----:B------:R-:W-:Y:S01]  /*ba90*/  BAR.SYNC.DEFER_BLOCKING 0x1, 0x80 ;  /* 0x0042000000007b1d */ /* 0x000fe20000010000 */
[C---:B------:R-:W-:Y:S02]  /*baa0*/  @P3 IADD3 R6, P0, R11.reuse, c[0x0][0x508], RZ ;  /* 0x000142000b063a10 */ /* 0x040fe40007f1e0ff */
[----:B------:R-:W-:Y:S01]  /*bab0*/  IADD3 R4, P1, R11, c[0x0][0x500], RZ ;  /* 0x000140000b047a10 */ /* 0x000fe20007f3e0ff */
[----:B------:R-:W-:Y:S01]  /*bac0*/  IMAD.MOV.U32 R11, RZ, RZ, c[0x0][0x388] ;  /* 0x0000e200ff0b7624 */ /* 0x000fe200078e00ff */
[C---:B------:R-:W-:Y:S01]  /*bad0*/  @P3 IADD3.X R7, R9.reuse, c[0x0][0x50c], RZ, P0, !PT ;  /* 0x0001430009073a10 */ /* 0x040fe200007fe4ff */
[----:B--2---:R-:W-:Y:S01]  /*bae0*/  IMAD.MOV.U32 R2, RZ, RZ, RZ ;  /* 0x000000ffff027224 */ /* 0x004fe200078e00ff */
[----:B------:R-:W-:-:S03]  /*baf0*/  IADD3.X R5, R9, c[0x0][0x504], RZ, P1, !PT ;  /* 0x0001410009057a10 */ /* 0x000fc60000ffe4ff */
[----:B------:R2:W5:Y:S04]  /*bb00*/  @P3 LDG.E R11, [R6.64] ;  /* 0x00000006060b3981 */ /* 0x000568000c1e1900 */
[----:B------:R2:W5:Y:S01]  /*bb10*/  @P2 LDG.E R2, [R4.64] ;  /* 0x0000000604022981 */ /* 0x000562000c1e1900 */
[----:B----4-:R-:W-:-:S04]  /*bb20*/  ISETP.NE.AND P0, PT, R8, RZ, PT ;  /* 0x000000ff0800720c */ /* 0x010fc80003f05270 */
[----:B-1----:R-:W-:Y:S01]  /*bb30*/  SEL R3, R8, c[0x0][0x3d4], P0 ;  /* 0x0000f50008037a07 */ /* 0x002fe20000000000 */
[----:B------:R-:W-:Y:S05]  /*bb40*/  @P3 BRA `(.L_x_94) ;  /* 0x0000004000003947 */ /* 0x000fea0003800000 */
[----:B------:R-:W-:Y:S05]  /*bb50*/  @!P2 BRA `(.L_x_94) ;  /* 0x000000300000a947 */ /* 0x000fea0003800000 */
[----:B------:R1:W3:Y:S04]  /*bb60*/  LDG.E R0, [R4.64] ;  /* 0x0000000604007981 */ /* 0x0002e8000c1e1900 */
[----:B-12---:R-:W3:Y:S02]  /*bb70*/  LDG.E R4, [R4.64+0x4] ;  /* 0x0000040604047981 */ /* 0x006ee4000c1e1900 */
[----:B---3-5:R-:W-:Y:S02]  /*bb80*/  IADD3 R11, -R0, R4, RZ ;  /* 0x00000004000b7210 */ /* 0x028fe40007ffe1ff */
.L_x_94:
[----:B------:R-:W3:Y:S04]  /*bb90*/  LDL.LU R8, [R1+0x3c] ;  /* 0x00003c0001087983 */ /* 0x000ee80000300800 */
[----:B------:R-:W4:Y:S04]  /*bba0*/  LDL R10, [R1+0xcc] ;  /* 0x0000cc00010a7983 */ /* 0x000f280000100800 */
[----:B--2---:R-:W2:Y:S04]  /*bbb0*/  LDL.LU R7, [R1+0x7c] ;  /* 0x00007c0001077983 */ /* 0x004ea80000300800 */
[----:B------:R-:W4:Y:S04]  /*bbc0*/  LDL.LU R6, [R1+0x48] ;  /* 0x0000480001067983 */ /* 0x000f280000300800 */
[----:B------:R-:W4:Y:S04]  /*bbd0*/  LDL R25, [R1+0x44] ;  /* 0x0000440001197983 */ /* 0x000f280000100800 */
[----:B------:R-:W4:Y:S04]  /*bbe0*/  LDL R18, [R1+0x80] ;  /* 0x0000800001127983 */ /* 0x000f280000100800 */
[----:B------:R-:W4:Y:S01]  /*bbf0*/  LDL R59, [R1+0xc8] ;  /* 0x0000c800013b7983 */ /* 0x000f220000100800 */
[----:B------:R-:W-:Y:S01]  /*bc00*/  IMAD.MOV.U32 R9, RZ, RZ, 0x368 ;  /* 0x00000368ff097424 */ /* 0x000fe200078e00ff */
[----:B------:R-:W-:-:S04]  /*bc10*/  ISETP.GT.AND P3, PT, R3, 0x1, PT ;  /* 0x000000010300780c */ /* 0x000fc80003f64270 */
[----:B------:R-:W-:-:S04]  /*bc20*/  SEL R9, R9, 0x328, P3 ;  /* 0x0000032809097807 */ /* 0x000fc80001800000 */
[----:B------:R-:W1:Y:S08]  /*bc30*/  LDC.64 R4, c[0x0][R9+0x170] ;  /* 0x00005c0009047b82 */ /* 0x000e700000000a00 */
[----:B------:R-:W1:Y:S08]  /*bc40*/  LDC.64 R12, c[0x0][R9+0x168] ;  /* 0x00005a00090c7b82 */ /* 0x000e700000000a00 */
[----:B------:R1:W1:Y:S08]  /*bc50*/  LDC.64 R14, c[0x0][R9+0x178] ;  /* 0x00005e00090e7b82 */ /* 0x0002700000000a00 */
[----:B------:R1:W1:Y:S01]  /*bc60*/  LDC.64 R20, c[0x0][R9+0x160] ;  /* 0x0000580009147b82 */ /* 0x0002620000000a00 */
[----:B------:R-:W-:Y:S01]  /*bc70*/  ISETP.NE.U32.AND P0, PT, RZ, c[0x0][0x500], PT ;  /* 0x00014000ff007a0c */ /* 0x000fe20003f05070 */
[----:B------:R-:W-:-:S03]  /*bc80*/  IMAD.MOV.U32 R0, RZ, RZ, c[0x0][0x4e8] ;  /* 0x00013a00ff007624 */ /* 0x000fc600078e00ff */
[----:B------:R-:W-:Y:S02]  /*bc90*/  ISETP.NE.AND.EX P0, PT, RZ, c[0x0][0x504], PT, P0 ;  /* 0x00014100ff007a0c */ /* 0x000fe40003f05300 */
[----:B------:R-:W-:Y:S01]  /*bca0*/  ISETP.NE.AND P2, PT, R0, 0x1, PT ;  /* 0x000000010000780c */ /* 0x000fe20003f45270 */
[----:B------:R-:W1:Y:S02]  /*bcb0*/  S2R R70, SR_TID.X ;  /* 0x0000000000467919 */ /* 0x000e640000002100 */
[----:B-1----:R-:W-:-:S04]  /*bcc0*/  SHF.R.S32.HI R56, RZ, 0x1f, R70 ;  /* 0x0000001fff387819 */ /* 0x002fc80000011446 */
[----:B------:R-:W-:-:S04]  /*bcd0*/  LEA.HI R56, R56, R70, RZ, 0x5 ;  /* 0x0000004638387211 */ /* 0x000fc800078f28ff */
[----:B------:R-:W-:-:S05]  /*bce0*/  LOP3.LUT R56, R56, 0xffffffe0, RZ, 0xc0, !PT ;  /* 0xffffffe038387812 */ /* 0x000fca00078ec0ff */
[----:B------:R-:W-:Y:S01]  /*bcf0*/  IMAD.IADD R56, R70, 0x1, -R56 ;  /* 0x0000000146387824 */ /* 0x000fe200078e0a38 */
[----:B---3--:R-:W-:-:S05]  /*bd00*/  SEL R8, R8, RZ, !P0 ;  /* 0x000000ff08087207 */ /* 0x008fca0004000000 */
[----:B------:R-:W-:Y:S01]  /*bd10*/  IMAD R0, R5, R8, RZ ;  /* 0x0000000805007224 */ /* 0x000fe200078e02ff */
[----:B--2---:R-:W-:Y:S02]  /*bd20*/  SEL R3, R7, RZ, !P0 ;  /* 0x000000ff07037207 */ /* 0x004fe40004000000 */
[----:B----4-:R-:W-:Y:S01]  /*bd30*/  LOP3.LUT R16, R6, 0xffff, RZ, 0xc0, !PT ;  /* 0x0000ffff06107812 */ /* 0x010fe200078ec0ff */
[----:B------:R-:W-:Y:S02]  /*bd40*/  IMAD R17, R25, 0x80, R10 ;  /* 0x0000008019117824 */ /* 0x000fe400078e020a */
[----:B------:R-:W-:Y:S02]  /*bd50*/  IMAD R10, R4, R3, R0 ;  /* 0x00000003040a7224 */ /* 0x000fe400078e0200 */
[----:B------:R-:W-:-:S04]  /*bd60*/  @P2 IMAD.HI.U32 R3, R17, c[0x0][0x4ec], RZ ;  /* 0x00013b0011032a27 */ /* 0x000fc800078e00ff */
[----:B------:R-:W-:-:S04]  /*bd70*/  IMAD.WIDE.U32 R4, R4, R8, RZ ;  /* 0x0000000804047225 */ /* 0x000fc800078e00ff */
[----:B------:R-:W-:-:S04]  /*bd80*/  IMAD.WIDE.U32 R6, R12, R16, RZ ;  /* 0x000000100c067225 */ /* 0x000fc800078e00ff */
[----:B------:R-:W-:Y:S01]  /*bd90*/  IMAD.MOV.U32 R0, RZ, RZ, R17 ;  /* 0x000000ffff007224 */ /* 0x000fe200078e0011 */
[----:B------:R-:W-:Y:S01]  /*bda0*/  @P2 SHF.R.U32.HI R0, RZ, c[0x0][0x4f0], R3 ;  /* 0x00013c00ff002a19 */ /* 0x000fe20000011603 */
[----:B------:R-:W-:Y:S01]  /*bdb0*/  IMAD R9, R13, R16, RZ ;  /* 0x000000100d097224 */ /* 0x000fe200078e02ff */
[----:B------:R-:W-:Y:S01]  /*bdc0*/  SEL R3, R18, RZ, P3 ;  /* 0x000000ff12037207 */ /* 0x000fe20001800000 */
[----:B------:R-:W-:Y:S01]  /*bdd0*/  IMAD.IADD R10, R5, 0x1, R10 ;  /* 0x00000001050a7824 */ /* 0x000fe200078e020a */
[--C-:B-----5:R-:W-:Y:S01]  /*bde0*/  IADD3 R12, P1, P0, R4, R6, R2.reuse ;  /* 0x00000006040c7210 */ /* 0x120fe2000783e002 */
[----:B------:R-:W-:Y:S01]  /*bdf0*/  IMAD.IADD R6, R7, 0x1, R9 ;  /* 0x0000000107067824 */ /* 0x000fe200078e0209 */
[----:B------:R-:W-:Y:S01]  /*be00*/  SHF.R.S32.HI R18, RZ, 0x1f, R2 ;  /* 0x0000001fff127819 */ /* 0x000fe20000011402 */
[----:B------:R-:W-:Y:S02]  /*be10*/  IMAD.MOV R7, RZ, RZ, -R0 ;  /* 0x000000ffff077224 */ /* 0x000fe400078e0a00 */
[----:B------:R-:W-:-:S02]  /*be20*/  IMAD R9, R15, R3, RZ ;  /* 0x000000030f097224 */ /* 0x000fc400078e02ff */
[----:B------:R-:W-:Y:S01]  /*be30*/  IMAD.WIDE.U32 R4, R14, R3, RZ ;  /* 0x000000030e047225 */ /* 0x000fe200078e00ff */
[----:B------:R-:W-:-:S03]  /*be40*/  IADD3.X R10, R10, R6, R18, P1, P0 ;  /* 0x000000060a0a7210 */ /* 0x000fc60000fe0412 */
[----:B------:R-:W-:Y:S01]  /*be50*/  IMAD R6, R7, c[0x0][0x4e8], R17 ;  /* 0x00013a0007067a24 */ /* 0x000fe200078e0211 */
[----:B------:R-:W-:Y:S01]  /*be60*/  IADD3 R4, P1, P0, R0, R12, R4 ;  /* 0x0000000c00047210 */ /* 0x000fe2000783e004 */
[----:B------:R-:W-:Y:S01]  /*be70*/  IMAD.IADD R9, R5, 0x1, R9 ;  /* 0x0000000105097824 */ /* 0x000fe200078e0209 */
[----:B------:R-:W-:Y:S01]  /*be80*/  SHF.R.S32.HI R3, RZ, 0x1f, R0 ;  /* 0x0000001fff037819 */ /* 0x000fe20000011400 */
[----:B------:R-:W-:Y:S01]  /*be90*/  IMAD R0, R21, R6, RZ ;  /* 0x0000000615007224 */ /* 0x000fe200078e02ff */
[----:B------:R-:W-:Y:S02]  /*bea0*/  SHF.R.S32.HI R7, RZ, 0x1f, R6 ;  /* 0x0000001fff077819 */ /* 0x000fe40000011406 */
[----:B------:R-:W-:Y:S01]  /*beb0*/  IADD3.X R5, R3, R10, R9, P1, P0 ;  /* 0x0000000a03057210 */ /* 0x000fe20000fe0409 */
[----:B------:R-:W-:Y:S02]  /*bec0*/  IMAD.MOV.U32 R3, RZ, RZ, c[0x0][0x4a8] ;  /* 0x00012a00ff037624 */ /* 0x000fe400078e00ff */
[----:B------:R-:W-:-:S02]  /*bed0*/  IMAD R0, R20, R7, R0 ;  /* 0x0000000714007224 */ /* 0x000fc400078e0200 */
[----:B------:R-:W-:Y:S01]  /*bee0*/  IMAD.WIDE.U32 R6, R20, R6, R4 ;  /* 0x0000000614067225 */ /* 0x000fe200078e0004 */
[----:B------:R-:W-:-:S03]  /*bef0*/  SEL R4, R3, c[0x0][0x450], P3 ;  /* 0x0001140003047a07 */ /* 0x000fc60001800000 */
[----:B------:R-:W-:Y:S01]  /*bf00*/  IMAD.MOV.U32 R5, RZ, RZ, c[0x0][0x4ac] ;  /* 0x00012b00ff057624 */ /* 0x000fe200078e00ff */
[----:B------:R-:W-:Y:S01]  /*bf10*/  LEA R4, P0, R6, R4, 0x2 ;  /* 0x0000000406047211 */ /* 0x000fe200078010ff */
[----:B------:R-:W-:-:S03]  /*bf20*/  IMAD.IADD R3, R7, 0x1, R0 ;  /* 0x0000000107037824 */ /* 0x000fc600078e0200 */
[----:B------:R-:W-:-:S04]  /*bf30*/  SEL R5, R5, c[0x0][0x454], P3 ;  /* 0x0001150005057a07 */ /* 0x000fc80001800000 */
[----:B------:R-:W-:Y:S01]  /*bf40*/  LEA.HI.X R3, R6, R5, R3, 0x2, P0 ;  /* 0x0000000506037211 */ /* 0x000fe200000f1403 */
[----:B------:R-:W-:Y:S01]  /*bf50*/  IMAD R0, R11, c[0x0][0x4e8], RZ ;  /* 0x00013a000b007a24 */ /* 0x000fe200078e02ff */
[----:B------:R-:W-:Y:S04]  /*bf60*/  SHFL.IDX PT, R12, R4, RZ, 0x1c1f ;  /* 0x001c1fff040c7589 */ /* 0x000fe800000e0000 */
[----:B------:R-:W1:Y:S04]  /*bf70*/  SHFL.IDX PT, R13, R3, RZ, 0x1c1f ;  /* 0x001c1fff030d7589 */ /* 0x000e6800000e0000 */
[----:B------:R-:W-:Y:S04]  /*bf80*/  SHFL.IDX PT, R10, R4, 0x1, 0x1c1f ;  /* 0x003c1f00040a7f89 */ /* 0x000fe800000e0000 */
[----:B------:R-:W2:Y:S04]  /*bf90*/  SHFL.IDX PT, R11, R3, 0x1, 0x1c1f ;  /* 0x003c1f00030b7f89 */ /* 0x000ea800000e0000 */
[----:B------:R-:W-:Y:S04]  /*bfa0*/  SHFL.IDX PT, R6, R4, 0x2, 0x1c1f ;  /* 0x005c1f0004067f89 */ /* 0x000fe800000e0000 */
[----:B------:R-:W3:Y:S04]  /*bfb0*/  SHFL.IDX PT, R7, R3, 0x2, 0x1c1f ;  /* 0x005c1f0003077f89 */ /* 0x000ee800000e0000 */
[----:B------:R4:W-:Y:S04]  /*bfc0*/  SHFL.IDX PT, R5, R3, 0x3, 0x1c1f ;  /* 0x007c1f0003057f89 */ /* 0x0009e800000e0000 */
[----:B------:R-:W1:Y:S01]  /*bfd0*/  SHFL.IDX PT, R4, R4, 0x3, 0x1c1f ;  /* 0x007c1f0004047f89 */ /* 0x000e6200000e0000 */
[----:B------:R-:W-:Y:S01]  /*bfe0*/  LOP3.LUT P0, RZ, R56, 0x3, RZ, 0xc0, !PT ;  /* 0x0000000338ff7812 */ /* 0x000fe2000780c0ff */
[----:B----4-:R-:W-:-:S05]  /*bff0*/  IMAD R3, R25, 0x80, R59 ;  /* 0x0000008019037824 */ /* 0x010fca00078e023b */
[C---:B------:R-:W-:Y:S02]  /*c000*/  IADD3 R15, R3.reuse, 0x8, RZ ;  /* 0x00000008030f7810 */ /* 0x040fe40007ffe0ff */
[C---:B------:R-:W-:Y:S02]  /*c010*/  IADD3 R14, R3.reuse, 0x40, RZ ;  /* 0x00000040030e7810 */ /* 0x040fe40007ffe0ff */
[C---:B------:R-:W-:Y:S02]  /*c020*/  IADD3 R9, R3.reuse, 0x48, RZ ;  /* 0x0000004803097810 */ /* 0x040fe40007ffe0ff */
[-C--:B------:R-:W-:Y:S02]  /*c030*/  ISETP.GE.OR P5, PT, R3, R0.reuse, P0 ;  /* 0x000000000300720c */ /* 0x080fe400007a6670 */
[-C--:B------:R-:W-:Y:S02]  /*c040*/  ISETP.GE.OR P4, PT, R15, R0.reuse, P0 ;  /* 0x000000000f00720c */ /* 0x080fe40000786670 */
[----:B------:R-:W-:-:S02]  /*c050*/  ISETP.GE.OR P1, PT, R14, R0, P0 ;  /* 0x000000000e00720c */ /* 0x000fc40000726670 */
[----:B------:R-:W-:-:S07]  /*c060*/  ISETP.GE.OR P0, PT, R9, R0, P0 ;  /* 0x000000000900720c */ /* 0x000fce0000706670 */
[----:B-1----:R1:W-:Y:S01]  /*c070*/  @!P5 ST.E [R12.64], R22 ;  /* 0x000000160c00d985 */ /* 0x0023e2000c101906 */
[----:B------:R-:W-:-:S03]  /*c080*/  ISETP.GE.AND P5, PT, R9, R0, PT ;  /* 0x000000000900720c */ /* 0x000fc60003fa6270 */
[----:B--2---:R1:W-:Y:S01]  /*c090*/  @!P4 ST.E [R10.64], R23 ;  /* 0x000000170a00c985 */ /* 0x0043e2000c101906 */
[----:B------:R-:W-:-:S03]  /*c0a0*/  ISETP.GE.AND P4, PT, R14, R0, PT ;  /* 0x000000000e00720c */ /* 0x000fc60003f86270 */
[----:B---3--:R1:W-:Y:S01]  /*c0b0*/  @!P1 ST.E [R6.64], R24 ;  /* 0x0000001806009985 */ /* 0x0083e2000c101906 */
[----:B------:R-:W-:-:S03]  /*c0c0*/  ISETP.GE.AND P1, PT, R3, R0, PT ;  /* 0x000000000300720c */ /* 0x000fc60003f26270 */
[----:B------:R1:W-:Y:S01]  /*c0d0*/  @!P0 ST.E [R4.64], R19 ;  /* 0x0000001304008985 */ /* 0x0003e2000c101906 */
[----:B------:R-:W-:Y:S01]  /*c0e0*/  ISETP.GE.AND P0, PT, R15, R0, PT ;  /* 0x000000000f00720c */ /* 0x000fe20003f06270 */
[----:B------:R-:W-:Y:S05]  /*c0f0*/  @P3 BRA `(.L_x_95) ;  /* 0x000007f000003947 */ /* 0x000fea0003800000 */
[----:B------:R-:W2:Y:S01]  /*c100*/  S2R R59, SR_TID.X ;  /* 0x00000000003b7919 */ /* 0x000ea20000002100 */
[----:B------:R-:W-:Y:S01]  /*c110*/  IMAD R3, R18, c[0x0][0x3a0], RZ ;  /* 0x0000e80012037a24 */ /* 0x000fe200078e02ff */
[----:B-1----:R-:W-:Y:S01]  /*c120*/  SHF.R.S32.HI R7, RZ, 0x1f, R8 ;  /* 0x0000001fff077819 */ /* 0x002fe20000011408 */
[C---:B------:R-:W-:Y:S01]  /*c130*/  IMAD.WIDE.U32 R4, R2.reuse, c[0x0][0x3a0], RZ ;  /* 0x0000e80002047a25 */ /* 0x040fe200078e00ff */
[----:B------:R1:W3:Y:S03]  /*c140*/  LDS.128 R12, [R204+0x80] ;  /* 0x00008000cc0c7984 */ /* 0x0002e60000000c00 */
[----:B------:R-:W-:Y:S01]  /*c150*/  IMAD R2, R2, c[0x0][0x3a4], R3 ;  /* 0x0000e90002027a24 */ /* 0x000fe200078e0203 */
[----:B------:R1:W4:Y:S04]  /*c160*/  LDS.128 R20, [R204+0x1080] ;  /* 0x00108000cc147984 */ /* 0x0003280000000c00 */
[----:B------:R-:W-:Y:S01]  /*c170*/  IADD3 R3, R5, R2, RZ ;  /* 0x0000000205037210 */ /* 0x000fe20007ffe0ff */
[----:B------:R1:W1:Y:S01]  /*c180*/  LDS.128 R28, [R204+0x2080] ;  /* 0x00208000cc1c7984 */ /* 0x0002620000000c00 */
[----:B------:R-:W-:-:S03]  /*c190*/  MOV R2, R4 ;  /* 0x0000000400027202 */ /* 0x000fc60000000f00 */
[----:B------:R1:W1:Y:S02]  /*c1a0*/  LDS.128 R32, [R204+0x2880] ;  /* 0x00288000cc207984 */ /* 0x0002640000000c00 */
[C---:B------:R-:W-:Y:S02]  /*c1b0*/  IMAD.WIDE.U32 R4, R16.reuse, c[0x0][0x3e8], R2 ;  /* 0x0000fa0010047a25 */ /* 0x040fe400078e0002 */
[----:B------:R1:W1:Y:S02]  /*c1c0*/  LDS.128 R36, [R204+0x3080] ;  /* 0x00308000cc247984 */ /* 0x0002640000000c00 */
[----:B------:R-:W-:Y:S01]  /*c1d0*/  IMAD R3, R7, c[0x0][0x3f0], RZ ;  /* 0x0000fc0007037a24 */ /* 0x000fe200078e02ff */
[----:B--2---:R-:W-:Y:S01]  /*c1e0*/  SHF.R.S32.HI R56, RZ, 0x1f, R59 ;  /* 0x0000001fff387819 */ /* 0x004fe2000001143b */
[----:B------:R-:W-:Y:S01]  /*c1f0*/  IMAD R5, R16, c[0x0][0x3ec], R5 ;  /* 0x0000fb0010057a24 */ /* 0x000fe200078e0205 */
[----:B------:R2:W1:Y:S01]  /*c200*/  LDS.128 R40, [R204+0x3880] ;  /* 0x00388000cc287984 */ /* 0x0004620000000c00 */
[----:B------:R-:W-:Y:S01]  /*c210*/  IMAD R9, R8, c[0x0][0x3f4], R3 ;  /* 0x0000fd0008097a24 */ /* 0x000fe200078e0203 */
[----:B------:R-:W-:Y:S01]  /*c220*/  LEA.HI R56, R56, R59, RZ, 0x3 ;  /* 0x0000003b38387211 */ /* 0x000fe200078f18ff */
[----:B------:R-:W-:Y:S01]  /*c230*/  IMAD.WIDE.U32 R4, R8, c[0x0][0x3f0], R4 ;  /* 0x0000fc0008047a25 */ /* 0x000fe200078e0004 */
[----:B------:R2:W1:Y:S02]  /*c240*/  LDS.128 R16, [R204+0x880] ;  /* 0x00088000cc107984 */ /* 0x0004640000000c00 */
[----:B------:R-:W-:-:S02]  /*c250*/  SHF.R.S32.HI R56, RZ, 0x3, R56 ;  /* 0x00000003ff387819 */ /* 0x000fc40000011438 */
[----:B------:R-:W-:Y:S02]  /*c260*/  IADD3 R5, R5, R9, RZ ;  /* 0x0000000905057210 */ /* 0x000fe40007ffe0ff */
[----:B------:R-:W-:-:S04]  /*c270*/  LEA R6, R244, R56, 0x4 ;  /* 0x00000038f4067211 */ /* 0x000fc800078e20ff */
[----:B------:R-:W-:Y:S02]  /*c280*/  LEA R6, R25, R6, 0x7 ;  /* 0x0000000619067211 */ /* 0x000fe400078e38ff */
[----:B------:R2:W1:Y:S02]  /*c290*/  LDS.128 R24, [R204+0x1880] ;  /* 0x00188000cc187984 */ /* 0x0004640000000c00 */
[----:B------:R-:W-:Y:S01]  /*c2a0*/  MOV R2, R6 ;  /* 0x0000000600027202 */ /* 0x000fe20000000f00 */
[----:B------:R-:W-:-:S05]  /*c2b0*/  @P2 IMAD.HI.U32 R7, R6, c[0x0][0x4ec], RZ ;  /* 0x00013b0006072a27 */ /* 0x000fca00078e00ff */
[----:B------:R-:W-:Y:S02]  /*c2c0*/  @P2 SHF.R.U32.HI R2, RZ, c[0x0][0x4f0], R7 ;  /* 0x00013c00ff022a19 */ /* 0x000fe40000011607 */
[----:B------:R-:W-:Y:S02]  /*c2d0*/  ISETP.GE.AND P2, PT, R231, c[0x0][0x3c8], PT ;  /* 0x0000f200e7007a0c */ /* 0x000fe40003f46270 */
[----:B------:R-:W-:Y:S02]  /*c2e0*/  SHF.R.S32.HI R7, RZ, 0x1f, R2 ;  /* 0x0000001fff077819 */ /* 0x000fe40000011402 */
[----:B------:R-:W-:-:S03]  /*c2f0*/  IADD3 R3, -R2, RZ, RZ ;  /* 0x000000ff02037210 */ /* 0x000fc60007ffe1ff */
[----:B------:R-:W-:Y:S02]  /*c300*/  IMAD R7, R7, c[0x0][0x3e0], RZ ;  /* 0x0000f80007077a24 */ /* 0x000fe400078e02ff */
[----:B------:R-:W-:Y:S02]  /*c310*/  IMAD R6, R3, c[0x0][0x4e8], R6 ;  /* 0x00013a0003067a24 */ /* 0x000fe400078e0206 */
[C---:B------:R-:W-:Y:S02]  /*c320*/  IMAD R7, R2.reuse, c[0x0][0x3e4], R7 ;  /* 0x0000f90002077a24 */ /* 0x040fe400078e0207 */
[----:B------:R-:W-:Y:S01]  /*c330*/  IMAD.WIDE.U32 R2, R2, c[0x0][0x3e0], R4 ;  /* 0x0000f80002027a25 */ /* 0x000fe200078e0004 */
[----:B------:R-:W-:-:S04]  /*c340*/  SHF.R.S32.HI R4, RZ, 0x1f, R6 ;  /* 0x0000001fff047819 */ /* 0x000fc80000011406 */
[----:B------:R-:W-:Y:S01]  /*c350*/  IADD3 R3, R3, R7, RZ ;  /* 0x0000000703037210 */ /* 0x000fe20007ffe0ff */
[----:B------:R-:W-:-:S04]  /*c360*/  IMAD R4, R4, c[0x0][0x3d8], RZ ;  /* 0x0000f60004047a24 */ /* 0x000fc800078e02ff */
[----:B------:R-:W-:-:S04]  /*c370*/  IMAD.WIDE.U32 R2, R6, c[0x0][0x3d8], R2 ;  /* 0x0000f60006027a25 */ /* 0x000fc800078e0002 */
[----:B------:R-:W-:Y:S01]  /*c380*/  IMAD R4, R6, c[0x0][0x3dc], R4 ;  /* 0x0000f70006047a24 */ /* 0x000fe200078e0204 */
[----:B------:R-:W-:-:S04]  /*c390*/  LEA R6, P0, R2, c[0x0][0x380], 0x1 ;  /* 0x0000e00002067a11 */ /* 0x000fc800078008ff */
[----:B------:R-:W-:-:S04]  /*c3a0*/  IADD3 R3, R3, R4, RZ ;  /* 0x0000000403037210 */ /* 0x000fc80007ffe0ff */
[----:B------:R-:W-:Y:S01]  /*c3b0*/  LEA.HI.X R5, R2, c[0x0][0x384], R3, 0x1, P0 ;  /* 0x0000e10002057a11 */ /* 0x000fe200000f0c03 */
[----:B------:R-:W-:Y:S05]  /*c3c0*/  BRA.DIV ~URZ, `(.L_x_96) ;  /* 0x00004be27f007947 */ /* 0x000fea000b800000 */
[----:B-1234-:R1:W2:Y:S02]  /*c3d0*/  SHFL.IDX PT, R7, R5, RZ, 0x181f ;  /* 0x00181fff05077589 */ /* 0x01e2a400000e0000 */
.L_x_180:
[----:B------:R-:W-:Y:S05]  /*c3e0*/  BRA.DIV ~URZ, `(.L_x_97) ;  /* 0x00004c327f007947 */ /* 0x000fea000b800000 */
[----:B------:R3:W4:Y:S02]  /*c3f0*/  SHFL.IDX PT, R2, R6, RZ, 0x181f ;  /* 0x00181fff06027589 */ /* 0x00072400000e0000 */
.L_x_181:
[----:B------:R-:W5:Y:S02]  /*c400*/  S2R R3, SR_TID.X ;  /* 0x0000000000037919 */ /* 0x000f640000002100 */
[----:B-----5:R-:W-:-:S04]  /*c410*/  SHF.R.S32.HI R4, RZ, 0x1f, R3 ;  /* 0x0000001fff047819 */ /* 0x020fc80000011403 */
[----:B------:R-:W-:Y:S02]  /*c420*/  LEA.HI R4, R4, R3, RZ, 0x3 ;  /* 0x0000000304047211 */ /* 0x000fe400078f18ff */
[----:B------:R-:W5:Y:S02]  /*c430*/  LDL.LU R3, [R1+0x44] ;  /* 0x0000440001037983 */ /* 0x000f640000300800 */
[----:B------:R-:W-:Y:S02]  /*c440*/  SHF.R.S32.HI R4, RZ, 0x3, R4 ;  /* 0x00000003ff047819 */ /* 0x000fe40000011404 */
[----:B------:R-:W-:-:S03]  /*c450*/  SHF.R.S32.HI R8, RZ, 0x1f, R231 ;  /* 0x0000001fff087819 */ /* 0x000fc600000114e7 */
[----:B-----5:R-:W-:-:S05]  /*c460*/  IMAD R4, R3, 0x80, R4 ;  /* 0x0000008003047824 */ /* 0x020fca00078e0204 */
[----:B------:R-:W-:-:S13]  /*c470*/  ISETP.GE.OR P1, PT, R4, R0, P2 ;  /* 0x000000000400720c */ /* 0x000fda0001726670 */
[----:B----4-:R-:W-:-:S04]  /*c480*/  @!P1 LEA R2, P0, R231, R2, 0x1 ;  /* 0x00000002e7029211 */ /* 0x010fc800078008ff */
[----:B--2---:R-:W-:-:S05]  /*c490*/  @!P1 LEA.HI.X R3, R231, R7, R8, 0x1, P0 ;  /* 0x00000007e7039211 */ /* 0x004fca00000f0c08 */
[----:B------:R2:W-:Y:S01]  /*c4a0*/  @!P1 ST.E.128 [R2.64], R12 ;  /* 0x0000000c02009985 */ /* 0x0005e2000c101d06 */
[----:B------:R-:W-:Y:S05]  /*c4b0*/  BRA.DIV ~URZ, `(.L_x_98) ;  /* 0x00004bd27f007947 */ /* 0x000fea000b800000 */
[----:B------:R4:W1:Y:S04]  /*c4c0*/  SHFL.IDX PT, R7, R5, 0x1, 0x181f ;  /* 0x00381f0005077f89 */ /* 0x00086800000e0000 */
[----:B--2---:R4:W2:Y:S02]  /*c4d0*/  SHFL.IDX PT, R2, R6, 0x1, 0x181f ;  /* 0x00381f0006027f89 */ /* 0x0048a400000e0000 */
.L_x_182:
[----:B------:R-:W-:Y:S02]  /*c4e0*/  IADD3 R3, R4, 0x10, RZ ;  /* 0x0000001004037810 */ /* 0x000fe40007ffe0ff */
[----:B------:R-:W-:Y:S02]  /*c4f0*/  SHF.R.S32.HI R8, RZ, 0x1f, R231 ;  /* 0x0000001fff087819 */ /* 0x000fe400000114e7 */
[----:B------:R-:W-:-:S13]  /*c500*/  ISETP.GE.OR P1, PT, R3, R0, P2 ;  /* 0x000000000300720c */ /* 0x000fda0001726670 */
[----:B--2---:R-:W-:-:S04]  /*c510*/  @!P1 LEA R2, P0, R231, R2, 0x1 ;  /* 0x00000002e7029211 */ /* 0x004fc800078008ff */
[----:B-1----:R-:W-:-:S05]  /*c520*/  @!P1 LEA.HI.X R3, R231, R7, R8, 0x1, P0 ;  /* 0x00000007e7039211 */ /* 0x002fca00000f0c08 */
[----:B------:R1:W-:Y:S01]  /*c530*/  @!P1 ST.E.128 [R2.64], R16 ;  /* 0x0000001002009985 */ /* 0x0003e2000c101d06 */
[----:B------:R-:W-:Y:S05]  /*c540*/  BRA.DIV ~URZ, `(.L_x_99) ;  /* 0x00004c127f007947 */ /* 0x000fea000b800000 */
[----:B------:R2:W1:Y:S02]  /*c550*/  SHFL.IDX PT, R7, R5, 0x2, 0x181f ;  /* 0x00581f0005077f89 */ /* 0x00046400000e0000 */
.L_x_183:
[----:B------:R-:W-:Y:S05]  /*c560*/  BRA.DIV ~URZ, `(.L_x_100) ;  /* 0x00004c627f007947 */ /* 0x000fea000b800000 */
[----:B-1----:R1:W2:Y:S02]  /*c570*/  SHFL.IDX PT, R2, R6, 0x2, 0x181f ;  /* 0x00581f0006027f89 */ /* 0x0022a400000e0000 */
.L_x_184:
[----:B------:R-:W-:Y:S02]  /*c580*/  IADD3 R3, R4, 0x20, RZ ;  /* 0x0000002004037810 */ /* 0x000fe40007ffe0ff */
[----:B------:R-:W-:Y:S02]  /*c590*/  SHF.R.S32.HI R8, RZ, 0x1f, R231 ;  /* 0x0000001fff087819 */ /* 0x000fe400000114e7 */
[----:B------:R-:W-:-:S13]  /*c5a0*/  ISETP.GE.OR P1, PT, R3, R0, P2 ;  /* 0x000000000300720c */ /* 0x000fda0001726670 */
[----:B--2---:R-:W-:-:S04]  /*c5b0*/  @!P1 LEA R2, P0, R231, R2, 0x1 ;  /* 0x00000002e7029211 */ /* 0x004fc800078008ff */
[----:B------:R-:W-:-:S05]  /*c5c0*/  @!P1 LEA.HI.X R3, R231, R7, R8, 0x1, P0 ;  /* 0x00000007e7039211 */ /* 0x000fca00000f0c08 */
[----:B------:R2:W-:Y:S01]  /*c5d0*/  @!P1 ST.E.128 [R2.64], R20 ;  /* 0x0000001402009985 */ /* 0x0005e2000c101d06 */
[----:B------:R-:W-:Y:S05]  /*c5e0*/  BRA.DIV ~URZ, `(.L_x_101) ;  /* 0x00004c527f007947 */ /* 0x000fea000b800000 */
[----:B------:R1:W2:Y:S04]  /*c5f0*/  SHFL.IDX PT, R7, R5, 0x3, 0x181f ;  /* 0x00781f0005077f89 */ /* 0x0002a800000e0000 */
[----:B--2---:R1:W2:Y:S02]  /*c600*/  SHFL.IDX PT, R2, R6, 0x3, 0x181f ;  /* 0x00781f0006027f89 */ /* 0x0042a400000e0000 */
.L_x_185:
[----:B------:R-:W-:Y:S02]  /*c610*/  IADD3 R3, R4, 0x30, RZ ;  /* 0x0000003004037810 */ /* 0x000fe40007ffe0ff */
[----:B------:R-:W-:Y:S02]  /*c620*/  SHF.R.S32.HI R8, RZ, 0x1f, R231 ;  /* 0x0000001fff087819 */ /* 0x000fe400000114e7 */
[----:B------:R-:W-:-:S13]  /*c630*/  ISETP.GE.OR P1, PT, R3, R0, P2 ;  /* 0x000000000300720c */ /* 0x000fda0001726670 */
[----:B--2---:R-:W-:-:S04]  /*c640*/  @!P1 LEA R2, P0, R231, R2, 0x1 ;  /* 0x00000002e7029211 */ /* 0x004fc800078008ff */
[----:B------:R-:W-:-:S05]  /*c650*/  @!P1 LEA.HI.X R3, R231, R7, R8, 0x1, P0 ;  /* 0x00000007e7039211 */ /* 0x000fca00000f0c08 */
[----:B------:R2:W-:Y:S01]  /*c660*/  @!P1 ST.E.128 [R2.64], R24 ;  /* 0x0000001802009985 */ /* 0x0005e2000c101d06 */
[----:B------:R-:W-:Y:S05]  /*c670*/  BRA.DIV ~URZ, `(.L_x_102) ;  /* 0x00004c927f007947 */ /* 0x000fea000b800000 */
[----:B------:R1:W2:Y:S02]  /*c680*/  SHFL.IDX PT, R7, R5, 0x4, 0x181f ;  /* 0x00981f0005077f89 */ /* 0x0002a400000e0000 */
.L_x_186:
[----:B------:R-:W-:Y:S05]  /*c690*/  BRA.DIV ~URZ, `(.L_x_103) ;  /* 0x00004ce27f007947 */ /* 0x000fea000b800000 */
[----:B--2---:R2:W1:Y:S02]  /*c6a0*/  SHFL.IDX PT, R2, R6, 0x4, 0x181f ;  /* 0x00981f0006027f89 */ /* 0x00446400000e0000 */
.L_x_187:
[----:B------:R-:W-:Y:S02]  /*c6b0*/  IADD3 R3, R4, 0x40, RZ ;  /* 0x0000004004037810 */ /* 0x000fe40007ffe0ff */
[----:B------:R-:W-:Y:S02]  /*c6c0*/  SHF.R.S32.HI R8, RZ, 0x1f, R231 ;  /* 0x0000001fff087819 */ /* 0x000fe400000114e7 */
[----:B------:R-:W-:-:S13]  /*c6d0*/  ISETP.GE.OR P1, PT, R3, R0, P2 ;  /* 0x000000000300720c */ /* 0x000fda0001726670 */
[----:B-1----:R-:W-:-:S04]  /*c6e0*/  @!P1 LEA R2, P0, R231, R2, 0x1 ;  /* 0x00000002e7029211 */ /* 0x002fc800078008ff */
[----:B------:R-:W-:-:S05]  /*c6f0*/  @!P1 LEA.HI.X R3, R231, R7, R8, 0x1, P0 ;  /* 0x00000007e7039211 */ /* 0x000fca00000f0c08 */
[----:B------:R1:W-:Y:S01]  /*c700*/  @!P1 ST.E.128 [R2.64], R28 ;  /* 0x0000001c02009985 */ /* 0x0003e2000c101d06 */
[----:B------:R-:W-:Y:S05]  /*c710*/  BRA.DIV ~URZ, `(.L_x_104) ;  /* 0x00004cd27f007947 */ /* 0x000fea000b800000 */
[----:B------:R1:W2:Y:S04]  /*c720*/  SHFL.IDX PT, R7, R5, 0x5, 0x181f ;  /* 0x00b81f0005077f89 */ /* 0x0002a800000e0000 */
[----:B-1----:R1:W3:Y:S02]  /*c730*/  SHFL.IDX PT, R2, R6, 0x5, 0x181f ;  /* 0x00b81f0006027f89 */ /* 0x0022e400000e0000 */
.L_x_188:
[----:B------:R-:W-:Y:S02]  /*c740*/  IADD3 R3, R4, 0x50, RZ ;  /* 0x0000005004037810 */ /* 0x000fe40007ffe0ff */
[----:B------:R-:W-:Y:S02]  /*c750*/  SHF.R.S32.HI R8, RZ, 0x1f, R231 ;  /* 0x0000001fff087819 */ /* 0x000fe400000114e7 */
[----:B------:R-:W-:-:S13]  /*c760*/  ISETP.GE.OR P1, PT, R3, R0, P2 ;  /* 0x000000000300720c */ /* 0x000fda0001726670 */
[----:B---3--:R-:W-:-:S04]  /*c770*/  @!P1 LEA R2, P0, R231, R2, 0x1 ;  /* 0x00000002e7029211 */ /* 0x008fc800078008ff */
[----:B--2---:R-:W-:-:S05]  /*c780*/  @!P1 LEA.HI.X R3, R231, R7, R8, 0x1, P0 ;  /* 0x00000007e7039211 */ /* 0x004fca00000f0c08 */
[----:B------:R2:W-:Y:S01]  /*c790*/  @!P1 ST.E.128 [R2.64], R32 ;  /* 0x0000002002009985 */ /* 0x0005e2000c101d06 */
[----:B------:R-:W-:Y:S05]  /*c7a0*/  BRA.DIV ~URZ, `(.L_x_105) ;  /* 0x00004d127f007947 */ /* 0x000fea000b800000 */
[----:B------:R3:W1:Y:S02]  /*c7b0*/  SHFL.IDX PT, R7, R5, 0x6, 0x181f ;  /* 0x00d81f0005077f89 */ /* 0x00066400000e0000 */
.L_x_189:
[----:B------:R-:W-:Y:S05]  /*c7c0*/  BRA.DIV ~URZ, `(.L_x_106) ;  /* 0x00004d627f007947 */ /* 0x000fea000b800000 */
[----:B--2---:R2:W3:Y:S02]  /*c7d0*/  SHFL.IDX PT, R2, R6, 0x6, 0x181f ;  /* 0x00d81f0006027f89 */ /* 0x0044e400000e0000 */
.L_x_190:
[----:B------:R-:W-:Y:S02]  /*c7e0*/  IADD3 R3, R4, 0x60, RZ ;  /* 0x0000006004037810 */ /* 0x000fe40007ffe0ff */
[----:B------:R-:W-:Y:S02]  /*c7f0*/  SHF.R.S32.HI R8, RZ, 0x1f, R231 ;  /* 0x0000001fff087819 */ /* 0x000fe400000114e7 */
[----:B------:R-:W-:-:S13]  /*c800*/  ISETP.GE.OR P1, PT, R3, R0, P2 ;  /* 0x000000000300720c */ /* 0x000fda0001726670 */
[----:B---3--:R-:W-:-:S04]  /*c810*/  @!P1 LEA R2, P0, R231, R2, 0x1 ;  /* 0x00000002e7029211 */ /* 0x008fc800078008ff */
[----:B-1----:R-:W-:-:S05]  /*c820*/  @!P1 LEA.HI.X R3, R231, R7, R8, 0x1, P0 ;  /* 0x00000007e7039211 */ /* 0x002fca00000f0c08 */
[----:B------:R1:W-:Y:S01]  /*c830*/  @!P1 ST.E.128 [R2.64], R36 ;  /* 0x0000002402009985 */ /* 0x0003e2000c101d06 */
[----:B------:R-:W-:Y:S05]  /*c840*/  BRA.DIV ~URZ, `(.L_x_107) ;  /* 0x00004d527f007947 */ /* 0x000fea000b800000 */
[----:B----4-:R-:W3:Y:S04]  /*c850*/  SHFL.IDX PT, R5, R5, 0x7, 0x181f ;  /* 0x00f81f0005057f89 */ /* 0x010ee800000e0000 */
[----:B-1----:R1:W4:Y:S02]  /*c860*/  SHFL.IDX PT, R3, R6, 0x7, 0x181f ;  /* 0x00f81f0006037f89 */ /* 0x00232400000e0000 */
.L_x_191:
[----:B------:R-:W-:-:S04]  /*c870*/  IADD3 R2, R4, 0x70, RZ ;  /* 0x0000007004027810 */ /* 0x000fc80007ffe0ff */
[----:B------:R-:W-:-:S13]  /*c880*/  ISETP.GE.OR P2, PT, R2, R0, P2 ;  /* 0x000000000200720c */ /* 0x000fda0001746670 */
[----:B------:R-:W-:Y:S05]  /*c890*/  @P2 BRA `(.L_x_108) ;  /* 0x00001cc000002947 */ /* 0x000fea0003800000 */
[----:B-12---:R-:W-:Y:S02]  /*c8a0*/  SHF.R.S32.HI R6, RZ, 0x1f, R231 ;  /* 0x0000001fff067819 */ /* 0x006fe400000114e7 */
[----:B----4-:R-:W-:-:S04]  /*c8b0*/  LEA R2, P0, R231, R3, 0x1 ;  /* 0x00000003e7027211 */ /* 0x010fc800078008ff */
[----:B---3--:R-:W-:-:S05]  /*c8c0*/  LEA.HI.X R3, R231, R5, R6, 0x1, P0 ;  /* 0x00000005e7037211 */ /* 0x008fca00000f0c06 */
[----:B------:R1:W-:Y:S01]  /*c8d0*/  ST.E.128 [R2.64], R40 ;  /* 0x0000002802007985 */ /* 0x0003e2000c101d06 */
[----:B------:R-:W-:Y:S05]  /*c8e0*/  BRA `(.L_x_108) ;  /* 0x00001c7000007947 */ /* 0x000fea0003800000 */
.L_x_95:
[----:B-1----:R-:W2:Y:S01]  /*c8f0*/  LDL.LU R6, [R1+0x80] ;  /* 0x0000800001067983 */ /* 0x002ea20000300800 */
[----:B------:R-:W-:Y:S02]  /*c900*/  IMAD R0, R18, c[0x0][0x408], RZ ;  /* 0x0001020012007a24 */ /* 0x000fe400078e02ff */
[----:B------:R-:W-:-:S04]  /*c910*/  IMAD.WIDE.U32 R4, R2, c[0x0][0x408], RZ ;  /* 0x0001020002047a25 */ /* 0x000fc800078e00ff */
[----:B------:R-:W-:Y:S01]  /*c920*/  IMAD R2, R2, c[0x0][0x40c], R0 ;  /* 0x0001030002027a24 */ /* 0x000fe200078e0200 */
[----:B------:R-:W-:-:S04]  /*c930*/  SHF.R.S32.HI R0, RZ, 0x1f, R8 ;  /* 0x0000001fff007819 */ /* 0x000fc80000011408 */
[----:B------:R-:W-:Y:S01]  /*c940*/  IADD3 R3, R5, R2, RZ ;  /* 0x0000000205037210 */ /* 0x000fe20007ffe0ff */
[----:B------:R-:W-:Y:S01]  /*c950*/  IMAD R0, R0, c[0x0][0x440], RZ ;  /* 0x0001100000007a24 */ /* 0x000fe200078e02ff */
[----:B------:R-:W-:Y:S01]  /*c960*/  MOV R2, R4 ;  /* 0x0000000400027202 */ /* 0x000fe20000000f00 */
[----:B------:R-:W-:-:S04]  /*c970*/  @P2 IMAD.HI.U32 R5, R17, c[0x0][0x4ec], RZ ;  /* 0x00013b0011052a27 */ /* 0x000fc800078e00ff */
[----:B------:R-:W-:-:S04]  /*c980*/  IMAD.WIDE.U32 R2, R16, c[0x0][0x438], R2 ;  /* 0x00010e0010027a25 */ /* 0x000fc800078e0002 */
[----:B------:R-:W-:Y:S02]  /*c990*/  IMAD R3, R16, c[0x0][0x43c], R3 ;  /* 0x00010f0010037a24 */ /* 0x000fe400078e0203 */
[C---:B------:R-:W-:Y:S01]  /*c9a0*/  IMAD R4, R8.reuse, c[0x0][0x444], R0 ;  /* 0x0001110008047a24 */ /* 0x040fe200078e0200 */
[----:B------:R-:W-:Y:S01]  /*c9b0*/  MOV R0, R17 ;  /* 0x0000001100007202 */ /* 0x000fe20000000f00 */
[----:B------:R-:W-:Y:S01]  /*c9c0*/  IMAD.WIDE.U32 R2, R8, c[0x0][0x440], R2 ;  /* 0x0001100008027a25 */ /* 0x000fe200078e0002 */
[----:B------:R-:W-:-:S04]  /*c9d0*/  @P2 SHF.R.U32.HI R0, RZ, c[0x0][0x4f0], R5 ;  /* 0x00013c00ff002a19 */ /* 0x000fc80000011605 */
[----:B------:R-:W-:Y:S02]  /*c9e0*/  IADD3 R3, R3, R4, RZ ;  /* 0x0000000403037210 */ /* 0x000fe40007ffe0ff */
[----:B------:R-:W-:Y:S02]  /*c9f0*/  SHF.R.S32.HI R5, RZ, 0x1f, R0 ;  /* 0x0000001fff057819 */ /* 0x000fe40000011400 */
[----:B------:R-:W-:-:S03]  /*ca00*/  IADD3 R4, -R0, RZ, RZ ;  /* 0x000000ff00047210 */ /* 0x000fc60007ffe1ff */
[----:B------:R-:W-:Y:S02]  /*ca10*/  IMAD R5, R5, c[0x0][0x430], RZ ;  /* 0x00010c0005057a24 */ /* 0x000fe400078e02ff */
[----:B------:R-:W-:Y:S02]  /*ca20*/  IMAD R4, R4, c[0x0][0x4e8], R17 ;  /* 0x00013a0004047a24 */ /* 0x000fe400078e0211 */
[----:B------:R-:W-:Y:S02]  /*ca30*/  IMAD R5, R0, c[0x0][0x434], R5 ;  /* 0x00010d0000057a24 */ /* 0x000fe400078e0205 */
[----:B--2---:R-:W-:-:S04]  /*ca40*/  IMAD.WIDE.U32 R2, R6, c[0x0][0x448], R2 ;  /* 0x0001120006027a25 */ /* 0x004fc800078e0002 */
[----:B------:R-:W-:-:S04]  /*ca50*/  IMAD R3, R6, c[0x0][0x44c], R3 ;  /* 0x0001130006037a24 */ /* 0x000fc800078e0203 */
        /* <DEDUP_REMOVED lines=10> */
[----:B------:R1:W2:Y:S02]  /*cb00*/  SHFL.IDX PT, R4, R5, RZ, 0x1c1f ;  /* 0x001c1fff05047589 */ /* 0x0002a400000e0000 */
.L_x_192:
[----:B------:R-:W-:Y:S05]  /*cb10*/  BRA.DIV ~URZ, `(.L_x_110) ;  /* 0x00004bc27f007947 */ /* 0x000fea000b800000 */
[----:B------:R3:W4:Y:S02]  /*cb20*/  SHFL.IDX PT, R0, R12, RZ, 0x1c1f ;  /* 0x001c1fff0c007589 */ /* 0x00072400000e0000 */
.L_x_193:
[----:B------:R-:W-:Y:S01]  /*cb30*/  BSSY B0, `(.L_x_111) ;  /* 0x0000032000007945 */ /* 0x000fe20003800000 */
[----:B------:R-:W-:Y:S05]  /*cb40*/  @P1 BRA `(.L_x_112) ;  /* 0x0000030000001947 */ /* 0x000fea0003800000 */
[----:B------:R-:W5:Y:S04]  /*cb50*/  LDL R6, [R1+0x74] ;  /* 0x0000740001067983 */ /* 0x000f680000100800 */
[----:B---3--:R-:W3:Y:S04]  /*cb60*/  LDL R8, [R1+0x68] ;  /* 0x0000680001087983 */ /* 0x008ee80000100800 */
[----:B----4-:R-:W4:Y:S04]  /*cb70*/  LDL R21, [R1+0x64] ;  /* 0x0000640001157983 */ /* 0x010f280000100800 */
[----:B--2---:R-:W2:Y:S04]  /*cb80*/  LDL R19, [R1+0x60] ;  /* 0x0000600001137983 */ /* 0x004ea80000100800 */
[----:B------:R-:W2:Y:S04]  /*cb90*/  LDL R9, [R1+0xb0] ;  /* 0x0000b00001097983 */ /* 0x000ea80000100800 */
        /* <DEDUP_REMOVED lines=9> */
[----:B------:R-:W2:Y:S01]  /*cc30*/  LDL R11, [R1+0x98] ;  /* 0x00009800010b7983 */ /* 0x000ea20000100800 */
[----:B-----5:R-:W-:-:S02]  /*cc40*/  ISETP.GE.AND P3, PT, R6, c[0x0][0x3c8], PT ;  /* 0x0000f20006007a0c */ /* 0x020fc40003f66270 */
[----:B---3--:R-:W-:Y:S02]  /*cc50*/  ISETP.GE.AND P1, PT, R8, c[0x0][0x3c8], PT ;  /* 0x0000f20008007a0c */ /* 0x008fe40003f26270 */
[----:B----4-:R-:W-:-:S09]  /*cc60*/  ISETP.GE.AND P6, PT, R21, c[0x0][0x3c8], PT ;  /* 0x0000f20015007a0c */ /* 0x010fd20003fc6270 */
[----:B------:R-:W-:Y:S02]  /*cc70*/  @!P3 IMAD.MOV.U32 R2, RZ, RZ, R0 ;  /* 0x000000ffff02b224 */ /* 0x000fe400078e0000 */
[----:B------:R-:W-:-:S04]  /*cc80*/  @!P3 IMAD.MOV.U32 R3, RZ, RZ, R4 ;  /* 0x000000ffff03b224 */ /* 0x000fc800078e0004 */
[----:B------:R-:W-:Y:S01]  /*cc90*/  @!P3 IMAD.WIDE R6, R6, 0x4, R2 ;  /* 0x000000040606b825 */ /* 0x000fe200078e0202 */
[----:B------:R-:W-:-:S04]  /*cca0*/  @!P1 LEA R2, P2, R8, R0, 0x2 ;  /* 0x0000000008029211 */ /* 0x000fc800078410ff */
[----:B------:R3:W-:Y:S01]  /*ccb0*/  @!P3 ST.E.64 [R6.64], R68 ;  /* 0x000000440600b985 */ /* 0x0007e2000c101b06 */
[----:B--2---:R-:W-:Y:S02]  /*ccc0*/  ISETP.GE.AND P3, PT, R19, c[0x0][0x3c8], PT ;  /* 0x0000f20013007a0c */ /* 0x004fe40003f66270 */
[----:B------:R-:W-:Y:S02]  /*ccd0*/  @!P1 LEA.HI.X R3, R8, R4, R9, 0x2, P2 ;  /* 0x0000000408039211 */ /* 0x000fe400010f1409 */
[----:B------:R-:W-:-:S03]  /*cce0*/  @!P6 LEA R8, P2, R21, R0, 0x2 ;  /* 0x000000001508e211 */ /* 0x000fc600078410ff */
[----:B------:R2:W-:Y:S01]  /*ccf0*/  @!P1 ST.E.64 [R2.64], R74 ;  /* 0x0000004a02009985 */ /* 0x0005e2000c101b06 */
[----:B------:R-:W-:Y:S02]  /*cd00*/  ISETP.GE.AND P1, PT, R17, c[0x0][0x3c8], PT ;  /* 0x0000f20011007a0c */ /* 0x000fe40003f26270 */
[----:B------:R-:W-:-:S05]  /*cd10*/  @!P6 LEA.HI.X R9, R21, R4, R22, 0x2, P2 ;  /* 0x000000041509e211 */ /* 0x000fca00010f1416 */
[----:B------:R4:W-:Y:S01]  /*cd20*/  @!P6 ST.E.64 [R8.64], R76 ;  /* 0x0000004c0800e985 */ /* 0x0009e2000c101b06 */
[----:B------:R-:W-:Y:S02]  /*cd30*/  ISETP.GE.AND P6, PT, R15, c[0x0][0x3c8], PT ;  /* 0x0000f2000f007a0c */ /* 0x000fe40003fc6270 */
[----:B---3--:R-:W-:-:S04]  /*cd40*/  @!P3 LEA R6, P2, R19, R0, 0x2 ;  /* 0x000000001306b211 */ /* 0x008fc800078410ff */
[----:B------:R-:W-:Y:S02]  /*cd50*/  @!P3 LEA.HI.X R7, R19, R4, R20, 0x2, P2 ;  /* 0x000000041307b211 */ /* 0x000fe400010f1414 */
[----:B--2---:R-:W-:-:S03]  /*cd60*/  @!P1 LEA R2, P2, R17, R0, 0x2 ;  /* 0x0000000011029211 */ /* 0x004fc600078410ff */
[----:B------:R2:W-:Y:S01]  /*cd70*/  @!P3 ST.E.64 [R6.64], R78 ;  /* 0x0000004e0600b985 */ /* 0x0005e2000c101b06 */
[----:B------:R-:W-:Y:S02]  /*cd80*/  ISETP.GE.AND P3, PT, R13, c[0x0][0x3c8], PT ;  /* 0x0000f2000d007a0c */ /* 0x000fe40003f66270 */
[----:B------:R-:W-:Y:S02]  /*cd90*/  @!P1 LEA.HI.X R3, R17, R4, R18, 0x2, P2 ;  /* 0x0000000411039211 */ /* 0x000fe400010f1412 */
[----:B------:R-:W-:-:S03]  /*cda0*/  ISETP.GE.AND P2, PT, R10, c[0x0][0x3c8], PT ;  /* 0x0000f2000a007a0c */ /* 0x000fc60003f46270 */
[----:B------:R3:W-:Y:S01]  /*cdb0*/  @!P1 ST.E.64 [R2.64], R64 ;  /* 0x0000004002009985 */ /* 0x0007e2000c101b06 */
[----:B----4-:R-:W-:-:S04]  /*cdc0*/  @!P6 LEA R8, P1, R15, R0, 0x2 ;  /* 0x000000000f08e211 */ /* 0x010fc800078210ff */
[----:B------:R-:W-:Y:S02]  /*cdd0*/  @!P6 LEA.HI.X R9, R15, R4, R16, 0x2, P1 ;  /* 0x000000040f09e211 */ /* 0x000fe400008f1410 */
[----:B--2---:R-:W-:-:S04]  /*cde0*/  @!P3 LEA R6, P1, R13, R0, 0x2 ;  /* 0x000000000d06b211 */ /* 0x004fc800078210ff */
[----:B------:R-:W-:Y:S02]  /*cdf0*/  @!P3 LEA.HI.X R7, R13, R4, R14, 0x2, P1 ;  /* 0x000000040d07b211 */ /* 0x000fe400008f140e */
[C---:B---3--:R-:W-:Y:S01]  /*ce00*/  @!P2 LEA R2, P1, R10.reuse, R0, 0x2 ;  /* 0x000000000a02a211 */ /* 0x048fe200078210ff */
[----:B------:R2:W-:Y:S03]  /*ce10*/  @!P6 ST.E.64 [R8.64], R82 ;  /* 0x000000520800e985 */ /* 0x0005e6000c101b06 */
[----:B------:R-:W-:Y:S01]  /*ce20*/  @!P2 LEA.HI.X R3, R10, R4, R11, 0x2, P1 ;  /* 0x000000040a03a211 */ /* 0x000fe200008f140b */
[----:B------:R2:W-:Y:S04]  /*ce30*/  @!P3 ST.E.64 [R6.64], R80 ;  /* 0x000000500600b985 */ /* 0x0005e8000c101b06 */
[----:B------:R2:W-:Y:S04]  /*ce40*/  @!P2 ST.E.64 [R2.64], R62 ;  /* 0x0000003e0200a985 */ /* 0x0005e8000c101b06 */
.L_x_112:
[----:B------:R-:W-:Y:S05]  /*ce50*/  BSYNC B0 ;  /* 0x0000000000007941 */ /* 0x000fea0003800000 */
.L_x_111:
[----:B------:R-:W-:Y:S05]  /*ce60*/  BRA.DIV ~URZ, `(.L_x_113) ;  /* 0x000048e27f007947 */ /* 0x000fea000b800000 */
[----:B--2---:R2:W1:Y:S04]  /*ce70*/  SHFL.IDX PT, R4, R5, 0x1, 0x1c1f ;  /* 0x003c1f0005047f89 */ /* 0x00446800000e0000 */
[----:B----4-:R2:W4:Y:S02]  /*ce80*/  SHFL.IDX PT, R0, R12, 0x1, 0x1c1f ;  /* 0x003c1f000c007f89 */ /* 0x01052400000e0000 */
.L_x_194:
[----:B------:R-:W-:Y:S01]  /*ce90*/  BSSY B0, `(.L_x_114) ;  /* 0x0000032000007945 */ /* 0x000fe20003800000 */
[----:B------:R-:W-:Y:S05]  /*cea0*/  @P0 BRA `(.L_x_115) ;  /* 0x0000030000000947 */ /* 0x000fea0003800000 */
[----:B------:R-:W5:Y:S04]  /*ceb0*/  LDL R23, [R1+0x74] ;  /* 0x0000740001177983 */ /* 0x000f680000100800 */
[----:B--2---:R-:W2:Y:S04]  /*cec0*/  LDL R21, [R1+0x68] ;  /* 0x0000680001157983 */ /* 0x004ea80000100800 */
[----:B---3--:R-:W3:Y:S04]  /*ced0*/  LDL R19, [R1+0x64] ;  /* 0x0000640001137983 */ /* 0x008ee80000100800 */
[----:B----4-:R-:W4:Y:S04]  /*cee0*/  LDL R10, [R1+0x60] ;  /* 0x00006000010a7983 */ /* 0x010f280000100800 */
[----:B------:R-:W4:Y:S04]  /*cef0*/  LDL R22, [R1+0xb0] ;  /* 0x0000b00001167983 */ /* 0x000f280000100800 */
        /* <DEDUP_REMOVED lines=9> */
[----:B------:R-:W4:Y:S01]  /*cf90*/  LDL R14, [R1+0x98] ;  /* 0x00009800010e7983 */ /* 0x000f220000100800 */
[----:B-----5:R-:W-:-:S02]  /*cfa0*/  ISETP.GE.AND P2, PT, R23, c[0x0][0x3c8], PT ;  /* 0x0000f20017007a0c */ /* 0x020fc40003f46270 */
[----:B--2---:R-:W-:Y:S02]  /*cfb0*/  ISETP.GE.AND P6, PT, R21, c[0x0][0x3c8], PT ;  /* 0x0000f20015007a0c */ /* 0x004fe40003fc6270 */
[----:B---3--:R-:W-:-:S09]  /*cfc0*/  ISETP.GE.AND P1, PT, R19, c[0x0][0x3c8], PT ;  /* 0x0000f20013007a0c */ /* 0x008fd20003f26270 */
[----:B------:R-:W-:Y:S02]  /*cfd0*/  @!P2 IMAD.MOV.U32 R6, RZ, RZ, R0 ;  /* 0x000000ffff06a224 */ /* 0x000fe400078e0000 */
[----:B-1----:R-:W-:Y:S01]  /*cfe0*/  @!P2 IMAD.MOV.U32 R7, RZ, RZ, R4 ;  /* 0x000000ffff07a224 */ /* 0x002fe200078e0004 */
[----:B----4-:R-:W-:Y:S02]  /*cff0*/  ISETP.GE.AND P0, PT, R10, c[0x0][0x3c8], PT ;  /* 0x0000f2000a007a0c */ /* 0x010fe40003f06270 */
[----:B------:R-:W-:Y:S01]  /*d000*/  @!P6 LEA R2, P3, R21, R0, 0x2 ;  /* 0x000000001502e211 */ /* 0x000fe200078610ff */
[----:B------:R-:W-:-:S03]  /*d010*/  @!P2 IMAD.WIDE R6, R23, 0x4, R6 ;  /* 0x000000041706a825 */ /* 0x000fc600078e0206 */
[----:B------:R-:W-:Y:S02]  /*d020*/  @!P6 LEA.HI.X R3, R21, R4, R22, 0x2, P3 ;  /* 0x000000041503e211 */ /* 0x000fe400018f1416 */
[----:B------:R1:W-:Y:S01]  /*d030*/  @!P2 ST.E.64 [R6.64], R86 ;  /* 0x000000560600a985 */ /* 0x0003e2000c101b06 */
[----:B------:R-:W-:-:S03]  /*d040*/  ISETP.GE.AND P3, PT, R8, c[0x0][0x3c8], PT ;  /* 0x0000f20008007a0c */ /* 0x000fc60003f66270 */
[----:B------:R2:W-:Y:S01]  /*d050*/  @!P6 ST.E.64 [R2.64], R92 ;  /* 0x0000005c0200e985 */ /* 0x0005e2000c101b06 */
[----:B-1----:R-:W-:-:S04]  /*d060*/  @!P1 LEA R6, P2, R19, R0, 0x2 ;  /* 0x0000000013069211 */ /* 0x002fc800078410ff */
[----:B------:R-:W-:Y:S02]  /*d070*/  @!P1 LEA.HI.X R7, R19, R4, R20, 0x2, P2 ;  /* 0x0000000413079211 */ /* 0x000fe400010f1414 */
[C---:B--2---:R-:W-:Y:S02]  /*d080*/  @!P0 LEA R2, P6, R10.reuse, R0, 0x2 ;  /* 0x000000000a028211 */ /* 0x044fe400078c10ff */
[----:B------:R-:W-:Y:S01]  /*d090*/  ISETP.GE.AND P2, PT, R17, c[0x0][0x3c8], PT ;  /* 0x0000f20011007a0c */ /* 0x000fe20003f46270 */
[----:B------:R1:W-:Y:S01]  /*d0a0*/  @!P1 ST.E.64 [R6.64], R94 ;  /* 0x0000005e06009985 */ /* 0x0003e2000c101b06 */
[----:B------:R-:W-:Y:S02]  /*d0b0*/  @!P0 LEA.HI.X R3, R10, R4, R11, 0x2, P6 ;  /* 0x000000040a038211 */ /* 0x000fe400030f140b */
[----:B------:R-:W-:Y:S02]  /*d0c0*/  ISETP.GE.AND P1, PT, R15, c[0x0][0x3c8], PT ;  /* 0x0000f2000f007a0c */ /* 0x000fe40003f26270 */
[----:B------:R-:W-:Y:S01]  /*d0d0*/  @!P3 LEA R10, P6, R8, R0, 0x2 ;  /* 0x00000000080ab211 */ /* 0x000fe200078c10ff */
[----:B------:R2:W-:Y:S01]  /*d0e0*/  @!P0 ST.E.64 [R2.64], R100 ;  /* 0x0000006402008985 */ /* 0x0005e2000c101b06 */
[----:B------:R-:W-:-:S02]  /*d0f0*/  ISETP.GE.AND P0, PT, R13, c[0x0][0x3c8], PT ;  /* 0x0000f2000d007a0c */ /* 0x000fc40003f06270 */
[----:B------:R-:W-:-:S03]  /*d100*/  @!P3 LEA.HI.X R11, R8, R4, R9, 0x2, P6 ;  /* 0x00000004080bb211 */ /* 0x000fc600030f1409 */
[----:B------:R-:W-:-:S04]  /*d110*/  @!P2 LEA R8, P6, R17, R0, 0x2 ;  /* 0x000000001108a211 */ /* 0x000fc800078c10ff */
[----:B------:R-:W-:Y:S01]  /*d120*/  @!P2 LEA.HI.X R9, R17, R4, R18, 0x2, P6 ;  /* 0x000000041109a211 */ /* 0x000fe200030f1412 */
[----:B------:R3:W-:Y:S01]  /*d130*/  @!P3 ST.E.64 [R10.64], R104 ;  /* 0x000000680a00b985 */ /* 0x0007e2000c101b06 */
[----:B-1----:R-:W-:-:S04]  /*d140*/  @!P1 LEA R6, P6, R15, R0, 0x2 ;  /* 0x000000000f069211 */ /* 0x002fc800078c10ff */
[----:B------:R-:W-:Y:S02]  /*d150*/  @!P1 LEA.HI.X R7, R15, R4, R16, 0x2, P6 ;  /* 0x000000040f079211 */ /* 0x000fe400030f1410 */
[C---:B--2---:R-:W-:Y:S01]  /*d160*/  @!P0 LEA R2, P6, R13.reuse, R0, 0x2 ;  /* 0x000000000d028211 */ /* 0x044fe200078c10ff */
[----:B------:R3:W-:Y:S03]  /*d170*/  @!P2 ST.E.64 [R8.64], R102 ;  /* 0x000000660800a985 */ /* 0x0007e6000c101b06 */
[----:B------:R-:W-:Y:S01]  /*d180*/  @!P0 LEA.HI.X R3, R13, R4, R14, 0x2, P6 ;  /* 0x000000040d038211 */ /* 0x000fe200030f140e */
[----:B------:R3:W-:Y:S04]  /*d190*/  @!P1 ST.E.64 [R6.64], R84 ;  /* 0x0000005406009985 */ /* 0x0007e8000c101b06 */
[----:B------:R3:W-:Y:S04]  /*d1a0*/  @!P0 ST.E.64 [R2.64], R66 ;  /* 0x0000004202008985 */ /* 0x0007e8000c101b06 */
.L_x_115:
[----:B------:R-:W-:Y:S05]  /*d1b0*/  BSYNC B0 ;  /* 0x0000000000007941 */ /* 0x000fea0003800000 */
.L_x_114:
[----:B------:R-:W-:Y:S05]  /*d1c0*/  BRA.DIV ~URZ, `(.L_x_116) ;  /* 0x000046527f007947 */ /* 0x000fea000b800000 */
[----:B-1----:R1:W2:Y:S02]  /*d1d0*/  SHFL.IDX PT, R4, R5, 0x2, 0x1c1f ;  /* 0x005c1f0005047f89 */ /* 0x0022a400000e0000 */
.L_x_195:
[----:B------:R-:W-:Y:S05]  /*d1e0*/  BRA.DIV ~URZ, `(.L_x_117) ;  /* 0x000046a27f007947 */ /* 0x000fea000b800000 */
[----:B----4-:R4:W1:Y:S02]  /*d1f0*/  SHFL.IDX PT, R0, R12, 0x2, 0x1c1f ;  /* 0x005c1f000c007f89 */ /* 0x01086400000e0000 */
.L_x_196:
[----:B------:R-:W-:Y:S01]  /*d200*/  BSSY B0, `(.L_x_118) ;  /* 0x0000032000007945 */ /* 0x000fe20003800000 */
[----:B------:R-:W-:Y:S05]  /*d210*/  @P4 BRA `(.L_x_119) ;  /* 0x0000030000004947 */ /* 0x000fea0003800000 */
[----:B---3--:R-:W3:Y:S04]  /*d220*/  LDL R8, [R1+0x74] ;  /* 0x0000740001087983 */ /* 0x008ee80000100800 */
[----:B------:R-:W5:Y:S04]  /*d230*/  LDL R23, [R1+0x68] ;  /* 0x0000680001177983 */ /* 0x000f680000100800 */
        /* <DEDUP_REMOVED lines=13> */
[----:B---3--:R-:W-:-:S02]  /*d310*/  ISETP.GE.AND P3, PT, R8, c[0x0][0x3c8], PT ;  /* 0x0000f20008007a0c */ /* 0x008fc40003f66270 */
[----:B-----5:R-:W-:Y:S02]  /*d320*/  ISETP.GE.AND P1, PT, R23, c[0x0][0x3c8], PT ;  /* 0x0000f20017007a0c */ /* 0x020fe40003f26270 */
[----:B----4-:R-:W-:Y:S02]  /*d330*/  ISETP.GE.AND P0, PT, R21, c[0x0][0x3c8], PT ;  /* 0x0000f20015007a0c */ /* 0x010fe40003f06270 */
[----:B--2---:R-:W-:-:S07]  /*d340*/  ISETP.GE.AND P4, PT, R10, c[0x0][0x3c8], PT ;  /* 0x0000f2000a007a0c */ /* 0x004fce0003f86270 */
[----:B-1----:R-:W-:Y:S02]  /*d350*/  @!P3 IMAD.MOV.U32 R6, RZ, RZ, R0 ;  /* 0x000000ffff06b224 */ /* 0x002fe400078e0000 */
[----:B------:R-:W-:Y:S01]  /*d360*/  @!P3 IMAD.MOV.U32 R7, RZ, RZ, R4 ;  /* 0x000000ffff07b224 */ /* 0x000fe200078e0004 */
[----:B------:R-:W-:-:S03]  /*d370*/  @!P1 LEA R2, P6, R23, R0, 0x2 ;  /* 0x0000000017029211 */ /* 0x000fc600078c10ff */
[----:B------:R-:W-:Y:S01]  /*d380*/  @!P3 IMAD.WIDE R8, R8, 0x4, R6 ;  /* 0x000000040808b825 */ /* 0x000fe200078e0206 */
[----:B------:R-:W-:Y:S02]  /*d390*/  @!P0 LEA R6, P2, R21, R0, 0x2 ;  /* 0x0000000015068211 */ /* 0x000fe400078410ff */
[-C--:B------:R-:W-:Y:S02]  /*d3a0*/  @!P1 LEA.HI.X R3, R23, R4.reuse, R24, 0x2, P6 ;  /* 0x0000000417039211 */ /* 0x080fe400030f1418 */
[----:B------:R-:W-:Y:S01]  /*d3b0*/  @!P3 ST.E.64 [R8.64], R42 ;  /* 0x0000002a0800b985 */ /* 0x000fe2000c101b06 */
[----:B------:R-:W-:Y:S02]  /*d3c0*/  ISETP.GE.AND P3, PT, R19, c[0x0][0x3c8], PT ;  /* 0x0000f20013007a0c */ /* 0x000fe40003f66270 */
[----:B------:R-:W-:Y:S02]  /*d3d0*/  @!P0 LEA.HI.X R7, R21, R4, R22, 0x2, P2 ;  /* 0x0000000415078211 */ /* 0x000fe400010f1416 */
[----:B------:R-:W-:Y:S01]  /*d3e0*/  ISETP.GE.AND P2, PT, R17, c[0x0][0x3c8], PT ;  /* 0x0000f20011007a0c */ /* 0x000fe20003f46270 */
[----:B------:R1:W-:Y:S01]  /*d3f0*/  @!P1 ST.E.64 [R2.64], R32 ;  /* 0x0000002002009985 */ /* 0x0003e2000c101b06 */
[----:B------:R-:W-:-:S03]  /*d400*/  ISETP.GE.AND P1, PT, R15, c[0x0][0x3c8], PT ;  /* 0x0000f2000f007a0c */ /* 0x000fc60003f26270 */
[----:B------:R2:W-:Y:S01]  /*d410*/  @!P0 ST.E.64 [R6.64], R34 ;  /* 0x0000002206008985 */ /* 0x0005e2000c101b06 */
[----:B------:R-:W-:Y:S02]  /*d420*/  ISETP.GE.AND P0, PT, R13, c[0x0][0x3c8], PT ;  /* 0x0000f2000d007a0c */ /* 0x000fe40003f06270 */
[----:B-1----:R-:W-:-:S04]  /*d430*/  @!P4 LEA R2, P6, R10, R0, 0x2 ;  /* 0x000000000a02c211 */ /* 0x002fc800078c10ff */
[----:B------:R-:W-:Y:S02]  /*d440*/  @!P4 LEA.HI.X R3, R10, R4, R11, 0x2, P6 ;  /* 0x000000040a03c211 */ /* 0x000fe400030f140b */
[----:B------:R-:W-:-:S03]  /*d450*/  @!P3 LEA R10, P6, R19, R0, 0x2 ;  /* 0x00000000130ab211 */ /* 0x000fc600078c10ff */
[----:B------:R1:W-:Y:S01]  /*d460*/  @!P4 ST.E.64 [R2.64], R36 ;  /* 0x000000240200c985 */ /* 0x0003e2000c101b06 */
[----:B------:R-:W-:Y:S02]  /*d470*/  @!P2 LEA R8, P4, R17, R0, 0x2 ;  /* 0x000000001108a211 */ /* 0x000fe400078810ff */
[----:B------:R-:W-:Y:S02]  /*d480*/  @!P3 LEA.HI.X R11, R19, R4, R20, 0x2, P6 ;  /* 0x00000004130bb211 */ /* 0x000fe400030f1414 */
[----:B--2---:R-:W-:Y:S02]  /*d490*/  @!P1 LEA R6, P6, R15, R0, 0x2 ;  /* 0x000000000f069211 */ /* 0x004fe400078c10ff */
[-C--:B------:R-:W-:Y:S02]  /*d4a0*/  @!P2 LEA.HI.X R9, R17, R4.reuse, R18, 0x2, P4 ;  /* 0x000000041109a211 */ /* 0x080fe400020f1412 */
[----:B------:R-:W-:Y:S01]  /*d4b0*/  @!P1 LEA.HI.X R7, R15, R4, R16, 0x2, P6 ;  /* 0x000000040f079211 */ /* 0x000fe200030f1410 */
[----:B------:R2:W-:Y:S04]  /*d4c0*/  @!P3 ST.E.64 [R10.64], R52 ;  /* 0x000000340a00b985 */ /* 0x0005e8000c101b06 */
[----:B------:R2:W-:Y:S04]  /*d4d0*/  @!P2 ST.E.64 [R8.64], R48 ;  /* 0x000000300800a985 */ /* 0x0005e8000c101b06 */
[----:B------:R2:W-:Y:S01]  /*d4e0*/  @!P1 ST.E.64 [R6.64], R38 ;  /* 0x0000002606009985 */ /* 0x0005e2000c101b06 */
[----:B-1----:R-:W-:-:S04]  /*d4f0*/  @!P0 LEA R2, P4, R13, R0, 0x2 ;  /* 0x000000000d028211 */ /* 0x002fc800078810ff */
[----:B------:R-:W-:-:S05]  /*d500*/  @!P0 LEA.HI.X R3, R13, R4, R14, 0x2, P4 ;  /* 0x000000040d038211 */ /* 0x000fca00020f140e */
[----:B------:R2:W-:Y:S04]  /*d510*/  @!P0 ST.E.64 [R2.64], R26 ;  /* 0x0000001a02008985 */ /* 0x0005e8000c101b06 */
.L_x_119:
[----:B------:R-:W-:Y:S05]  /*d520*/  BSYNC B0 ;  /* 0x0000000000007941 */ /* 0x000fea0003800000 */
.L_x_118:
[----:B------:R-:W-:Y:S05]  /*d530*/  BRA.DIV ~URZ, `(.L_x_120) ;  /* 0x000043c27f007947 */ /* 0x000fea000b800000 */
[----:B--2---:R2:W3:Y:S04]  /*d540*/  SHFL.IDX PT, R4, R5, 0x3, 0x1c1f ;  /* 0x007c1f0005047f89 */ /* 0x0044e800000e0000 */
[----:B-1----:R2:W1:Y:S02]  /*d550*/  SHFL.IDX PT, R0, R12, 0x3, 0x1c1f ;  /* 0x007c1f000c007f89 */ /* 0x00246400000e0000 */
.L_x_197:
[----:B------:R-:W-:Y:S05]  /*d560*/  @P5 BRA `(.L_x_108) ;  /* 0x00000ff000005947 */ /* 0x000fea0003800000 */
[----:B---3--:R-:W3:Y:S04]  /*d570*/  LDL R6, [R1+0x74] ;  /* 0x0000740001067983 */ /* 0x008ee80000100800 */
[----:B------:R-:W5:Y:S04]  /*d580*/  LDL R10, [R1+0x68] ;  /* 0x00006800010a7983 */ /* 0x000f680000100800 */
[----:B--2---:R-:W2:Y:S04]  /*d590*/  LDL R8, [R1+0x64] ;  /* 0x0000640001087983 */ /* 0x004ea80000100800 */
        /* <DEDUP_REMOVED lines=11> */
[----:B---3--:R-:W-:-:S02]  /*d650*/  ISETP.GE.AND P0, PT, R6, c[0x0][0x3c8], PT ;  /* 0x0000f20006007a0c */ /* 0x008fc40003f06270 */
[----:B-----5:R-:W-:Y:S02]  /*d660*/  ISETP.GE.AND P4, PT, R10, c[0x0][0x3c8], PT ;  /* 0x0000f2000a007a0c */ /* 0x020fe40003f86270 */
[----:B--2---:R-:W-:-:S09]  /*d670*/  ISETP.GE.AND P5, PT, R8, c[0x0][0x3c8], PT ;  /* 0x0000f20008007a0c */ /* 0x004fd20003fa6270 */
[----:B-1----:R-:W-:Y:S02]  /*d680*/  @!P0 IMAD.MOV.U32 R2, RZ, RZ, R0 ;  /* 0x000000ffff028224 */ /* 0x002fe400078e0000 */
[----:B------:R-:W-:-:S04]  /*d690*/  @!P0 IMAD.MOV.U32 R3, RZ, RZ, R4 ;  /* 0x000000ffff038224 */ /* 0x000fc800078e0004 */
[----:B------:R-:W-:Y:S01]  /*d6a0*/  @!P0 IMAD.WIDE R2, R6, 0x4, R2 ;  /* 0x0000000406028825 */ /* 0x000fe200078e0202 */
[----:B----4-:R-:W-:-:S04]  /*d6b0*/  ISETP.GE.AND P3, PT, R18, c[0x0][0x3c8], PT ;  /* 0x0000f20012007a0c */ /* 0x010fc80003f66270 */
[----:B------:R1:W-:Y:S01]  /*d6c0*/  @!P0 ST.E.64 [R2.64], R30 ;  /* 0x0000001e02008985 */ /* 0x0003e2000c101b06 */
[----:B------:R-:W-:Y:S02]  /*d6d0*/  @!P4 LEA R6, P0, R10, R0, 0x2 ;  /* 0x000000000a06c211 */ /* 0x000fe400078010ff */
[----:B------:R-:W-:Y:S02]  /*d6e0*/  ISETP.GE.AND P2, PT, R16, c[0x0][0x3c8], PT ;  /* 0x0000f20010007a0c */ /* 0x000fe40003f46270 */
[----:B------:R-:W-:Y:S02]  /*d6f0*/  ISETP.GE.AND P1, PT, R14, c[0x0][0x3c8], PT ;  /* 0x0000f2000e007a0c */ /* 0x000fe40003f26270 */
[----:B------:R-:W-:Y:S02]  /*d700*/  @!P4 LEA.HI.X R7, R10, R4, R11, 0x2, P0 ;  /* 0x000000040a07c211 */ /* 0x000fe400000f140b */
[----:B------:R-:W-:-:S03]  /*d710*/  ISETP.GE.AND P0, PT, R12, c[0x0][0x3c8], PT ;  /* 0x0000f2000c007a0c */ /* 0x000fc60003f06270 */
[----:B------:R2:W-:Y:S01]  /*d720*/  @!P4 ST.E.64 [R6.64], R44 ;  /* 0x0000002c0600c985 */ /* 0x0005e2000c101b06 */
[----:B------:R-:W-:-:S04]  /*d730*/  @!P3 LEA R10, P4, R18, R0, 0x2 ;  /* 0x00000000120ab211 */ /* 0x000fc800078810ff */
[----:B------:R-:W-:Y:S02]  /*d740*/  @!P3 LEA.HI.X R11, R18, R4, R19, 0x2, P4 ;  /* 0x00000004120bb211 */ /* 0x000fe400020f1413 */
[----:B-1----:R-:W-:-:S04]  /*d750*/  @!P5 LEA R2, P6, R8, R0, 0x2 ;  /* 0x000000000802d211 */ /* 0x002fc800078c10ff */
[----:B------:R-:W-:Y:S02]  /*d760*/  @!P5 LEA.HI.X R3, R8, R4, R9, 0x2, P6 ;  /* 0x000000040803d211 */ /* 0x000fe400030f1409 */
[----:B------:R-:W-:-:S03]  /*d770*/  @!P2 LEA R8, P6, R16, R0, 0x2 ;  /* 0x000000001008a211 */ /* 0x000fc600078c10ff */
[----:B------:R1:W-:Y:S01]  /*d780*/  @!P5 ST.E.64 [R2.64], R46 ;  /* 0x0000002e0200d985 */ /* 0x0003e2000c101b06 */
        /* <DEDUP_REMOVED lines=8> */
[----:B------:R2:W-:Y:S01]  /*d810*/  @!P0 ST.E.64 [R2.64], R40 ;  /* 0x0000002802008985 */ /* 0x0005e2000c101b06 */
[----:B------:R-:W-:-:S13]  /*d820*/  ISETP.GE.AND P0, PT, R5, c[0x0][0x3c8], PT ;  /* 0x0000f20005007a0c */ /* 0x000fda0003f06270 */
[----:B------:R-:W-:Y:S05]  /*d830*/  @P0 BRA `(.L_x_108) ;  /* 0x00000d2000000947 */ /* 0x000fea0003800000 */
[----:B------:R-:W3:Y:S01]  /*d840*/  LDL R12, [R1+0x98] ;  /* 0x00009800010c7983 */ /* 0x000ee20000100800 */
[----:B--2---:R-:W-:-:S04]  /*d850*/  LEA R2, P0, R5, R0, 0x2 ;  /* 0x0000000005027211 */ /* 0x004fc800078010ff */
[----:B---3--:R-:W-:-:S05]  /*d860*/  LEA.HI.X R3, R5, R4, R12, 0x2, P0 ;  /* 0x0000000405037211 */ /* 0x008fca00000f140c */
[----:B------:R1:W-:Y:S01]  /*d870*/  ST.E.64 [R2.64], R28 ;  /* 0x0000001c02007985 */ /* 0x0003e2000c101b06 */
[----:B------:R-:W-:Y:S05]  /*d880*/  BRA `(.L_x_108) ;  /* 0x00000cd000007947 */ /* 0x000fea0003800000 */
.L_x_93:
[----:B------:R-:W2:Y:S04]  /*d890*/  LDL.LU R4, [R1+0x6c] ;  /* 0x00006c0001047983 */ /* 0x000ea80000300800 */
[----:B------:R-:W3:Y:S01]  /*d8a0*/  LDL.LU R6, [R1+0x70] ;  /* 0x0000700001067983 */ /* 0x000ee20000300800 */
[----:B------:R-:W-:Y:S02]  /*d8b0*/  ISETP.NE.U32.AND P1, PT, RZ, c[0x0][0x508], PT ;  /* 0x00014200ff007a0c */ /* 0x000fe40003f25070 */
[----:B------:R-:W-:Y:S01]  /*d8c0*/  ISETP.NE.U32.AND P3, PT, RZ, c[0x0][0x500], PT ;  /* 0x00014000ff007a0c */ /* 0x000fe20003f65070 */
[----:B------:R-:W4:Y:S01]  /*d8d0*/  LDL.LU R0, [R1+0x78] ;  /* 0x0000780001007983 */ /* 0x000f220000300800 */
[----:B------:R-:W-:Y:S01]  /*d8e0*/  ISETP.NE.AND.EX P1, PT, RZ, c[0x0][0x50c], PT, P1 ;  /* 0x00014300ff007a0c */ /* 0x000fe20003f25310 */
[----:B------:R-:W-:Y:S01]  /*d8f0*/  IMAD.MOV.U32 R8, RZ, RZ, RZ ;  /* 0x000000ffff087224 */ /* 0x000fe200078e00ff */
[----:B------:R-:W-:Y:S01]  /*d900*/  ISETP.NE.AND.EX P3, PT, RZ, c[0x0][0x504], PT, P3 ;  /* 0x00014100ff007a0c */ /* 0x000fe20003f65330 */
[----:B------:R-:W-:Y:S01]  /*d910*/  IMAD.MOV.U32 R20, RZ, RZ, c[0x0][0x388] ;  /* 0x0000e200ff147624 */ /* 0x000fe200078e00ff */
[----:B--2---:R-:W-:-:S09]  /*d920*/  IADD3 R2, P2, R4, c[0x0][0x500], RZ ;  /* 0x0001400004027a10 */ /* 0x004fd20007f5e0ff */
[----:B------:R-:W-:Y:S02]  /*d930*/  @P1 IADD3 R4, P0, R4, c[0x0][0x508], RZ ;  /* 0x0001420004041a10 */ /* 0x000fe40007f1e0ff */
[C---:B---3--:R-:W-:Y:S02]  /*d940*/  IADD3.X R3, R6.reuse, c[0x0][0x504], RZ, P2, !PT ;  /* 0x0001410006037a10 */ /* 0x048fe400017fe4ff */
[----:B------:R-:W-:-:S03]  /*d950*/  @P1 IADD3.X R5, R6, c[0x0][0x50c], RZ, P0, !PT ;  /* 0x0001430006051a10 */ /* 0x000fc600007fe4ff */
[----:B------:R1:W5:Y:S04]  /*d960*/  @P3 LDG.E R8, [R2.64] ;  /* 0x0000000602083981 */ /* 0x000368000c1e1900 */
[----:B------:R1:W5:Y:S01]  /*d970*/  @P1 LDG.E R20, [R4.64] ;  /* 0x0000000604141981 */ /* 0x000362000c1e1900 */
[----:B----4-:R-:W-:-:S04]  /*d980*/  ISETP.NE.AND P0, PT, R0, RZ, PT ;  /* 0x000000ff0000720c */ /* 0x010fc80003f05270 */
[----:B------:R-:W-:Y:S01]  /*d990*/  SEL R19, R0, c[0x0][0x3d4], P0 ;  /* 0x0000f50000137a07 */ /* 0x000fe20000000000 */
[----:B------:R-:W-:Y:S05]  /*d9a0*/  @P1 BRA `(.L_x_121) ;  /* 0x0000004000001947 */ /* 0x000fea0003800000 */
[----:B------:R-:W-:Y:S05]  /*d9b0*/  @!P3 BRA `(.L_x_121) ;  /* 0x000000300000b947 */ /* 0x000fea0003800000 */
[----:B------:R2:W3:Y:S04]  /*d9c0*/  LDG.E R0, [R2.64] ;  /* 0x0000000602007981 */ /* 0x0004e8000c1e1900 */
[----:B-12---:R-:W3:Y:S02]  /*d9d0*/  LDG.E R2, [R2.64+0x4] ;  /* 0x0000040602027981 */ /* 0x006ee4000c1e1900 */
[----:B---3-5:R-:W-:Y:S02]  /*d9e0*/  IADD3 R20, -R0, R2, RZ ;  /* 0x0000000200147210 */ /* 0x028fe40007ffe1ff */
.L_x_121:
[----:B-1----:R-:W2:Y:S04]  /*d9f0*/  LDL.LU R4, [R1+0x48] ;  /* 0x0000480001047983 */ /* 0x002ea80000300800 */
[----:B------:R-:W3:Y:S04]  /*da00*/  LDL.LU R2, [R1+0x3c] ;  /* 0x00003c0001027983 */ /* 0x000ee80000300800 */
[----:B------:R-:W4:Y:S01]  /*da10*/  LDL.LU R0, [R1+0x7c] ;  /* 0x00007c0001007983 */ /* 0x000f220000300800 */
[----:B------:R-:W-:Y:S01]  /*da20*/  BSSY B0, `(.L_x_122) ;  /* 0x0000039000007945 */ /* 0x000fe20003800000 */
[----:B-----5:R-:W-:-:S02]  /*da30*/  SHF.R.S32.HI R18, RZ, 0x1f, R8 ;  /* 0x0000001fff127819 */ /* 0x020fc40000011408 */
[----:B------:R-:W1:Y:S02]  /*da40*/  S2R R3, SR_TID.X ;  /* 0x0000000000037919 */ /* 0x000e640000002100 */
[----:B-1----:R-:W-:Y:S02]  /*da50*/  ISETP.GT.AND P0, PT, R3, 0x7f, PT ;  /* 0x0000007f0300780c */ /* 0x002fe40003f04270 */
[----:B--2---:R-:W-:Y:S02]  /*da60*/  LOP3.LUT R14, R4, 0xffff, RZ, 0xc0, !PT ;  /* 0x0000ffff040e7812 */ /* 0x004fe400078ec0ff */
[----:B---3--:R-:W-:Y:S02]  /*da70*/  SEL R15, R2, RZ, !P3 ;  /* 0x000000ff020f7207 */ /* 0x008fe40005800000 */
[----:B----4-:R-:W-:-:S07]  /*da80*/  SEL R21, R0, RZ, !P3 ;  /* 0x000000ff00157207 */ /* 0x010fce0005800000 */
[----:B------:R-:W-:Y:S05]  /*da90*/  @P0 BRA `(.L_x_123) ;  /* 0x0000031000000947 */ /* 0x000fea0003800000 */
[----:B------:R-:W2:Y:S01]  /*daa0*/  LDL R2, [R1+0x44] ;  /* 0x0000440001027983 */ /* 0x000ea20000100800 */
[----:B------:R-:W-:Y:S01]  /*dab0*/  IMAD R0, R20, c[0x0][0x4e8], RZ ;  /* 0x00013a0014007a24 */ /* 0x000fe200078e02ff */
[----:B--2---:R-:W-:-:S04]  /*dac0*/  LEA R9, R2, R3, 0x7 ;  /* 0x0000000302097211 */ /* 0x004fc800078e38ff */
[----:B------:R-:W-:-:S13]  /*dad0*/  ISETP.GE.AND P0, PT, R9, R0, PT ;  /* 0x000000000900720c */ /* 0x000fda0003f06270 */
[----:B------:R-:W-:Y:S05]  /*dae0*/  @P0 BRA `(.L_x_123) ;  /* 0x000002c000000947 */ /* 0x000fea0003800000 */
[----:B------:R-:W2:Y:S01]  /*daf0*/  LDL.LU R22, [R1+0x80] ;  /* 0x0000800001167983 */ /* 0x000ea20000300800 */
[----:B------:R-:W-:Y:S01]  /*db00*/  IMAD.MOV.U32 R0, RZ, RZ, 0x368 ;  /* 0x00000368ff007424 */ /* 0x000fe200078e00ff */
[----:B------:R-:W-:-:S04]  /*db10*/  ISETP.GT.AND P2, PT, R19, 0x1, PT ;  /* 0x000000011300780c */ /* 0x000fc80003f44270 */
[----:B------:R-:W-:-:S04]  /*db20*/  SEL R0, R0, 0x328, P2 ;  /* 0x0000032800007807 */ /* 0x000fc80001000000 */
[----:B------:R1:W3:Y:S08]  /*db30*/  LDC.64 R6, c[0x0][R0+0x170] ;  /* 0x00005c0000067b82 */ /* 0x0002f00000000a00 */
[----:B------:R1:W4:Y:S08]  /*db40*/  LDC.64 R4, c[0x0][R0+0x168] ;  /* 0x00005a0000047b82 */ /* 0x0003300000000a00 */
[----:B------:R1:W5:Y:S08]  /*db50*/  LDC.64 R12, c[0x0][R0+0x178] ;  /* 0x00005e00000c7b82 */ /* 0x0003700000000a00 */
[----:B------:R1:W2:Y:S02]  /*db60*/  LDC.64 R10, c[0x0][R0+0x160] ;  /* 0x00005800000a7b82 */ /* 0x0002a40000000a00 */
[----:B-1----:R-:W-:-:S02]  /*db70*/  IMAD.MOV.U32 R0, RZ, RZ, c[0x0][0x4e8] ;  /* 0x00013a00ff007624 */ /* 0x002fc400078e00ff */
[-C--:B---3--:R-:W-:Y:S02]  /*db80*/  IMAD R7, R7, R15.reuse, RZ ;  /* 0x0000000f07077224 */ /* 0x088fe400078e02ff */
[----:B------:R-:W-:Y:S01]  /*db90*/  IMAD.WIDE.U32 R2, R6, R15, RZ ;  /* 0x0000000f06027225 */ /* 0x000fe200078e00ff */
[----:B------:R-:W-:Y:S02]  /*dba0*/  ISETP.NE.AND P0, PT, R0, 0x1, PT ;  /* 0x000000010000780c */ /* 0x000fe40003f05270 */
[----:B------:R-:W-:Y:S01]  /*dbb0*/  MOV R0, R9 ;  /* 0x0000000900007202 */ /* 0x000fe20000000f00 */
[----:B------:R-:W-:Y:S02]  /*dbc0*/  IMAD R7, R6, R21, R7 ;  /* 0x0000001506077224 */ /* 0x000fe400078e0207 */
[-C--:B----4-:R-:W-:Y:S02]  /*dbd0*/  IMAD R16, R5, R14.reuse, RZ ;  /* 0x0000000e05107224 */ /* 0x090fe400078e02ff */
[----:B------:R-:W-:Y:S01]  /*dbe0*/  IMAD.WIDE.U32 R4, R4, R14, RZ ;  /* 0x0000000e04047225 */ /* 0x000fe200078e00ff */
[----:B------:R-:W-:-:S03]  /*dbf0*/  IADD3 R3, R3, R7, RZ ;  /* 0x0000000703037210 */ /* 0x000fc60007ffe0ff */
[----:B------:R-:W-:Y:S02]  /*dc00*/  IMAD.IADD R16, R5, 0x1, R16 ;  /* 0x0000000105107824 */ /* 0x000fe400078e0210 */
[----:B------:R-:W-:-:S05]  /*dc10*/  @P0 IMAD.HI.U32 R17, R9, c[0x0][0x4ec], RZ ;  /* 0x00013b0009110a27 */ /* 0x000fca00078e00ff */
[----:B------:R-:W-:Y:S02]  /*dc20*/  @P0 SHF.R.U32.HI R0, RZ, c[0x0][0x4f0], R17 ;  /* 0x00013c00ff000a19 */ /* 0x000fe40000011611 */
[----:B------:R-:W-:-:S03]  /*dc30*/  IADD3 R17, P1, P0, R2, R4, R8 ;  /* 0x0000000402117210 */ /* 0x000fc6000783e008 */
[----:B------:R-:W-:-:S04]  /*dc40*/  IMAD.MOV R2, RZ, RZ, -R0 ;  /* 0x000000ffff027224 */ /* 0x000fc800078e0a00 */
[----:B------:R-:W-:Y:S01]  /*dc50*/  IMAD R2, R2, c[0x0][0x4e8], R9 ;  /* 0x00013a0002027a24 */ /* 0x000fe200078e0209 */
[----:B------:R-:W-:Y:S02]  /*dc60*/  IADD3.X R9, R3, R16, R18, P1, P0 ;  /* 0x0000001003097210 */ /* 0x000fe40000fe0412 */
[----:B------:R-:W-:Y:S02]  /*dc70*/  SHF.R.S32.HI R3, RZ, 0x1f, R0 ;  /* 0x0000001fff037819 */ /* 0x000fe40000011400 */
[----:B--2---:R-:W-:-:S05]  /*dc80*/  SEL R6, R22, RZ, P2 ;  /* 0x000000ff16067207 */ /* 0x004fca0001000000 */
[-C--:B-----5:R-:W-:Y:S02]  /*dc90*/  IMAD R7, R13, R6.reuse, RZ ;  /* 0x000000060d077224 */ /* 0x0a0fe400078e02ff */
[----:B------:R-:W-:Y:S01]  /*dca0*/  IMAD.WIDE.U32 R4, R12, R6, RZ ;  /* 0x000000060c047225 */ /* 0x000fe200078e00ff */
[----:B------:R-:W-:-:S04]  /*dcb0*/  SHF.R.S32.HI R6, RZ, 0x1f, R2 ;  /* 0x0000001fff067819 */ /* 0x000fc80000011402 */
[----:B------:R-:W-:Y:S01]  /*dcc0*/  IADD3 R5, R5, R7, RZ ;  /* 0x0000000705057210 */ /* 0x000fe20007ffe0ff */
[----:B------:R-:W-:Y:S01]  /*dcd0*/  IMAD.MOV.U32 R7, RZ, RZ, c[0x0][0x4a8] ;  /* 0x00012a00ff077624 */ /* 0x000fe200078e00ff */
[----:B------:R-:W-:Y:S01]  /*dce0*/  IADD3 R4, P1, P0, R0, R17, R4 ;  /* 0x0000001100047210 */ /* 0x000fe2000783e004 */
[----:B------:R-:W-:-:S03]  /*dcf0*/  IMAD R0, R11, R2, RZ ;  /* 0x000000020b007224 */ /* 0x000fc600078e02ff */
[----:B------:R-:W-:Y:S01]  /*dd00*/  IADD3.X R5, R3, R9, R5, P1, P0 ;  /* 0x0000000903057210 */ /* 0x000fe20000fe0405 */
[----:B------:R-:W-:-:S04]  /*dd10*/  IMAD R0, R10, R6, R0 ;  /* 0x000000060a007224 */ /* 0x000fc800078e0200 */
[----:B------:R-:W-:Y:S01]  /*dd20*/  IMAD.WIDE.U32 R2, R10, R2, R4 ;  /* 0x000000020a027225 */ /* 0x000fe200078e0004 */
[----:B------:R-:W-:Y:S02]  /*dd30*/  MOV R5, c[0x0][0x4ac] ;  /* 0x00012b0000057a02 */ /* 0x000fe40000000f00 */
[----:B------:R-:W-:Y:S01]  /*dd40*/  SEL R4, R7, c[0x0][0x450], P2 ;  /* 0x0001140007047a07 */ /* 0x000fe20001000000 */
[----:B------:R-:W-:Y:S01]  /*dd50*/  IMAD.IADD R0, R3, 0x1, R0 ;  /* 0x0000000103007824 */ /* 0x000fe200078e0200 */
[----:B------:R-:W-:Y:S02]  /*dd60*/  SEL R5, R5, c[0x0][0x454], P2 ;  /* 0x0001150005057a07 */ /* 0x000fe40001000000 */
[----:B------:R-:W-:-:S04]  /*dd70*/  LEA R4, P0, R2, R4, 0x2 ;  /* 0x0000000402047211 */ /* 0x000fc800078010ff */
[----:B------:R-:W-:Y:S02]  /*dd80*/  LEA.HI.X R5, R2, R5, R0, 0x2, P0 ;  /* 0x0000000502057211 */ /* 0x000fe400000f1400 */
[----:B------:R-:W-:-:S05]  /*dd90*/  MOV R0, 0xff800000 ;  /* 0xff80000000007802 */ /* 0x000fca0000000f00 */
[----:B------:R1:W-:Y:S02]  /*dda0*/  STG.E [R4.64], R0 ;  /* 0x0000000004007986 */ /* 0x0003e4000c101906 */
.L_x_123:
[----:B------:R-:W-:Y:S05]  /*ddb0*/  BSYNC B0 ;  /* 0x0000000000007941 */ /* 0x000fea0003800000 */
.L_x_122:
[----:B------:R-:W-:-:S13]  /*ddc0*/  ISETP.GT.AND P0, PT, R19, 0x1, PT ;  /* 0x000000011300780c */ /* 0x000fda0003f04270 */
[----:B------:R-:W-:Y:S05]  /*ddd0*/  @P0 BRA `(.L_x_108) ;  /* 0x0000078000000947 */ /* 0x000fea0003800000 */
[----:B-1----:R-:W2:Y:S01]  /*dde0*/  LDL R0, [R1+0x44] ;  /* 0x0000440001007983 */ /* 0x002ea20000100800 */
[----:B------:R-:W-:-:S03]  /*ddf0*/  MOV R2, c[0x0][0x4e8] ;  /* 0x00013a0000027a02 */ /* 0x000fc60000000f00 */
[----:B------:R-:W1:Y:S01]  /*de00*/  S2R R3, SR_TID.X ;  /* 0x0000000000037919 */ /* 0x000e620000002100 */
[----:B------:R-:W-:Y:S02]  /*de10*/  ISETP.NE.AND P0, PT, R2, 0x1, PT ;  /* 0x000000010200780c */ /* 0x000fe40003f05270 */
[----:B-1----:R-:W-:-:S04]  /*de20*/  SHF.R.S32.HI R4, RZ, 0x1f, R3 ;  /* 0x0000001fff047819 */ /* 0x002fc80000011403 */
[----:B------:R-:W-:Y:S01]  /*de30*/  LEA.HI R4, R4, R3, RZ, 0x3 ;  /* 0x0000000304047211 */ /* 0x000fe200078f18ff */
[----:B------:R-:W-:-:S03]  /*de40*/  IMAD.WIDE.U32 R2, R8, c[0x0][0x3a0], RZ ;  /* 0x0000e80008027a25 */ /* 0x000fc600078e00ff */
[----:B------:R-:W-:-:S04]  /*de50*/  SHF.R.S32.HI R4, RZ, 0x3, R4 ;  /* 0x00000003ff047819 */ /* 0x000fc80000011404 */
[----:B------:R-:W-:Y:S02]  /*de60*/  LEA R4, R244, R4, 0x4 ;  /* 0x00000004f4047211 */ /* 0x000fe400078e20ff */
[----:B--2---:R-:W-:Y:S01]  /*de70*/  MOV R5, R0 ;  /* 0x0000000000057202 */ /* 0x004fe20000000f00 */
[----:B------:R-:W-:-:S03]  /*de80*/  IMAD R0, R18, c[0x0][0x3a0], RZ ;  /* 0x0000e80012007a24 */ /* 0x000fc600078e02ff */
[----:B------:R-:W-:Y:S01]  /*de90*/  LEA R4, R5, R4, 0x7 ;  /* 0x0000000405047211 */ /* 0x000fe200078e38ff */
[----:B------:R-:W-:Y:S02]  /*dea0*/  IMAD R0, R8, c[0x0][0x3a4], R0 ;  /* 0x0000e90008007a24 */ /* 0x000fe400078e0200 */
[----:B------:R-:W-:Y:S02]  /*deb0*/  IMAD R5, R21, c[0x0][0x3f0], RZ ;  /* 0x0000fc0015057a24 */ /* 0x000fe400078e02ff */
[----:B------:R-:W-:Y:S01]  /*dec0*/  IMAD.IADD R3, R3, 0x1, R0 ;  /* 0x0000000103037824 */ /* 0x000fe200078e0200 */
[----:B------:R-:W-:Y:S01]  /*ded0*/  MOV R0, R4 ;  /* 0x0000000400007202 */ /* 0x000fe20000000f00 */
[----:B------:R-:W-:-:S04]  /*dee0*/  @P0 IMAD.HI.U32 R6, R4, c[0x0][0x4ec], RZ ;  /* 0x00013b0004060a27 */ /* 0x000fc800078e00ff */
[C---:B------:R-:W-:Y:S01]  /*def0*/  IMAD.WIDE.U32 R2, R14.reuse, c[0x0][0x3e8], R2 ;  /* 0x0000fa000e027a25 */ /* 0x040fe200078e0002 */
[----:B------:R-:W-:Y:S02]  /*df00*/  @P0 SHF.R.U32.HI R0, RZ, c[0x0][0x4f0], R6 ;  /* 0x00013c00ff000a19 */ /* 0x000fe40000011606 */
[----:B------:R-:W-:Y:S01]  /*df10*/  ISETP.GE.AND P0, PT, R231, c[0x0][0x3c8], PT ;  /* 0x0000f200e7007a0c */ /* 0x000fe20003f06270 */
[----:B------:R-:W-:Y:S01]  /*df20*/  IMAD R3, R14, c[0x0][0x3ec], R3 ;  /* 0x0000fb000e037a24 */ /* 0x000fe200078e0203 */
[----:B------:R-:W-:Y:S01]  /*df30*/  SHF.R.S32.HI R6, RZ, 0x1f, R0 ;  /* 0x0000001fff067819 */ /* 0x000fe20000011400 */
[C---:B------:R-:W-:Y:S01]  /*df40*/  IMAD R7, R15.reuse, c[0x0][0x3f4], R5 ;  /* 0x0000fd000f077a24 */ /* 0x040fe200078e0205 */
[----:B------:R-:W-:Y:S01]  /*df50*/  IADD3 R5, -R0, RZ, RZ ;  /* 0x000000ff00057210 */ /* 0x000fe20007ffe1ff */
[----:B------:R-:W-:-:S04]  /*df60*/  IMAD.WIDE.U32 R2, R15, c[0x0][0x3f0], R2 ;  /* 0x0000fc000f027a25 */ /* 0x000fc800078e0002 */
[----:B------:R-:W-:Y:S02]  /*df70*/  IMAD R6, R6, c[0x0][0x3e0], RZ ;  /* 0x0000f80006067a24 */ /* 0x000fe400078e02ff */
[----:B------:R-:W-:Y:S02]  /*df80*/  IMAD.IADD R3, R3, 0x1, R7 ;  /* 0x0000000103037824 */ /* 0x000fe400078e0207 */
        /* <DEDUP_REMOVED lines=13> */
.L_x_198:
[----:B------:R-:W-:Y:S05]  /*e060*/  BRA.DIV ~URZ, `(.L_x_125) ;  /* 0x000039d27f007947 */ /* 0x000fea000b800000 */
[----:B------:R3:W4:Y:S02]  /*e070*/  SHFL.IDX PT, R2, R6, RZ, 0x181f ;  /* 0x00181fff06027589 */ /* 0x00072400000e0000 */
.L_x_199:
[----:B------:R-:W5:Y:S02]  /*e080*/  S2R R0, SR_TID.X ;  /* 0x0000000000007919 */ /* 0x000f640000002100 */
[----:B-----5:R-:W-:-:S04]  /*e090*/  SHF.R.S32.HI R3, RZ, 0x1f, R0 ;  /* 0x0000001fff037819 */ /* 0x020fc80000011400 */
[----:B------:R-:W-:Y:S02]  /*e0a0*/  LEA.HI R3, R3, R0, RZ, 0x3 ;  /* 0x0000000003037211 */ /* 0x000fe400078f18ff */
[----:B------:R-:W5:Y:S02]  /*e0b0*/  LDL.LU R0, [R1+0x44] ;  /* 0x0000440001007983 */ /* 0x000f640000300800 */
[----:B------:R-:W-:Y:S01]  /*e0c0*/  SHF.R.S32.HI R3, RZ, 0x3, R3 ;  /* 0x00000003ff037819 */ /* 0x000fe20000011403 */
[----:B------:R-:W-:Y:S01]  /*e0d0*/  IMAD R4, R20, c[0x0][0x4e8], RZ ;  /* 0x00013a0014047a24 */ /* 0x000fe200078e02ff */
[----:B------:R-:W-:-:S03]  /*e0e0*/  SHF.R.S32.HI R8, RZ, 0x1f, R231 ;  /* 0x0000001fff087819 */ /* 0x000fc600000114e7 */
[----:B-----5:R-:W-:-:S05]  /*e0f0*/  IMAD R0, R0, 0x80, R3 ;  /* 0x0000008000007824 */ /* 0x020fca00078e0203 */
[----:B------:R-:W-:-:S13]  /*e100*/  ISETP.GE.OR P2, PT, R0, R4, P0 ;  /* 0x000000040000720c */ /* 0x000fda0000746670 */
[----:B----4-:R-:W-:-:S04]  /*e110*/  @!P2 LEA R2, P1, R231, R2, 0x1 ;  /* 0x00000002e702a211 */ /* 0x010fc800078208ff */
[----:B--2---:R-:W-:-:S05]  /*e120*/  @!P2 LEA.HI.X R3, R231, R7, R8, 0x1, P1 ;  /* 0x00000007e703a211 */ /* 0x004fca00008f0c08 */
[----:B------:R2:W-:Y:S01]  /*e130*/  @!P2 ST.E.128 [R2.64], RZ ;  /* 0x000000ff0200a985 */ /* 0x0005e2000c101d06 */
[----:B------:R-:W-:Y:S05]  /*e140*/  BRA.DIV ~URZ, `(.L_x_126) ;  /* 0x000039627f007947 */ /* 0x000fea000b800000 */
[----:B------:R4:W1:Y:S04]  /*e150*/  SHFL.IDX PT, R7, R5, 0x1, 0x181f ;  /* 0x00381f0005077f89 */ /* 0x00086800000e0000 */
[----:B--2---:R4:W2:Y:S02]  /*e160*/  SHFL.IDX PT, R2, R6, 0x1, 0x181f ;  /* 0x00381f0006027f89 */ /* 0x0048a400000e0000 */
.L_x_200:
[----:B------:R-:W-:Y:S02]  /*e170*/  IADD3 R3, R0, 0x10, RZ ;  /* 0x0000001000037810 */ /* 0x000fe40007ffe0ff */
[----:B------:R-:W-:Y:S02]  /*e180*/  SHF.R.S32.HI R8, RZ, 0x1f, R231 ;  /* 0x0000001fff087819 */ /* 0x000fe400000114e7 */
[----:B------:R-:W-:-:S13]  /*e190*/  ISETP.GE.OR P2, PT, R3, R4, P0 ;  /* 0x000000040300720c */ /* 0x000fda0000746670 */
[----:B--2---:R-:W-:-:S04]  /*e1a0*/  @!P2 LEA R2, P1, R231, R2, 0x1 ;  /* 0x00000002e702a211 */ /* 0x004fc800078208ff */
[----:B-1----:R-:W-:-:S05]  /*e1b0*/  @!P2 LEA.HI.X R3, R231, R7, R8, 0x1, P1 ;  /* 0x00000007e703a211 */ /* 0x002fca00008f0c08 */
[----:B------:R1:W-:Y:S01]  /*e1c0*/  @!P2 ST.E.128 [R2.64], RZ ;  /* 0x000000ff0200a985 */ /* 0x0003e2000c101d06 */
[----:B------:R-:W-:Y:S05]  /*e1d0*/  BRA.DIV ~URZ, `(.L_x_127) ;  /* 0x000039a27f007947 */ /* 0x000fea000b800000 */
[----:B------:R2:W1:Y:S02]  /*e1e0*/  SHFL.IDX PT, R7, R5, 0x2, 0x181f ;  /* 0x00581f0005077f89 */ /* 0x00046400000e0000 */
.L_x_201:
[----:B------:R-:W-:Y:S05]  /*e1f0*/  BRA.DIV ~URZ, `(.L_x_128) ;  /* 0x000039f27f007947 */ /* 0x000fea000b800000 */
[----:B-1----:R1:W2:Y:S02]  /*e200*/  SHFL.IDX PT, R2, R6, 0x2, 0x181f ;  /* 0x00581f0006027f89 */ /* 0x0022a400000e0000 */
.L_x_202:
[----:B------:R-:W-:Y:S02]  /*e210*/  IADD3 R3, R0, 0x20, RZ ;  /* 0x0000002000037810 */ /* 0x000fe40007ffe0ff */
[----:B------:R-:W-:Y:S02]  /*e220*/  SHF.R.S32.HI R8, RZ, 0x1f, R231 ;  /* 0x0000001fff087819 */ /* 0x000fe400000114e7 */
[----:B------:R-:W-:-:S13]  /*e230*/  ISETP.GE.OR P2, PT, R3, R4, P0 ;  /* 0x000000040300720c */ /* 0x000fda0000746670 */
[----:B--2---:R-:W-:-:S04]  /*e240*/  @!P2 LEA R2, P1, R231, R2, 0x1 ;  /* 0x00000002e702a211 */ /* 0x004fc800078208ff */
[----:B------:R-:W-:-:S05]  /*e250*/  @!P2 LEA.HI.X R3, R231, R7, R8, 0x1, P1 ;  /* 0x00000007e703a211 */ /* 0x000fca00008f0c08 */
[----:B------:R2:W-:Y:S01]  /*e260*/  @!P2 ST.E.128 [R2.64], RZ ;  /* 0x000000ff0200a985 */ /* 0x0005e2000c101d06 */
[----:B------:R-:W-:Y:S05]  /*e270*/  BRA.DIV ~URZ, `(.L_x_129) ;  /* 0x000039e27f007947 */ /* 0x000fea000b800000 */
[----:B------:R1:W2:Y:S04]  /*e280*/  SHFL.IDX PT, R7, R5, 0x3, 0x181f ;  /* 0x00781f0005077f89 */ /* 0x0002a800000e0000 */
[----:B--2---:R1:W2:Y:S02]  /*e290*/  SHFL.IDX PT, R2, R6, 0x3, 0x181f ;  /* 0x00781f0006027f89 */ /* 0x0042a400000e0000 */
.L_x_203:
[----:B------:R-:W-:Y:S02]  /*e2a0*/  IADD3 R3, R0, 0x30, RZ ;  /* 0x0000003000037810 */ /* 0x000fe40007ffe0ff */
[----:B------:R-:W-:Y:S02]  /*e2b0*/  SHF.R.S32.HI R8, RZ, 0x1f, R231 ;  /* 0x0000001fff087819 */ /* 0x000fe400000114e7 */
[----:B------:R-:W-:-:S13]  /*e2c0*/  ISETP.GE.OR P2, PT, R3, R4, P0 ;  /* 0x000000040300720c */ /* 0x000fda0000746670 */
[----:B--2---:R-:W-:-:S04]  /*e2d0*/  @!P2 LEA R2, P1, R231, R2, 0x1 ;  /* 0x00000002e702a211 */ /* 0x004fc800078208ff */
[----:B------:R-:W-:-:S05]  /*e2e0*/  @!P2 LEA.HI.X R3, R231, R7, R8, 0x1, P1 ;  /* 0x00000007e703a211 */ /* 0x000fca00008f0c08 */
[----:B------:R2:W-:Y:S01]  /*e2f0*/  @!P2 ST.E.128 [R2.64], RZ ;  /* 0x000000ff0200a985 */ /* 0x0005e2000c101d06 */
[----:B------:R-:W-:Y:S05]  /*e300*/  BRA.DIV ~URZ, `(.L_x_130) ;  /* 0x00003a227f007947 */ /* 0x000fea000b800000 */
[----:B------:R1:W2:Y:S02]  /*e310*/  SHFL.IDX PT, R7, R5, 0x4, 0x181f ;  /* 0x00981f0005077f89 */ /* 0x0002a400000e0000 */
.L_x_204:
[----:B------:R-:W-:Y:S05]  /*e320*/  BRA.DIV ~URZ, `(.L_x_131) ;  /* 0x00003a727f007947 */ /* 0x000fea000b800000 */
[----:B--2---:R2:W1:Y:S02]  /*e330*/  SHFL.IDX PT, R2, R6, 0x4, 0x181f ;  /* 0x00981f0006027f89 */ /* 0x00446400000e0000 */
.L_x_205:
[----:B------:R-:W-:Y:S02]  /*e340*/  IADD3 R3, R0, 0x40, RZ ;  /* 0x0000004000037810 */ /* 0x000fe40007ffe0ff */
[----:B------:R-:W-:Y:S02]  /*e350*/  SHF.R.S32.HI R8, RZ, 0x1f, R231 ;  /* 0x0000001fff087819 */ /* 0x000fe400000114e7 */
[----:B------:R-:W-:-:S13]  /*e360*/  ISETP.GE.OR P2, PT, R3, R4, P0 ;  /* 0x000000040300720c */ /* 0x000fda0000746670 */
[----:B-1----:R-:W-:-:S04]  /*e370*/  @!P2 LEA R2, P1, R231, R2, 0x1 ;  /* 0x00000002e702a211 */ /* 0x002fc800078208ff */
[----:B------:R-:W-:-:S05]  /*e380*/  @!P2 LEA.HI.X R3, R231, R7, R8, 0x1, P1 ;  /* 0x00000007e703a211 */ /* 0x000fca00008f0c08 */
[----:B------:R1:W-:Y:S01]  /*e390*/  @!P2 ST.E.128 [R2.64], RZ ;  /* 0x000000ff0200a985 */ /* 0x0003e2000c101d06 */
[----:B------:R-:W-:Y:S05]  /*e3a0*/  BRA.DIV ~URZ, `(.L_x_132) ;  /* 0x00003a627f007947 */ /* 0x000fea000b800000 */
[----:B------:R1:W2:Y:S04]  /*e3b0*/  SHFL.IDX PT, R7, R5, 0x5, 0x181f ;  /* 0x00b81f0005077f89 */ /* 0x0002a800000e0000 */
[----:B-1----:R1:W3:Y:S02]  /*e3c0*/  SHFL.IDX PT, R2, R6, 0x5, 0x181f ;  /* 0x00b81f0006027f89 */ /* 0x0022e400000e0000 */
.L_x_206:
[----:B------:R-:W-:Y:S02]  /*e3d0*/  IADD3 R3, R0, 0x50, RZ ;  /* 0x0000005000037810 */ /* 0x000fe40007ffe0ff */
[----:B------:R-:W-:Y:S02]  /*e3e0*/  SHF.R.S32.HI R8, RZ, 0x1f, R231 ;  /* 0x0000001fff087819 */ /* 0x000fe400000114e7 */
[----:B------:R-:W-:-:S13]  /*e3f0*/  ISETP.GE.OR P2, PT, R3, R4, P0 ;  /* 0x000000040300720c */ /* 0x000fda0000746670 */
[----:B---3--:R-:W-:-:S04]  /*e400*/  @!P2 LEA R2, P1, R231, R2, 0x1 ;  /* 0x00000002e702a211 */ /* 0x008fc800078208ff */
[----:B--2---:R-:W-:-:S05]  /*e410*/  @!P2 LEA.HI.X R3, R231, R7, R8, 0x1, P1 ;  /* 0x00000007e703a211 */ /* 0x004fca00008f0c08 */
[----:B------:R2:W-:Y:S01]  /*e420*/  @!P2 ST.E.128 [R2.64], RZ ;  /* 0x000000ff0200a985 */ /* 0x0005e2000c101d06 */
[----:B------:R-:W-:Y:S05]  /*e430*/  BRA.DIV ~URZ, `(.L_x_133) ;  /* 0x00003aa27f007947 */ /* 0x000fea000b800000 */
[----:B------:R3:W1:Y:S02]  /*e440*/  SHFL.IDX PT, R7, R5, 0x6, 0x181f ;  /* 0x00d81f0005077f89 */ /* 0x00066400000e0000 */
.L_x_207:
[----:B------:R-:W-:Y:S05]  /*e450*/  BRA.DIV ~URZ, `(.L_x_134) ;  /* 0x00003af27f007947 */ /* 0x000fea000b800000 */
[----:B--2---:R2:W3:Y:S02]  /*e460*/  SHFL.IDX PT, R2, R6, 0x6, 0x181f ;  /* 0x00d81f0006027f89 */ /* 0x0044e400000e0000 */
.L_x_208:
[----:B------:R-:W-:Y:S02]  /*e470*/  IADD3 R3, R0, 0x60, RZ ;  /* 0x0000006000037810 */ /* 0x000fe40007ffe0ff */
[----:B------:R-:W-:Y:S02]  /*e480*/  SHF.R.S32.HI R8, RZ, 0x1f, R231 ;  /* 0x0000001fff087819 */ /* 0x000fe400000114e7 */
[----:B------:R-:W-:-:S13]  /*e490*/  ISETP.GE.OR P2, PT, R3, R4, P0 ;  /* 0x000000040300720c */ /* 0x000fda0000746670 */
[----:B---3--:R-:W-:-:S04]  /*e4a0*/  @!P2 LEA R2, P1, R231, R2, 0x1 ;  /* 0x00000002e702a211 */ /* 0x008fc800078208ff */
[----:B-1----:R-:W-:-:S05]  /*e4b0*/  @!P2 LEA.HI.X R3, R231, R7, R8, 0x1, P1 ;  /* 0x00000007e703a211 */ /* 0x002fca00008f0c08 */
[----:B------:R1:W-:Y:S01]  /*e4c0*/  @!P2 ST.E.128 [R2.64], RZ ;  /* 0x000000ff0200a985 */ /* 0x0003e2000c101d06 */
[----:B------:R-:W-:Y:S05]  /*e4d0*/  BRA.DIV ~URZ, `(.L_x_135) ;  /* 0x00003ae27f007947 */ /* 0x000fea000b800000 */
[----:B----4-:R-:W3:Y:S04]  /*e4e0*/  SHFL.IDX PT, R5, R5, 0x7, 0x181f ;  /* 0x00f81f0005057f89 */ /* 0x010ee800000e0000 */
[----:B-1----:R1:W4:Y:S02]  /*e4f0*/  SHFL.IDX PT, R2, R6, 0x7, 0x181f ;  /* 0x00f81f0006027f89 */ /* 0x00232400000e0000 */
.L_x_209:
[----:B------:R-:W-:Y:S02]  /*e500*/  IADD3 R0, R0, 0x70, RZ ;  /* 0x0000007000007810 */ /* 0x000fe40007ffe0ff */
[----:B-12---:R-:W-:Y:S02]  /*e510*/  SHF.R.S32.HI R6, RZ, 0x1f, R231 ;  /* 0x0000001fff067819 */ /* 0x006fe400000114e7 */
[----:B------:R-:W-:-:S13]  /*e520*/  ISETP.GE.OR P1, PT, R0, R4, P0 ;  /* 0x000000040000720c */ /* 0x000fda0000726670 */
[----:B----4-:R-:W-:-:S04]  /*e530*/  @!P1 LEA R2, P0, R231, R2, 0x1 ;  /* 0x00000002e7029211 */ /* 0x010fc800078008ff */
[----:B---3--:R-:W-:-:S05]  /*e540*/  @!P1 LEA.HI.X R3, R231, R5, R6, 0x1, P0 ;  /* 0x00000005e7039211 */ /* 0x008fca00000f0c06 */
[----:B------:R1:W-:Y:S04]  /*e550*/  @!P1 ST.E.128 [R2.64], RZ ;  /* 0x000000ff02009985 */ /* 0x0003e8000c101d06 */
.L_x_108:
[----:B------:R-:W-:Y:S05]  /*e560*/  BSYNC B1 ;  /* 0x0000000000017941 */ /* 0x000fea0003800000 */
.L_x_92:
[----:B-1----:R-:W5:Y:S02]  /*e570*/  LDL R0, [R1+0xc4] ;  /* 0x0000c40001007983 */ /* 0x002f640000100800 */
[----:B-----5:R-:W-:-:S13]  /*e580*/  ISETP.NE.AND P0, PT, R0, RZ, PT ;  /* 0x000000ff0000720c */ /* 0x020fda0003f05270 */
[----:B------:R-:W-:Y:S01]  /*e590*/  @P0 WARPSYNC 0xffffffff ;  /* 0xffffffff00000948 */ /* 0x000fe20003800000 */
[----:B------:R-:W-:Y:S06]  /*e5a0*/  @P0 BAR.SYNC.DEFER_BLOCKING 0x5, 0x80 ;  /* 0x0142000000000b1d */ /* 0x000fec0000010000 */
[----:B--23--:R-:W1:Y:S04]  /*e5b0*/  @P0 LDS.128 R4, [0x9100] ;  /* 0x00910000ff040984 */ /* 0x00ce680000000c00 */
[----:B-1----:R1:W-:Y:S04]  /*e5c0*/  @P0 STL.64 [R1+0x40], R4 ;  /* 0x0000400401000387 */ /* 0x0023e80000100a00 */
[----:B------:R1:W-:Y:S04]  /*e5d0*/  @P0 STL.64 [R1+0x48], R6 ;  /* 0x0000480601000387 */ /* 0x0003e80000100a00 */
[----:B------:R-:W-:Y:S06]  /*e5e0*/  @P0 BAR.ARV 0x4, 0x80 ;  /* 0x0102000000000b1d */ /* 0x000fec0000002000 */
[----:B------:R-:W-:Y:S05]  /*e5f0*/  @P0 BRA `(.L_x_136) ;  /* 0x00000b9000000947 */ /* 0x000fea0003800000 */
[----:B------:R-:W2:Y:S01]  /*e600*/  S2R R0, SR_TID.X ;  /* 0x0000000000007919 */ /* 0x000ea20000002100 */
[----:B-1----:R-:W-:Y:S01]  /*e610*/  IMAD.MOV.U32 R7, RZ, RZ, RZ ;  /* 0x000000ffff077224 */ /* 0x002fe200078e00ff */
[----:B--2---:R-:W-:-:S04]  /*e620*/  LOP3.LUT R13, R0, 0x1f, RZ, 0xc0, !PT ;  /* 0x0000001f000d7812 */ /* 0x004fc800078ec0ff */
[----:B------:R-:W-:Y:S01]  /*e630*/  ISETP.NE.AND P5, PT, R13, 0x1f, PT ;  /* 0x0000001f0d00780c */ /* 0x000fe20003fa5270 */
[----:B------:R-:W-:Y:S10]  /*e640*/  BRA.DIV ~URZ, `(.L_x_137) ;  /* 0x00003a427f007947 */ /* 0x000ff4000b800000 */
[----:B------:R1:W2:Y:S02]  /*e650*/  SHFL.IDX PT, R9, R57, RZ, 0x1f ;  /* 0x00001fff39097589 */ /* 0x0002a400000e0000 */
.L_x_210:
[----:B------:R-:W-:Y:S05]  /*e660*/  BRA.DIV ~URZ, `(.L_x_138) ;  /* 0x00003a927f007947 */ /* 0x000fea000b800000 */
[----:B------:R3:W1:Y:S02]  /*e670*/  SHFL.IDX PT, R8, R57, 0x1, 0x1f ;  /* 0x00201f0039087f89 */ /* 0x00066400000e0000 */
.L_x_211:
[----:B------:R-:W5:Y:S01]  /*e680*/  LDL R0, [R1+0x4c] ;  /* 0x00004c0001007983 */ /* 0x000f620000100800 */
[----:B------:R-:W-:Y:S02]  /*e690*/  IMAD.MOV.U32 R6, RZ, RZ, RZ ;  /* 0x000000ffff067224 */ /* 0x000fe400078e00ff */
[----:B-----5:R-:W-:-:S05]  /*e6a0*/  IMAD.IADD R0, R0, 0x1, R13 ;  /* 0x0000000100007824 */ /* 0x020fca00078e020d */
[----:B------:R-:W-:-:S13]  /*e6b0*/  ISETP.GE.OR P0, PT, R0, c[0x0][0x53c], !P5 ;  /* 0x00014f0000007a0c */ /* 0x000fda0006f06670 */
[----:B------:R-:W-:Y:S01]  /*e6c0*/  @!P0 IMAD.MOV.U32 R2, RZ, RZ, 0x4 ;  /* 0x00000004ff028424 */ /* 0x000fe200078e00ff */
[----:B----4-:R-:W-:-:S03]  /*e6d0*/  @!P0 MOV R3, 0x4 ;  /* 0x0000000400038802 */ /* 0x010fc60000000f00 */
[----:B------:R-:W-:-:S04]  /*e6e0*/  @!P0 IMAD.WIDE R4, R0, R2, c[0x0][0x580] ;  /* 0x0001600000048625 */ /* 0x000fc800078e0202 */
[----:B------:R-:W-:Y:S01]  /*e6f0*/  @!P0 IMAD.WIDE R2, R0, R3, c[0x0][0x578] ;  /* 0x00015e0000028625 */ /* 0x000fe200078e0203 */
[----:B------:R-:W4:Y:S04]  /*e700*/  @!P0 LDG.E R6, [R4.64] ;  /* 0x0000000604068981 */ /* 0x000f28000c1e1900 */
[----:B------:R-:W4:Y:S01]  /*e710*/  @!P0 LDG.E R7, [R2.64] ;  /* 0x0000000602078981 */ /* 0x000f22000c1e1900 */
[C---:B------:R-:W-:Y:S02]  /*e720*/  ISETP.GE.U32.AND P4, PT, R13.reuse, 0x10, PT ;  /* 0x000000100d00780c */ /* 0x040fe40003f86070 */
[C---:B------:R-:W-:Y:S02]  /*e730*/  ISETP.GE.U32.AND P3, PT, R13.reuse, 0x8, PT ;  /* 0x000000080d00780c */ /* 0x040fe40003f66070 */
[----:B------:R-:W-:-:S02]  /*e740*/  ISETP.GE.U32.AND P2, PT, R13, 0x4, PT ;  /* 0x000000040d00780c */ /* 0x000fc40003f46070 */
[C---:B------:R-:W-:Y:S02]  /*e750*/  ISETP.GE.U32.AND P1, PT, R13.reuse, 0x2, PT ;  /* 0x000000020d00780c */ /* 0x040fe40003f26070 */
[----:B------:R-:W-:Y:S02]  /*e760*/  ISETP.NE.AND P0, PT, R13, RZ, PT ;  /* 0x000000ff0d00720c */ /* 0x000fe40003f05270 */
[----:B------:R-:W-:Y:S01]  /*e770*/  MOV R12, RZ ;  /* 0x000000ff000c7202 */ /* 0x000fe20000000f00 */
[----:B----4-:R-:W-:Y:S01]  /*e780*/  IMAD R0, R7, R6, RZ ;  /* 0x0000000607007224 */ /* 0x010fe200078e02ff */
[----:B------:R-:W-:Y:S07]  /*e790*/  BRA.DIV ~URZ, `(.L_x_139) ;  /* 0x000039d27f007947 */ /* 0x000fee000b800000 */
[----:B------:R4:W3:Y:S02]  /*e7a0*/  SHFL.UP PT, R4, R0, 0x1, RZ ;  /* 0x0420000000047989 */ /* 0x0008e400000e00ff */
.L_x_212:
[----:B---3--:R-:W-:-:S04]  /*e7b0*/  SEL R4, R4, RZ, P0 ;  /* 0x000000ff04047207 */ /* 0x008fc80000000000 */
[----:B----4-:R-:W-:Y:S01]  /*e7c0*/  IADD3 R0, R0, R4, RZ ;  /* 0x0000000400007210 */ /* 0x010fe20007ffe0ff */
[----:B------:R-:W-:Y:S05]  /*e7d0*/  BRA.DIV ~URZ, `(.L_x_140) ;  /* 0x000039d27f007947 */ /* 0x000fea000b800000 */
[----:B------:R-:W3:Y:S02]  /*e7e0*/  SHFL.UP PT, R2, R0, 0x2, RZ ;  /* 0x0440000000027989 */ /* 0x000ee400000e00ff */
[----:B---3--:R-:W-:-:S05]  /*e7f0*/  SEL R2, R2, RZ, P1 ;  /* 0x000000ff02027207 */ /* 0x008fca0000800000 */
[----:B------:R-:W-:-:S05]  /*e800*/  IMAD.IADD R4, R0, 0x1, R2 ;  /* 0x0000000100047824 */ /* 0x000fca00078e0202 */
        /* <DEDUP_REMOVED lines=9> */
[----:B------:R3:W4:Y:S02]  /*e8a0*/  SHFL.IDX PT, R0, R4, 0x1f, 0x1f ;  /* 0x03e01f0004007f89 */ /* 0x00072400000e0000 */
.L_x_213:
[----:B----4-:R-:W-:Y:S01]  /*e8b0*/  IMAD R0, R0, c[0x0][0x538], RZ ;  /* 0x00014e0000007a24 */ /* 0x010fe200078e02ff */
[----:B------:R-:W-:Y:S04]  /*e8c0*/  BSSY B1, `(.L_x_141) ;  /* 0x0000083000017945 */ /* 0x000fe80003800000 */
[----:B-1----:R-:W-:-:S04]  /*e8d0*/  IADD3 R8, R0, R8, RZ ;  /* 0x0000000800087210 */ /* 0x002fc80007ffe0ff */
[----:B--2---:R-:W-:-:S13]  /*e8e0*/  ISETP.GT.AND P6, PT, R8, R9, PT ;  /* 0x000000090800720c */ /* 0x004fda0003fc4270 */
[----:B------:R-:W-:Y:S05]  /*e8f0*/  @P6 BRA `(.L_x_142) ;  /* 0x0000025000006947 */ /* 0x000fea0003800000 */
.L_x_146:
[----:B------:R-:W2:Y:S02]  /*e900*/  LDL.LU R0, [R1+0x4c] ;  /* 0x00004c0001007983 */ /* 0x000ea40000300800 */
[----:B--2---:R-:W-:-:S04]  /*e910*/  IADD3 R0, R0, 0x1f, RZ ;  /* 0x0000001f00007810 */ /* 0x004fc80007ffe0ff */
[----:B------:R-:W-:-:S13]  /*e920*/  ISETP.GE.AND P6, PT, R0, c[0x0][0x53c], PT ;  /* 0x00014f0000007a0c */ /* 0x000fda0003fc6270 */
[----:B------:R-:W-:Y:S05]  /*e930*/  @P6 BRA `(.L_x_143) ;  /* 0x0000076000006947 */ /* 0x000fea0003800000 */
[----:B------:R1:W-:Y:S01]  /*e940*/  STL [R1+0x4c], R0 ;  /* 0x00004c0001007387 */ /* 0x0003e20000100800 */
[----:B------:R-:W-:Y:S01]  /*e950*/  CS2R R6, SRZ ;  /* 0x0000000000067805 */ /* 0x000fe2000001ff00 */
[----:B-1----:R-:W-:-:S04]  /*e960*/  IADD3 R0, R0, R13, RZ ;  /* 0x0000000d00007210 */ /* 0x002fc80007ffe0ff */
[----:B------:R-:W-:-:S13]  /*e970*/  ISETP.GE.OR P6, PT, R0, c[0x0][0x53c], !P5 ;  /* 0x00014f0000007a0c */ /* 0x000fda0006fc6670 */
[----:B------:R-:W-:Y:S02]  /*e980*/  @!P6 MOV R2, 0x4 ;  /* 0x000000040002e802 */ /* 0x000fe40000000f00 */
[----:B------:R-:W-:-:S03]  /*e990*/  @!P6 MOV R3, 0x4 ;  /* 0x000000040003e802 */ /* 0x000fc60000000f00 */
[----:B---3--:R-:W-:-:S04]  /*e9a0*/  @!P6 IMAD.WIDE R4, R0, R2, c[0x0][0x580] ;  /* 0x000160000004e625 */ /* 0x008fc800078e0202 */
[----:B------:R-:W-:Y:S01]  /*e9b0*/  @!P6 IMAD.WIDE R2, R0, R3, c[0x0][0x578] ;  /* 0x00015e000002e625 */ /* 0x000fe200078e0203 */
[----:B------:R-:W2:Y:S04]  /*e9c0*/  @!P6 LDG.E R6, [R4.64] ;  /* 0x000000060406e981 */ /* 0x000ea8000c1e1900 */
[----:B------:R-:W2:Y:S02]  /*e9d0*/  @!P6 LDG.E R7, [R2.64] ;  /* 0x000000060207e981 */ /* 0x000ea4000c1e1900 */
[----:B--2---:R-:W-:Y:S01]  /*e9e0*/  IMAD R0, R7, R6, RZ ;  /* 0x0000000607007224 */ /* 0x004fe200078e02ff */
[----:B------:R-:W-:Y:S05]  /*e9f0*/  BRA.DIV ~URZ, `(.L_x_144) ;  /* 0x000039627f007947 */ /* 0x000fea000b800000 */
[----:B------:R1:W2:Y:S02]  /*ea00*/  SHFL.UP PT, R2, R0, 0x1, RZ ;  /* 0x0420000000027989 */ /* 0x0002a400000e00ff */
.L_x_214:
        /* <DEDUP_REMOVED lines=16> */
.L_x_215:
[----:B--2---:R-:W-:-:S05]  /*eb10*/  IMAD R0, R0, c[0x0][0x538], RZ ;  /* 0x00014e0000007a24 */ /* 0x004fca00078e02ff */
[----:B------:R-:W-:-:S04]  /*eb20*/  IADD3 R8, R0, R8, RZ ;  /* 0x0000000800087210 */ /* 0x000fc80007ffe0ff */
[----:B------:R-:W-:-:S13]  /*eb30*/  ISETP.GT.AND P6, PT, R8, R9, PT ;  /* 0x000000090800720c */ /* 0x000fda0003fc4270 */
[----:B-1----:R-:W-:Y:S05]  /*eb40*/  @!P6 BRA `(.L_x_146) ;  /* 0xfffffdb00000e947 */ /* 0x002fea000383ffff */
.L_x_142:
[----:B------:R-:W-:-:S05]  /*eb50*/  IADD3 R8, -R0, R8, RZ ;  /* 0x0000000800087210 */ /* 0x000fca0007ffe1ff */
[----:B------:R-:W-:-:S05]  /*eb60*/  IMAD R0, R4, c[0x0][0x538], R8 ;  /* 0x00014e0004007a24 */ /* 0x000fca00078e0208 */
[----:B------:R-:W-:Y:S01]  /*eb70*/  ISETP.GT.AND P0, PT, R0, R9, PT ;  /* 0x000000090000720c */ /* 0x000fe20003f04270 */
[----:B------:R-:W-:-:S12]  /*eb80*/  BRA.DIV ~URZ, `(.L_x_147) ;  /* 0x000039d27f007947 */ /* 0x000fd8000b800000 */
[----:B------:R-:W-:-:S04]  /*eb90*/  VOTE.ANY R0, PT, !P0 ;  /* 0x0000000000007806 */ /* 0x000fc800040e0100 */
.L_x_216:
[----:B------:R1:W2:Y:S01]  /*eba0*/  POPC R11, R0 ;  /* 0x00000000000b7309 */ /* 0x0002a20000000000 */
[----:B------:R-:W-:Y:S05]  /*ebb0*/  BRA.DIV ~URZ, `(.L_x_148) ;  /* 0x000039e27f007947 */ /* 0x000fea000b800000 */
[----:B--2---:R2:W4:Y:S04]  /*ebc0*/  SHFL.IDX PT, R6, R6, R11, 0x1f ;  /* 0x00001f0b06067589 */ /* 0x00452800000e0000 */
[----:B------:R2:W1:Y:S02]  /*ebd0*/  SHFL.IDX PT, R7, R7, R11, 0x1f ;  /* 0x00001f0b07077589 */ /* 0x00046400000e0000 */
.L_x_217:
[----:B------:R-:W-:Y:S01]  /*ebe0*/  ISETP.NE.AND P0, PT, R0, RZ, PT ;  /* 0x000000ff0000720c */ /* 0x000fe20003f05270 */
[----:B------:R-:W-:-:S12]  /*ebf0*/  BSSY B0, `(.L_x_149) ;  /* 0x0000005000007945 */ /* 0x000fd80003800000 */
[----:B------:R-:W-:Y:S05]  /*ec00*/  @!P0 BRA `(.L_x_150) ;  /* 0x0000003000008947 */ /* 0x000fea0003800000 */
[----:B-1----:R-:W-:Y:S01]  /*ec10*/  IADD3 R0, R11, -0x1, RZ ;  /* 0xffffffff0b007810 */ /* 0x002fe20007ffe0ff */
[----:B------:R-:W-:Y:S05]  /*ec20*/  BRA.DIV ~URZ, `(.L_x_151) ;  /* 0x00003a427f007947 */ /* 0x000fea000b800000 */
[----:B------:R1:W2:Y:S02]  /*ec30*/  SHFL.IDX PT, R12, R4, R0, 0x1f ;  /* 0x00001f00040c7589 */ /* 0x0002a400000e0000 */
.L_x_150:
[----:B------:R-:W-:Y:S05]  /*ec40*/  BSYNC B0 ;  /* 0x0000000000007941 */ /* 0x000fea0003800000 */
.L_x_149:
[----:B--2---:R-:W-:Y:S01]  /*ec50*/  IMAD R5, R12, c[0x0][0x538], R8 ;  /* 0x00014e000c057a24 */ /* 0x004fe200078e0208 */
[----:B-1-34-:R-:W-:Y:S02]  /*ec60*/  IABS R4, R6 ;  /* 0x0000000600047213 */ /* 0x01afe40000000000 */
[----:B------:R-:W-:Y:S01]  /*ec70*/  IABS R0, R7 ;  /* 0x0000000700007213 */ /* 0x000fe20000000000 */
[----:B------:R-:W-:Y:S01]  /*ec80*/  IMAD.IADD R10, R9, 0x1, -R5 ;  /* 0x00000001090a7824 */ /* 0x000fe200078e0a05 */
[----:B------:R1:W-:Y:S01]  /*ec90*/  STL [R1+0x40], R5 ;  /* 0x0000400501007387 */ /* 0x0003e20000100800 */
[----:B------:R-:W2:Y:S03]  /*eca0*/  I2F.RP R2, R4 ;  /* 0x0000000400027306 */ /* 0x000ea60000209400 */
[----:B------:R-:W3:Y:S05]  /*ecb0*/  LDL.LU R14, [R1+0x4c] ;  /* 0x00004c00010e7983 */ /* 0x000eea0000300800 */
[----:B--2---:R-:W2:Y:S02]  /*ecc0*/  MUFU.RCP R2, R2 ;  /* 0x0000000200027308 */ /* 0x004ea40000001000 */
[----:B--2---:R-:W-:-:S06]  /*ecd0*/  IADD3 R2, R2, 0xffffffe, RZ ;  /* 0x0ffffffe02027810 */ /* 0x004fcc0007ffe0ff */
[----:B------:R-:W2:Y:S01]  /*ece0*/  F2I.FTZ.U32.TRUNC.NTZ R3, R2 ;  /* 0x0000000200037305 */ /* 0x000ea2000021f000 */
[----:B-1----:R-:W-:Y:S01]  /*ecf0*/  IMAD.MOV.U32 R5, RZ, RZ, R0 ;  /* 0x000000ffff057224 */ /* 0x002fe200078e0000 */
[----:B------:R-:W-:Y:S02]  /*ed00*/  IABS R0, R6 ;  /* 0x0000000600007213 */ /* 0x000fe40000000000 */
[----:B------:R-:W-:-:S04]  /*ed10*/  IABS R9, R10 ;  /* 0x0000000a00097213 */ /* 0x000fc80000000000 */
[----:B------:R-:W1:Y:S01]  /*ed20*/  I2F.RP R12, R5 ;  /* 0x00000005000c7306 */ /* 0x000e620000209400 */
[----:B--2---:R-:W-:-:S04]  /*ed30*/  IMAD.MOV R2, RZ, RZ, -R3 ;  /* 0x000000ffff027224 */ /* 0x004fc800078e0a03 */
[----:B------:R-:W-:Y:S01]  /*ed40*/  IMAD R8, R2, R4, RZ ;  /* 0x0000000402087224 */ /* 0x000fe200078e02ff */
[----:B------:R-:W-:Y:S01]  /*ed50*/  MOV R2, RZ ;  /* 0x000000ff00027202 */ /* 0x000fe20000000f00 */
[----:B------:R-:W-:-:S04]  /*ed60*/  IMAD.MOV R0, RZ, RZ, -R0 ;  /* 0x000000ffff007224 */ /* 0x000fc800078e0a00 */
[----:B------:R-:W-:-:S04]  /*ed70*/  IMAD.HI.U32 R8, R3, R8, R2 ;  /* 0x0000000803087227 */ /* 0x000fc800078e0002 */
[----:B------:R-:W-:Y:S02]  /*ed80*/  IMAD.MOV.U32 R2, RZ, RZ, R9 ;  /* 0x000000ffff027224 */ /* 0x000fe400078e0009 */
[----:B------:R-:W-:Y:S02]  /*ed90*/  IMAD.MOV.U32 R3, RZ, RZ, R0 ;  /* 0x000000ffff037224 */ /* 0x000fe400078e0000 */
[----:B------:R-:W-:-:S04]  /*eda0*/  IMAD.HI.U32 R0, R8, R2, RZ ;  /* 0x0000000208007227 */ /* 0x000fc800078e00ff */
[----:B------:R-:W-:Y:S02]  /*edb0*/  IMAD R2, R0, R3, R2 ;  /* 0x0000000300027224 */ /* 0x000fe400078e0202 */
[----:B-1----:R-:W1:Y:S03]  /*edc0*/  MUFU.RCP R3, R12 ;  /* 0x0000000c00037308 */ /* 0x002e660000001000 */
[----:B------:R-:W-:Y:S02]  /*edd0*/  ISETP.GT.U32.AND P1, PT, R4, R2, PT ;  /* 0x000000020400720c */ /* 0x000fe40003f24070 */
[----:B-1----:R-:W-:-:S11]  /*ede0*/  IADD3 R3, R3, 0xffffffe, RZ ;  /* 0x0ffffffe03037810 */ /* 0x002fd60007ffe0ff */
[-C--:B------:R-:W-:Y:S01]  /*edf0*/  @!P1 IADD3 R2, R2, -R4.reuse, RZ ;  /* 0x8000000402029210 */ /* 0x080fe20007ffe0ff */
[----:B------:R-:W1:Y:S03]  /*ee00*/  F2I.FTZ.U32.TRUNC.NTZ R3, R3 ;  /* 0x0000000300037305 */ /* 0x000e66000021f000 */
[----:B------:R-:W-:Y:S02]  /*ee10*/  ISETP.GE.U32.AND P2, PT, R2, R4, PT ;  /* 0x000000040200720c */ /* 0x000fe40003f46070 */
[----:B------:R-:W-:Y:S02]  /*ee20*/  LOP3.LUT R2, R10, R6, RZ, 0x3c, !PT ;  /* 0x000000060a027212 */ /* 0x000fe400078e3cff */
[----:B------:R-:W-:Y:S02]  /*ee30*/  @!P1 IADD3 R0, R0, 0x1, RZ ;  /* 0x0000000100009810 */ /* 0x000fe40007ffe0ff */
[----:B------:R-:W-:-:S02]  /*ee40*/  ISETP.GE.AND P0, PT, R2, RZ, PT ;  /* 0x000000ff0200720c */ /* 0x000fc40003f06270 */
[----:B------:R-:W-:-:S05]  /*ee50*/  ISETP.NE.AND P1, PT, R6, RZ, PT ;  /* 0x000000ff0600720c */ /* 0x000fca0003f25270 */
[----:B------:R-:W-:Y:S01]  /*ee60*/  @P2 IADD3 R0, R0, 0x1, RZ ;  /* 0x0000000100002810 */ /* 0x000fe20007ffe0ff */
[----:B-1----:R-:W-:-:S04]  /*ee70*/  IMAD.MOV R2, RZ, RZ, -R3 ;  /* 0x000000ffff027224 */ /* 0x002fc800078e0a03 */
[----:B------:R-:W-:Y:S01]  /*ee80*/  IMAD.MOV.U32 R4, RZ, RZ, R2 ;  /* 0x000000ffff047224 */ /* 0x000fe200078e0002 */
[----:B------:R-:W-:Y:S01]  /*ee90*/  IABS R2, R7 ;  /* 0x0000000700027213 */ /* 0x000fe20000000000 */
[----:B------:R-:W-:Y:S01]  /*eea0*/  @!P0 IMAD.MOV R0, RZ, RZ, -R0 ;  /* 0x000000ffff008224 */ /* 0x000fe200078e0a00 */
[----:B------:R-:W-:Y:S01]  /*eeb0*/  @!P1 LOP3.LUT R0, RZ, R6, RZ, 0x33, !PT ;  /* 0x00000006ff009212 */ /* 0x000fe200078e33ff */
[----:B------:R-:W-:Y:S01]  /*eec0*/  IMAD R4, R4, R5, RZ ;  /* 0x0000000504047224 */ /* 0x000fe200078e02ff */
[----:B------:R-:W-:Y:S01]  /*eed0*/  IADD3 R8, RZ, -R2, RZ ;  /* 0x80000002ff087210 */ /* 0x000fe20007ffe0ff */
[----:B------:R-:W-:Y:S01]  /*eee0*/  IMAD.MOV.U32 R2, RZ, RZ, RZ ;  /* 0x000000ffff027224 */ /* 0x000fe200078e00ff */
[----:B------:R-:W-:-:S03]  /*eef0*/  IABS R9, R0 ;  /* 0x0000000000097213 */ /* 0x000fc60000000000 */
[----:B------:R-:W-:Y:S01]  /*ef00*/  IMAD.HI.U32 R2, R3, R4, R2 ;  /* 0x0000000403027227 */ /* 0x000fe200078e0002 */
[----:B------:R-:W-:-:S03]  /*ef10*/  MOV R4, R8 ;  /* 0x0000000800047202 */ /* 0x000fc60000000f00 */
[----:B------:R-:W-:-:S04]  /*ef20*/  IMAD.MOV.U32 R3, RZ, RZ, R9 ;  /* 0x000000ffff037224 */ /* 0x000fc800078e0009 */
[----:B------:R-:W-:-:S04]  /*ef30*/  IMAD.HI.U32 R2, R2, R3, RZ ;  /* 0x0000000302027227 */ /* 0x000fc800078e00ff */
[----:B------:R-:W-:-:S05]  /*ef40*/  IMAD R3, R2, R4, R3 ;  /* 0x0000000402037224 */ /* 0x000fca00078e0203 */
[----:B------:R-:W-:-:S13]  /*ef50*/  ISETP.GT.U32.AND P1, PT, R5, R3, PT ;  /* 0x000000030500720c */ /* 0x000fda0003f24070 */
[----:B------:R-:W-:-:S05]  /*ef60*/  @!P1 IMAD.IADD R3, R3, 0x1, -R5 ;  /* 0x0000000103039824 */ /* 0x000fca00078e0a05 */
[----:B------:R-:W-:Y:S02]  /*ef70*/  ISETP.GE.U32.AND P2, PT, R3, R5, PT ;  /* 0x000000050300720c */ /* 0x000fe40003f46070 */
[----:B------:R-:W-:Y:S02]  /*ef80*/  LOP3.LUT R3, R0, R7, RZ, 0x3c, !PT ;  /* 0x0000000700037212 */ /* 0x000fe400078e3cff */
[----:B------:R-:W-:Y:S02]  /*ef90*/  @!P1 IADD3 R2, R2, 0x1, RZ ;  /* 0x0000000102029810 */ /* 0x000fe40007ffe0ff */
[----:B------:R-:W-:Y:S02]  /*efa0*/  ISETP.GE.AND P0, PT, R3, RZ, PT ;  /* 0x000000ff0300720c */ /* 0x000fe40003f06270 */
[----:B------:R-:W-:-:S05]  /*efb0*/  ISETP.NE.AND P1, PT, R7, RZ, PT ;  /* 0x000000ff0700720c */ /* 0x000fca0003f25270 */
[----:B------:R-:W-:-:S06]  /*efc0*/  @P2 IADD3 R2, R2, 0x1, RZ ;  /* 0x0000000102022810 */ /* 0x000fcc0007ffe0ff */
[----:B------:R-:W-:Y:S02]  /*efd0*/  @!P0 IMAD.MOV R2, RZ, RZ, -R2 ;  /* 0x000000ffff028224 */ /* 0x000fe400078e0a02 */
[----:B------:R-:W-:-:S04]  /*efe0*/  @!P1 LOP3.LUT R2, RZ, R7, RZ, 0x33, !PT ;  /* 0x00000007ff029212 */ /* 0x000fc800078e33ff */
[----:B------:R-:W-:Y:S01]  /*eff0*/  IADD3 R3, -R2, RZ, RZ ;  /* 0x000000ff02037210 */ /* 0x000fe20007ffe1ff */
[----:B------:R-:W-:Y:S02]  /*f000*/  IMAD R6, R0, R6, RZ ;  /* 0x0000000600067224 */ /* 0x000fe400078e02ff */
[C---:B------:R-:W-:Y:S02]  /*f010*/  IMAD R2, R7.reuse, 0x1000000, R2 ;  /* 0x0100000007027824 */ /* 0x040fe400078e0202 */
[----:B------:R-:W-:Y:S01]  /*f020*/  IMAD R0, R7, R3, R0 ;  /* 0x0000000307007224 */ /* 0x000fe200078e0200 */
[----:B------:R-:W-:-:S03]  /*f030*/  IADD3 R3, R10, -R6, RZ ;  /* 0x800000060a037210 */ /* 0x000fc60007ffe0ff */
[----:B------:R-:W-:-:S05]  /*f040*/  IMAD R0, R0, 0x10000, R2 ;  /* 0x0001000000007824 */ /* 0x000fca00078e0202 */
[----:B------:R1:W-:Y:S01]  /*f050*/  STL [R1+0x48], R0 ;  /* 0x0000480001007387 */ /* 0x0003e20000100800 */
[----:B---3--:R-:W-:-:S05]  /*f060*/  IMAD.IADD R14, R11, 0x1, R14 ;  /* 0x000000010b0e7824 */ /* 0x008fca00078e020e */
[----:B------:R1:W-:Y:S04]  /*f070*/  STL [R1+0x4c], R14 ;  /* 0x00004c0e01007387 */ /* 0x0003e80000100800 */
[----:B------:R1:W-:Y:S01]  /*f080*/  STL [R1+0x44], R3 ;  /* 0x0000440301007387 */ /* 0x0003e20000100800 */
[----:B------:R-:W-:Y:S05]  /*f090*/  BRA `(.L_x_152) ;  /* 0x0000005000007947 */ /* 0x000fea0003800000 */
.L_x_143:
[----:B------:R-:W-:Y:S01]  /*f0a0*/  MOV R0, c[0x0][0x53c] ;  /* 0x00014f0000007a02 */ /* 0x000fe20000000f00 */
[----:B------:R1:W-:Y:S04]  /*f0b0*/  STL [R1+0x40], R9 ;  /* 0x0000400901007387 */ /* 0x0003e80000100800 */
[----:B------:R1:W-:Y:S04]  /*f0c0*/  STL [R1+0x44], RZ ;  /* 0x000044ff01007387 */ /* 0x0003e80000100800 */
[----:B------:R1:W-:Y:S04]  /*f0d0*/  STL [R1+0x48], RZ ;  /* 0x000048ff01007387 */ /* 0x0003e80000100800 */
[----:B------:R1:W-:Y:S02]  /*f0e0*/  STL [R1+0x4c], R0 ;  /* 0x00004c0001007387 */ /* 0x0003e40000100800 */
.L_x_152:
[----:B------:R-:W-:Y:S05]  /*f0f0*/  BSYNC B1 ;  /* 0x0000000000017941 */ /* 0x000fea0003800000 */
.L_x_141:
[----:B---3--:R-:W2:Y:S04]  /*f100*/  LDL R4, [R1+0x40] ;  /* 0x0000400001047983 */ /* 0x008ea80000100800 */
[----:B------:R-:W2:Y:S04]  /*f110*/  LDL R5, [R1+0x44] ;  /* 0x0000440001057983 */ /* 0x000ea80000100800 */
[----:B------:R-:W2:Y:S04]  /*f120*/  LDL R6, [R1+0x48] ;  /* 0x0000480001067983 */ /* 0x000ea80000100800 */
[----:B------:R-:W2:Y:S01]  /*f130*/  LDL R7, [R1+0x4c] ;  /* 0x00004c0001077983 */ /* 0x000ea20000100800 */
[----:B------:R-:W-:Y:S03]  /*f140*/  WARPSYNC 0xffffffff ;  /* 0xffffffff00007948 */ /* 0x000fe60003800000 */
[----:B------:R-:W-:Y:S01]  /*f150*/  BAR.SYNC.DEFER_BLOCKING 0x4, 0x80 ;  /* 0x0102000000007b1d */ /* 0x000fe20000010000 */
[----:B------:R-:W-:-:S13]  /*f160*/  ISETP.NE.AND P0, PT, R13, RZ, PT ;  /* 0x000000ff0d00720c */ /* 0x000fda0003f05270 */
[----:B--2---:R2:W-:Y:S04]  /*f170*/  @!P0 STS.128 [0x9100], R4 ;  /* 0x00910004ff008388 */ /* 0x0045e80000000c00 */
[----:B------:R-:W-:Y:S06]  /*f180*/  BAR.ARV 0x5, 0x80 ;  /* 0x0142000000007b1d */ /* 0x000fec0000002000 */
.L_x_136:
[----:B-1----:R-:W3:Y:S02]  /*f190*/  LDL R0, [R1+0x4c] ;  /* 0x00004c0001007983 */ /* 0x002ee40000100800 */
[----:B---3--:R-:W-:-:S13]  /*f1a0*/  ISETP.GE.AND P0, PT, R0, c[0x0][0x53c], PT ;  /* 0x00014f0000007a0c */ /* 0x008fda0003f06270 */
[----:B--2-4-:R-:W-:Y:S01]  /*f1b0*/  @P0 CALL.REL.NOINC `(.L_x_153) ;  /* 0x0000001000000944 */ /* 0x014fe20003c00000 */
[----:B------:R-:W-:Y:S05]  /*f1c0*/  BRA `(.L_x_154) ;  /* 0xffff23f000007947 */ /* 0x000fea000383ffff */
.L_x_153:
[----:B------:R-:W-:Y:S05]  /*f1d0*/  EXIT ;  /* 0x000000000000794d */ /* 0x000fea0003800000 */
.L_x_34:
[----:B------:R-:W-:Y:S01]  /*f1e0*/  IMAD.MOV.U32 R0, RZ, RZ, R5 ;  /* 0x000000ffff007224 */ /* 0x000fe200078e0005 */
[----:B------:R-:W-:Y:S02]  /*f1f0*/  MOV R2, 0x1 ;  /* 0x0000000100027802 */ /* 0x000fe40000000f00 */
[----:B------:R-:W-:Y:S02]  /*f200*/  MOV R3, 0xf220 ;  /* 0x0000f22000037802 */ /* 0x000fe40000000f00 */
[----:B------:R-:W-:Y:S05]  /*f210*/  CALL.REL.NOINC `($__internal_2_$__cuda_sm70_shflsync_up_p) ;  /* 0x0000357000007944 */ /* 0x000fea0003c00000 */
[----:B------:R-:W-:Y:S01]  /*f220*/  MOV R0, R4 ;  /* 0x0000000400007202 */ /* 0x000fe20000000f00 */
[----:B------:R-:W-:Y:S05]  /*f230*/  BRA `(.L_x_155) ;  /* 0xffff123000007947 */ /* 0x000fea000383ffff */
.L_x_35:
[----:B------:R-:W-:Y:S01]  /*f240*/  IMAD.MOV.U32 R0, RZ, RZ, R5 ;  /* 0x000000ffff007224 */ /* 0x000fe200078e0005 */
[----:B------:R-:W-:Y:S02]  /*f250*/  MOV R2, 0x2 ;  /* 0x0000000200027802 */ /* 0x000fe40000000f00 */
[----:B------:R-:W-:Y:S02]  /*f260*/  MOV R3, 0xf280 ;  /* 0x0000f28000037802 */ /* 0x000fe40000000f00 */
[----:B------:R-:W-:Y:S05]  /*f270*/  CALL.REL.NOINC `($__internal_2_$__cuda_sm70_shflsync_up_p) ;  /* 0x0000351000007944 */ /* 0x000fea0003c00000 */
[----:B------:R-:W-:Y:S01]  /*f280*/  SEL R0, R4, RZ, P4 ;  /* 0x000000ff04007207 */ /* 0x000fe20002000000 */
[----:B------:R-:W-:Y:S01]  /*f290*/  IMAD.MOV.U32 R2, RZ, RZ, 0x4 ;  /* 0x00000004ff027424 */ /* 0x000fe200078e00ff */
[----:B------:R-:W-:-:S03]  /*f2a0*/  MOV R3, 0xf2d0 ;  /* 0x0000f2d000037802 */ /* 0x000fc60000000f00 */
[----:B------:R-:W-:Y:S02]  /*f2b0*/  IMAD.IADD R0, R5, 0x1, R0 ;  /* 0x0000000105007824 */ /* 0x000fe400078e0200 */
        /* <DEDUP_REMOVED lines=13> */
[----:B------:R-:W-:Y:S02]  /*f390*/  MOV R3, 0x1f ;  /* 0x0000001f00037802 */ /* 0x000fe40000000f00 */
[----:B------:R-:W-:Y:S01]  /*f3a0*/  MOV R2, 0xf3e0 ;  /* 0x0000f3e000027802 */ /* 0x000fe20000000f00 */
[----:B------:R-:W-:-:S04]  /*f3b0*/  IMAD.IADD R4, R0, 0x1, R4 ;  /* 0x0000000100047824 */ /* 0x000fc800078e0204 */
[----:B------:R-:W-:Y:S02]  /*f3c0*/  IMAD.MOV.U32 R56, RZ, RZ, R4 ;  /* 0x000000ffff387224 */ /* 0x000fe400078e0004 */
[----:B------:R-:W-:Y:S05]  /*f3d0*/  CALL.REL.NOINC `($__internal_1_$__cuda_sm70_shflsync_idx_p) ;  /* 0x0000336000007944 */ /* 0x000fea0003c00000 */
[----:B------:R-:W-:Y:S01]  /*f3e0*/  MOV R0, R58 ;  /* 0x0000003a00007202 */ /* 0x000fe20000000f00 */
[----:B------:R-:W-:Y:S05]  /*f3f0*/  BRA `(.L_x_156) ;  /* 0xffff117000007947 */ /* 0x000fea000383ffff */
.L_x_37:
[----:B------:R-:W-:Y:S02]  /*f400*/  SEL R0, RZ, 0x1, P0 ;  /* 0x00000001ff007807 */ /* 0x000fe40000000000 */
[----:B------:R-:W-:Y:S02]  /*f410*/  MOV R2, 0xf430 ;  /* 0x0000f43000027802 */ /* 0x000fe40000000f00 */
[----:B------:R-:W-:Y:S05]  /*f420*/  CALL.REL.NOINC `($__internal_3_$__cuda_sm70_votesync_ballot) ;  /* 0x000033d000007944 */ /* 0x000fea0003c00000 */
[----:B------:R-:W-:Y:S05]  /*f430*/  BRA `(.L_x_157) ;  /* 0xffff11c000007947 */ /* 0x000fea000383ffff */
.L_x_38:
[----:B------:R-:W-:Y:S01]  /*f440*/  IMAD.MOV.U32 R56, RZ, RZ, R8 ;  /* 0x000000ffff387224 */ /* 0x000fe200078e0008 */
[----:B--2---:R-:W-:Y:S01]  /*f450*/  MOV R10, R14 ;  /* 0x0000000e000a7202 */ /* 0x004fe20000000f00 */
[----:B------:R-:W-:Y:S01]  /*f460*/  IMAD.MOV.U32 R3, RZ, RZ, 0x1f ;  /* 0x0000001fff037424 */ /* 0x000fe200078e00ff */
[----:B------:R-:W-:Y:S02]  /*f470*/  MOV R2, 0xf490 ;  /* 0x0000f49000027802 */ /* 0x000fe40000000f00 */
[----:B-1----:R-:W-:Y:S05]  /*f480*/  CALL.REL.NOINC `($__internal_1_$__cuda_sm70_shflsync_idx_p) ;  /* 0x000032b000007944 */ /* 0x002fea0003c00000 */
[----:B------:R-:W-:Y:S01]  /*f490*/  IMAD.MOV.U32 R12, RZ, RZ, R58 ;  /* 0x000000ffff0c7224 */ /* 0x000fe200078e003a */
[----:B------:R-:W-:Y:S01]  /*f4a0*/  MOV R56, R7 ;  /* 0x0000000700387202 */ /* 0x000fe20000000f00 */
[----:B------:R-:W-:Y:S01]  /*f4b0*/  IMAD.MOV.U32 R6, RZ, RZ, RZ ;  /* 0x000000ffff067224 */ /* 0x000fe200078e00ff */
[----:B------:R-:W-:Y:S01]  /*f4c0*/  MOV R10, R14 ;  /* 0x0000000e000a7202 */ /* 0x000fe20000000f00 */
[----:B------:R-:W-:Y:S01]  /*f4d0*/  IMAD.MOV.U32 R3, RZ, RZ, 0x1f ;  /* 0x0000001fff037424 */ /* 0x000fe200078e00ff */
[----:B------:R-:W-:-:S02]  /*f4e0*/  MOV R2, 0xf500 ;  /* 0x0000f50000027802 */ /* 0x000fc40000000f00 */
[----:B------:R-:W-:Y:S05]  /*f4f0*/  CALL.REL.NOINC `($__internal_1_$__cuda_sm70_shflsync_idx_p) ;  /* 0x0000324000007944 */ /* 0x000fea0003c00000 */
[----:B------:R-:W-:Y:S01]  /*f500*/  MOV R11, R58 ;  /* 0x0000003a000b7202 */ /* 0x000fe20000000f00 */
[----:B------:R-:W-:Y:S05]  /*f510*/  BRA `(.L_x_158) ;  /* 0xffff113000007947 */ /* 0x000fea000383ffff */
.L_x_41:
[----:B------:R-:W-:Y:S01]  /*f520*/  IMAD.MOV.U32 R56, RZ, RZ, R4 ;  /* 0x000000ffff387224 */ /* 0x000fe200078e0004 */
[----:B------:R-:W-:-:S02]  /*f530*/  MOV R3, 0x1f ;  /* 0x0000001f00037802 */ /* 0x000fc40000000f00 */
[----:B------:R-:W-:Y:S02]  /*f540*/  MOV R2, 0xf560 ;  /* 0x0000f56000027802 */ /* 0x000fe40000000f00 */
[----:B-1234-:R-:W-:Y:S05]  /*f550*/  CALL.REL.NOINC `($__internal_1_$__cuda_sm70_shflsync_idx_p) ;  /* 0x000031e000007944 */ /* 0x01efea0003c00000 */
[----:B------:R-:W-:Y:S01]  /*f560*/  MOV R6, R58 ;  /* 0x0000003a00067202 */ /* 0x000fe20000000f00 */
[----:B------:R-:W-:Y:S05]  /*f570*/  BRA `(.L_x_40) ;  /* 0xffff113000007947 */ /* 0x000fea000383ffff */
.L_x_49:
[----:B------:R-:W-:Y:S01]  /*f580*/  IMAD.MOV.U32 R56, RZ, RZ, R5 ;  /* 0x000000ffff387224 */ /* 0x000fe200078e0005 */
[----:B------:R-:W-:Y:S01]  /*f590*/  MOV R10, RZ ;  /* 0x000000ff000a7202 */ /* 0x000fe20000000f00 */
[----:B------:R-:W-:Y:S01]  /*f5a0*/  IMAD.MOV.U32 R3, RZ, RZ, 0x181f ;  /* 0x0000181fff037424 */ /* 0x000fe200078e00ff */
[----:B------:R-:W-:Y:S02]  /*f5b0*/  MOV R2, 0xf5d0 ;  /* 0x0000f5d000027802 */ /* 0x000fe40000000f00 */
[----:B-----5:R-:W-:Y:S05]  /*f5c0*/  CALL.REL.NOINC `($__internal_1_$__cuda_sm70_shflsync_idx_p) ;  /* 0x0000317000007944 */ /* 0x020fea0003c00000 */
[----:B------:R-:W-:Y:S01]  /*f5d0*/  MOV R7, R58 ;  /* 0x0000003a00077202 */ /* 0x000fe20000000f00 */
[----:B------:R-:W-:Y:S05]  /*f5e0*/  BRA `(.L_x_159) ;  /* 0xffff2bd000007947 */ /* 0x000fea000383ffff */
.L_x_50:
[----:B------:R-:W-:Y:S01]  /*f5f0*/  IMAD.MOV.U32 R56, RZ, RZ, R6 ;  /* 0x000000ffff387224 */ /* 0x000fe200078e0006 */
[----:B------:R-:W-:Y:S01]  /*f600*/  MOV R10, RZ ;  /* 0x000000ff000a7202 */ /* 0x000fe20000000f00 */
[----:B------:R-:W-:Y:S01]  /*f610*/  IMAD.MOV.U32 R3, RZ, RZ, 0x181f ;  /* 0x0000181fff037424 */ /* 0x000fe200078e00ff */
[----:B------:R-:W-:Y:S02]  /*f620*/  MOV R2, 0xf640 ;  /* 0x0000f64000027802 */ /* 0x000fe40000000f00 */
[----:B-12--5:R-:W-:Y:S05]  /*f630*/  CALL.REL.NOINC `($__internal_1_$__cuda_sm70_shflsync_idx_p) ;  /* 0x0000310000007944 */ /* 0x026fea0003c00000 */
[----:B------:R-:W-:Y:S01]  /*f640*/  MOV R2, R58 ;  /* 0x0000003a00027202 */ /* 0x000fe20000000f00 */
[----:B------:R-:W-:Y:S05]  /*f650*/  BRA `(.L_x_160) ;  /* 0xffff2b8000007947 */ /* 0x000fea000383ffff */
.L_x_53:
[----:B------:R-:W-:Y:S01]  /*f660*/  IMAD.MOV.U32 R56, RZ, RZ, R5 ;  /* 0x000000ffff387224 */ /* 0x000fe200078e0005 */
[----:B------:R-:W-:Y:S01]  /*f670*/  MOV R10, 0x1 ;  /* 0x00000001000a7802 */ /* 0x000fe20000000f00 */
[----:B-1----:R-:W-:Y:S01]  /*f680*/  IMAD.MOV.U32 R3, RZ, RZ, 0x181f ;  /* 0x0000181fff037424 */ /* 0x002fe200078e00ff */
[----:B----4-:R-:W-:-:S02]  /*f690*/  MOV R2, 0xf6b0 ;  /* 0x0000f6b000027802 */ /* 0x010fc40000000f00 */
[----:B--2--5:R-:W-:Y:S05]  /*f6a0*/  CALL.REL.NOINC `($__internal_1_$__cuda_sm70_shflsync_idx_p) ;  /* 0x0000309000007944 */ /* 0x024fea0003c00000 */
[----:B------:R-:W-:Y:S01]  /*f6b0*/  IMAD.MOV.U32 R7, RZ, RZ, R58 ;  /* 0x000000ffff077224 */ /* 0x000fe200078e003a */
[----:B------:R-:W-:Y:S01]  /*f6c0*/  MOV R10, 0x1 ;  /* 0x00000001000a7802 */ /* 0x000fe20000000f00 */
[----:B------:R-:W-:Y:S01]  /*f6d0*/  IMAD.MOV.U32 R56, RZ, RZ, R6 ;  /* 0x000000ffff387224 */ /* 0x000fe200078e0006 */
[----:B------:R-:W-:-:S02]  /*f6e0*/  MOV R3, 0x181f ;  /* 0x0000181f00037802 */ /* 0x000fc40000000f00 */
[----:B------:R-:W-:Y:S02]  /*f6f0*/  MOV R2, 0xf710 ;  /* 0x0000f71000027802 */ /* 0x000fe40000000f00 */
[----:B------:R-:W-:Y:S05]  /*f700*/  CALL.REL.NOINC `($__internal_1_$__cuda_sm70_shflsync_idx_p) ;  /* 0x0000303000007944 */ /* 0x000fea0003c00000 */
[----:B------:R-:W-:Y:S01]  /*f710*/  MOV R2, R58 ;  /* 0x0000003a00027202 */ /* 0x000fe20000000f00 */
[----:B------:R-:W-:Y:S05]  /*f720*/  BRA `(.L_x_161) ;  /* 0xffff2c0000007947 */ /* 0x000fea000383ffff */
.L_x_56:
[----:B------:R-:W-:Y:S01]  /*f730*/  IMAD.MOV.U32 R56, RZ, RZ, R5 ;  /* 0x000000ffff387224 */ /* 0x000fe200078e0005 */
[----:B------:R-:W-:Y:S01]  /*f740*/  MOV R10, 0x2 ;  /* 0x00000002000a7802 */ /* 0x000fe20000000f00 */
[----:B-1----:R-:W-:Y:S01]  /*f750*/  IMAD.MOV.U32 R3, RZ, RZ, 0x181f ;  /* 0x0000181fff037424 */ /* 0x002fe200078e00ff */
[----:B------:R-:W-:Y:S02]  /*f760*/  MOV R2, 0xf780 ;  /* 0x0000f78000027802 */ /* 0x000fe40000000f00 */
[----:B--23-5:R-:W-:Y:S05]  /*f770*/  CALL.REL.NOINC `($__internal_1_$__cuda_sm70_shflsync_idx_p) ;  /* 0x00002fc000007944 */ /* 0x02cfea0003c00000 */
[----:B------:R-:W-:Y:S01]  /*f780*/  MOV R7, R58 ;  /* 0x0000003a00077202 */ /* 0x000fe20000000f00 */
[----:B------:R-:W-:Y:S05]  /*f790*/  BRA `(.L_x_162) ;  /* 0xffff2c7000007947 */ /* 0x000fea000383ffff */
.L_x_57:
[----:B------:R-:W-:Y:S01]  /*f7a0*/  IMAD.MOV.U32 R56, RZ, RZ, R6 ;  /* 0x000000ffff387224 */ /* 0x000fe200078e0006 */
[----:B------:R-:W-:Y:S01]  /*f7b0*/  MOV R10, 0x2 ;  /* 0x00000002000a7802 */ /* 0x000fe20000000f00 */
[----:B-1----:R-:W-:Y:S01]  /*f7c0*/  IMAD.MOV.U32 R3, RZ, RZ, 0x181f ;  /* 0x0000181fff037424 */ /* 0x002fe200078e00ff */
[----:B------:R-:W-:Y:S02]  /*f7d0*/  MOV R2, 0xf7f0 ;  /* 0x0000f7f000027802 */ /* 0x000fe40000000f00 */
[----:B--2345:R-:W-:Y:S05]  /*f7e0*/  CALL.REL.NOINC `($__internal_1_$__cuda_sm70_shflsync_idx_p) ;  /* 0x00002f5000007944 */ /* 0x03cfea0003c00000 */
[----:B------:R-:W-:Y:S01]  /*f7f0*/  MOV R2, R58 ;  /* 0x0000003a00027202 */ /* 0x000fe20000000f00 */
[----:B------:R-:W-:Y:S05]  /*f800*/  BRA `(.L_x_163) ;  /* 0xffff2c2000007947 */ /* 0x000fea000383ffff */
.L_x_60:
[----:B------:R-:W-:Y:S01]  /*f810*/  IMAD.MOV.U32 R56, RZ, RZ, R5 ;  /* 0x000000ffff387224 */ /* 0x000fe200078e0005 */
[----:B------:R-:W-:Y:S01]  /*f820*/  MOV R10, 0x3 ;  /* 0x00000003000a7802 */ /* 0x000fe20000000f00 */
[----:B--2---:R-:W-:Y:S01]  /*f830*/  IMAD.MOV.U32 R3, RZ, RZ, 0x181f ;  /* 0x0000181fff037424 */ /* 0x004fe200078e00ff */
[----:B------:R-:W-:-:S02]  /*f840*/  MOV R2, 0xf860 ;  /* 0x0000f86000027802 */ /* 0x000fc40000000f00 */
[----:B-1-345:R-:W-:Y:S05]  /*f850*/  CALL.REL.NOINC `($__internal_1_$__cuda_sm70_shflsync_idx_p) ;  /* 0x00002ee000007944 */ /* 0x03afea0003c00000 */
        /* <DEDUP_REMOVED lines=8> */
.L_x_63:
[----:B------:R-:W-:Y:S01]  /*f8e0*/  IMAD.MOV.U32 R56, RZ, RZ, R5 ;  /* 0x000000ffff387224 */ /* 0x000fe200078e0005 */
[----:B------:R-:W-:Y:S01]  /*f8f0*/  MOV R10, 0x4 ;  /* 0x00000004000a7802 */ /* 0x000fe20000000f00 */
[----:B-1----:R-:W-:Y:S01]  /*f900*/  IMAD.MOV.U32 R3, RZ, RZ, 0x181f ;  /* 0x0000181fff037424 */ /* 0x002fe200078e00ff */
[----:B--2---:R-:W-:Y:S02]  /*f910*/  MOV R2, 0xf930 ;  /* 0x0000f93000027802 */ /* 0x004fe40000000f00 */
[----:B---345:R-:W-:Y:S05]  /*f920*/  CALL.REL.NOINC `($__internal_1_$__cuda_sm70_shflsync_idx_p) ;  /* 0x00002e1000007944 */ /* 0x038fea0003c00000 */
[----:B------:R-:W-:Y:S01]  /*f930*/  MOV R7, R58 ;  /* 0x0000003a00077202 */ /* 0x000fe20000000f00 */
[----:B------:R-:W-:Y:S05]  /*f940*/  BRA `(.L_x_165) ;  /* 0xffff2cb000007947 */ /* 0x000fea000383ffff */
.L_x_64:
[----:B------:R-:W-:Y:S01]  /*f950*/  IMAD.MOV.U32 R56, RZ, RZ, R6 ;  /* 0x000000ffff387224 */ /* 0x000fe200078e0006 */
[----:B------:R-:W-:Y:S01]  /*f960*/  MOV R10, 0x4 ;  /* 0x00000004000a7802 */ /* 0x000fe20000000f00 */
[----:B------:R-:W-:Y:S01]  /*f970*/  IMAD.MOV.U32 R3, RZ, RZ, 0x181f ;  /* 0x0000181fff037424 */ /* 0x000fe200078e00ff */
[----:B--2---:R-:W-:Y:S02]  /*f980*/  MOV R2, 0xf9a0 ;  /* 0x0000f9a000027802 */ /* 0x004fe40000000f00 */
[----:B-1-345:R-:W-:Y:S05]  /*f990*/  CALL.REL.NOINC `($__internal_1_$__cuda_sm70_shflsync_idx_p) ;  /* 0x00002da000007944 */ /* 0x03afea0003c00000 */
[----:B------:R-:W-:Y:S01]  /*f9a0*/  MOV R2, R58 ;  /* 0x0000003a00027202 */ /* 0x000fe20000000f00 */
[----:B------:R-:W-:Y:S05]  /*f9b0*/  BRA `(.L_x_166) ;  /* 0xffff2c6000007947 */ /* 0x000fea000383ffff */
.L_x_67:
[----:B------:R-:W-:Y:S01]  /*f9c0*/  IMAD.MOV.U32 R56, RZ, RZ, R5 ;  /* 0x000000ffff387224 */ /* 0x000fe200078e0005 */
[----:B------:R-:W-:Y:S01]  /*f9d0*/  MOV R10, 0x5 ;  /* 0x00000005000a7802 */ /* 0x000fe20000000f00 */
[----:B-1----:R-:W-:Y:S01]  /*f9e0*/  IMAD.MOV.U32 R3, RZ, RZ, 0x181f ;  /* 0x0000181fff037424 */ /* 0x002fe200078e00ff */
[----:B------:R-:W-:-:S02]  /*f9f0*/  MOV R2, 0xfa10 ;  /* 0x0000fa1000027802 */ /* 0x000fc40000000f00 */
[----:B--2345:R-:W-:Y:S05]  /*fa00*/  CALL.REL.NOINC `($__internal_1_$__cuda_sm70_shflsync_idx_p) ;  /* 0x00002d3000007944 */ /* 0x03cfea0003c00000 */
        /* <DEDUP_REMOVED lines=8> */
.L_x_70:
[----:B------:R-:W-:Y:S01]  /*fa90*/  IMAD.MOV.U32 R56, RZ, RZ, R5 ;  /* 0x000000ffff387224 */ /* 0x000fe200078e0005 */
[----:B------:R-:W-:Y:S01]  /*faa0*/  MOV R10, 0x6 ;  /* 0x00000006000a7802 */ /* 0x000fe20000000f00 */
[----:B-1----:R-:W-:Y:S01]  /*fab0*/  IMAD.MOV.U32 R3, RZ, RZ, 0x181f ;  /* 0x0000181fff037424 */ /* 0x002fe200078e00ff */
[----:B------:R-:W-:Y:S02]  /*fac0*/  MOV R2, 0xfae0 ;  /* 0x0000fae000027802 */ /* 0x000fe40000000f00 */
[----:B--2345:R-:W-:Y:S05]  /*fad0*/  CALL.REL.NOINC `($__internal_1_$__cuda_sm70_shflsync_idx_p) ;  /* 0x00002c6000007944 */ /* 0x03cfea0003c00000 */
[----:B------:R-:W-:Y:S01]  /*fae0*/  MOV R7, R58 ;  /* 0x0000003a00077202 */ /* 0x000fe20000000f00 */
[----:B------:R-:W-:Y:S05]  /*faf0*/  BRA `(.L_x_168) ;  /* 0xffff2cf000007947 */ /* 0x000fea000383ffff */
.L_x_71:
[----:B------:R-:W-:Y:S01]  /*fb00*/  IMAD.MOV.U32 R56, RZ, RZ, R6 ;  /* 0x000000ffff387224 */ /* 0x000fe200078e0006 */
[----:B------:R-:W-:Y:S01]  /*fb10*/  MOV R10, 0x6 ;  /* 0x00000006000a7802 */ /* 0x000fe20000000f00 */
[----:B-1----:R-:W-:Y:S01]  /*fb20*/  IMAD.MOV.U32 R3, RZ, RZ, 0x181f ;  /* 0x0000181fff037424 */ /* 0x002fe200078e00ff */
[----:B------:R-:W-:Y:S02]  /*fb30*/  MOV R2, 0xfb50 ;  /* 0x0000fb5000027802 */ /* 0x000fe40000000f00 */
[----:B--2345:R-:W-:Y:S05]  /*fb40*/  CALL.REL.NOINC `($__internal_1_$__cuda_sm70_shflsync_idx_p) ;  /* 0x00002bf000007944 */ /* 0x03cfea0003c00000 */
[----:B------:R-:W-:Y:S01]  /*fb50*/  MOV R2, R58 ;  /* 0x0000003a00027202 */ /* 0x000fe20000000f00 */
[----:B------:R-:W-:Y:S05]  /*fb60*/  BRA `(.L_x_169) ;  /* 0xffff2ca000007947 */ /* 0x000fea000383ffff */
.L_x_74:
        /* <DEDUP_REMOVED lines=13> */
.L_x_77:
[----:B------:R-:W-:Y:S01]  /*fc40*/  IMAD.MOV.U32 R56, RZ, RZ, R4 ;  /* 0x000000ffff387224 */ /* 0x000fe200078e0004 */
[----:B------:R-:W-:Y:S01]  /*fc50*/  MOV R10, RZ ;  /* 0x000000ff000a7202 */ /* 0x000fe20000000f00 */
[----:B------:R-:W-:Y:S01]  /*fc60*/  IMAD.MOV.U32 R3, RZ, RZ, 0x181f ;  /* 0x0000181fff037424 */ /* 0x000fe200078e00ff */
[----:B------:R-:W-:Y:S02]  /*fc70*/  MOV R2, 0xfc90 ;  /* 0x0000fc9000027802 */ /* 0x000fe40000000f00 */
[----:B------:R-:W-:Y:S05]  /*fc80*/  CALL.REL.NOINC `($__internal_1_$__cuda_sm70_shflsync_idx_p) ;  /* 0x00002ab000007944 */ /* 0x000fea0003c00000 */
[----:B------:R-:W-:Y:S01]  /*fc90*/  MOV R7, R58 ;  /* 0x0000003a00077202 */ /* 0x000fe20000000f00 */
[----:B------:R-:W-:Y:S05]  /*fca0*/  BRA `(.L_x_171) ;  /* 0xffff495000007947 */ /* 0x000fea000383ffff */
.L_x_78:
[----:B------:R-:W-:Y:S01]  /*fcb0*/  IMAD.MOV.U32 R56, RZ, RZ, R0 ;  /* 0x000000ffff387224 */ /* 0x000fe200078e0000 */
[----:B------:R-:W-:Y:S01]  /*fcc0*/  MOV R10, RZ ;  /* 0x000000ff000a7202 */ /* 0x000fe20000000f00 */
[----:B------:R-:W-:Y:S01]  /*fcd0*/  IMAD.MOV.U32 R3, RZ, RZ, 0x181f ;  /* 0x0000181fff037424 */ /* 0x000fe200078e00ff */
[----:B------:R-:W-:Y:S02]  /*fce0*/  MOV R2, 0xfd00 ;  /* 0x0000fd0000027802 */ /* 0x000fe40000000f00 */
[----:B-12---:R-:W-:Y:S05]  /*fcf0*/  CALL.REL.NOINC `($__internal_1_$__cuda_sm70_shflsync_idx_p) ;  /* 0x00002a4000007944 */ /* 0x006fea0003c00000 */
[----:B------:R-:W-:Y:S01]  /*fd00*/  ISETP.GE.AND P1, PT, R231, c[0x0][0x1d4], PT ;  /* 0x00007500e7007a0c */ /* 0x000fe20003f26270 */
[----:B------:R-:W-:Y:S01]  /*fd10*/  IMAD.MOV.U32 R56, RZ, RZ, R4 ;  /* 0x000000ffff387224 */ /* 0x000fe200078e0004 */
[----:B------:R-:W-:Y:S01]  /*fd20*/  IADD3 R2, P2, R58, R155, RZ ;  /* 0x0000009b3a027210 */ /* 0x000fe20007f5e0ff */
[----:B------:R-:W-:Y:S01]  /*fd30*/  IMAD.MOV.U32 R10, RZ, RZ, 0x1 ;  /* 0x00000001ff0a7424 */ /* 0x000fe200078e00ff */
[----:B------:R-:W-:-:S03]  /*fd40*/  SEL R5, RZ, 0x10, P1 ;  /* 0x00000010ff057807 */ /* 0x000fc60000800000 */
[----:B------:R-:W-:-:S06]  /*fd50*/  IMAD.X R3, R7, 0x1, R36, P2 ;  /* 0x0000000107037824 */ /* 0x000fcc00010e0624 */
[----:B------:R-:W-:Y:S01]  /*fd60*/  @!PT LDS RZ, [RZ] ;  /* 0x00000000fffff984 */ /* 0x000fe20000000800 */
[----:B------:R-:W-:Y:S01]  /*fd70*/  @!PT LDS RZ, [RZ] ;  /* 0x00000000fffff984 */ /* 0x000fe20000000800 */
[----:B------:R-:W-:Y:S01]  /*fd80*/  @!PT LDS RZ, [RZ] ;  /* 0x00000000fffff984 */ /* 0x000fe20000000800 */
[----:B------:R1:W-:Y:S02]  /*fd90*/  LDGSTS.E.BYPASS.LTC128B.128 [R204+0x2900], [R2.64], !P1 ;  /* 0x0290000002cc7fae */ /* 0x0003e4000c901d46 */
[----:B-1----:R-:W-:Y:S01]  /*fda0*/  IMAD.MOV.U32 R3, RZ, RZ, 0x181f ;  /* 0x0000181fff037424 */ /* 0x002fe200078e00ff */
[----:B------:R-:W-:Y:S02]  /*fdb0*/  MOV R2, 0xfdd0 ;  /* 0x0000fdd000027802 */ /* 0x000fe40000000f00 */
[----:B------:R-:W-:Y:S05]  /*fdc0*/  CALL.REL.NOINC `($__internal_1_$__cuda_sm70_shflsync_idx_p) ;  /* 0x0000297000007944 */ /* 0x000fea0003c00000 */
[----:B------:R-:W-:Y:S01]  /*fdd0*/  IMAD.MOV.U32 R7, RZ, RZ, R58 ;  /* 0x000000ffff077224 */ /* 0x000fe200078e003a */
[----:B------:R-:W-:Y:S01]  /*fde0*/  MOV R10, 0x1 ;  /* 0x00000001000a7802 */ /* 0x000fe20000000f00 */
[----:B------:R-:W-:Y:S01]  /*fdf0*/  IMAD.MOV.U32 R56, RZ, RZ, R0 ;  /* 0x000000ffff387224 */ /* 0x000fe200078e0000 */
[----:B------:R-:W-:Y:S02]  /*fe00*/  MOV R3, 0x181f ;  /* 0x0000181f00037802 */ /* 0x000fe40000000f00 */
[----:B------:R-:W-:Y:S02]  /*fe10*/  MOV R2, 0xfe30 ;  /* 0x0000fe3000027802 */ /* 0x000fe40000000f00 */
[----:B------:R-:W-:Y:S05]  /*fe20*/  CALL.REL.NOINC `($__internal_1_$__cuda_sm70_shflsync_idx_p) ;  /* 0x0000291000007944 */ /* 0x000fea0003c00000 */
[C---:B------:R-:W-:Y:S01]  /*fe30*/  IADD3 R2, -R5.reuse, 0x10, RZ ;  /* 0x0000001005027810 */ /* 0x040fe20007ffe1ff */
[----:B------:R-:W-:Y:S01]  /*fe40*/  IMAD.MOV.U32 R56, RZ, RZ, R4 ;  /* 0x000000ffff387224 */ /* 0x000fe200078e0004 */
[----:B------:R-:W-:Y:S01]  /*fe50*/  ISETP.NE.U32.AND P3, PT, R5, RZ, PT ;  /* 0x000000ff0500720c */ /* 0x000fe20003f65070 */
[----:B------:R-:W-:Y:S01]  /*fe60*/  IMAD.MOV.U32 R10, RZ, RZ, 0x2 ;  /* 0x00000002ff0a7424 */ /* 0x000fe200078e00ff */
[----:B------:R-:W-:-:S04]  /*fe70*/  LOP3.LUT R2, R2, 0xf, RZ, 0xc0, !PT ;  /* 0x0000000f02027812 */ /* 0x000fc800078ec0ff */
[----:B------:R-:W-:-:S04]  /*fe80*/  IADD3 R2, P2, P1, R2, R58, R155 ;  /* 0x0000003a02027210 */ /* 0x000fc8000795e09b */
[----:B------:R-:W-:-:S05]  /*fe90*/  IADD3.X R3, RZ, R7, R36, P2, P1 ;  /* 0x00000007ff037210 */ /* 0x000fca00017e2424 */
[----:B------:R-:W-:Y:S01]  /*fea0*/  @!PT LDS RZ, [RZ] ;  /* 0x00000000fffff984 */ /* 0x000fe20000000800 */
[----:B------:R-:W-:Y:S01]  /*feb0*/  @!PT LDS RZ, [RZ] ;  /* 0x00000000fffff984 */ /* 0x000fe20000000800 */
[----:B------:R-:W-:Y:S01]  /*fec0*/  @!PT LDS RZ, [RZ] ;  /* 0x00000000fffff984 */ /* 0x000fe20000000800 */
[----:B------:R1:W-:Y:S02]  /*fed0*/  LDGSTS.E.BYPASS.LTC128B.128.ZFILL [R204+0x3100], [R2.64], P3 ;  /* 0x0310000002cc7fae */ /* 0x0003e40009941d46 */
        /* <DEDUP_REMOVED lines=49> */
[----:B------:R-:W-:Y:S01]  /*101f0*/  MOV R0, R58 ;  /* 0x0000003a00007202 */ /* 0x000fe20000000f00 */
[----:B------:R-:W-:Y:S05]  /*10200*/  BRA `(.L_x_172) ;  /* 0xffff457000007947 */ /* 0x000fea000383ffff */
.L_x_79:
[----:B------:R-:W-:Y:S02]  /*10210*/  MOV R3, 0x2 ;  /* 0x0000000200037802 */ /* 0x000fe40000000f00 */
[----:B------:R-:W-:-:S02]  /*10220*/  MOV R2, 0x10240 ;  /* 0x0001024000027802 */ /* 0x000fc40000000f00 */
[----:B------:R-:W-:Y:S05]  /*10230*/  CALL.REL.NOINC `($__internal_0_$__cuda_sm70_shflsync_bfly_p) ;  /* 0x000024a000007944 */ /* 0x000fea0003c00000 */
[----:B------:R-:W-:Y:S01]  /*10240*/  MOV R0, R8 ;  /* 0x0000000800007202 */ /* 0x000fe20000000f00 */
[----:B------:R-:W-:Y:S05]  /*10250*/  BRA `(.L_x_173) ;  /* 0xffff511000007947 */ /* 0x000fea000383ffff */
.L_x_80:
[----:B------:R-:W-:Y:S02]  /*10260*/  MOV R3, 0x1 ;  /* 0x0000000100037802 */ /* 0x000fe40000000f00 */
[----:B------:R-:W-:-:S02]  /*10270*/  MOV R2, 0x10290 ;  /* 0x0001029000027802 */ /* 0x000fc40000000f00 */
[----:B------:R-:W-:Y:S05]  /*10280*/  CALL.REL.NOINC `($__internal_0_$__cuda_sm70_shflsync_bfly_p) ;  /* 0x0000245000007944 */ /* 0x000fea0003c00000 */
[----:B------:R-:W-:Y:S01]  /*10290*/  FMNMX.FTZ R72, R4, R8, !PT ;  /* 0x0000000804487209 */ /* 0x000fe20007810000 */
[----:B------:R-:W-:Y:S01]  /*102a0*/  IMAD.MOV.U32 R4, RZ, RZ, R5 ;  /* 0x000000ffff047224 */ /* 0x000fe200078e0005 */
[----:B------:R-:W-:Y:S01]  /*102b0*/  MOV R2, 0x102e0 ;  /* 0x000102e000027802 */ /* 0x000fe20000000f00 */
[----:B------:R-:W-:-:S02]  /*102c0*/  IMAD.MOV.U32 R3, RZ, RZ, 0x2 ;  /* 0x00000002ff037424 */ /* 0x000fc400078e00ff */
[----:B------:R-:W-:Y:S05]  /*102d0*/  CALL.REL.NOINC `($__internal_0_$__cuda_sm70_shflsync_bfly_p) ;  /* 0x0000240000007944 */ /* 0x000fea0003c00000 */
[----:B------:R-:W-:Y:S01]  /*102e0*/  FMNMX.FTZ R5, R5, R8, !PT ;  /* 0x0000000805057209 */ /* 0x000fe20007810000 */
[----:B------:R-:W-:Y:S01]  /*102f0*/  IMAD.MOV.U32 R3, RZ, RZ, 0x1 ;  /* 0x00000001ff037424 */ /* 0x000fe200078e00ff */
[----:B------:R-:W-:-:S03]  /*10300*/  MOV R2, 0x10330 ;  /* 0x0001033000027802 */ /* 0x000fc60000000f00 */
[----:B------:R-:W-:Y:S02]  /*10310*/  IMAD.MOV.U32 R4, RZ, RZ, R5 ;  /* 0x000000ffff047224 */ /* 0x000fe400078e0005 */
[----:B------:R-:W-:Y:S05]  /*10320*/  CALL.REL.NOINC `($__internal_0_$__cuda_sm70_shflsync_bfly_p) ;  /* 0x000023b000007944 */ /* 0x000fea0003c00000 */
[----:B------:R-:W-:Y:S01]  /*10330*/  FMNMX.FTZ R71, R5, R8, !PT ;  /* 0x0000000805477209 */ /* 0x000fe20007810000 */
[----:B------:R-:W-:Y:S01]  /*10340*/  IMAD.MOV.U32 R4, RZ, RZ, R6 ;  /* 0x000000ffff047224 */ /* 0x000fe200078e0006 */
[----:B------:R-:W-:Y:S01]  /*10350*/  MOV R2, 0x10380 ;  /* 0x0001038000027802 */ /* 0x000fe20000000f00 */
[----:B------:R-:W-:Y:S02]  /*10360*/  IMAD.MOV.U32 R3, RZ, RZ, 0x2 ;  /* 0x00000002ff037424 */ /* 0x000fe400078e00ff */
        /* <DEDUP_REMOVED lines=16> */
[----:B------:R-:W-:Y:S01]  /*10470*/  MOV R14, R8 ;  /* 0x00000008000e7202 */ /* 0x000fe20000000f00 */
[----:B------:R-:W-:Y:S05]  /*10480*/  BRA `(.L_x_174) ;  /* 0xffff4fd000007947 */ /* 0x000fea000383ffff */
.L_x_82:
[----:B-1--4-:R-:W-:Y:S01]  /*10490*/  MOV R3, 0x181f ;  /* 0x0000181f00037802 */ /* 0x012fe20000000f00 */
[----:B------:R-:W-:Y:S01]  /*104a0*/  IMAD.MOV.U32 R10, RZ, RZ, RZ ;  /* 0x000000ffff0a7224 */ /* 0x000fe200078e00ff */
[----:B------:R-:W-:Y:S02]  /*104b0*/  MOV R2, 0x104d0 ;  /* 0x000104d000027802 */ /* 0x000fe40000000f00 */
[----:B------:R-:W-:Y:S05]  /*104c0*/  CALL.REL.NOINC `($__internal_1_$__cuda_sm70_shflsync_idx_p) ;  /* 0x0000227000007944 */ /* 0x000fea0003c00000 */
[----:B------:R-:W-:-:S05]  /*104d0*/  BRA `(.L_x_175) ;  /* 0xffff6b9000007947 */ /* 0x000fca000383ffff */
.L_x_85:
[----:B------:R-:W-:Y:S01]  /*104e0*/  MOV R10, RZ ;  /* 0x000000ff000a7202 */ /* 0x000fe20000000f00 */
[----:B------:R-:W-:Y:S01]  /*104f0*/  IMAD.MOV.U32 R56, RZ, RZ, R5 ;  /* 0x000000ffff387224 */ /* 0x000fe200078e0005 */
[----:B------:R-:W-:Y:S01]  /*10500*/  MOV R2, 0x10530 ;  /* 0x0001053000027802 */ /* 0x000fe20000000f00 */
[----:B------:R-:W-:Y:S02]  /*10510*/  IMAD.MOV.U32 R3, RZ, RZ, 0x181f ;  /* 0x0000181fff037424 */ /* 0x000fe400078e00ff */
[----:B------:R-:W-:Y:S05]  /*10520*/  CALL.REL.NOINC `($__internal_1_$__cuda_sm70_shflsync_idx_p) ;  /* 0x0000221000007944 */ /* 0x000fea0003c00000 */
[----:B------:R-:W-:Y:S01]  /*10530*/  MOV R9, R58 ;  /* 0x0000003a00097202 */ /* 0x000fe20000000f00 */
[----:B------:R-:W-:-:S05]  /*10540*/  BRA `(.L_x_176) ;  /* 0xffff7ff000007947 */ /* 0x000fca000383ffff */
.L_x_86:
[----:B------:R-:W-:Y:S01]  /*10550*/  MOV R10, RZ ;  /* 0x000000ff000a7202 */ /* 0x000fe20000000f00 */
[----:B------:R-:W-:Y:S01]  /*10560*/  IMAD.MOV.U32 R56, RZ, RZ, R4 ;  /* 0x000000ffff387224 */ /* 0x000fe200078e0004 */
[----:B------:R-:W-:Y:S01]  /*10570*/  MOV R2, 0x105a0 ;  /* 0x000105a000027802 */ /* 0x000fe20000000f00 */
[----:B------:R-:W-:Y:S02]  /*10580*/  IMAD.MOV.U32 R3, RZ, RZ, 0x181f ;  /* 0x0000181fff037424 */ /* 0x000fe400078e00ff */
[----:B-12---:R-:W-:Y:S05]  /*10590*/  CALL.REL.NOINC `($__internal_1_$__cuda_sm70_shflsync_idx_p) ;  /* 0x000021a000007944 */ /* 0x006fea0003c00000 */
[C---:B------:R-:W-:Y:S01]  /*105a0*/  IADD3 R2, -R198.reuse, 0x10, RZ ;  /* 0x00000010c6027810 */ /* 0x040fe20007ffe1ff */
[----:B------:R-:W-:Y:S01]  /*105b0*/  IMAD.MOV.U32 R56, RZ, RZ, R5 ;  /* 0x000000ffff387224 */ /* 0x000fe200078e0005 */
[----:B------:R-:W-:Y:S01]  /*105c0*/  ISETP.NE.U32.AND P1, PT, R198, RZ, PT ;  /* 0x000000ffc600720c */ /* 0x000fe20003f25070 */
[----:B------:R-:W-:Y:S01]  /*105d0*/  IMAD.MOV.U32 R10, RZ, RZ, 0x1 ;  /* 0x00000001ff0a7424 */ /* 0x000fe200078e00ff */
[----:B------:R-:W-:Y:S04]  /*105e0*/  LOP3.LUT R2, R2, 0xf, RZ, 0xc0, !PT ;  /* 0x0000000f02027812 */ /* 0x000fe800078ec0ff */
[----:B------:R-:W-:Y:S04]  /*105f0*/  IADD3 R2, P3, P2, R2, R58, R17 ;  /* 0x0000003a02027210 */ /* 0x000fe80007a7e011 */
[----:B------:R-:W-:Y:S05]  /*10600*/  IADD3.X R3, RZ, R9, R6, P3, P2 ;  /* 0x00000009ff037210 */ /* 0x000fea0001fe4406 */
[----:B------:R-:W-:Y:S01]  /*10610*/  @!PT LDS RZ, [RZ] ;  /* 0x00000000fffff984 */ /* 0x000fe20000000800 */
[----:B------:R-:W-:Y:S01]  /*10620*/  @!PT LDS RZ, [RZ] ;  /* 0x00000000fffff984 */ /* 0x000fe20000000800 */
[----:B------:R-:W-:Y:S01]  /*10630*/  @!PT LDS RZ, [RZ] ;  /* 0x00000000fffff984 */ /* 0x000fe20000000800 */
[----:B------:R1:W-:Y:S02]  /*10640*/  LDGSTS.E.BYPASS.LTC128B.128.ZFILL [R204+0x2900], [R2.64], P1 ;  /* 0x0290000002cc7fae */ /* 0x0003e40008941d46 */
[----:B-1----:R-:W-:Y:S01]  /*10650*/  MOV R2, 0x10680 ;  /* 0x0001068000027802 */ /* 0x002fe20000000f00 */
[----:B------:R-:W-:Y:S04]  /*10660*/  IMAD.MOV.U32 R3, RZ, RZ, 0x181f ;  /* 0x0000181fff037424 */ /* 0x000fe800078e00ff */
[----:B------:R-:W-:Y:S05]  /*10670*/  CALL.REL.NOINC `($__internal_1_$__cuda_sm70_shflsync_idx_p) ;  /* 0x000020c000007944 */ /* 0x000fea0003c00000 */
[----:B------:R-:W-:Y:S01]  /*10680*/  MOV R10, 0x1 ;  /* 0x00000001000a7802 */ /* 0x000fe20000000f00 */
[----:B------:R-:W-:Y:S01]  /*10690*/  IMAD.MOV.U32 R7, RZ, RZ, R58 ;  /* 0x000000ffff077224 */ /* 0x000fe200078e003a */
[----:B------:R-:W-:Y:S01]  /*106a0*/  MOV R3, 0x181f ;  /* 0x0000181f00037802 */ /* 0x000fe20000000f00 */
[----:B------:R-:W-:Y:S01]  /*106b0*/  IMAD.MOV.U32 R56, RZ, RZ, R4 ;  /* 0x000000ffff387224 */ /* 0x000fe200078e0004 */
[----:B------:R-:W-:Y:S02]  /*106c0*/  MOV R2, 0x106e0 ;  /* 0x000106e000027802 */ /* 0x000fe40000000f00 */
[----:B------:R-:W-:Y:S05]  /*106d0*/  CALL.REL.NOINC `($__internal_1_$__cuda_sm70_shflsync_idx_p) ;  /* 0x0000206000007944 */ /* 0x000fea0003c00000 */
        /* <DEDUP_REMOVED lines=60> */
[----:B------:R-:W-:Y:S01]  /*10aa0*/  MOV R4, R58 ;  /* 0x0000003a00047202 */ /* 0x000fe20000000f00 */
[----:B------:R-:W-:-:S05]  /*10ab0*/  BRA `(.L_x_177) ;  /* 0xffff7c1000007947 */ /* 0x000fca000383ffff */
.L_x_87:
[----:B------:R-:W-:Y:S02]  /*10ac0*/  MOV R3, 0x2 ;  /* 0x0000000200037802 */ /* 0x000fe40000000f00 */
[----:B------:R-:W-:Y:S02]  /*10ad0*/  MOV R2, 0x10af0 ;  /* 0x00010af000027802 */ /* 0x000fe40000000f00 */
[----:B------:R-:W-:Y:S05]  /*10ae0*/  CALL.REL.NOINC `($__internal_0_$__cuda_sm70_shflsync_bfly_p) ;  /* 0x00001bf000007944 */ /* 0x000fea0003c00000 */
[----:B------:R-:W-:Y:S01]  /*10af0*/  FMNMX.FTZ R4, R4, R8, !PT ;  /* 0x0000000804047209 */ /* 0x000fe20007810000 */
[----:B------:R-:W-:Y:S01]  /*10b00*/  IMAD.MOV.U32 R3, RZ, RZ, 0x1 ;  /* 0x00000001ff037424 */ /* 0x000fe200078e00ff */
[----:B------:R-:W-:Y:S02]  /*10b10*/  MOV R2, 0x10b30 ;  /* 0x00010b3000027802 */ /* 0x000fe40000000f00 */
[----:B------:R-:W-:Y:S05]  /*10b20*/  CALL.REL.NOINC `($__internal_0_$__cuda_sm70_shflsync_bfly_p) ;  /* 0x00001bb000007944 */ /* 0x000fea0003c00000 */
[----:B------:R-:W-:Y:S01]  /*10b30*/  IMAD.MOV.U32 R3, RZ, RZ, 0x2 ;  /* 0x00000002ff037424 */ /* 0x000fe200078e00ff */
[----:B------:R-:W-:Y:S01]  /*10b40*/  FMNMX.FTZ R72, R4, R8, !PT ;  /* 0x0000000804487209 */ /* 0x000fe20007810000 */
[----:B------:R-:W-:Y:S01]  /*10b50*/  IMAD.MOV.U32 R4, RZ, RZ, R5 ;  /* 0x000000ffff047224 */ /* 0x000fe200078e0005 */
        /* <DEDUP_REMOVED lines=24> */
[----:B------:R-:W-:Y:S01]  /*10ce0*/  MOV R2, R8 ;  /* 0x0000000800027202 */ /* 0x000fe20000000f00 */
[----:B------:R-:W-:-:S05]  /*10cf0*/  BRA `(.L_x_178) ;  /* 0xffff808000007947 */ /* 0x000fca000383ffff */
.L_x_89:
[----:B-1----:R1:W5:Y:S01]  /*10d00*/  LDL R4, [R1] ;  /* 0x0000000001047983 */ /* 0x0023620000100800 */
[----:B------:R-:W-:-:S02]  /*10d10*/  MOV R3, 0x2 ;  /* 0x0000000200037802 */ /* 0x000fc40000000f00 */
[----:B------:R-:W-:Y:S02]  /*10d20*/  MOV R2, 0x10d40 ;  /* 0x00010d4000027802 */ /* 0x000fe40000000f00 */
[----:B-1---5:R-:W-:Y:S05]  /*10d30*/  CALL.REL.NOINC `($__internal_0_$__cuda_sm70_shflsync_bfly_p) ;  /* 0x000019a000007944 */ /* 0x022fea0003c00000 */
[----:B------:R-:W2:Y:S01]  /*10d40*/  LDL.LU R0, [R1] ;  /* 0x0000000001007983 */ /* 0x000ea20000300800 */
[----:B------:R-:W-:Y:S02]  /*10d50*/  MOV R3, 0x1 ;  /* 0x0000000100037802 */ /* 0x000fe40000000f00 */
[----:B------:R-:W-:Y:S01]  /*10d60*/  MOV R2, 0x10da0 ;  /* 0x00010da000027802 */ /* 0x000fe20000000f00 */
[----:B--2---:R-:W-:-:S05]  /*10d70*/  FADD.FTZ R5, R0, R8 ;  /* 0x0000000800057221 */ /* 0x004fca0000010000 */
[----:B------:R-:W-:Y:S02]  /*10d80*/  MOV R4, R5 ;  /* 0x0000000500047202 */ /* 0x000fe40000000f00 */
[----:B------:R-:W-:Y:S05]  /*10d90*/  CALL.REL.NOINC `($__internal_0_$__cuda_sm70_shflsync_bfly_p) ;  /* 0x0000194000007944 */ /* 0x000fea0003c00000 */
[----:B------:R1:W5:Y:S01]  /*10da0*/  LDL R4, [R1+0x4] ;  /* 0x0000040001047983 */ /* 0x0003620000100800 */
[----:B------:R-:W-:Y:S01]  /*10db0*/  FADD.FTZ R5, R5, R8 ;  /* 0x0000000805057221 */ /* 0x000fe20000010000 */
[----:B------:R-:W-:Y:S02]  /*10dc0*/  MOV R3, 0x2 ;  /* 0x0000000200037802 */ /* 0x000fe40000000f00 */
[----:B------:R-:W-:Y:S02]  /*10dd0*/  MOV R2, 0x10df0 ;  /* 0x00010df000027802 */ /* 0x000fe40000000f00 */
[----:B-1---5:R-:W-:Y:S05]  /*10de0*/  CALL.REL.NOINC `($__internal_0_$__cuda_sm70_shflsync_bfly_p) ;  /* 0x000018f000007944 */ /* 0x022fea0003c00000 */
[----:B------:R-:W2:Y:S01]  /*10df0*/  LDL.LU R0, [R1+0x4] ;  /* 0x0000040001007983 */ /* 0x000ea20000300800 */
        /* <DEDUP_REMOVED lines=24> */
[----:B--2---:R-:W-:Y:S02]  /*10f80*/  FADD.FTZ R4, R0, R8 ;  /* 0x0000000800047221 */ /* 0x004fe40000010000 */
[----:B------:R-:W-:Y:S05]  /*10f90*/  CALL.REL.NOINC `($__internal_0_$__cuda_sm70_shflsync_bfly_p) ;  /* 0x0000174000007944 */ /* 0x000fea0003c00000 */
[----:B------:R-:W-:Y:S05]  /*10fa0*/  BRA `(.L_x_179) ;  /* 0xffff9dd000007947 */ /* 0x000fea000383ffff */
.L_x_96:
[----:B-1234-:R-:W-:Y:S01]  /*10fb0*/  IMAD.MOV.U32 R56, RZ, RZ, R5 ;  /* 0x000000ffff387224 */ /* 0x01efe200078e0005 */
[----:B------:R-:W-:Y:S01]  /*10fc0*/  MOV R10, RZ ;  /* 0x000000ff000a7202 */ /* 0x000fe20000000f00 */
[----:B------:R-:W-:Y:S01]  /*10fd0*/  IMAD.MOV.U32 R3, RZ, RZ, 0x181f ;  /* 0x0000181fff037424 */ /* 0x000fe200078e00ff */
[----:B------:R-:W-:-:S02]  /*10fe0*/  MOV R2, 0x11000 ;  /* 0x0001100000027802 */ /* 0x000fc40000000f00 */
[----:B------:R-:W-:Y:S05]  /*10ff0*/  CALL.REL.NOINC `($__internal_1_$__cuda_sm70_shflsync_idx_p) ;  /* 0x0000174000007944 */ /* 0x000fea0003c00000 */
[----:B------:R-:W-:Y:S01]  /*11000*/  MOV R7, R58 ;  /* 0x0000003a00077202 */ /* 0x000fe20000000f00 */
[----:B------:R-:W-:Y:S05]  /*11010*/  BRA `(.L_x_180) ;  /* 0xffffb3c000007947 */ /* 0x000fea000383ffff */
.L_x_97:
[----:B------:R-:W-:Y:S01]  /*11020*/  IMAD.MOV.U32 R56, RZ, RZ, R6 ;  /* 0x000000ffff387224 */ /* 0x000fe200078e0006 */
[----:B------:R-:W-:Y:S01]  /*11030*/  MOV R10, RZ ;  /* 0x000000ff000a7202 */ /* 0x000fe20000000f00 */
[----:B------:R-:W-:Y:S01]  /*11040*/  IMAD.MOV.U32 R3, RZ, RZ, 0x181f ;  /* 0x0000181fff037424 */ /* 0x000fe200078e00ff */
[----:B------:R-:W-:-:S02]  /*11050*/  MOV R2, 0x11070 ;  /* 0x0001107000027802 */ /* 0x000fc40000000f00 */
[----:B-12---:R-:W-:Y:S05]  /*11060*/  CALL.REL.NOINC `($__internal_1_$__cuda_sm70_shflsync_idx_p) ;  /* 0x000016d000007944 */ /* 0x006fea0003c00000 */
[----:B------:R-:W-:Y:S01]  /*11070*/  MOV R2, R58 ;  /* 0x0000003a00027202 */ /* 0x000fe20000000f00 */
[----:B------:R-:W-:Y:S05]  /*11080*/  BRA `(.L_x_181) ;  /* 0xffffb37000007947 */ /* 0x000fea000383ffff */
.L_x_98:
[----:B------:R-:W-:Y:S01]  /*11090*/  IMAD.MOV.U32 R56, RZ, RZ, R5 ;  /* 0x000000ffff387224 */ /* 0x000fe200078e0005 */
[----:B------:R-:W-:Y:S01]  /*110a0*/  MOV R10, 0x1 ;  /* 0x00000001000a7802 */ /* 0x000fe20000000f00 */
[----:B--2---:R-:W-:Y:S01]  /*110b0*/  IMAD.MOV.U32 R3, RZ, RZ, 0x181f ;  /* 0x0000181fff037424 */ /* 0x004fe200078e00ff */
[----:B------:R-:W-:-:S02]  /*110c0*/  MOV R2, 0x110e0 ;  /* 0x000110e000027802 */ /* 0x000fc40000000f00 */
[----:B-1-3--:R-:W-:Y:S05]  /*110d0*/  CALL.REL.NOINC `($__internal_1_$__cuda_sm70_shflsync_idx_p) ;  /* 0x0000166000007944 */ /* 0x00afea0003c00000 */
        /* <DEDUP_REMOVED lines=8> */
.L_x_99:
[----:B------:R-:W-:Y:S01]  /*11160*/  IMAD.MOV.U32 R56, RZ, RZ, R5 ;  /* 0x000000ffff387224 */ /* 0x000fe200078e0005 */
[----:B------:R-:W-:Y:S01]  /*11170*/  MOV R10, 0x2 ;  /* 0x00000002000a7802 */ /* 0x000fe20000000f00 */
[----:B-1----:R-:W-:Y:S01]  /*11180*/  IMAD.MOV.U32 R3, RZ, RZ, 0x181f ;  /* 0x0000181fff037424 */ /* 0x002fe200078e00ff */
[----:B------:R-:W-:Y:S02]  /*11190*/  MOV R2, 0x111b0 ;  /* 0x000111b000027802 */ /* 0x000fe40000000f00 */
[----:B---34-:R-:W-:Y:S05]  /*111a0*/  CALL.REL.NOINC `($__internal_1_$__cuda_sm70_shflsync_idx_p) ;  /* 0x0000159000007944 */ /* 0x018fea0003c00000 */
[----:B------:R-:W-:Y:S01]  /*111b0*/  MOV R7, R58 ;  /* 0x0000003a00077202 */ /* 0x000fe20000000f00 */
[----:B------:R-:W-:Y:S05]  /*111c0*/  BRA `(.L_x_183) ;  /* 0xffffb39000007947 */ /* 0x000fea000383ffff */
.L_x_100:
[----:B------:R-:W-:Y:S01]  /*111d0*/  IMAD.MOV.U32 R56, RZ, RZ, R6 ;  /* 0x000000ffff387224 */ /* 0x000fe200078e0006 */
[----:B------:R-:W-:Y:S01]  /*111e0*/  MOV R10, 0x2 ;  /* 0x00000002000a7802 */ /* 0x000fe20000000f00 */
[----:B-1----:R-:W-:Y:S01]  /*111f0*/  IMAD.MOV.U32 R3, RZ, RZ, 0x181f ;  /* 0x0000181fff037424 */ /* 0x002fe200078e00ff */
[----:B------:R-:W-:Y:S02]  /*11200*/  MOV R2, 0x11220 ;  /* 0x0001122000027802 */ /* 0x000fe40000000f00 */
[----:B--234-:R-:W-:Y:S05]  /*11210*/  CALL.REL.NOINC `($__internal_1_$__cuda_sm70_shflsync_idx_p) ;  /* 0x0000152000007944 */ /* 0x01cfea0003c00000 */
[----:B------:R-:W-:Y:S01]  /*11220*/  MOV R2, R58 ;  /* 0x0000003a00027202 */ /* 0x000fe20000000f00 */
[----:B------:R-:W-:Y:S05]  /*11230*/  BRA `(.L_x_184) ;  /* 0xffffb34000007947 */ /* 0x000fea000383ffff */
.L_x_101:
[----:B------:R-:W-:Y:S01]  /*11240*/  IMAD.MOV.U32 R56, RZ, RZ, R5 ;  /* 0x000000ffff387224 */ /* 0x000fe200078e0005 */
[----:B------:R-:W-:Y:S01]  /*11250*/  MOV R10, 0x3 ;  /* 0x00000003000a7802 */ /* 0x000fe20000000f00 */
[----:B--2---:R-:W-:Y:S01]  /*11260*/  IMAD.MOV.U32 R3, RZ, RZ, 0x181f ;  /* 0x0000181fff037424 */ /* 0x004fe200078e00ff */
[----:B------:R-:W-:-:S02]  /*11270*/  MOV R2, 0x11290 ;  /* 0x0001129000027802 */ /* 0x000fc40000000f00 */
[----:B-1-34-:R-:W-:Y:S05]  /*11280*/  CALL.REL.NOINC `($__internal_1_$__cuda_sm70_shflsync_idx_p) ;  /* 0x000014b000007944 */ /* 0x01afea0003c00000 */
        /* <DEDUP_REMOVED lines=8> */
.L_x_102:
[----:B------:R-:W-:Y:S01]  /*11310*/  IMAD.MOV.U32 R56, RZ, RZ, R5 ;  /* 0x000000ffff387224 */ /* 0x000fe200078e0005 */
[----:B------:R-:W-:Y:S01]  /*11320*/  MOV R10, 0x4 ;  /* 0x00000004000a7802 */ /* 0x000fe20000000f00 */
[----:B--2---:R-:W-:Y:S01]  /*11330*/  IMAD.MOV.U32 R3, RZ, RZ, 0x181f ;  /* 0x0000181fff037424 */ /* 0x004fe200078e00ff */
[----:B------:R-:W-:Y:S02]  /*11340*/  MOV R2, 0x11360 ;  /* 0x0001136000027802 */ /* 0x000fe40000000f00 */
[----:B-1-34-:R-:W-:Y:S05]  /*11350*/  CALL.REL.NOINC `($__internal_1_$__cuda_sm70_shflsync_idx_p) ;  /* 0x000013e000007944 */ /* 0x01afea0003c00000 */
[----:B------:R-:W-:Y:S01]  /*11360*/  MOV R7, R58 ;  /* 0x0000003a00077202 */ /* 0x000fe20000000f00 */
[----:B------:R-:W-:Y:S05]  /*11370*/  BRA `(.L_x_186) ;  /* 0xffffb31000007947 */ /* 0x000fea000383ffff */
.L_x_103:
[----:B------:R-:W-:Y:S01]  /*11380*/  IMAD.MOV.U32 R56, RZ, RZ, R6 ;  /* 0x000000ffff387224 */ /* 0x000fe200078e0006 */
[----:B------:R-:W-:Y:S01]  /*11390*/  MOV R10, 0x4 ;  /* 0x00000004000a7802 */ /* 0x000fe20000000f00 */
[----:B--2---:R-:W-:Y:S01]  /*113a0*/  IMAD.MOV.U32 R3, RZ, RZ, 0x181f ;  /* 0x0000181fff037424 */ /* 0x004fe200078e00ff */
[----:B------:R-:W-:Y:S02]  /*113b0*/  MOV R2, 0x113d0 ;  /* 0x000113d000027802 */ /* 0x000fe40000000f00 */
[----:B-1-34-:R-:W-:Y:S05]  /*113c0*/  CALL.REL.NOINC `($__internal_1_$__cuda_sm70_shflsync_idx_p) ;  /* 0x0000137000007944 */ /* 0x01afea0003c00000 */
[----:B------:R-:W-:Y:S01]  /*113d0*/  MOV R2, R58 ;  /* 0x0000003a00027202 */ /* 0x000fe20000000f00 */
[----:B------:R-:W-:Y:S05]  /*113e0*/  BRA `(.L_x_187) ;  /* 0xffffb2c000007947 */ /* 0x000fea000383ffff */
.L_x_104:
[----:B------:R-:W-:Y:S01]  /*113f0*/  IMAD.MOV.U32 R56, RZ, RZ, R5 ;  /* 0x000000ffff387224 */ /* 0x000fe200078e0005 */
[----:B------:R-:W-:Y:S01]  /*11400*/  MOV R10, 0x5 ;  /* 0x00000005000a7802 */ /* 0x000fe20000000f00 */
[----:B-1----:R-:W-:Y:S01]  /*11410*/  IMAD.MOV.U32 R3, RZ, RZ, 0x181f ;  /* 0x0000181fff037424 */ /* 0x002fe200078e00ff */
[----:B------:R-:W-:-:S02]  /*11420*/  MOV R2, 0x11440 ;  /* 0x0001144000027802 */ /* 0x000fc40000000f00 */
[----:B--234-:R-:W-:Y:S05]  /*11430*/  CALL.REL.NOINC `($__internal_1_$__cuda_sm70_shflsync_idx_p) ;  /* 0x0000130000007944 */ /* 0x01cfea0003c00000 */
        /* <DEDUP_REMOVED lines=8> */
.L_x_105:
[----:B------:R-:W-:Y:S01]  /*114c0*/  IMAD.MOV.U32 R56, RZ, RZ, R5 ;  /* 0x000000ffff387224 */ /* 0x000fe200078e0005 */
[----:B------:R-:W-:Y:S01]  /*114d0*/  MOV R10, 0x6 ;  /* 0x00000006000a7802 */ /* 0x000fe20000000f00 */
[----:B--2---:R-:W-:Y:S01]  /*114e0*/  IMAD.MOV.U32 R3, RZ, RZ, 0x181f ;  /* 0x0000181fff037424 */ /* 0x004fe200078e00ff */
[----:B------:R-:W-:Y:S02]  /*114f0*/  MOV R2, 0x11510 ;  /* 0x0001151000027802 */ /* 0x000fe40000000f00 */
[----:B-1--4-:R-:W-:Y:S05]  /*11500*/  CALL.REL.NOINC `($__internal_1_$__cuda_sm70_shflsync_idx_p) ;  /* 0x0000123000007944 */ /* 0x012fea0003c00000 */
[----:B------:R-:W-:Y:S01]  /*11510*/  MOV R7, R58 ;  /* 0x0000003a00077202 */ /* 0x000fe20000000f00 */
[----:B------:R-:W-:Y:S05]  /*11520*/  BRA `(.L_x_189) ;  /* 0xffffb29000007947 */ /* 0x000fea000383ffff */
.L_x_106:
[----:B------:R-:W-:Y:S01]  /*11530*/  IMAD.MOV.U32 R56, RZ, RZ, R6 ;  /* 0x000000ffff387224 */ /* 0x000fe200078e0006 */
[----:B------:R-:W-:Y:S01]  /*11540*/  MOV R10, 0x6 ;  /* 0x00000006000a7802 */ /* 0x000fe20000000f00 */
[----:B--2---:R-:W-:Y:S01]  /*11550*/  IMAD.MOV.U32 R3, RZ, RZ, 0x181f ;  /* 0x0000181fff037424 */ /* 0x004fe200078e00ff */
[----:B------:R-:W-:Y:S02]  /*11560*/  MOV R2, 0x11580 ;  /* 0x0001158000027802 */ /* 0x000fe40000000f00 */
[----:B-1-34-:R-:W-:Y:S05]  /*11570*/  CALL.REL.NOINC `($__internal_1_$__cuda_sm70_shflsync_idx_p) ;  /* 0x000011c000007944 */ /* 0x01afea0003c00000 */
[----:B------:R-:W-:Y:S01]  /*11580*/  MOV R2, R58 ;  /* 0x0000003a00027202 */ /* 0x000fe20000000f00 */
[----:B------:R-:W-:Y:S05]  /*11590*/  BRA `(.L_x_190) ;  /* 0xffffb24000007947 */ /* 0x000fea000383ffff */
.L_x_107:
[----:B------:R-:W-:Y:S01]  /*115a0*/  IMAD.MOV.U32 R56, RZ, RZ, R5 ;  /* 0x000000ffff387224 */ /* 0x000fe200078e0005 */
[----:B------:R-:W-:Y:S01]  /*115b0*/  MOV R10, 0x7 ;  /* 0x00000007000a7802 */ /* 0x000fe20000000f00 */
[----:B-1----:R-:W-:Y:S01]  /*115c0*/  IMAD.MOV.U32 R3, RZ, RZ, 0x181f ;  /* 0x0000181fff037424 */ /* 0x002fe200078e00ff */
[----:B------:R-:W-:-:S02]  /*115d0*/  MOV R2, 0x115f0 ;  /* 0x000115f000027802 */ /* 0x000fc40000000f00 */
[----:B--2-4-:R-:W-:Y:S05]  /*115e0*/  CALL.REL.NOINC `($__internal_1_$__cuda_sm70_shflsync_idx_p) ;  /* 0x0000115000007944 */ /* 0x014fea0003c00000 */
        /* <DEDUP_REMOVED lines=8> */
.L_x_109:
[----:B------:R-:W-:Y:S01]  /*11670*/  IMAD.MOV.U32 R56, RZ, RZ, R5 ;  /* 0x000000ffff387224 */ /* 0x000fe200078e0005 */
[----:B------:R-:W-:Y:S01]  /*11680*/  MOV R10, RZ ;  /* 0x000000ff000a7202 */ /* 0x000fe20000000f00 */
[----:B------:R-:W-:Y:S01]  /*11690*/  IMAD.MOV.U32 R3, RZ, RZ, 0x1c1f ;  /* 0x00001c1fff037424 */ /* 0x000fe200078e00ff */
[----:B------:R-:W-:Y:S02]  /*116a0*/  MOV R2, 0x116c0 ;  /* 0x000116c000027802 */ /* 0x000fe40000000f00 */
[----:B------:R-:W-:Y:S05]  /*116b0*/  CALL.REL.NOINC `($__internal_1_$__cuda_sm70_shflsync_idx_p) ;  /* 0x0000108000007944 */ /* 0x000fea0003c00000 */
[----:B------:R-:W-:Y:S01]  /*116c0*/  MOV R4, R58 ;  /* 0x0000003a00047202 */ /* 0x000fe20000000f00 */
[----:B------:R-:W-:Y:S05]  /*116d0*/  BRA `(.L_x_192) ;  /* 0xffffb43000007947 */ /* 0x000fea000383ffff */
.L_x_110:
[----:B------:R-:W-:Y:S01]  /*116e0*/  IMAD.MOV.U32 R56, RZ, RZ, R12 ;  /* 0x000000ffff387224 */ /* 0x000fe200078e000c */
[----:B------:R-:W-:Y:S01]  /*116f0*/  MOV R10, RZ ;  /* 0x000000ff000a7202 */ /* 0x000fe20000000f00 */
[----:B------:R-:W-:Y:S01]  /*11700*/  IMAD.MOV.U32 R3, RZ, RZ, 0x1c1f ;  /* 0x00001c1fff037424 */ /* 0x000fe200078e00ff */
[----:B------:R-:W-:Y:S02]  /*11710*/  MOV R2, 0x11730 ;  /* 0x0001173000027802 */ /* 0x000fe40000000f00 */
[----:B-12---:R-:W-:Y:S05]  /*11720*/  CALL.REL.NOINC `($__internal_1_$__cuda_sm70_shflsync_idx_p) ;  /* 0x0000101000007944 */ /* 0x006fea0003c00000 */
[----:B------:R-:W-:Y:S01]  /*11730*/  MOV R0, R58 ;  /* 0x0000003a00007202 */ /* 0x000fe20000000f00 */
[----:B------:R-:W-:Y:S05]  /*11740*/  BRA `(.L_x_193) ;  /* 0xffffb3e000007947 */ /* 0x000fea000383ffff */
.L_x_113:
        /* <DEDUP_REMOVED lines=13> */
.L_x_116:
[----:B------:R-:W-:Y:S01]  /*11820*/  IMAD.MOV.U32 R56, RZ, RZ, R5 ;  /* 0x000000ffff387224 */ /* 0x000fe200078e0005 */
[----:B---3--:R-:W-:Y:S01]  /*11830*/  MOV R10, 0x2 ;  /* 0x00000002000a7802 */ /* 0x008fe20000000f00 */
[----:B------:R-:W-:Y:S01]  /*11840*/  IMAD.MOV.U32 R3, RZ, RZ, 0x1c1f ;  /* 0x00001c1fff037424 */ /* 0x000fe200078e00ff */
[----:B------:R-:W-:Y:S02]  /*11850*/  MOV R2, 0x11870 ;  /* 0x0001187000027802 */ /* 0x000fe40000000f00 */
[----:B-12-4-:R-:W-:Y:S05]  /*11860*/  CALL.REL.NOINC `($__internal_1_$__cuda_sm70_shflsync_idx_p) ;  /* 0x00000ed000007944 */ /* 0x016fea0003c00000 */
[----:B------:R-:W-:Y:S01]  /*11870*/  MOV R4, R58 ;  /* 0x0000003a00047202 */ /* 0x000fe20000000f00 */
[----:B------:R-:W-:Y:S05]  /*11880*/  BRA `(.L_x_195) ;  /* 0xffffb95000007947 */ /* 0x000fea000383ffff */
.L_x_117:
[----:B------:R-:W-:Y:S01]  /*11890*/  IMAD.MOV.U32 R56, RZ, RZ, R12 ;  /* 0x000000ffff387224 */ /* 0x000fe200078e000c */
[----:B---3--:R-:W-:Y:S01]  /*118a0*/  MOV R10, 0x2 ;  /* 0x00000002000a7802 */ /* 0x008fe20000000f00 */
[----:B------:R-:W-:Y:S01]  /*118b0*/  IMAD.MOV.U32 R3, RZ, RZ, 0x1c1f ;  /* 0x00001c1fff037424 */ /* 0x000fe200078e00ff */
[----:B------:R-:W-:Y:S02]  /*118c0*/  MOV R2, 0x118e0 ;  /* 0x000118e000027802 */ /* 0x000fe40000000f00 */
[----:B-12-4-:R-:W-:Y:S05]  /*118d0*/  CALL.REL.NOINC `($__internal_1_$__cuda_sm70_shflsync_idx_p) ;  /* 0x00000e6000007944 */ /* 0x016fea0003c00000 */
[----:B------:R-:W-:Y:S01]  /*118e0*/  MOV R0, R58 ;  /* 0x0000003a00007202 */ /* 0x000fe20000000f00 */
[----:B------:R-:W-:Y:S05]  /*118f0*/  BRA `(.L_x_196) ;  /* 0xffffb90000007947 */ /* 0x000fea000383ffff */
.L_x_120:
[----:B------:R-:W-:Y:S01]  /*11900*/  IMAD.MOV.U32 R56, RZ, RZ, R5 ;  /* 0x000000ffff387224 */ /* 0x000fe200078e0005 */
[----:B--23--:R-:W-:Y:S01]  /*11910*/  MOV R10, 0x3 ;  /* 0x00000003000a7802 */ /* 0x00cfe20000000f00 */
[----:B------:R-:W-:Y:S01]  /*11920*/  IMAD.MOV.U32 R3, RZ, RZ, 0x1c1f ;  /* 0x00001c1fff037424 */ /* 0x000fe200078e00ff */
[----:B------:R-:W-:-:S02]  /*11930*/  MOV R2, 0x11950 ;  /* 0x0001195000027802 */ /* 0x000fc40000000f00 */
[----:B-1--4-:R-:W-:Y:S05]  /*11940*/  CALL.REL.NOINC `($__internal_1_$__cuda_sm70_shflsync_idx_p) ;  /* 0x00000df000007944 */ /* 0x012fea0003c00000 */
        /* <DEDUP_REMOVED lines=8> */
.L_x_124:
[----:B------:R-:W-:Y:S01]  /*119d0*/  IMAD.MOV.U32 R56, RZ, RZ, R5 ;  /* 0x000000ffff387224 */ /* 0x000fe200078e0005 */
[----:B------:R-:W-:Y:S01]  /*119e0*/  MOV R10, RZ ;  /* 0x000000ff000a7202 */ /* 0x000fe20000000f00 */
[----:B------:R-:W-:Y:S01]  /*119f0*/  IMAD.MOV.U32 R3, RZ, RZ, 0x181f ;  /* 0x0000181fff037424 */ /* 0x000fe200078e00ff */
[----:B------:R-:W-:Y:S02]  /*11a00*/  MOV R2, 0x11a20 ;  /* 0x00011a2000027802 */ /* 0x000fe40000000f00 */
[----:B------:R-:W-:Y:S05]  /*11a10*/  CALL.REL.NOINC `($__internal_1_$__cuda_sm70_shflsync_idx_p) ;  /* 0x00000d2000007944 */ /* 0x000fea0003c00000 */
[----:B------:R-:W-:Y:S01]  /*11a20*/  MOV R7, R58 ;  /* 0x0000003a00077202 */ /* 0x000fe20000000f00 */
[----:B------:R-:W-:Y:S05]  /*11a30*/  BRA `(.L_x_198) ;  /* 0xffffc62000007947 */ /* 0x000fea000383ffff */
.L_x_125:
[----:B------:R-:W-:Y:S01]  /*11a40*/  IMAD.MOV.U32 R56, RZ, RZ, R6 ;  /* 0x000000ffff387224 */ /* 0x000fe200078e0006 */
[----:B------:R-:W-:Y:S01]  /*11a50*/  MOV R10, RZ ;  /* 0x000000ff000a7202 */ /* 0x000fe20000000f00 */
[----:B------:R-:W-:Y:S01]  /*11a60*/  IMAD.MOV.U32 R3, RZ, RZ, 0x181f ;  /* 0x0000181fff037424 */ /* 0x000fe200078e00ff */
[----:B------:R-:W-:Y:S02]  /*11a70*/  MOV R2, 0x11a90 ;  /* 0x00011a9000027802 */ /* 0x000fe40000000f00 */
[----:B-12---:R-:W-:Y:S05]  /*11a80*/  CALL.REL.NOINC `($__internal_1_$__cuda_sm70_shflsync_idx_p) ;  /* 0x00000cb000007944 */ /* 0x006fea0003c00000 */
[----:B------:R-:W-:Y:S01]  /*11a90*/  MOV R2, R58 ;  /* 0x0000003a00027202 */ /* 0x000fe20000000f00 */
[----:B------:R-:W-:Y:S05]  /*11aa0*/  BRA `(.L_x_199) ;  /* 0xffffc5d000007947 */ /* 0x000fea000383ffff */
.L_x_126:
        /* <DEDUP_REMOVED lines=13> */
.L_x_127:
[----:B------:R-:W-:Y:S01]  /*11b80*/  IMAD.MOV.U32 R56, RZ, RZ, R5 ;  /* 0x000000ffff387224 */ /* 0x000fe200078e0005 */
[----:B------:R-:W-:Y:S01]  /*11b90*/  MOV R10, 0x2 ;  /* 0x00000002000a7802 */ /* 0x000fe20000000f00 */
[----:B-1----:R-:W-:Y:S01]  /*11ba0*/  IMAD.MOV.U32 R3, RZ, RZ, 0x181f ;  /* 0x0000181fff037424 */ /* 0x002fe200078e00ff */
[----:B------:R-:W-:Y:S02]  /*11bb0*/  MOV R2, 0x11bd0 ;  /* 0x00011bd000027802 */ /* 0x000fe40000000f00 */
[----:B---34-:R-:W-:Y:S05]  /*11bc0*/  CALL.REL.NOINC `($__internal_1_$__cuda_sm70_shflsync_idx_p) ;  /* 0x00000b7000007944 */ /* 0x018fea0003c00000 */
[----:B------:R-:W-:Y:S01]  /*11bd0*/  MOV R7, R58 ;  /* 0x0000003a00077202 */ /* 0x000fe20000000f00 */
[----:B------:R-:W-:Y:S05]  /*11be0*/  BRA `(.L_x_201) ;  /* 0xffffc60000007947 */ /* 0x000fea000383ffff */
.L_x_128:
[----:B------:R-:W-:Y:S01]  /*11bf0*/  IMAD.MOV.U32 R56, RZ, RZ, R6 ;  /* 0x000000ffff387224 */ /* 0x000fe200078e0006 */
[----:B------:R-:W-:Y:S01]  /*11c00*/  MOV R10, 0x2 ;  /* 0x00000002000a7802 */ /* 0x000fe20000000f00 */
[----:B-1----:R-:W-:Y:S01]  /*11c10*/  IMAD.MOV.U32 R3, RZ, RZ, 0x181f ;  /* 0x0000181fff037424 */ /* 0x002fe200078e00ff */
[----:B------:R-:W-:Y:S02]  /*11c20*/  MOV R2, 0x11c40 ;  /* 0x00011c4000027802 */ /* 0x000fe40000000f00 */
[----:B--234-:R-:W-:Y:S05]  /*11c30*/  CALL.REL.NOINC `($__internal_1_$__cuda_sm70_shflsync_idx_p) ;  /* 0x00000b0000007944 */ /* 0x01cfea0003c00000 */
[----:B------:R-:W-:Y:S01]  /*11c40*/  MOV R2, R58 ;  /* 0x0000003a00027202 */ /* 0x000fe20000000f00 */
[----:B------:R-:W-:Y:S05]  /*11c50*/  BRA `(.L_x_202) ;  /* 0xffffc5b000007947 */ /* 0x000fea000383ffff */
.L_x_129:
        /* <DEDUP_REMOVED lines=13> */
.L_x_130:
[----:B------:R-:W-:Y:S01]  /*11d30*/  IMAD.MOV.U32 R56, RZ, RZ, R5 ;  /* 0x000000ffff387224 */ /* 0x000fe200078e0005 */
[----:B------:R-:W-:Y:S01]  /*11d40*/  MOV R10, 0x4 ;  /* 0x00000004000a7802 */ /* 0x000fe20000000f00 */
[----:B--2---:R-:W-:Y:S01]  /*11d50*/  IMAD.MOV.U32 R3, RZ, RZ, 0x181f ;  /* 0x0000181fff037424 */ /* 0x004fe200078e00ff */
[----:B------:R-:W-:Y:S02]  /*11d60*/  MOV R2, 0x11d80 ;  /* 0x00011d8000027802 */ /* 0x000fe40000000f00 */
[----:B-1-34-:R-:W-:Y:S05]  /*11d70*/  CALL.REL.NOINC `($__internal_1_$__cuda_sm70_shflsync_idx_p) ;  /* 0x000009c000007944 */ /* 0x01afea0003c00000 */
[----:B------:R-:W-:Y:S01]  /*11d80*/  MOV R7, R58 ;  /* 0x0000003a00077202 */ /* 0x000fe20000000f00 */
[----:B------:R-:W-:Y:S05]  /*11d90*/  BRA `(.L_x_204) ;  /* 0xffffc58000007947 */ /* 0x000fea000383ffff */
.L_x_131:
[----:B------:R-:W-:Y:S01]  /*11da0*/  IMAD.MOV.U32 R56, RZ, RZ, R6 ;  /* 0x000000ffff387224 */ /* 0x000fe200078e0006 */
[----:B------:R-:W-:Y:S01]  /*11db0*/  MOV R10, 0x4 ;  /* 0x00000004000a7802 */ /* 0x000fe20000000f00 */
[----:B--2---:R-:W-:Y:S01]  /*11dc0*/  IMAD.MOV.U32 R3, RZ, RZ, 0x181f ;  /* 0x0000181fff037424 */ /* 0x004fe200078e00ff */
[----:B------:R-:W-:Y:S02]  /*11dd0*/  MOV R2, 0x11df0 ;  /* 0x00011df000027802 */ /* 0x000fe40000000f00 */
[----:B-1-34-:R-:W-:Y:S05]  /*11de0*/  CALL.REL.NOINC `($__internal_1_$__cuda_sm70_shflsync_idx_p) ;  /* 0x0000095000007944 */ /* 0x01afea0003c00000 */
[----:B------:R-:W-:Y:S01]  /*11df0*/  MOV R2, R58 ;  /* 0x0000003a00027202 */ /* 0x000fe20000000f00 */
[----:B------:R-:W-:Y:S05]  /*11e00*/  BRA `(.L_x_205) ;  /* 0xffffc53000007947 */ /* 0x000fea000383ffff */
.L_x_132:
        /* <DEDUP_REMOVED lines=13> */
.L_x_133:
[----:B------:R-:W-:Y:S01]  /*11ee0*/  IMAD.MOV.U32 R56, RZ, RZ, R5 ;  /* 0x000000ffff387224 */ /* 0x000fe200078e0005 */
[----:B------:R-:W-:Y:S01]  /*11ef0*/  MOV R10, 0x6 ;  /* 0x00000006000a7802 */ /* 0x000fe20000000f00 */
[----:B--2---:R-:W-:Y:S01]  /*11f00*/  IMAD.MOV.U32 R3, RZ, RZ, 0x181f ;  /* 0x0000181fff037424 */ /* 0x004fe200078e00ff */
[----:B------:R-:W-:Y:S02]  /*11f10*/  MOV R2, 0x11f30 ;  /* 0x00011f3000027802 */ /* 0x000fe40000000f00 */
[----:B-1--4-:R-:W-:Y:S05]  /*11f20*/  CALL.REL.NOINC `($__internal_1_$__cuda_sm70_shflsync_idx_p) ;  /* 0x0000081000007944 */ /* 0x012fea0003c00000 */
[----:B------:R-:W-:Y:S01]  /*11f30*/  MOV R7, R58 ;  /* 0x0000003a00077202 */ /* 0x000fe20000000f00 */
[----:B------:R-:W-:Y:S05]  /*11f40*/  BRA `(.L_x_207) ;  /* 0xffffc50000007947 */ /* 0x000fea000383ffff */
.L_x_134:
[----:B------:R-:W-:Y:S01]  /*11f50*/  IMAD.MOV.U32 R56, RZ, RZ, R6 ;  /* 0x000000ffff387224 */ /* 0x000fe200078e0006 */
[----:B------:R-:W-:Y:S01]  /*11f60*/  MOV R10, 0x6 ;  /* 0x00000006000a7802 */ /* 0x000fe20000000f00 */
[----:B--2---:R-:W-:Y:S01]  /*11f70*/  IMAD.MOV.U32 R3, RZ, RZ, 0x181f ;  /* 0x0000181fff037424 */ /* 0x004fe200078e00ff */
[----:B------:R-:W-:Y:S02]  /*11f80*/  MOV R2, 0x11fa0 ;  /* 0x00011fa000027802 */ /* 0x000fe40000000f00 */
[----:B-1-34-:R-:W-:Y:S05]  /*11f90*/  CALL.REL.NOINC `($__internal_1_$__cuda_sm70_shflsync_idx_p) ;  /* 0x000007a000007944 */ /* 0x01afea0003c00000 */
[----:B------:R-:W-:Y:S01]  /*11fa0*/  MOV R2, R58 ;  /* 0x0000003a00027202 */ /* 0x000fe20000000f00 */
[----:B------:R-:W-:Y:S05]  /*11fb0*/  BRA `(.L_x_208) ;  /* 0xffffc4b000007947 */ /* 0x000fea000383ffff */
.L_x_135:
        /* <DEDUP_REMOVED lines=13> */
.L_x_137:
[----:B------:R-:W-:Y:S01]  /*12090*/  IMAD.MOV.U32 R56, RZ, RZ, R57 ;  /* 0x000000ffff387224 */ /* 0x000fe200078e0039 */
[----:B------:R-:W-:Y:S01]  /*120a0*/  MOV R10, RZ ;  /* 0x000000ff000a7202 */ /* 0x000fe20000000f00 */
[----:B----4-:R-:W-:Y:S01]  /*120b0*/  IMAD.MOV.U32 R3, RZ, RZ, 0x1f ;  /* 0x0000001fff037424 */ /* 0x010fe200078e00ff */
[----:B------:R-:W-:Y:S02]  /*120c0*/  MOV R2, 0x120e0 ;  /* 0x000120e000027802 */ /* 0x000fe40000000f00 */
[----:B------:R-:W-:Y:S05]  /*120d0*/  CALL.REL.NOINC `($__internal_1_$__cuda_sm70_shflsync_idx_p) ;  /* 0x0000066000007944 */ /* 0x000fea0003c00000 */
[----:B------:R-:W-:Y:S01]  /*120e0*/  MOV R9, R58 ;  /* 0x0000003a00097202 */ /* 0x000fe20000000f00 */
[----:B------:R-:W-:Y:S05]  /*120f0*/  BRA `(.L_x_210) ;  /* 0xffffc56000007947 */ /* 0x000fea000383ffff */
.L_x_138:
[----:B------:R-:W-:Y:S01]  /*12100*/  IMAD.MOV.U32 R56, RZ, RZ, R57 ;  /* 0x000000ffff387224 */ /* 0x000fe200078e0039 */
[----:B------:R-:W-:Y:S01]  /*12110*/  MOV R10, 0x1 ;  /* 0x00000001000a7802 */ /* 0x000fe20000000f00 */
[----:B----4-:R-:W-:Y:S01]  /*12120*/  IMAD.MOV.U32 R3, RZ, RZ, 0x1f ;  /* 0x0000001fff037424 */ /* 0x010fe200078e00ff */
[----:B------:R-:W-:Y:S02]  /*12130*/  MOV R2, 0x12150 ;  /* 0x0001215000027802 */ /* 0x000fe40000000f00 */
[----:B-12---:R-:W-:Y:S05]  /*12140*/  CALL.REL.NOINC `($__internal_1_$__cuda_sm70_shflsync_idx_p) ;  /* 0x000005f000007944 */ /* 0x006fea0003c00000 */
[----:B------:R-:W-:Y:S01]  /*12150*/  MOV R8, R58 ;  /* 0x0000003a00087202 */ /* 0x000fe20000000f00 */
[----:B------:R-:W-:Y:S05]  /*12160*/  BRA `(.L_x_211) ;  /* 0xffffc51000007947 */ /* 0x000fea000383ffff */
.L_x_139:
[----:B------:R-:W-:Y:S02]  /*12170*/  MOV R2, 0x1 ;  /* 0x0000000100027802 */ /* 0x000fe40000000f00 */
[----:B------:R-:W-:-:S02]  /*12180*/  MOV R3, 0x121a0 ;  /* 0x000121a000037802 */ /* 0x000fc40000000f00 */
[----:B-123--:R-:W-:Y:S05]  /*12190*/  CALL.REL.NOINC `($__internal_2_$__cuda_sm70_shflsync_up_p) ;  /* 0x000005f000007944 */ /* 0x00efea0003c00000 */
[----:B------:R-:W-:Y:S05]  /*121a0*/  BRA `(.L_x_212) ;  /* 0xffffc60000007947 */ /* 0x000fea000383ffff */
.L_x_140:
[----:B------:R-:W-:Y:S02]  /*121b0*/  MOV R2, 0x2 ;  /* 0x0000000200027802 */ /* 0x000fe40000000f00 */
[----:B------:R-:W-:-:S02]  /*121c0*/  MOV R3, 0x121e0 ;  /* 0x000121e000037802 */ /* 0x000fc40000000f00 */
[----:B-12---:R-:W-:Y:S05]  /*121d0*/  CALL.REL.NOINC `($__internal_2_$__cuda_sm70_shflsync_up_p) ;  /* 0x000005b000007944 */ /* 0x006fea0003c00000 */
        /* <DEDUP_REMOVED lines=24> */
.L_x_144:
[----:B------:R-:W-:Y:S02]  /*12360*/  MOV R2, 0x1 ;  /* 0x0000000100027802 */ /* 0x000fe40000000f00 */
[----:B------:R-:W-:Y:S02]  /*12370*/  MOV R3, 0x12390 ;  /* 0x0001239000037802 */ /* 0x000fe40000000f00 */
[----:B------:R-:W-:Y:S05]  /*12380*/  CALL.REL.NOINC `($__internal_2_$__cuda_sm70_shflsync_up_p) ;  /* 0x0000040000007944 */ /* 0x000fea0003c00000 */
[----:B------:R-:W-:Y:S01]  /*12390*/  MOV R2, R4 ;  /* 0x0000000400027202 */ /* 0x000fe20000000f00 */
[----:B------:R-:W-:Y:S05]  /*123a0*/  BRA `(.L_x_214) ;  /* 0xffffc66000007947 */ /* 0x000fea000383ffff */
.L_x_145:
        /* <DEDUP_REMOVED lines=27> */
.L_x_147:
[----:B------:R-:W-:Y:S02]  /*12560*/  SEL R0, RZ, 0x1, P0 ;  /* 0x00000001ff007807 */ /* 0x000fe40000000000 */
[----:B------:R-:W-:Y:S02]  /*12570*/  MOV R2, 0x12590 ;  /* 0x0001259000027802 */ /* 0x000fe40000000f00 */
[----:B---3--:R-:W-:Y:S05]  /*12580*/  CALL.REL.NOINC `($__internal_3_$__cuda_sm70_votesync_ballot) ;  /* 0x0000027000007944 */ /* 0x008fea0003c00000 */
[----:B------:R-:W-:Y:S05]  /*12590*/  BRA `(.L_x_216) ;  /* 0xffffc60000007947 */ /* 0x000fea000383ffff */
.L_x_148:
[----:B------:R-:W-:Y:S01]  /*125a0*/  IMAD.MOV.U32 R56, RZ, RZ, R6 ;  /* 0x000000ffff387224 */ /* 0x000fe200078e0006 */
[----:B--2---:R-:W-:Y:S01]  /*125b0*/  MOV R10, R11 ;  /* 0x0000000b000a7202 */ /* 0x004fe20000000f00 */
[----:B------:R-:W-:Y:S01]  /*125c0*/  IMAD.MOV.U32 R3, RZ, RZ, 0x1f ;  /* 0x0000001fff037424 */ /* 0x000fe200078e00ff */
[----:B------:R-:W-:Y:S02]  /*125d0*/  MOV R2, 0x125f0 ;  /* 0x000125f000027802 */ /* 0x000fe40000000f00 */
[----:B-1-3--:R-:W-:Y:S05]  /*125e0*/  CALL.REL.NOINC `($__internal_1_$__cuda_sm70_shflsync_idx_p) ;  /* 0x0000015000007944 */ /* 0x00afea0003c00000 */
[----:B------:R-:W-:Y:S01]  /*125f0*/  IMAD.MOV.U32 R6, RZ, RZ, R58 ;  /* 0x000000ffff067224 */ /* 0x000fe200078e003a */
[----:B------:R-:W-:Y:S01]  /*12600*/  MOV R10, R11 ;  /* 0x0000000b000a7202 */ /* 0x000fe20000000f00 */
[----:B------:R-:W-:Y:S01]  /*12610*/  IMAD.MOV.U32 R56, RZ, RZ, R7 ;  /* 0x000000ffff387224 */ /* 0x000fe200078e0007 */
[----:B------:R-:W-:Y:S02]  /*12620*/  MOV R3, 0x1f ;  /* 0x0000001f00037802 */ /* 0x000fe40000000f00 */
[----:B------:R-:W-:-:S02]  /*12630*/  MOV R2, 0x12650 ;  /* 0x0001265000027802 */ /* 0x000fc40000000f00 */
[----:B------:R-:W-:Y:S05]  /*12640*/  CALL.REL.NOINC `($__internal_1_$__cuda_sm70_shflsync_idx_p) ;  /* 0x000000f000007944 */ /* 0x000fea0003c00000 */
[----:B------:R-:W-:Y:S01]  /*12650*/  MOV R7, R58 ;  /* 0x0000003a00077202 */ /* 0x000fe20000000f00 */
[----:B------:R-:W-:Y:S05]  /*12660*/  BRA `(.L_x_217) ;  /* 0xffffc57000007947 */ /* 0x000fea000383ffff */
.L_x_151:
[----:B------:R-:W-:Y:S01]  /*12670*/  IMAD.MOV.U32 R56, RZ, RZ, R4 ;  /* 0x000000ffff387224 */ /* 0x000fe200078e0004 */
[----:B------:R-:W-:Y:S01]  /*12680*/  MOV R10, R0 ;  /* 0x00000000000a7202 */ /* 0x000fe20000000f00 */
[----:B------:R-:W-:Y:S01]  /*12690*/  IMAD.MOV.U32 R3, RZ, RZ, 0x1f ;  /* 0x0000001fff037424 */ /* 0x000fe200078e00ff */
[----:B------:R-:W-:-:S02]  /*126a0*/  MOV R2, 0x126c0 ;  /* 0x000126c000027802 */ /* 0x000fc40000000f00 */
[----:B--234-:R-:W-:Y:S05]  /*126b0*/  CALL.REL.NOINC `($__internal_1_$__cuda_sm70_shflsync_idx_p) ;  /* 0x0000008000007944 */ /* 0x01cfea0003c00000 */
[----:B------:R-:W-:Y:S01]  /*126c0*/  MOV R12, R58 ;  /* 0x0000003a000c7202 */ /* 0x000fe20000000f00 */
[----:B------:R-:W-:Y:S05]  /*126d0*/  BRA `(.L_x_150) ;  /* 0xffffc56000007947 */ /* 0x000fea000383ffff */
        .weak           $__internal_0_$__cuda_sm70_shflsync_bfly_p
        .type           $__internal_0_$__cuda_sm70_shflsync_bfly_p,@function
        .size           $__internal_0_$__cuda_sm70_shflsync_bfly_p,($__internal_1_$__cuda_sm70_shflsync_idx_p - $__internal_0_$__cuda_sm70_shflsync_bfly_p)
$__internal_0_$__cuda_sm70_shflsync_bfly_p:
[----:B------:R-:W-:Y:S02]  /*126e0*/  MOV R8, 0x1f ;  /* 0x0000001f00087802 */ /* 0x000fe40000000f00 */
[----:B------:R-:W-:-:S04]  /*126f0*/  MOV R14, 0xffffffff ;  /* 0xffffffff000e7802 */ /* 0x000fc80000000f00 */
[----:B------:R-:W-:Y:S04]  /*12700*/  WARPSYNC R14 ;  /* 0x0000000e00007348 */ /* 0x000fe80003800000 */
[----:B------:R1:W2:Y:S02]  /*12710*/  SHFL.BFLY PT, R8, R4, R3, R8 ;  /* 0x0c00000304087389 */ /* 0x0002a400000e0008 */
[----:B-1----:R-:W-:-:S04]  /*12720*/  MOV R3, 0x0 ;  /* 0x0000000000037802 */ /* 0x002fc80000000f00 */
[----:B--2---:R-:W-:Y:S05]  /*12730*/  RET.REL.NODEC R2 `(_ZN7cutlass13device_kernelIN5flash19enable_sm80_to_sm89INS1_16FlashAttnFwdSm80INS1_25CollectiveMainloopFwdSm80ILi4ELi1ELb0EN4cute5tupleIJNS5_1CILi128EEENS7_ILi80EEENS7_ILi64EEEEEELi64ENS_6half_tEfNS_4arch4Sm80ELb0ELb0ELb1ELb1ELb1ELb0ELb1ELb1EEENS1_21CollectiveEpilogueFwdINS6_IJS8_SA_S9_EEENS6_IJNS7_ILi1EEESI_SI_EEESC_SE_Li128ELb1ELb1ELb1ELb0EEENS1_36VarlenDynamicPersistentTileSchedulerILi128ELi80ELi128ELi128ELb1ELb1ELb0ELb0ELb1ELb1EEEEEEEEEvNT_6ParamsE) ;  /* 0xfffed8c002007950 */ /* 0x004fea0003c3ffff */
        .weak           $__internal_1_$__cuda_sm70_shflsync_idx_p
        .type           $__internal_1_$__cuda_sm70_shflsync_idx_p,@function
        .size           $__internal_1_$__cuda_sm70_shflsync_idx_p,($__internal_2_$__cuda_sm70_shflsync_up_p - $__internal_1_$__cuda_sm70_shflsync_idx_p)
$__internal_1_$__cuda_sm70_shflsync_idx_p:
[----:B------:R-:W-:-:S04]  /*12740*/  MOV R58, 0xffffffff ;  /* 0xffffffff003a7802 */ /* 0x000fc80000000f00 */
[----:B------:R-:W-:Y:S04]  /*12750*/  WARPSYNC R58 ;  /* 0x0000003a00007348 */ /* 0x000fe80003800000 */
[----:B------:R1:W2:Y:S02]  /*12760*/  SHFL.IDX PT, R58, R56, R10, R3 ;  /* 0x0000000a383a7389 */ /* 0x0002a400000e0003 */
[----:B-1----:R-:W-:-:S04]  /*12770*/  MOV R3, 0x0 ;  /* 0x0000000000037802 */ /* 0x002fc80000000f00 */
[----:B--2---:R-:W-:Y:S05]  /*12780*/  RET.REL.NODEC R2 `(_ZN7cutlass13device_kernelIN5flash19enable_sm80_to_sm89INS1_16FlashAttnFwdSm80INS1_25CollectiveMainloopFwdSm80ILi4ELi1ELb0EN4cute5tupleIJNS5_1CILi128EEENS7_ILi80EEENS7_ILi64EEEEEELi64ENS_6half_tEfNS_4arch4Sm80ELb0ELb0ELb1ELb1ELb1ELb0ELb1ELb1EEENS1_21CollectiveEpilogueFwdINS6_IJS8_SA_S9_EEENS6_IJNS7_ILi1EEESI_SI_EEESC_SE_Li128ELb1ELb1ELb1ELb0EEENS1_36VarlenDynamicPersistentTileSchedulerILi128ELi80ELi128ELi128ELb1ELb1ELb0ELb0ELb1ELb1EEEEEEEEEvNT_6ParamsE) ;  /* 0xfffed87002007950 */ /* 0x004fea0003c3ffff */
        .weak           $__internal_2_$__cuda_sm70_shflsync_up_p
        .type           $__internal_2_$__cuda_sm70_shflsync_up_p,@function
        .size           $__internal_2_$__cuda_sm70_shflsync_up_p,($__internal_3_$__cuda_sm70_votesync_ballot - $__internal_2_$__cuda_sm70_shflsync_up_p)
$__internal_2_$__cuda_sm70_shflsync_up_p:
[----:B------:R-:W-:Y:S02]  /*12790*/  IMAD.MOV.U32 R4, RZ, RZ, RZ ;  /* 0x000000ffff047224 */ /* 0x000fe400078e00ff */
[----:B------:R-:W-:-:S04]  /*127a0*/  IMAD.MOV.U32 R10, RZ, RZ, -0x1 ;  /* 0xffffffffff0a7424 */ /* 0x000fc800078e00ff */
[----:B------:R-:W-:Y:S04]  /*127b0*/  WARPSYNC R10 ;  /* 0x0000000a00007348 */ /* 0x000fe80003800000 */
[----:B------:R1:W2:Y:S02]  /*127c0*/  SHFL.UP PT, R4, R0, R2, R4 ;  /* 0x0400000200047389 */ /* 0x0002a400000e0004 */
[----:B-1----:R-:W-:Y:S02]  /*127d0*/  MOV R2, R3 ;  /* 0x0000000300027202 */ /* 0x002fe40000000f00 */
[----:B------:R-:W-:-:S04]  /*127e0*/  MOV R3, 0x0 ;  /* 0x0000000000037802 */ /* 0x000fc80000000f00 */
[----:B--2---:R-:W-:Y:S05]  /*127f0*/  RET.REL.NODEC R2 `(_ZN7cutlass13device_kernelIN5flash19enable_sm80_to_sm89INS1_16FlashAttnFwdSm80INS1_25CollectiveMainloopFwdSm80ILi4ELi1ELb0EN4cute5tupleIJNS5_1CILi128EEENS7_ILi80EEENS7_ILi64EEEEEELi64ENS_6half_tEfNS_4arch4Sm80ELb0ELb0ELb1ELb1ELb1ELb0ELb1ELb1EEENS1_21CollectiveEpilogueFwdINS6_IJS8_SA_S9_EEENS6_IJNS7_ILi1EEESI_SI_EEESC_SE_Li128ELb1ELb1ELb1ELb0EEENS1_36VarlenDynamicPersistentTileSchedulerILi128ELi80ELi128ELi128ELb1ELb1ELb0ELb0ELb1ELb1EEEEEEEEEvNT_6ParamsE) ;  /* 0xfffed80002007950 */ /* 0x004fea0003c3ffff */
        .weak           $__internal_3_$__cuda_sm70_votesync_ballot
        .type           $__internal_3_$__cuda_sm70_votesync_ballot,@function
        .size           $__internal_3_$__cuda_sm70_votesync_ballot,(.L_x_1910 - $__internal_3_$__cuda_sm70_votesync_ballot)
$__internal_3_$__cuda_sm70_votesync_ballot:
[----:B------:R-:W-:Y:S01]  /*12800*/  ISETP.NE.U32.AND P0, PT, R0, 0x1, PT ;  /* 0x000000010000780c */ /* 0x000fe20003f05070 */
[----:B------:R-:W-:-:S04]  /*12810*/  IMAD.MOV.U32 R3, RZ, RZ, -0x1 ;  /* 0xffffffffff037424 */ /* 0x000fc800078e00ff */
[----:B------:R-:W-:Y:S08]  /*12820*/  WARPSYNC R3 ;  /* 0x0000000300007348 */ /* 0x000ff00003800000 */
[----:B------:R-:W-:-:S04]  /*12830*/  VOTE.ANY R0, PT, !P0 ;  /* 0x0000000000007806 */ /* 0x000fc800040e0100 */
[----:B------:R-:W-:Y:S01]  /*12840*/  LOP3.LUT R0, R0, R3, RZ, 0xc0, !PT ;  /* 0x0000000300007212 */ /* 0x000fe200078ec0ff */
[----:B------:R-:W-:-:S04]  /*12850*/  IMAD.MOV.U32 R3, RZ, RZ, 0x0 ;  /* 0x00000000ff037424 */ /* 0x000fc800078e00ff */
[----:B------:R-:W-:Y:S05]  /*12860*/  RET.REL.NODEC R2 `(_ZN7cutlass13device_kernelIN5flash19enable_sm80_to_sm89INS1_16FlashAttnFwdSm80INS1_25CollectiveMainloopFwdSm80ILi4ELi1ELb0EN4cute5tupleIJNS5_1CILi128EEENS7_ILi80EEENS7_ILi64EEEEEELi64ENS_6half_tEfNS_4arch4Sm80ELb0ELb0ELb1ELb1ELb1ELb0ELb1ELb1EEENS1_21CollectiveEpilogueFwdINS6_IJS8_SA_S9_EEENS6_IJNS7_ILi1EEESI_SI_EEESC_SE_Li128ELb1ELb1ELb1ELb0EEENS1_36VarlenDynamicPersistentTileSchedulerILi128ELi80ELi128ELi128ELb1ELb1ELb0ELb0ELb1ELb1EEEEEEEEEvNT_6ParamsE) ;  /* 0xfffed79002007950 */ /* 0x000fea0003c3ffff */
.L_x_218:
        /* <DEDUP_REMOVED lines=9> */
.L_x_1910:


//--------------------- .text._ZN7cutlass13device_kernelIN5flash19enable_sm80_to_sm89INS1_16FlashAttnFwdSm80INS1_25CollectiveMainloopFwdSm80ILi4ELi1ELb0EN4cute5tupleIJNS5_1CILi128EEENS7_ILi80EEENS7_ILi64EEEEEELi64ENS_6half_tEfNS_4arch4Sm80ELb0ELb0ELb1ELb1ELb1ELb1ELb1ELb1EEENS1_21CollectiveEpilogueFwdINS6_IJS8_SA_S9_EEENS6_IJNS7_ILi1EEESI_SI_EEESC_SE_Li128ELb1ELb1ELb1ELb0EEENS1_36VarlenDynamicPersistentTileSchedulerILi128ELi80ELi128ELi128ELb1ELb1ELb0ELb0ELb1ELb1EEEEEEEEEvNT_6ParamsE --------------------------
	.section	.text._ZN7cutlass13device_kernelIN5flash19enable_sm80_to_sm89INS1_16FlashAttnFwdSm80INS1_25CollectiveMainloopFwdSm80ILi4ELi1ELb0EN4cute5tupleIJNS5_1CILi128EEENS7_ILi80EEENS7_ILi64EEEEEELi64ENS_6half_tEfNS_4arch4Sm80ELb0ELb0ELb1ELb1ELb1ELb1ELb1ELb1EEENS1_21CollectiveEpilogueFwdINS6_IJS8_SA_S9_EEENS6_IJNS7_ILi1EEESI_SI_EEESC_SE_Li128ELb1ELb1ELb1ELb0EEENS1_36VarlenDynamicPersistentTileSchedulerILi128ELi80ELi128ELi128ELb1ELb1ELb0ELb0ELb1ELb1EEEEEEEEEvNT_6ParamsE,"ax",@progbits
	.sectioninfo	@"SHI_REGISTERS=255"
	.align	128
.text._ZN7cutlass13device_kernelIN5flash19enable_sm80_to_sm89INS1_16FlashAttnFwdSm80INS1_25CollectiveMainloopFwdSm80ILi4ELi1ELb0EN4cute5tupleIJNS5_1CILi128EEENS7_ILi80EEENS7_ILi64EEEEEELi64ENS_6half_tEfNS_4arch4Sm80ELb0ELb0ELb1ELb1ELb1ELb1ELb1ELb1EEENS1_21CollectiveEpilogueFwdINS6_IJS8_SA_S9_EEENS6_IJNS7_ILi1EEESI_SI_EEESC_SE_Li128ELb1ELb1ELb1ELb0EEENS1_36VarlenDynamicPersistentTileSchedulerILi128ELi80ELi128ELi128ELb1ELb1ELb0ELb0ELb1ELb1EEEEEEEEEvNT_6ParamsE:
        .type           _ZN7cutlass13device_kernelIN5flash19enable_sm80_to_sm89INS1_16FlashAttnFwdSm80INS1_25CollectiveMainloopFwdSm80ILi4ELi1ELb0EN4cute5tupleIJNS5_1CILi128EEENS7_ILi80EEENS7_ILi64EEEEEELi64ENS_6half_tEfNS_4arch4Sm80ELb0ELb0ELb1ELb1ELb1ELb1ELb1ELb1EEENS1_21CollectiveEpilogueFwdINS6_IJS8_SA_S9_EEENS6_IJNS7_ILi1EEESI_SI_EEESC_SE_Li128ELb1ELb1ELb1ELb0EEENS1_36VarlenDynamicPersistentTileSchedulerILi128ELi80ELi128ELi128ELb1ELb1ELb0ELb0ELb1ELb1EEEEEEEEEvNT_6ParamsE,@function
        .size           _ZN7cutlass13device_kernelIN5flash19enable_sm80_to_sm89INS1_16FlashAttnFwdSm80INS1_25CollectiveMainloopFwdSm80ILi4ELi1ELb0EN4cute5tupleIJNS5_1CILi128EEENS7_ILi80EEENS7_ILi64EEEEEELi64ENS_6half_tEfNS_4arch4Sm80ELb0ELb0ELb1ELb1ELb1ELb1ELb1ELb1EEENS1_21CollectiveEpilogueFwdINS6_IJS8_SA_S9_EEENS6_IJNS7_ILi1EEESI_SI_EEESC_SE_Li128ELb1ELb1ELb1ELb0EEENS1_36VarlenDynamicPersistentTileSchedulerILi128ELi80ELi128ELi128ELb1ELb1ELb0ELb0ELb1ELb1EEEEEEEEEvNT_6ParamsE,(.L_x_1915 - _ZN7cutlass13device_kernelIN5flash19enable_sm80_to_sm89INS1_16FlashAttnFwdSm80INS1_25CollectiveMainloopFwdSm80ILi4ELi1ELb0EN4cute5tupleIJNS5_1CILi128EEENS7_ILi80EEENS7_ILi64EEEEEELi64ENS_6half_tEfNS_4arch4Sm80ELb0ELb0ELb1ELb1ELb1ELb1ELb1ELb1EEENS1_21CollectiveEpilogueFwdINS6_IJS8_SA_S9_EEENS6_IJNS7_ILi1EEESI_SI_EEESC_SE_Li128ELb1ELb1ELb1ELb0EEENS1_36VarlenDynamicPersistentTileSchedulerILi128ELi80ELi128ELi128ELb1ELb1ELb0ELb0ELb1ELb1EEEEEEEEEvNT_6ParamsE)
        .other          _ZN7cutlass13device_kernelIN5flash19enable_sm80_to_sm89INS1_16FlashAttnFwdSm80INS1_25CollectiveMainloopFwdSm80ILi4ELi1ELb0EN4cute5tupleIJNS5_1CILi128EEENS7_ILi80EEENS7_ILi64EEEEEELi64ENS_6half_tEfNS_4arch4Sm80ELb0ELb0ELb1ELb1ELb1ELb1ELb1ELb1EEENS1_21CollectiveEpilogueFwdINS6_IJS8_SA_S9_EEENS6_IJNS7_ILi1EEESI_SI_EEESC_SE_Li128ELb1ELb1ELb1ELb0EEENS1_36VarlenDynamicPersistentTileSchedulerILi128ELi80ELi128ELi128ELb1ELb1ELb0ELb0ELb1ELb1EEEEEEEEEvNT_6ParamsE,@"STO_CUDA_ENTRY STV_DEFAULT"
_ZN7cutlass13device_kernelIN5flash19enable_sm80_to_sm89INS1_16FlashAttnFwdSm80INS1_25CollectiveMainloopFwdSm80ILi4ELi1ELb0EN4cute5tupleIJNS5_1CILi128EEENS7_ILi80EEENS7_ILi64EEEEEELi64ENS_6half_tEfNS_4arch4Sm80ELb0ELb0ELb1ELb1ELb1ELb1ELb1ELb1EEENS1_21CollectiveEpilogueFwdINS6_IJS8_SA_S9_EEENS6_IJNS7_ILi1EEESI_SI_EEESC_SE_Li128ELb1ELb1ELb1ELb0EEENS1_36VarlenDynamicPersistentTileSchedulerILi128ELi80ELi128ELi128ELb1ELb1ELb0ELb0ELb1ELb1EEEEEEEEEvNT_6ParamsE:
        /* <DEDUP_REMOVED lines=54> */
.L_x_224:
        /* <DEDUP_REMOVED lines=17> */
.L_x_411:
        /* <DEDUP_REMOVED lines=16> */
.L_x_412:
[----:B--2---:R-:W-:-:S05]  /*0570*/  IMAD R0, R0, c[0x0][0x538], RZ ;  /* 0x00014e0000007a24 */ /* 0x004fca00078e02ff */
[----:B------:R-:W-:-:S04]  /*0580*/  IADD3 R6, R0, R6, RZ ;  /* 0x0000000600067210 */ /* 0x000fc80007ffe0ff */
[----:B------:R-:W-:-:S13]  /*0590*/  ISETP.GT.AND P0, PT, R6, UR4, PT ;  /* 0x0000000406007c0c */ /* 0x000fda000bf04270 */
[----:B-1----:R-:W-:Y:S05]  /*05a0*/  @!P0 BRA `(.L_x_224) ;  /* 0xfffffdb000008947 */ /* 0x002fea000383ffff */
.L_x_220:
[----:B------:R-:W-:-:S05]  /*05b0*/  IADD3 R12, -R0, R6, RZ ;  /* 0x00000006000c7210 */ /* 0x000fca0007ffe1ff */
[----:B------:R-:W-:-:S05]  /*05c0*/  IMAD R0, R4, c[0x0][0x538], R12 ;  /* 0x00014e0004007a24 */ /* 0x000fca00078e020c */
[----:B------:R-:W-:Y:S01]  /*05d0*/  ISETP.GT.AND P0, PT, R0, UR4, PT ;  /* 0x0000000400007c0c */ /* 0x000fe2000bf04270 */
[----:B------:R-:W-:-:S12]  /*05e0*/  BRA.DIV ~URZ, `(.L_x_225) ;  /* 0x000181f27f007947 */ /* 0x000fd8000b800000 */
[----:B------:R-:W-:-:S04]  /*05f0*/  VOTE.ANY R0, PT, !P0 ;  /* 0x0000000000007806 */ /* 0x000fc800040e0100 */
.L_x_413:
[----:B------:R1:W2:Y:S01]  /*0600*/  POPC R13, R0 ;  /* 0x00000000000d7309 */ /* 0x0002a20000000000 */
[----:B------:R-:W-:Y:S05]  /*0610*/  BRA.DIV ~URZ, `(.L_x_226) ;  /* 0x000182027f007947 */ /* 0x000fea000b800000 */
[----:B--2---:R2:W3:Y:S01]  /*0620*/  SHFL.IDX PT, R11, R8, R13, 0x1f ;  /* 0x00001f0d080b7589 */ /* 0x0044e200000e0000 */
[----:B------:R-:W-:-:S03]  /*0630*/  MOV R6, RZ ;  /* 0x000000ff00067202 */ /* 0x000fc60000000f00 */
[----:B------:R2:W4:Y:S04]  /*0640*/  SHFL.IDX PT, R10, R7, R13, 0x1f ;  /* 0x00001f0d070a7589 */ /* 0x00052800000e0000 */
.L_x_414:
[----:B------:R-:W-:Y:S01]  /*0650*/  ISETP.NE.AND P0, PT, R0, RZ, PT ;  /* 0x000000ff0000720c */ /* 0x000fe20003f05270 */
[----:B------:R-:W-:-:S12]  /*0660*/  BSSY B0, `(.L_x_227) ;  /* 0x0000005000007945 */ /* 0x000fd80003800000 */
[----:B------:R-:W-:Y:S05]  /*0670*/  @!P0 BRA `(.L_x_228) ;  /* 0x0000003000008947 */ /* 0x000fea0003800000 */
[----:B------:R-:W-:Y:S01]  /*0680*/  IADD3 R47, R13, -0x1, RZ ;  /* 0xffffffff0d2f7810 */ /* 0x000fe20007ffe0ff */
[----:B------:R-:W-:Y:S05]  /*0690*/  BRA.DIV ~URZ, `(.L_x_229) ;  /* 0x000182627f007947 */ /* 0x000fea000b800000 */
[----:B------:R1:W2:Y:S02]  /*06a0*/  SHFL.IDX PT, R6, R4, R47, 0x1f ;  /* 0x00001f2f04067589 */ /* 0x0002a400000e0000 */
.L_x_228:
[----:B------:R-:W-:Y:S05]  /*06b0*/  BSYNC B0 ;  /* 0x0000000000007941 */ /* 0x000fea0003800000 */
.L_x_227:
        /* <DEDUP_REMOVED lines=69> */
.L_x_221:
[----:B------:R-:W-:Y:S01]  /*0b10*/  MOV R0, UR4 ;  /* 0x0000000400007c02 */ /* 0x000fe20008000f00 */
[----:B------:R-:W-:Y:S04]  /*0b20*/  STL [R1+0x2c], RZ ;  /* 0x00002cff01007387 */ /* 0x000fe80000100800 */
[----:B------:R-:W-:Y:S04]  /*0b30*/  STL [R1+0x30], RZ ;  /* 0x000030ff01007387 */ /* 0x000fe80000100800 */
[----:B------:R1:W-:Y:S02]  /*0b40*/  STL [R1+0x28], R0 ;  /* 0x0000280001007387 */ /* 0x0003e40000100800 */
[----:B-1----:R-:W-:-:S05]  /*0b50*/  MOV R0, c[0x0][0x53c] ;  /* 0x00014f0000007a02 */ /* 0x002fca0000000f00 */
[----:B------:R1:W-:Y:S02]  /*0b60*/  STL [R1+0x34], R0 ;  /* 0x0000340001007387 */ /* 0x0003e40000100800 */
.L_x_230:
        /* <DEDUP_REMOVED lines=8> */
.L_x_219:
[----:B------:R-:W2:Y:S02]  /*0bf0*/  LDL R0, [R1+0x34] ;  /* 0x0000340001007983 */ /* 0x000ea40000100800 */
[----:B--2---:R-:W-:-:S13]  /*0c00*/  ISETP.GE.AND P0, PT, R0, c[0x0][0x53c], PT ;  /* 0x00014f0000007a0c */ /* 0x004fda0003f06270 */
[----:B------:R-:W-:Y:S05]  /*0c10*/  @P0 EXIT ;  /* 0x000000000000094d */ /* 0x000fea0003800000 */
[----:B------:R-:W2:Y:S01]  /*0c20*/  S2R R15, SR_TID.X ;  /* 0x00000000000f7919 */ /* 0x000ea20000002100 */
[----:B------:R-:W-:Y:S01]  /*0c30*/  IMAD.MOV.U32 R18, RZ, RZ, -0x10 ;  /* 0xfffffff0ff127424 */ /* 0x000fe200078e00ff */
[----:B------:R-:W-:Y:S01]  /*0c40*/  ULDC UR4, c[0x0][0x2ac] ;  /* 0x0000ab0000047ab9 */ /* 0x000fe20000000800 */
[----:B------:R-:W-:Y:S01]  /*0c50*/  IMAD.MOV.U32 R17, RZ, RZ, 0x20 ;  /* 0x00000020ff117424 */ /* 0x000fe200078e00ff */
[----:B------:R-:W-:Y:S01]  /*0c60*/  ULDC UR6, c[0x0][0x1d0] ;  /* 0x0000740000067ab9 */ /* 0x000fe20000000800 */
[----:B------:R-:W-:Y:S01]  /*0c70*/  IMAD.MOV.U32 R16, RZ, RZ, 0x40 ;  /* 0x00000040ff107424 */ /* 0x000fe200078e00ff */
[----:B------:R-:W-:Y:S01]  /*0c80*/  UIMAD UR6, UR4, UR6, URZ ;  /* 0x00000006040672a4 */ /* 0x000fe2000f8e023f */
[----:B--2---:R-:W-:-:S04]  /*0c90*/  SHF.R.S32.HI R14, RZ, 0x1f, R15 ;  /* 0x0000001fff0e7819 */ /* 0x004fc8000001140f */
[CC--:B------:R-:W-:Y:S02]  /*0ca0*/  LEA.HI R10, R14.reuse, R15.reuse, RZ, 0x3 ;  /* 0x0000000f0e0a7211 */ /* 0x0c0fe400078f18ff */
[----:B------:R-:W-:Y:S02]  /*0cb0*/  LEA.HI R2, R14, R15, RZ, 0x4 ;  /* 0x0000000f0e027211 */ /* 0x000fe400078f20ff */
[----:B------:R-:W-:Y:S02]  /*0cc0*/  SHF.R.S32.HI R26, RZ, 0x3, R10 ;  /* 0x00000003ff1a7819 */ /* 0x000fe4000001140a */
[----:B-1----:R-:W-:Y:S02]  /*0cd0*/  LOP3.LUT R4, R10, 0xfffffff8, RZ, 0xc0, !PT ;  /* 0xfffffff80a047812 */ /* 0x002fe400078ec0ff */
[----:B------:R-:W-:Y:S01]  /*0ce0*/  SHF.R.S32.HI R3, RZ, 0x4, R2 ;  /* 0x00000004ff037819 */ /* 0x000fe20000011402 */
[----:B------:R-:W-:Y:S01]  /*0cf0*/  IMAD.SHL.U32 R6, R26, 0x40, RZ ;  /* 0x000000401a067824 */ /* 0x000fe200078e00ff */
[C---:B------:R-:W-:Y:S01]  /*0d00*/  LOP3.LUT R0, R2.reuse, 0xfffffff0, RZ, 0xc0, !PT ;  /* 0xfffffff002007812 */ /* 0x040fe200078ec0ff */
[----:B------:R-:W-:Y:S01]  /*0d10*/  IMAD.IADD R9, R15, 0x1, -R4 ;  /* 0x000000010f097824 */ /* 0x000fe200078e0a04 */
[----:B------:R-:W-:-:S03]  /*0d20*/  LEA.HI R5, R2, R3, RZ, 0x1 ;  /* 0x0000000302057211 */ /* 0x000fc600078f08ff */
[----:B------:R-:W-:Y:S01]  /*0d30*/  IMAD.IADD R2, R15, 0x1, -R0 ;  /* 0x000000010f027824 */ /* 0x000fe200078e0a00 */
[----:B------:R-:W-:Y:S01]  /*0d40*/  LOP3.LUT R0, R6, 0x1c0, RZ, 0xc0, !PT ;  /* 0x000001c006007812 */ /* 0x000fe200078ec0ff */
[----:B------:R-:W-:Y:S01]  /*0d50*/  IMAD.SHL.U32 R244, R9, 0x8, RZ ;  /* 0x0000000809f47824 */ /* 0x000fe200078e00ff */
[----:B------:R-:W-:Y:S01]  /*0d60*/  LOP3.LUT R5, R5, 0xfffffffe, RZ, 0xc0, !PT ;  /* 0xfffffffe05057812 */ /* 0x000fe200078ec0ff */
[C---:B------:R-:W-:Y:S01]  /*0d70*/  IMAD.SHL.U32 R7, R9.reuse, 0x40, RZ ;  /* 0x0000004009077824 */ /* 0x040fe200078e00ff */
[----:B------:R-:W-:Y:S01]  /*0d80*/  SHF.R.S32.HI R8, RZ, 0x1f, R2 ;  /* 0x0000001fff087819 */ /* 0x000fe20000011402 */
[----:B------:R-:W-:Y:S01]  /*0d90*/  IMAD R251, R9, 0x10, R26 ;  /* 0x0000001009fb7824 */ /* 0x000fe200078e021a */
[----:B------:R-:W-:Y:S01]  /*0da0*/  LOP3.LUT R6, R0, 0x38, R244, 0xf8, !PT ;  /* 0x0000003800067812 */ /* 0x000fe200078ef8f4 */
[----:B------:R-:W-:Y:S01]  /*0db0*/  IMAD.IADD R12, R3, 0x1, -R5 ;  /* 0x00000001030c7824 */ /* 0x000fe200078e0a05 */
[----:B------:R-:W-:Y:S02]  /*0dc0*/  SHF.R.U32.HI R4, RZ, 0x3, R0 ;  /* 0x00000003ff047819 */ /* 0x000fe40000011600 */
[----:B------:R-:W-:-:S02]  /*0dd0*/  LEA.HI R11, R8, R2, RZ, 0x3 ;  /* 0x00000002080b7211 */ /* 0x000fc400078f18ff */
[----:B------:R-:W-:Y:S02]  /*0de0*/  LOP3.LUT R0, R7, 0x1c0, RZ, 0xc0, !PT ;  /* 0x000001c007007812 */ /* 0x000fe400078ec0ff */
[----:B------:R-:W-:Y:S02]  /*0df0*/  LOP3.LUT R5, R6, R4, RZ, 0x3c, !PT ;  /* 0x0000000406057212 */ /* 0x000fe400078e3cff */
[-C--:B------:R-:W-:Y:S02]  /*0e00*/  LEA.HI R7, R14, R15.reuse, RZ, 0x6 ;  /* 0x0000000f0e077211 */ /* 0x080fe400078f30ff */
[----:B------:R-:W-:Y:S02]  /*0e10*/  LOP3.LUT R4, R11, 0xfffffff8, RZ, 0xc0, !PT ;  /* 0xfffffff80b047812 */ /* 0x000fe400078ec0ff */
[----:B------:R-:W-:Y:S02]  /*0e20*/  LOP3.LUT R6, R0, 0x8, R10, 0xf8, !PT ;  /* 0x0000000800067812 */ /* 0x000fe400078ef80a */
[----:B------:R-:W-:Y:S01]  /*0e30*/  SHF.R.U32.HI R3, RZ, 0x3, R0 ;  /* 0x00000003ff037819 */ /* 0x000fe20000011600 */
[----:B------:R-:W-:Y:S01]  /*0e40*/  IMAD.SHL.U32 R0, R7, 0x8, RZ ;  /* 0x0000000807007824 */ /* 0x000fe200078e00ff */
[-C--:B------:R-:W-:Y:S01]  /*0e50*/  LEA.HI R10, R14, R15.reuse, RZ, 0x2 ;  /* 0x0000000f0e0a7211 */ /* 0x080fe200078f10ff */
[----:B------:R-:W-:Y:S01]  /*0e60*/  IMAD.IADD R8, R2, 0x1, -R4 ;  /* 0x0000000102087824 */ /* 0x000fe200078e0a04 */
[----:B------:R-:W-:-:S02]  /*0e70*/  LEA.HI R2, R14, R15, RZ, 0x5 ;  /* 0x0000000f0e027211 */ /* 0x000fc400078f28ff */
[----:B------:R-:W-:Y:S02]  /*0e80*/  LOP3.LUT R13, R6, R3, RZ, 0x3c, !PT ;  /* 0x00000003060d7212 */ /* 0x000fe400078e3cff */
[--C-:B------:R-:W-:Y:S02]  /*0e90*/  SHF.R.S32.HI R93, RZ, 0x2, R10.reuse ;  /* 0x00000002ff5d7819 */ /* 0x100fe4000001140a */
[----:B------:R-:W-:Y:S02]  /*0ea0*/  SHF.R.S32.HI R3, RZ, 0x1f, R10 ;  /* 0x0000001fff037819 */ /* 0x000fe4000001140a */
[----:B------:R-:W-:Y:S02]  /*0eb0*/  LOP3.LUT R209, R5, 0x7ffffe00, R0, 0xf8, !PT ;  /* 0x7ffffe0005d17812 */ /* 0x000fe400078ef800 */
[----:B------:R-:W-:Y:S02]  /*0ec0*/  LOP3.LUT R0, R2, 0xffffffe0, RZ, 0xc0, !PT ;  /* 0xffffffe002007812 */ /* 0x000fe400078ec0ff */
[--C-:B------:R-:W-:Y:S01]  /*0ed0*/  SHF.R.S32.HI R7, RZ, 0x5, R2.reuse ;  /* 0x00000005ff077819 */ /* 0x100fe20000011402 */
[----:B------:R-:W-:Y:S01]  /*0ee0*/  IMAD.SHL.U32 R209, R209, 0x2, RZ ;  /* 0x00000002d1d17824 */ /* 0x000fe200078e00ff */
[----:B------:R-:W-:Y:S01]  /*0ef0*/  SHF.R.S32.HI R2, RZ, 0x1f, R2 ;  /* 0x0000001fff027819 */ /* 0x000fe20000011402 */
[----:B------:R-:W-:Y:S01]  /*0f00*/  IMAD.IADD R20, R15, 0x1, -R0 ;  /* 0x000000010f147824 */ /* 0x000fe200078e0a00 */
[----:B------:R-:W-:Y:S01]  /*0f10*/  LEA.HI R4, R3, R93, RZ, 0x3 ;  /* 0x0000005d03047211 */ /* 0x000fe200078f18ff */
[----:B------:R-:W-:Y:S01]  /*0f20*/  IMAD.SHL.U32 R19, R7, 0x200, RZ ;  /* 0x0000020007137824 */ /* 0x000fe200078e00ff */
[----:B------:R-:W-:-:S02]  /*0f30*/  LOP3.LUT R3, R10, 0xfffffffc, RZ, 0xc0, !PT ;  /* 0xfffffffc0a037812 */ /* 0x000fc400078ec0ff */
[----:B------:R-:W-:Y:S02]  /*0f40*/  LEA.HI R0, R2, R7, RZ, 0x2 ;  /* 0x0000000702007211 */ /* 0x000fe400078f10ff */
[----:B------:R-:W-:Y:S01]  /*0f50*/  LOP3.LUT R2, R4, 0xfffffff8, RZ, 0xc0, !PT ;  /* 0xfffffff804027812 */ /* 0x000fe200078ec0ff */
[----:B------:R-:W-:Y:S01]  /*0f60*/  IMAD.IADD R94, R15, 0x1, -R3 ;  /* 0x000000010f5e7824 */ /* 0x000fe200078e0a03 */
[----:B------:R-:W-:Y:S02]  /*0f70*/  SHF.R.S32.HI R4, RZ, 0x1f, R20 ;  /* 0x0000001fff047819 */ /* 0x000fe40000011414 */
[----:B------:R-:W-:Y:S01]  /*0f80*/  LOP3.LUT R3, R0, 0xffffffc, RZ, 0xc0, !PT ;  /* 0x0ffffffc00037812 */ /* 0x000fe200078ec0ff */
[----:B------:R-:W-:Y:S01]  /*0f90*/  IMAD.IADD R0, R93, 0x1, -R2 ;  /* 0x000000015d007824 */ /* 0x000fe200078e0a02 */
[C---:B------:R-:W-:Y:S01]  /*0fa0*/  LEA.HI R2, R94.reuse, R94, RZ, 0x1 ;  /* 0x0000005e5e027211 */ /* 0x040fe200078f08ff */
[----:B------:R-:W-:Y:S01]  /*0fb0*/  IMAD.SHL.U32 R86, R94, 0x4, RZ ;  /* 0x000000045e567824 */ /* 0x000fe200078e00ff */
[----:B------:R-:W-:Y:S01]  /*0fc0*/  LEA.HI R10, R4, R20, RZ, 0x2 ;  /* 0x00000014040a7211 */ /* 0x000fe200078f10ff */
[----:B------:R-:W-:Y:S01]  /*0fd0*/  IMAD.IADD R5, R7, 0x1, -R3 ;  /* 0x0000000107057824 */ /* 0x000fe200078e0a03 */
[C---:B------:R-:W-:Y:S01]  /*0fe0*/  LOP3.LUT R3, R2.reuse, 0x1ffffffe, RZ, 0xc0, !PT ;  /* 0x1ffffffe02037812 */ /* 0x040fe200078ec0ff */
[----:B------:R-:W-:Y:S01]  /*0ff0*/  IMAD.SHL.U32 R2, R2, 0x20, RZ ;  /* 0x0000002002027824 */ /* 0x000fe200078e00ff */
[----:B------:R-:W-:Y:S01]  /*1000*/  SHF.R.S32.HI R4, RZ, 0x2, R10 ;  /* 0x00000002ff047819 */ /* 0x000fe2000001140a */
[----:B------:R-:W-:Y:S01]  /*1010*/  IMAD.SHL.U32 R84, R94, 0x8, RZ ;  /* 0x000000085e547824 */ /* 0x000fe200078e00ff */
[----:B------:R-:W-:Y:S01]  /*1020*/  LOP3.LUT R6, R0, 0x1, RZ, 0xc0, !PT ;  /* 0x0000000100067812 */ /* 0x000fe200078ec0ff */
[----:B------:R-:W-:Y:S01]  /*1030*/  IMAD.IADD R3, R94, 0x1, -R3 ;  /* 0x000000015e037824 */ /* 0x000fe200078e0a03 */
[----:B------:R-:W-:Y:S01]  /*1040*/  LOP3.LUT R2, R2, 0xffffffc0, RZ, 0xc0, !PT ;  /* 0xffffffc002027812 */ /* 0x000fe200078ec0ff */
[----:B------:R-:W-:Y:S01]  /*1050*/  IMAD R27, R5, 0x10, R4 ;  /* 0x00000010051b7824 */ /* 0x000fe200078e0204 */
[C---:B------:R-:W-:Y:S01]  /*1060*/  LOP3.LUT P2, RZ, R0.reuse, 0x4, RZ, 0xc0, !PT ;  /* 0x0000000400ff7812 */ /* 0x040fe2000784c0ff */
[C---:B------:R-:W-:Y:S01]  /*1070*/  IMAD.SHL.U32 R4, R0.reuse, 0x40, RZ ;  /* 0x0000004000047824 */ /* 0x040fe200078e00ff */
[----:B------:R-:W-:Y:S01]  /*1080*/  LOP3.LUT P0, RZ, R0, 0x2, RZ, 0xc0, !PT ;  /* 0x0000000200ff7812 */ /* 0x000fe2000780c0ff */
[----:B------:R-:W-:Y:S01]  /*1090*/  IMAD.SHL.U32 R0, R8, 0x40, RZ ;  /* 0x0000004008007824 */ /* 0x000fe200078e00ff */
[----:B------:R-:W-:Y:S01]  /*10a0*/  ISETP.NE.U32.AND P1, PT, R6, 0x1, PT ;  /* 0x000000010600780c */ /* 0x000fe20003f25070 */
[----:B------:R-:W-:Y:S01]  /*10b0*/  IMAD R14, R3, 0x8, R2 ;  /* 0x00000008030e7824 */ /* 0x000fe200078e0202 */
[----:B------:R-:W-:Y:S01]  /*10c0*/  LOP3.LUT R22, R4, 0x1c0, RZ, 0xc0, !PT ;  /* 0x000001c004167812 */ /* 0x000fe200078ec0ff */
[----:B------:R-:W-:Y:S01]  /*10d0*/  IMAD.SHL.U32 R2, R12, 0x8, RZ ;  /* 0x000000080c027824 */ /* 0x000fe200078e00ff */
[----:B------:R-:W-:Y:S01]  /*10e0*/  LOP3.LUT R0, R0, 0x1c0, RZ, 0xc0, !PT ;  /* 0x000001c000007812 */ /* 0x000fe200078ec0ff */
[----:B------:R-:W-:Y:S01]  /*10f0*/  IMAD.SHL.U32 R5, R7, 0x400, RZ ;  /* 0x0000040007057824 */ /* 0x000fe200078e00ff */
[----:B------:R-:W-:Y:S01]  /*1100*/  SHF.R.U32.HI R21, RZ, 0x3, R22 ;  /* 0x00000003ff157819 */ /* 0x000fe20000011616 */
[----:B------:R-:W-:Y:S01]  /*1110*/  IMAD.SHL.U32 R3, R11, 0x40, RZ ;  /* 0x000000400b037824 */ /* 0x000fe200078e00ff */
[----:B------:R-:W-:Y:S01]  /*1120*/  LOP3.LUT R2, R0, 0x8, R2, 0xf8, !PT ;  /* 0x0000000800027812 */ /* 0x000fe200078ef802 */
[----:B------:R-:W-:Y:S01]  /*1130*/  IMAD R6, R94, 0x2, R5 ;  /* 0x000000025e067824 */ /* 0x000fe200078e0205 */
[----:B------:R-:W-:Y:S01]  /*1140*/  SHF.R.U32.HI R0, RZ, 0x3, R0 ;  /* 0x00000003ff007819 */ /* 0x000fe20000011600 */
[----:B------:R-:W-:Y:S01]  /*1150*/  STL [R1+0xe4], R27 ;  /* 0x0000e41b01007387 */ /* 0x000fe20000100800 */
[----:B------:R-:W-:-:S02]  /*1160*/  LOP3.LUT R4, R21, R22, RZ, 0xfc, !PT ;  /* 0x0000001615047212 */ /* 0x000fc400078efcff */
[----:B------:R-:W-:Y:S01]  /*1170*/  LOP3.LUT R0, R2, R0, RZ, 0x3c, !PT ;  /* 0x0000000002007212 */ /* 0x000fe200078e3cff */
[----:B------:R-:W-:Y:S01]  /*1180*/  IMAD R2, R12, 0x200, R13 ;  /* 0x000002000c027824 */ /* 0x000fe200078e020d */
[----:B------:R-:W-:Y:S01]  /*1190*/  LOP3.LUT R3, R3, 0xfffffe00, RZ, 0xc0, !PT ;  /* 0xfffffe0003037812 */ /* 0x000fe200078ec0ff */
[----:B------:R-:W-:Y:S01]  /*11a0*/  IMAD.IADD R15, R6, 0x1, R4 ;  /* 0x00000001060f7824 */ /* 0x000fe200078e0204 */
[C---:B------:R-:W-:Y:S01]  /*11b0*/  IADD3 R25, R93.reuse, 0x20, RZ ;  /* 0x000000205d197810 */ /* 0x040fe20007ffe0ff */
[----:B------:R-:W-:Y:S01]  /*11c0*/  STL [R1+0x38], R22 ;  /* 0x0000381601007387 */ /* 0x000fe20000100800 */
[C---:B------:R-:W-:Y:S02]  /*11d0*/  IADD3 R24, R93.reuse, 0x60, RZ ;  /* 0x000000605d187810 */ /* 0x040fe40007ffe0ff */
[----:B------:R-:W-:Y:S01]  /*11e0*/  IADD3 R23, R93, 0x40, RZ ;  /* 0x000000405d177810 */ /* 0x000fe20007ffe0ff */
[----:B------:R-:W-:Y:S01]  /*11f0*/  IMAD.SHL.U32 R6, R25, 0x40, RZ ;  /* 0x0000004019067824 */ /* 0x000fe200078e00ff */
[CC--:B------:R-:W-:Y:S01]  /*1200*/  IADD3 R4, R0.reuse, R3.reuse, R5 ;  /* 0x0000000300047210 */ /* 0x0c0fe20007ffe005 */
[----:B------:R-:W-:Y:S01]  /*1210*/  STL [R1+0x3c], R21 ;  /* 0x00003c1501007387 */ /* 0x000fe20000100800 */
[----:B------:R-:W-:Y:S01]  /*1220*/  LOP3.LUT R5, R0, R3, RZ, 0xfc, !PT ;  /* 0x0000000300057212 */ /* 0x000fe200078efcff */
[----:B------:R-:W-:Y:S01]  /*1230*/  IMAD.SHL.U32 R0, R24, 0x40, RZ ;  /* 0x0000004018007824 */ /* 0x000fe200078e00ff */
[C---:B------:R-:W-:Y:S01]  /*1240*/  LOP3.LUT P6, RZ, R8.reuse, 0x2, RZ, 0xc0, !PT ;  /* 0x0000000208ff7812 */ /* 0x040fe200078cc0ff */
[----:B------:R-:W-:Y:S01]  /*1250*/  IMAD.SHL.U32 R3, R23, 0x40, RZ ;  /* 0x0000004017037824 */ /* 0x000fe200078e00ff */
[----:B------:R-:W-:-:S02]  /*1260*/  LOP3.LUT P5, RZ, R8, 0x4, RZ, 0xc0, !PT ;  /* 0x0000000408ff7812 */ /* 0x000fc400078ac0ff */
[----:B------:R-:W-:Y:S02]  /*1270*/  SHF.R.S32.HI R7, RZ, 0x1f, R25 ;  /* 0x0000001fff077819 */ /* 0x000fe40000011419 */
[----:B------:R-:W-:Y:S02]  /*1280*/  SHF.R.S32.HI R8, RZ, 0x1f, R23 ;  /* 0x0000001fff087819 */ /* 0x000fe40000011417 */
[C---:B------:R-:W-:Y:S02]  /*1290*/  LOP3.LUT P4, RZ, R9.reuse, 0x2, RZ, 0xc0, !PT ;  /* 0x0000000209ff7812 */ /* 0x040fe4000788c0ff */
[----:B------:R-:W-:Y:S02]  /*12a0*/  LOP3.LUT P3, RZ, R9, 0x4, RZ, 0xc0, !PT ;  /* 0x0000000409ff7812 */ /* 0x000fe4000786c0ff */
[----:B------:R-:W-:Y:S02]  /*12b0*/  SHF.R.S32.HI R9, RZ, 0x1f, R24 ;  /* 0x0000001fff097819 */ /* 0x000fe40000011418 */
[----:B------:R-:W-:-:S02]  /*12c0*/  LOP3.LUT R11, R6, 0x1c0, RZ, 0xc0, !PT ;  /* 0x000001c0060b7812 */ /* 0x000fc400078ec0ff */
[----:B------:R-:W-:Y:S02]  /*12d0*/  LEA.HI R7, R7, R25, RZ, 0x3 ;  /* 0x0000001907077211 */ /* 0x000fe400078f18ff */
[----:B------:R-:W-:Y:S02]  /*12e0*/  LEA.HI R6, R8, R23, RZ, 0x3 ;  /* 0x0000001708067211 */ /* 0x000fe400078f18ff */
[----:B------:R-:W-:Y:S01]  /*12f0*/  LOP3.LUT R13, R0, 0x1c0, RZ, 0xc0, !PT ;  /* 0x000001c0000d7812 */ /* 0x000fe200078ec0ff */
[----:B------:R-:W-:Y:S01]  /*1300*/  IMAD.SHL.U32 R8, R7, 0x40, RZ ;  /* 0x0000004007087824 */ /* 0x000fe200078e00ff */
[----:B------:R-:W-:Y:S01]  /*1310*/  IADD3 R88, R86, 0x10, RZ ;  /* 0x0000001056587810 */ /* 0x000fe20007ffe0ff */
[----:B------:R-:W-:Y:S01]  /*1320*/  IMAD.SHL.U32 R7, R6, 0x40, RZ ;  /* 0x0000004006077824 */ /* 0x000fe200078e00ff */
[----:B------:R-:W-:Y:S02]  /*1330*/  LOP3.LUT R23, R3, 0x1c0, RZ, 0xc0, !PT ;  /* 0x000001c003177812 */ /* 0x000fe400078ec0ff */
[----:B------:R-:W-:-:S02]  /*1340*/  LEA.HI R3, R9, R24, RZ, 0x3 ;  /* 0x0000001809037211 */ /* 0x000fc400078f18ff */
[----:B------:R-:W-:Y:S02]  /*1350*/  LOP3.LUT R9, R10, 0x7ffffffc, RZ, 0xc0, !PT ;  /* 0x7ffffffc0a097812 */ /* 0x000fe400078ec0ff */
[----:B------:R-:W-:Y:S01]  /*1360*/  LOP3.LUT R10, R13, 0x38, R84, 0xf8, !PT ;  /* 0x000000380d0a7812 */ /* 0x000fe200078ef854 */
[----:B------:R-:W-:Y:S01]  /*1370*/  IMAD.SHL.U32 R6, R3, 0x40, RZ ;  /* 0x0000004003067824 */ /* 0x000fe200078e00ff */
[----:B------:R-:W-:Y:S01]  /*1380*/  SHF.R.U32.HI R24, RZ, 0x3, R13 ;  /* 0x00000003ff187819 */ /* 0x000fe2000001160d */
[----:B------:R-:W-:Y:S01]  /*1390*/  IMAD.SHL.U32 R13, R88, 0x2, RZ ;  /* 0x00000002580d7824 */ /* 0x000fe200078e00ff */
[----:B------:R-:W-:Y:S01]  /*13a0*/  SHF.R.S32.HI R3, RZ, 0x1f, R88 ;  /* 0x0000001fff037819 */ /* 0x000fe20000011458 */
[----:B------:R-:W-:Y:S01]  /*13b0*/  IMAD.IADD R9, R20, 0x1, -R9 ;  /* 0x0000000114097824 */ /* 0x000fe200078e0a09 */
[----:B------:R-:W-:Y:S02]  /*13c0*/  LOP3.LUT R12, R11, 0x38, R84, 0xf8, !PT ;  /* 0x000000380b0c7812 */ /* 0x000fe400078ef854 */
[----:B------:R1:W-:Y:S01]  /*13d0*/  STL [R1+0xd8], R13 ;  /* 0x0000d80d01007387 */ /* 0x0003e20000100800 */
[----:B------:R-:W-:Y:S01]  /*13e0*/  SHF.L.U64.HI R3, R88, 0x1, R3 ;  /* 0x0000000158037819 */ /* 0x000fe20000010203 */
[----:B------:R-:W-:Y:S01]  /*13f0*/  IMAD.SHL.U32 R20, R9, 0x2, RZ ;  /* 0x0000000209147824 */ /* 0x000fe200078e00ff */
[----:B------:R-:W-:-:S02]  /*1400*/  SHF.R.U32.HI R26, RZ, 0x3, R11 ;  /* 0x00000003ff1a7819 */ /* 0x000fc4000001160b */
[--C-:B------:R-:W-:Y:S02]  /*1410*/  LOP3.LUT R11, R23, 0x38, R84.reuse, 0xf8, !PT ;  /* 0x00000038170b7812 */ /* 0x100fe400078ef854 */
[----:B------:R-:W-:Y:S02]  /*1420*/  SHF.R.U32.HI R25, RZ, 0x3, R23 ;  /* 0x00000003ff197819 */ /* 0x000fe40000011617 */
[----:B------:R-:W-:Y:S02]  /*1430*/  LOP3.LUT R7, R7, 0xfffffe00, RZ, 0xc0, !PT ;  /* 0xfffffe0007077812 */ /* 0x000fe400078ec0ff */
[----:B------:R-:W-:Y:S02]  /*1440*/  LOP3.LUT R23, R6, 0xfffffe00, RZ, 0xc0, !PT ;  /* 0xfffffe0006177812 */ /* 0x000fe400078ec0ff */
[----:B------:R-:W-:Y:S02]  /*1450*/  LOP3.LUT R9, R22, 0x38, R84, 0xf8, !PT ;  /* 0x0000003816097812 */ /* 0x000fe400078ef854 */
[----:B------:R-:W-:-:S02]  /*1460*/  LEA R95, R2, 0x2900, 0x1 ;  /* 0x00002900025f7811 */ /* 0x000fc400078e08ff */
[----:B------:R-:W-:Y:S02]  /*1470*/  LOP3.LUT R9, R19, R9, R21, 0xf6, !PT ;  /* 0x0000000913097212 */ /* 0x000fe400078ef615 */
[C---:B------:R-:W-:Y:S02]  /*1480*/  SEL R6, R17.reuse, 0xffffffe0, !P0 ;  /* 0xffffffe011067807 */ /* 0x040fe40004000000 */
[----:B------:R-:W-:Y:S02]  /*1490*/  SEL R2, R17, 0xffffffe0, !P6 ;  /* 0xffffffe011027807 */ /* 0x000fe40007000000 */
[----:B------:R-:W-:Y:S02]  /*14a0*/  SEL R0, R16, 0xffffffc0, !P3 ;  /* 0xffffffc010007807 */ /* 0x000fe40005800000 */
[----:B-1----:R-:W-:Y:S02]  /*14b0*/  LOP3.LUT R13, R8, 0xfffffe00, RZ, 0xc0, !PT ;  /* 0xfffffe00080d7812 */ /* 0x002fe400078ec0ff */
[----:B------:R-:W-:Y:S01]  /*14c0*/  SEL R8, R16, 0xffffffc0, !P2 ;  /* 0xffffffc010087807 */ /* 0x000fe20005000000 */
[----:B------:R-:W-:Y:S01]  /*14d0*/  IMAD.IADD R197, R95, 0x1, R0 ;  /* 0x000000015fc57824 */ /* 0x000fe200078e0200 */
[----:B------:R-:W-:Y:S01]  /*14e0*/  IADD3 R17, R20, 0x18, RZ ;  /* 0x0000001814117810 */ /* 0x000fe20007ffe0ff */
[----:B------:R1:W-:Y:S01]  /*14f0*/  STL [R1+0x44], R13 ;  /* 0x0000440d01007387 */ /* 0x0003e20000100800 */
[----:B------:R-:W-:-:S02]  /*1500*/  LEA R9, R9, 0x5100, 0x1 ;  /* 0x0000510009097811 */ /* 0x000fc400078e08ff */
[C---:B------:R-:W-:Y:S01]  /*1510*/  IADD3 R202, R95.reuse, 0x20, RZ ;  /* 0x000000205fca7810 */ /* 0x040fe20007ffe0ff */
[----:B------:R2:W-:Y:S01]  /*1520*/  STL [R1+0xd4], R3 ;  /* 0x0000d40301007387 */ /* 0x0005e20000100800 */
[----:B------:R-:W-:Y:S02]  /*1530*/  @P4 IADD3 R202, R95, -0x20, RZ ;  /* 0xffffffe05fca4810 */ /* 0x000fe40007ffe0ff */
[----:B------:R-:W-:Y:S01]  /*1540*/  LEA R198, R4, 0x5100, 0x1 ;  /* 0x0000510004c67811 */ /* 0x000fe200078e08ff */
[----:B------:R3:W-:Y:S01]  /*1550*/  STL [R1+0x40], R7 ;  /* 0x0000400701007387 */ /* 0x0007e20000100800 */
[----:B------:R-:W-:Y:S01]  /*1560*/  LEA R192, R5, 0x100, 0x1 ;  /* 0x0000010005c07811 */ /* 0x000fe200078e08ff */
[----:B------:R-:W-:Y:S01]  /*1570*/  IMAD.IADD R194, R0, 0x1, R202 ;  /* 0x0000000100c27824 */ /* 0x000fe200078e02ca */
[----:B------:R-:W-:Y:S01]  /*1580*/  IADD3 R208, R84, 0x20, RZ ;  /* 0x0000002054d07810 */ /* 0x000fe20007ffe0ff */
[----:B------:R-:W-:Y:S01]  /*1590*/  STL [R1+0xe0], R23 ;  /* 0x0000e01701007387 */ /* 0x000fe20000100800 */
[----:B------:R-:W-:Y:S01]  /*15a0*/  SHF.R.S32.HI R245, RZ, 0x1f, R244 ;  /* 0x0000001ffff57819 */ /* 0x000fe200000114f4 */
[----:B------:R-:W-:Y:S01]  /*15b0*/  IMAD.IADD R201, R198, 0x1, R2 ;  /* 0x00000001c6c97824 */ /* 0x000fe200078e0202 */
[----:B------:R-:W-:Y:S01]  /*15c0*/  SHF.R.S32.HI R85, RZ, 0x1f, R84 ;  /* 0x0000001fff557819 */ /* 0x000fe20000011454 */
[----:B------:R-:W-:Y:S01]  /*15d0*/  IMAD.IADD R196, R2, 0x1, R192 ;  /* 0x0000000102c47824 */ /* 0x000fe200078e02c0 */
[----:B------:R-:W-:-:S02]  /*15e0*/  SHF.R.S32.HI R250, RZ, 0x1f, R208 ;  /* 0x0000001ffffa7819 */ /* 0x000fc400000114d0 */
[C---:B------:R-:W-:Y:S02]  /*15f0*/  IADD3 R206, R202.reuse, 0x800, RZ ;  /* 0x00000800cace7810 */ /* 0x040fe40007ffe0ff */
[C---:B------:R-:W-:Y:S02]  /*1600*/  IADD3 R205, R202.reuse, 0x1000, RZ ;  /* 0x00001000cacd7810 */ /* 0x040fe40007ffe0ff */
[----:B------:R-:W-:Y:S02]  /*1610*/  IADD3 R204, R202, 0x1800, RZ ;  /* 0x00001800cacc7810 */ /* 0x000fe40007ffe0ff */
[----:B-1----:R-:W-:Y:S02]  /*1620*/  LOP3.LUT R13, R13, R12, R26, 0xf6, !PT ;  /* 0x0000000c0d0d7212 */ /* 0x002fe400078ef61a */
[----:B------:R-:W-:Y:S01]  /*1630*/  LOP3.LUT R12, R7, R11, R25, 0xf6, !PT ;  /* 0x0000000b070c7212 */ /* 0x000fe200078ef619 */
[----:B--2---:R-:W-:Y:S01]  /*1640*/  IMAD.IADD R3, R27, 0x1, R14 ;  /* 0x000000011b037824 */ /* 0x004fe200078e020e */
[----:B------:R-:W-:-:S02]  /*1650*/  LOP3.LUT R11, R23, R10, R24, 0xf6, !PT ;  /* 0x0000000a170b7212 */ /* 0x000fc400078ef618 */
[----:B------:R-:W-:Y:S02]  /*1660*/  LEA R13, R13, 0x5100, 0x1 ;  /* 0x000051000d0d7811 */ /* 0x000fe400078e08ff */
[----:B------:R1:W-:Y:S01]  /*1670*/  STL [R1+0xe8], R3 ;  /* 0x0000e80301007387 */ /* 0x0003e20000100800 */
[----:B------:R-:W-:Y:S02]  /*1680*/  LEA R12, R12, 0x5100, 0x1 ;  /* 0x000051000c0c7811 */ /* 0x000fe400078e08ff */
[----:B------:R-:W-:Y:S01]  /*1690*/  LEA R11, R11, 0x5100, 0x1 ;  /* 0x000051000b0b7811 */ /* 0x000fe200078e08ff */
[----:B------:R-:W-:Y:S01]  /*16a0*/  STL [R1+0x74], R20 ;  /* 0x0000741401007387 */ /* 0x000fe20000100800 */
[----:B---3--:R-:W-:Y:S02]  /*16b0*/  SEL R7, R18, 0x10, !P1 ;  /* 0x0000001012077807 */ /* 0x008fe40004800000 */
[C---:B------:R-:W-:Y:S01]  /*16c0*/  IADD3 R18, R20.reuse, 0x10, RZ ;  /* 0x0000001014127810 */ /* 0x040fe20007ffe0ff */
[----:B------:R2:W-:Y:S01]  /*16d0*/  STL [R1+0xd0], R13 ;  /* 0x0000d00d01007387 */ /* 0x0005e20000100800 */
[----:B------:R-:W-:-:S02]  /*16e0*/  IADD3 R14, R20, 0x28, RZ ;  /* 0x00000028140e7810 */ /* 0x000fc40007ffe0ff */
[----:B------:R-:W-:Y:S01]  /*16f0*/  IADD3 R203, R202, 0x2000, RZ ;  /* 0x00002000cacb7810 */ /* 0x000fe20007ffe0ff */
[----:B------:R3:W-:Y:S04]  /*1700*/  STL [R1+0xcc], R12 ;  /* 0x0000cc0c01007387 */ /* 0x0007e80000100800 */
[----:B------:R4:W-:Y:S01]  /*1710*/  STL [R1+0xc8], R11 ;  /* 0x0000c80b01007387 */ /* 0x0009e20000100800 */
[----:B-1----:R-:W-:-:S04]  /*1720*/  LOP3.LUT R3, R22, 0x18, R84, 0xf8, !PT ;  /* 0x0000001816037812 */ /* 0x002fc800078ef854 */
[----:B------:R-:W-:Y:S02]  /*1730*/  LOP3.LUT R10, R19, R3, R21, 0xf6, !PT ;  /* 0x00000003130a7212 */ /* 0x000fe400078ef615 */
[----:B------:R-:W-:Y:S02]  /*1740*/  IADD3 R19, R20, 0x8, RZ ;  /* 0x0000000814137810 */ /* 0x000fe40007ffe0ff */
[----:B------:R-:W-:Y:S02]  /*1750*/  SEL R3, R16, 0xffffffc0, !P5 ;  /* 0xffffffc010037807 */ /* 0x000fe40006800000 */
[C---:B------:R-:W-:Y:S01]  /*1760*/  IADD3 R16, R20.reuse, 0x20, RZ ;  /* 0x0000002014107810 */ /* 0x040fe20007ffe0ff */
[----:B------:R-:W-:Y:S01]  /*1770*/  STL [R1+0x6c], R19 ;  /* 0x00006c1301007387 */ /* 0x000fe20000100800 */
[----:B--2---:R-:W-:Y:S01]  /*1780*/  IADD3 R13, R20, 0x30, RZ ;  /* 0x00000030140d7810 */ /* 0x004fe20007ffe0ff */
[----:B------:R-:W-:Y:S01]  /*1790*/  IMAD.IADD R199, R198, 0x1, R3 ;  /* 0x00000001c6c77824 */ /* 0x000fe200078e0203 */
[----:B---3--:R-:W-:Y:S01]  /*17a0*/  IADD3 R12, R20, 0x38, RZ ;  /* 0x00000038140c7810 */ /* 0x008fe20007ffe0ff */
[----:B------:R-:W-:Y:S01]  /*17b0*/  STL [R1+0x68], R18 ;  /* 0x0000681201007387 */ /* 0x000fe20000100800 */
[----:B----4-:R-:W-:Y:S01]  /*17c0*/  SHF.R.S32.HI R11, RZ, 0x1f, R19 ;  /* 0x0000001fff0b7819 */ /* 0x010fe20000011413 */
[----:B------:R-:W-:Y:S01]  /*17d0*/  IMAD.IADD R193, R3, 0x1, R192 ;  /* 0x0000000103c17824 */ /* 0x000fe200078e02c0 */
[----:B------:R-:W-:Y:S01]  /*17e0*/  LEA R248, R10, 0x100, 0x1 ;  /* 0x000001000af87811 */ /* 0x000fe200078e08ff */
[----:B------:R-:W-:Y:S01]  /*17f0*/  STL [R1+0x64], R17 ;  /* 0x0000641101007387 */ /* 0x000fe20000100800 */
[----:B------:R-:W-:Y:S01]  /*1800*/  SHF.R.S32.HI R10, RZ, 0x1f, R18 ;  /* 0x0000001fff0a7819 */ /* 0x000fe20000011412 */
[----:B------:R-:W-:-:S02]  /*1810*/  IMAD.IADD R200, R2, 0x1, R199 ;  /* 0x0000000102c87824 */ /* 0x000fc400078e02c7 */
[----:B------:R-:W-:Y:S01]  /*1820*/  STL [R1+0x60], R16 ;  /* 0x0000601001007387 */ /* 0x000fe20000100800 */
[----:B------:R-:W-:Y:S02]  /*1830*/  IMAD.IADD R249, R8, 0x1, R248 ;  /* 0x0000000108f97824 */ /* 0x000fe400078e02f8 */
[----:B------:R-:W-:Y:S01]  /*1840*/  IMAD.IADD R195, R2, 0x1, R193 ;  /* 0x0000000102c37824 */ /* 0x000fe200078e02c1 */
[----:B------:R-:W-:Y:S04]  /*1850*/  STL [R1+0x5c], R14 ;  /* 0x00005c0e01007387 */ /* 0x000fe80000100800 */
[----:B------:R-:W-:Y:S04]  /*1860*/  STL [R1+0x58], R13 ;  /* 0x0000580d01007387 */ /* 0x000fe80000100800 */
[----:B------:R1:W-:Y:S04]  /*1870*/  STL [R1+0xc4], R9 ;  /* 0x0000c40901007387 */ /* 0x0003e80000100800 */
[----:B------:R-:W-:Y:S04]  /*1880*/  STL [R1+0x54], R12 ;  /* 0x0000540c01007387 */ /* 0x000fe80000100800 */
[----:B------:R2:W-:Y:S04]  /*1890*/  STL [R1+0xb8], R11 ;  /* 0x0000b80b01007387 */ /* 0x0005e80000100800 */
[----:B------:R3:W-:Y:S01]  /*18a0*/  STL [R1+0xb4], R10 ;  /* 0x0000b40a01007387 */ /* 0x0007e20000100800 */
[----:B-1----:R-:W-:-:S05]  /*18b0*/  SHF.R.S32.HI R9, RZ, 0x1f, R17 ;  /* 0x0000001fff097819 */ /* 0x002fca0000011411 */
[----:B------:R1:W-:Y:S01]  /*18c0*/  STL [R1+0xb0], R9 ;  /* 0x0000b00901007387 */ /* 0x0003e20000100800 */
[----:B--2---:R-:W-:Y:S02]  /*18d0*/  SHF.R.S32.HI R11, RZ, 0x1f, R16 ;  /* 0x0000001fff0b7819 */ /* 0x004fe40000011410 */
[----:B---3--:R-:W-:-:S03]  /*18e0*/  SHF.R.S32.HI R10, RZ, 0x1f, R14 ;  /* 0x0000001fff0a7819 */ /* 0x008fc6000001140e */
[----:B------:R2:W-:Y:S04]  /*18f0*/  STL [R1+0xac], R11 ;  /* 0x0000ac0b01007387 */ /* 0x0005e80000100800 */
[----:B------:R3:W-:Y:S01]  /*1900*/  STL [R1+0xa8], R10 ;  /* 0x0000a80a01007387 */ /* 0x0007e20000100800 */
[----:B-1----:R-:W-:-:S05]  /*1910*/  SHF.R.S32.HI R9, RZ, 0x1f, R13 ;  /* 0x0000001fff097819 */ /* 0x002fca000001140d */
[----:B------:R1:W-:Y:S01]  /*1920*/  STL [R1+0xa4], R9 ;  /* 0x0000a40901007387 */ /* 0x0003e20000100800 */
[----:B--2---:R-:W-:-:S05]  /*1930*/  LEA R11, R15, 0x80, 0x1 ;  /* 0x000000800f0b7811 */ /* 0x004fca00078e08ff */
[C---:B---3--:R-:W-:Y:S02]  /*1940*/  IMAD.IADD R10, R11.reuse, 0x1, R8 ;  /* 0x000000010b0a7824 */ /* 0x048fe400078e0208 */
[----:B------:R-:W-:Y:S02]  /*1950*/  IMAD.IADD R0, R11, 0x1, R6 ;  /* 0x000000010b007824 */ /* 0x000fe400078e0206 */
[----:B------:R-:W-:-:S04]  /*1960*/  IMAD.IADD R4, R6, 0x1, R10 ;  /* 0x0000000106047824 */ /* 0x000fc800078e020a */
[----:B------:R-:W-:Y:S01]  /*1970*/  IMAD.IADD R3, R7, 0x1, R4 ;  /* 0x0000000107037824 */ /* 0x000fe200078e0204 */
[----:B-1----:R-:W-:-:S05]  /*1980*/  SHF.R.S32.HI R9, RZ, 0x1f, R12 ;  /* 0x0000001fff097819 */ /* 0x002fca000001140c */
[----:B------:R1:W-:Y:S04]  /*1990*/  STL [R1+0xa0], R9 ;  /* 0x0000a00901007387 */ /* 0x0003e80000100800 */
[----:B------:R-:W-:Y:S04]  /*19a0*/  STL [R1+0x84], R11 ;  /* 0x0000840b01007387 */ /* 0x000fe80000100800 */
[----:B------:R-:W-:Y:S04]  /*19b0*/  STL [R1+0x88], R10 ;  /* 0x0000880a01007387 */ /* 0x000fe80000100800 */
[----:B------:R2:W-:Y:S01]  /*19c0*/  STL [R1+0x9c], R0 ;  /* 0x00009c0001007387 */ /* 0x0005e20000100800 */
[----:B-1----:R-:W-:-:S04]  /*19d0*/  IMAD.IADD R9, R11, 0x1, R7 ;  /* 0x000000010b097824 */ /* 0x002fc800078e0207 */
[----:B------:R-:W-:Y:S01]  /*19e0*/  IMAD.IADD R5, R9, 0x1, R6 ;  /* 0x0000000109057824 */ /* 0x000fe200078e0206 */
[----:B------:R-:W-:Y:S01]  /*19f0*/  STL [R1+0x94], R9 ;  /* 0x0000940901007387 */ /* 0x000fe20000100800 */
[----:B--2---:R-:W-:-:S05]  /*1a00*/  IMAD.IADD R0, R7, 0x1, R10 ;  /* 0x0000000107007824 */ /* 0x004fca00078e020a */
[----:B------:R1:W-:Y:S04]  /*1a10*/  STL [R1+0x90], R0 ;  /* 0x0000900001007387 */ /* 0x0003e80000100800 */
[----:B------:R2:W-:Y:S04]  /*1a20*/  STL [R1+0x98], R5 ;  /* 0x0000980501007387 */ /* 0x0005e80000100800 */
[----:B------:R2:W-:Y:S04]  /*1a30*/  STL [R1+0x8c], R4 ;  /* 0x00008c0401007387 */ /* 0x0005e80000100800 */
[----:B------:R2:W-:Y:S01]  /*1a40*/  STL [R1+0xc0], R3 ;  /* 0x0000c00301007387 */ /* 0x0005e20000100800 */
[----:B-1----:R-:W-:-:S05]  /*1a50*/  IMAD.IADD R0, R6, 0x1, R0 ;  /* 0x0000000106007824 */ /* 0x002fca00078e0200 */
[----:B------:R2:W-:Y:S02]  /*1a60*/  STL [R1+0xbc], R0 ;  /* 0x0000bc0001007387 */ /* 0x0005e40000100800 */
.L_x_410:
[----:B--2---:R-:W2:Y:S01]  /*1a70*/  LDL R0, [R1+0x34] ;  /* 0x0000340001007983 */ /* 0x004ea20000100800 */
[----:B------:R-:W-:Y:S01]  /*1a80*/  IMAD.MOV.U32 R2, RZ, RZ, 0x4 ;  /* 0x00000004ff027424 */ /* 0x000fe200078e00ff */
[----:B------:R-:W-:-:S04]  /*1a90*/  ISETP.NE.U32.AND P0, PT, RZ, c[0x0][0x370], PT ;  /* 0x0000dc00ff007a0c */ /* 0x000fc80003f05070 */
[----:B------:R-:W-:Y:S01]  /*1aa0*/  ISETP.NE.AND.EX P1, PT, RZ, c[0x0][0x374], PT, P0 ;  /* 0x0000dd00ff007a0c */ /* 0x000fe20003f25300 */
[----:B--2---:R-:W-:-:S05]  /*1ab0*/  IMAD.WIDE R2, R0, R2, c[0x0][0x588] ;  /* 0x0001620000027625 */ /* 0x004fca00078e0202 */
[----:B------:R-:W2:Y:S01]  /*1ac0*/  LDG.E R27, [R2.64] ;  /* 0x00000008021b7981 */ /* 0x000ea2000c1e1900 */
[----:B------:R-:W-:Y:S01]  /*1ad0*/  ISETP.NE.U32.AND P4, PT, RZ, c[0x0][0x360], PT ;  /* 0x0000d800ff007a0c */ /* 0x000fe20003f85070 */
[----:B------:R-:W-:Y:S01]  /*1ae0*/  IMAD.MOV.U32 R9, RZ, RZ, RZ ;  /* 0x000000ffff097224 */ /* 0x000fe200078e00ff */
[----:B------:R-:W-:Y:S02]  /*1af0*/  ISETP.NE.U32.AND P3, PT, RZ, c[0x0][0x348], PT ;  /* 0x0000d200ff007a0c */ /* 0x000fe40003f65070 */
[----:B------:R-:W-:Y:S02]  /*1b00*/  ISETP.NE.AND.EX P4, PT, RZ, c[0x0][0x364], PT, P4 ;  /* 0x0000d900ff007a0c */ /* 0x000fe40003f85340 */
[----:B------:R-:W-:Y:S02]  /*1b10*/  ISETP.NE.U32.AND P5, PT, RZ, c[0x0][0x350], PT ;  /* 0x0000d400ff007a0c */ /* 0x000fe40003fa5070 */
[----:B------:R-:W-:Y:S02]  /*1b20*/  ISETP.NE.U32.AND P6, PT, RZ, c[0x0][0x358], PT ;  /* 0x0000d600ff007a0c */ /* 0x000fe40003fc5070 */
[----:B------:R-:W-:-:S02]  /*1b30*/  ISETP.NE.AND.EX P3, PT, RZ, c[0x0][0x34c], PT, P3 ;  /* 0x0000d300ff007a0c */ /* 0x000fc40003f65330 */
[----:B------:R-:W-:Y:S02]  /*1b40*/  ISETP.NE.AND.EX P5, PT, RZ, c[0x0][0x354], PT, P5 ;  /* 0x0000d500ff007a0c */ /* 0x000fe40003fa5350 */
[----:B------:R-:W-:Y:S01]  /*1b50*/  ISETP.NE.AND.EX P6, PT, RZ, c[0x0][0x35c], PT, P6 ;  /* 0x0000d700ff007a0c */ /* 0x000fe20003fc5360 */
[----:B------:R-:W-:Y:S01]  /*1b60*/  IMAD.MOV.U32 R144, RZ, RZ, RZ ;  /* 0x000000ffff907224 */ /* 0x000fe200078e00ff */
[----:B------:R-:W-:Y:S01]  /*1b70*/  CS2R R12, SRZ ;  /* 0x00000000000c7805 */ /* 0x000fe2000001ff00 */
[----:B--2---:R-:W-:Y:S01]  /*1b80*/  SHF.R.S32.HI R28, RZ, 0x1f, R27 ;  /* 0x0000001fff1c7819 */ /* 0x004fe2000001141b */
[C---:B------:R-:W-:Y:S01]  /*1b90*/  IMAD.SHL.U32 R16, R27.reuse, 0x4, RZ ;  /* 0x000000041b107824 */ /* 0x040fe200078e00ff */
[C---:B------:R-:W-:Y:S01]  /*1ba0*/  @P1 LEA R4, P0, R27.reuse, c[0x0][0x370], 0x2 ;  /* 0x0000dc001b041a11 */ /* 0x040fe200078010ff */
[----:B------:R1:W-:Y:S01]  /*1bb0*/  STL [R1+0x50], R27 ;  /* 0x0000501b01007387 */ /* 0x0003e20000100800 */
[C-C-:B------:R-:W-:Y:S02]  /*1bc0*/  SHF.L.U64.HI R15, R27.reuse, 0x2, R28.reuse ;  /* 0x000000021b0f7819 */ /* 0x140fe4000001021c */
[----:B------:R-:W-:Y:S01]  /*1bd0*/  @P1 LEA.HI.X R5, R27, c[0x0][0x374], R28, 0x2, P0 ;  /* 0x0000dd001b051a11 */ /* 0x000fe200000f141c */
[----:B------:R1:W-:Y:S01]  /*1be0*/  STL [R1+0x78], R28 ;  /* 0x0000781c01007387 */ /* 0x0003e20000100800 */
[----:B------:R-:W-:-:S03]  /*1bf0*/  @P4 IADD3 R2, P0, R16, c[0x0][0x360], RZ ;  /* 0x0000d80010024a10 */ /* 0x000fc60007f1e0ff */
[----:B------:R2:W3:Y:S01]  /*1c00*/  @P1 LDG.E R9, [R4.64] ;  /* 0x0000000804091981 */ /* 0x0004e2000c1e1900 */
[C---:B------:R-:W-:Y:S02]  /*1c10*/  @P4 IADD3.X R3, R15.reuse, c[0x0][0x364], RZ, P0, !PT ;  /* 0x0000d9000f034a10 */ /* 0x040fe400007fe4ff */
[----:B------:R-:W-:Y:S01]  /*1c20*/  IADD3 R6, P2, R16, c[0x0][0x348], RZ ;  /* 0x0000d20010067a10 */ /* 0x000fe20007f5e0ff */
[----:B------:R1:W-:Y:S04]  /*1c30*/  STL [R1+0x48], R16 ;  /* 0x0000481001007387 */ /* 0x0003e80000100800 */
[----:B------:R4:W5:Y:S01]  /*1c40*/  @P4 LDG.E R147, [R2.64] ;  /* 0x0000000802934981 */ /* 0x000962000c1e1900 */
[----:B------:R-:W-:-:S03]  /*1c50*/  IADD3.X R7, R15, c[0x0][0x34c], RZ, P2, !PT ;  /* 0x0000d3000f077a10 */ /* 0x000fc600017fe4ff */
[----:B------:R1:W-:Y:S04]  /*1c60*/  STL [R1+0x4c], R15 ;  /* 0x00004c0f01007387 */ /* 0x0003e80000100800 */
[----:B------:R1:W5:Y:S01]  /*1c70*/  @P3 LDG.E R144, [R6.64] ;  /* 0x0000000806903981 */ /* 0x000362000c1e1900 */
[----:B--2---:R-:W-:-:S04]  /*1c80*/  IADD3 R4, P1, R16, c[0x0][0x350], RZ ;  /* 0x0000d40010047a10 */ /* 0x004fc80007f3e0ff */
[----:B------:R-:W-:Y:S02]  /*1c90*/  IADD3.X R5, R15, c[0x0][0x354], RZ, P1, !PT ;  /* 0x0000d5000f057a10 */ /* 0x000fe40000ffe4ff */
[----:B----4-:R-:W-:-:S03]  /*1ca0*/  IADD3 R2, P0, R16, c[0x0][0x358], RZ ;  /* 0x0000d60010027a10 */ /* 0x010fc60007f1e0ff */
[----:B------:R1:W5:Y:S01]  /*1cb0*/  @P5 LDG.E R13, [R4.64] ;  /* 0x00000008040d5981 */ /* 0x000362000c1e1900 */
[----:B------:R-:W-:-:S05]  /*1cc0*/  IADD3.X R3, R15, c[0x0][0x35c], RZ, P0, !PT ;  /* 0x0000d7000f037a10 */ /* 0x000fca00007fe4ff */
[----:B------:R1:W5:Y:S01]  /*1cd0*/  @P6 LDG.E R12, [R2.64] ;  /* 0x00000008020c6981 */ /* 0x000362000c1e1900 */
[----:B------:R-:W-:Y:S03]  /*1ce0*/  YIELD ;  /* 0x0000000000007946 */ /* 0x000fe60003800000 */
[----:B---3--:R1:W-:Y:S01]  /*1cf0*/  STL [R1+0x24], R9 ;  /* 0x0000240901007387 */ /* 0x0083e20000100800 */
[----:B------:R-:W-:Y:S05]  /*1d00*/  @P4 BRA `(.L_x_231) ;  /* 0x0000005000004947 */ /* 0x000fea0003800000 */
[----:B-----5:R-:W-:Y:S01]  /*1d10*/  MOV R147, c[0x0][0x168] ;  /* 0x00005a0000937a02 */ /* 0x020fe20000000f00 */
[----:B------:R-:W-:Y:S05]  /*1d20*/  @!P3 BRA `(.L_x_231) ;  /* 0x000000300000b947 */ /* 0x000fea0003800000 */
[----:B------:R-:W2:Y:S04]  /*1d30*/  LDG.E R8, [R6.64] ;  /* 0x0000000806087981 */ /* 0x000ea8000c1e1900 */
[----:B------:R-:W2:Y:S02]  /*1d40*/  LDG.E R0, [R6.64+0x4] ;  /* 0x0000040806007981 */ /* 0x000ea4000c1e1900 */
[----:B--2---:R-:W-:-:S02]  /*1d50*/  IADD3 R147, -R8, R0, RZ ;  /* 0x0000000008937210 */ /* 0x004fc40007ffe1ff */
.L_x_231:
[----:B------:R-:W-:-:S04]  /*1d60*/  ISETP.NE.U32.AND P0, PT, RZ, c[0x0][0x368], PT ;  /* 0x0000da00ff007a0c */ /* 0x000fc80003f05070 */
[----:B------:R-:W-:-:S13]  /*1d70*/  ISETP.NE.AND.EX P0, PT, RZ, c[0x0][0x36c], PT, P0 ;  /* 0x0000db00ff007a0c */ /* 0x000fda0003f05300 */
[----:B------:R-:W-:Y:S05]  /*1d80*/  @!P0 BRA `(.L_x_232) ;  /* 0x0000004000008947 */ /* 0x000fea0003800000 */
[----:B-1----:R-:W-:-:S04]  /*1d90*/  IADD3 R6, P0, R16, c[0x0][0x368], RZ ;  /* 0x0000da0010067a10 */ /* 0x002fc80007f1e0ff */
[----:B------:R-:W-:-:S05]  /*1da0*/  IADD3.X R7, R15, c[0x0][0x36c], RZ, P0, !PT ;  /* 0x0000db000f077a10 */ /* 0x000fca00007fe4ff */
[----:B------:R1:W5:Y:S01]  /*1db0*/  LDG.E R6, [R6.64] ;  /* 0x0000000806067981 */ /* 0x000362000c1e1900 */
[----:B------:R-:W-:Y:S05]  /*1dc0*/  BRA `(.L_x_233) ;  /* 0x0000005000007947 */ /* 0x000fea0003800000 */
.L_x_232:
[----:B-1----:R-:W-:Y:S01]  /*1dd0*/  MOV R6, UR6 ;  /* 0x0000000600067c02 */ /* 0x002fe20008000f00 */
[----:B------:R-:W-:Y:S05]  /*1de0*/  @!P5 BRA `(.L_x_233) ;  /* 0x000000300000d947 */ /* 0x000fea0003800000 */
[----:B------:R-:W2:Y:S04]  /*1df0*/  LDG.E R6, [R4.64] ;  /* 0x0000000804067981 */ /* 0x000ea8000c1e1900 */
[----:B------:R-:W2:Y:S02]  /*1e00*/  LDG.E R0, [R4.64+0x4] ;  /* 0x0000040804007981 */ /* 0x000ea4000c1e1900 */
[----:B--2---:R-:W-:Y:S02]  /*1e10*/  IADD3 R6, -R6, R0, RZ ;  /* 0x0000000006067210 */ /* 0x004fe40007ffe1ff */
.L_x_233:
[----:B------:R-:W2:Y:S04]  /*1e20*/  LDL R14, [R1+0x30] ;  /* 0x00003000010e7983 */ /* 0x000ea80000100800 */
[----:B------:R3:W4:Y:S04]  /*1e30*/  @P6 LDG.E R4, [R2.64] ;  /* 0x0000000802046981 */ /* 0x000728000c1e1900 */
[----:B------:R3:W4:Y:S01]  /*1e40*/  @P6 LDG.E R0, [R2.64+0x4] ;  /* 0x0000040802006981 */ /* 0x000722000c1e1900 */
[----:B------:R-:W-:Y:S01]  /*1e50*/  ISETP.NE.U32.AND P0, PT, RZ, c[0x0][0x378], PT ;  /* 0x0000de00ff007a0c */ /* 0x000fe20003f05070 */
[----:B-----5:R-:W-:-:S03]  /*1e60*/  IMAD.MOV.U32 R142, RZ, RZ, R6 ;  /* 0x000000ffff8e7224 */ /* 0x020fc600078e0006 */
[----:B------:R-:W-:-:S13]  /*1e70*/  ISETP.NE.AND.EX P1, PT, RZ, c[0x0][0x37c], PT, P0 ;  /* 0x0000df00ff007a0c */ /* 0x000fda0003f25300 */
[----:B---3--:R-:W-:-:S04]  /*1e80*/  @P1 IADD3 R2, P0, R16, c[0x0][0x378], RZ ;  /* 0x0000de0010021a10 */ /* 0x008fc80007f1e0ff */
[----:B------:R-:W-:-:S05]  /*1e90*/  @P1 IADD3.X R3, R15, c[0x0][0x37c], RZ, P0, !PT ;  /* 0x0000df000f031a10 */ /* 0x000fca00007fe4ff */
[----:B------:R3:W5:Y:S01]  /*1ea0*/  @P1 LDG.E R142, [R2.64] ;  /* 0x00000008028e1981 */ /* 0x000762000c1e1900 */
[----:B-1----:R-:W-:Y:S01]  /*1eb0*/  IMAD.IADD R7, R6, 0x1, -R9 ;  /* 0x0000000106077824 */ /* 0x002fe200078e0a09 */
[----:B------:R-:W-:Y:S01]  /*1ec0*/  BSSY B0, `(.L_x_234) ;  /* 0x0000031000007945 */ /* 0x000fe20003800000 */
[----:B---3--:R-:W-:Y:S01]  /*1ed0*/  IMAD.MOV.U32 R2, RZ, RZ, c[0x0][0x228] ;  /* 0x00008a00ff027624 */ /* 0x008fe200078e00ff */
[----:B--2---:R-:W-:-:S04]  /*1ee0*/  LOP3.LUT R3, R14, 0xff000000, RZ, 0xc0, !PT ;  /* 0xff0000000e037812 */ /* 0x004fc800078ec0ff */
[----:B------:R-:W-:Y:S01]  /*1ef0*/  SHF.R.U32.HI R3, RZ, 0x8, R3 ;  /* 0x00000008ff037819 */ /* 0x000fe20000011603 */
[----:B----4-:R-:W-:Y:S01]  /*1f00*/  @P6 IMAD.IADD R2, R0, 0x1, -R4 ;  /* 0x0000000100026824 */ /* 0x010fe200078e0a04 */
[----:B------:R-:W-:-:S03]  /*1f10*/  LOP3.LUT R4, R14, 0xff0000, RZ, 0xc0, !PT ;  /* 0x00ff00000e047812 */ /* 0x000fc600078ec0ff */
[----:B------:R-:W-:Y:S01]  /*1f20*/  IMAD.IADD R143, R7, 0x1, R2 ;  /* 0x00000001078f7824 */ /* 0x000fe200078e0202 */
[----:B------:R-:W-:-:S04]  /*1f30*/  LEA.HI R3, R4, R3, RZ, 0x10 ;  /* 0x0000000304037211 */ /* 0x000fc800078f80ff */
[----:B------:R-:W-:Y:S02]  /*1f40*/  SHF.R.U32.HI R5, RZ, 0x10, R3 ;  /* 0x00000010ff057819 */ /* 0x000fe40000011603 */
[----:B------:R-:W-:Y:S02]  /*1f50*/  LOP3.LUT R17, R3, 0xff, RZ, 0xc0, !PT ;  /* 0x000000ff03117812 */ /* 0x000fe400078ec0ff */
[C---:B------:R-:W-:Y:S01]  /*1f60*/  IADD3 R0, R143.reuse, 0x4f, RZ ;  /* 0x0000004f8f007810 */ /* 0x040fe20007ffe0ff */
[----:B------:R1:W-:Y:S01]  /*1f70*/  STL [R1+0x7c], R5 ;  /* 0x00007c0501007387 */ /* 0x0003e20000100800 */
[----:B------:R-:W-:Y:S02]  /*1f80*/  ISETP.GE.AND P0, PT, R143, 0x1, PT ;  /* 0x000000018f00780c */ /* 0x000fe40003f06270 */
[----:B------:R-:W-:Y:S01]  /*1f90*/  ISETP.NE.AND P1, PT, R5, RZ, PT ;  /* 0x000000ff0500720c */ /* 0x000fe20003f25270 */
[----:B------:R1:W-:Y:S01]  /*1fa0*/  STL [R1+0x80], R17 ;  /* 0x0000801101007387 */ /* 0x0003e20000100800 */
[----:B------:R-:W-:-:S02]  /*1fb0*/  IMAD.HI R0, R0, 0x66666667, RZ ;  /* 0x6666666700007827 */ /* 0x000fc400078e02ff */
[----:B------:R-:W-:-:S03]  /*1fc0*/  SEL R129, R5, c[0x0][0x338], P1 ;  /* 0x0000ce0005817a07 */ /* 0x000fc60000800000 */
[----:B------:R-:W-:-:S04]  /*1fd0*/  SHF.R.U32.HI R4, RZ, 0x1f, R0 ;  /* 0x0000001fff047819 */ /* 0x000fc80000011600 */
[----:B------:R-:W-:Y:S01]  /*1fe0*/  LEA.HI.SX32 R131, R0, R4, 0x1b ;  /* 0x0000000400837211 */ /* 0x000fe200078fdaff */
[----:B------:R-:W-:Y:S01]  /*1ff0*/  IMAD.MOV.U32 R0, RZ, RZ, RZ ;  /* 0x000000ffff007224 */ /* 0x000fe200078e00ff */
[----:B------:R-:W-:Y:S05]  /*2000*/  @!P0 BRA `(.L_x_235) ;  /* 0x000001c000008947 */ /* 0x000fea0003800000 */
        /* <DEDUP_REMOVED lines=11> */
[----:B------:R-:W-:Y:S02]  /*20c0*/  IMAD.MOV.U32 R4, RZ, RZ, RZ ;  /* 0x000000ffff047224 */ /* 0x000fe400078e00ff */
        /* <DEDUP_REMOVED lines=16> */
.L_x_235:
[----:B------:R-:W-:Y:S05]  /*21d0*/  BSYNC B0 ;  /* 0x0000000000007941 */ /* 0x000fea0003800000 */
.L_x_234:
[----:B------:R-:W-:-:S04]  /*21e0*/  IMAD R3, R17, R0, RZ ;  /* 0x0000000011037224 */ /* 0x000fc800078e02ff */
[C---:B------:R-:W-:Y:S02]  /*21f0*/  IMAD.IADD R0, R3.reuse, 0x1, R0 ;  /* 0x0000000103007824 */ /* 0x040fe400078e0200 */
[----:B------:R-:W-:-:S03]  /*2200*/  IMAD R3, R3, 0x50, -R7 ;  /* 0x0000005003037824 */ /* 0x000fc600078e0a07 */
[----:B------:R-:W-:Y:S02]  /*2210*/  IMNMX R0, R131, R0, PT ;  /* 0x0000000083007217 */ /* 0x000fe40003800200 */
[----:B------:R-:W-:-:S03]  /*2220*/  IMNMX R3, RZ, R3, !PT ;  /* 0x00000003ff037217 */ /* 0x000fc60007800200 */
[----:B------:R-:W-:Y:S02]  /*2230*/  IMAD R0, R0, 0x50, -R7 ;  /* 0x0000005000007824 */ /* 0x000fe400078e0a07 */
[----:B-1----:R-:W-:-:S03]  /*2240*/  IMAD.WIDE.U32 R4, R3, -0x33333333, RZ ;  /* 0xcccccccd03047825 */ /* 0x002fc600078e00ff */
[----:B------:R-:W-:Y:S02]  /*2250*/  IMNMX R0, R0, R2, PT ;  /* 0x0000000200007217 */ /* 0x000fe40003800200 */
[----:B------:R-:W-:Y:S02]  /*2260*/  SHF.R.U32.HI R119, RZ, 0x6, R5 ;  /* 0x00000006ff777819 */ /* 0x000fe40000011605 */
[----:B------:R-:W-:-:S13]  /*2270*/  ISETP.GT.AND P0, PT, R0, R3, PT ;  /* 0x000000030000720c */ /* 0x000fda0003f04270 */
[----:B------:R-:W-:Y:S01]  /*2280*/  @P0 IADD3 R3, R0, 0x4f, RZ ;  /* 0x0000004f00030810 */ /* 0x000fe20007ffe0ff */
[----:B------:R-:W-:-:S04]  /*2290*/  IMAD.MOV.U32 R0, RZ, RZ, R119 ;  /* 0x000000ffff007224 */ /* 0x000fc800078e0077 */
[----:B------:R-:W-:-:S05]  /*22a0*/  @P0 IMAD.HI R3, R3, 0x66666667, RZ ;  /* 0x6666666703030827 */ /* 0x000fca00078e02ff */
[----:B------:R-:W-:-:S04]  /*22b0*/  @P0 SHF.R.U32.HI R4, RZ, 0x1f, R3 ;  /* 0x0000001fff040819 */ /* 0x000fc80000011603 */
[----:B------:R-:W-:-:S04]  /*22c0*/  @P0 LEA.HI.SX32 R0, R3, R4, 0x1b ;  /* 0x0000000403000211 */ /* 0x000fc800078fdaff */
[----:B------:R-:W-:-:S13]  /*22d0*/  ISETP.GT.AND P0, PT, R0, R119, PT ;  /* 0x000000770000720c */ /* 0x000fda0003f04270 */
[----:B------:R-:W-:Y:S05]  /*22e0*/  @!P0 BRA `(.L_x_236) ;  /* 0x0000594000008947 */ /* 0x000fea0003800000 */
[----:B------:R-:W-:Y:S01]  /*22f0*/  ISETP.NE.U32.AND P0, PT, RZ, c[0x0][0x340], PT ;  /* 0x0000d000ff007a0c */ /* 0x000fe20003f05070 */
[----:B------:R-:W1:Y:S03]  /*2300*/  S2R R9, SR_TID.X ;  /* 0x0000000000097919 */ /* 0x000e660000002100 */
[----:B------:R-:W-:-:S13]  /*2310*/  ISETP.NE.AND.EX P5, PT, RZ, c[0x0][0x344], PT, P0 ;  /* 0x0000d100ff007a0c */ /* 0x000fda0003fa5300 */
[----:B------:R-:W-:-:S04]  /*2320*/  @P5 IADD3 R4, P0, R16, c[0x0][0x340], RZ ;  /* 0x0000d00010045a10 */ /* 0x000fc80007f1e0ff */
[----:B------:R-:W-:Y:S02]  /*2330*/  @P5 IADD3.X R5, R15, c[0x0][0x344], RZ, P0, !PT ;  /* 0x0000d1000f055a10 */ /* 0x000fe400007fe4ff */
[----:B-1----:R-:W-:-:S03]  /*2340*/  SHF.R.S32.HI R8, RZ, 0x1f, R9 ;  /* 0x0000001fff087819 */ /* 0x002fc60000011409 */
[----:B------:R1:W2:Y:S01]  /*2350*/  @P5 LDG.E R23, [R4.64] ;  /* 0x0000000804175981 */ /* 0x0002a2000c1e1900 */
[----:B------:R-:W-:-:S04]  /*2360*/  LEA.HI R8, R8, R9, RZ, 0x3 ;  /* 0x0000000908087211 */ /* 0x000fc800078f18ff */
[----:B------:R-:W-:Y:S02]  /*2370*/  SHF.R.S32.HI R8, RZ, 0x3, R8 ;  /* 0x00000003ff087819 */ /* 0x000fe40000011408 */
[----:B------:R-:W-:Y:S02]  /*2380*/  SHF.R.S32.HI R3, RZ, 0x1f, R12 ;  /* 0x0000001fff037819 */ /* 0x000fe4000001140c */
[----:B------:R-:W-:-:S04]  /*2390*/  IADD3 R106, P0, R8, R12, RZ ;  /* 0x0000000c086a7210 */ /* 0x000fc80007f1e0ff */
[----:B------:R-:W-:-:S05]  /*23a0*/  LEA.HI.X.SX32 R107, R8, R3, 0x1, P0 ;  /* 0x00000003086b7211 */ /* 0x000fca00000f0eff */
[----:B------:R-:W-:Y:S01]  /*23b0*/  IMAD R3, R107, c[0x0][0x238], RZ ;  /* 0x00008e006b037a24 */ /* 0x000fe200078e02ff */
[----:B------:R-:W-:-:S03]  /*23c0*/  LOP3.LUT R26, R14, 0xffff, RZ, 0xc0, !PT ;  /* 0x0000ffff0e1a7812 */ /* 0x000fc600078ec0ff */
[C---:B------:R-:W-:Y:S02]  /*23d0*/  IMAD R3, R106.reuse, c[0x0][0x23c], R3 ;  /* 0x00008f006a037a24 */ /* 0x040fe400078e0203 */
[----:B-1----:R-:W-:Y:S01]  /*23e0*/  IMAD.WIDE.U32 R4, R106, c[0x0][0x238], R244 ;  /* 0x00008e006a047a25 */ /* 0x002fe200078e00f4 */
[----:B------:R-:W-:-:S03]  /*23f0*/  SEL R24, R28, RZ, !P6 ;  /* 0x000000ff1c187207 */ /* 0x000fc60007000000 */
[----:B------:R-:W-:Y:S01]  /*2400*/  IMAD.IADD R5, R5, 0x1, R3 ;  /* 0x0000000105057824 */ /* 0x000fe200078e0203 */
[----:B------:R-:W-:Y:S01]  /*2410*/  IADD3 R31, R0, -0x1, RZ ;  /* 0xffffffff001f7810 */ /* 0x000fe20007ffe0ff */
[----:B------:R-:W-:Y:S01]  /*2420*/  IMAD.MOV.U32 R134, RZ, RZ, 0x50 ;  /* 0x00000050ff867424 */ /* 0x000fe200078e00ff */
[----:B------:R-:W-:Y:S01]  /*2430*/  IADD3 R118, -R8, R2, RZ ;  /* 0x0000000208767210 */ /* 0x000fe20007ffe1ff */
[----:B------:R-:W-:Y:S01]  /*2440*/  IMAD.WIDE.U32 R4, R26, c[0x0][0x240], R4 ;  /* 0x000090001a047a25 */ /* 0x000fe200078e0004 */
[----:B------:R-:W-:-:S03]  /*2450*/  SEL R25, R27, RZ, !P6 ;  /* 0x000000ff1b197207 */ /* 0x000fc60007000000 */
[----:B------:R-:W-:Y:S02]  /*2460*/  IMAD R5, R26, c[0x0][0x244], R5 ;  /* 0x000091001a057a24 */ /* 0x000fe400078e0205 */
[----:B------:R-:W-:Y:S02]  /*2470*/  IMAD R3, R24, c[0x0][0x248], RZ ;  /* 0x0000920018037a24 */ /* 0x000fe400078e02ff */
[C---:B------:R-:W-:Y:S02]  /*2480*/  IMAD R150, R134.reuse, c[0x0][0x23c], RZ ;  /* 0x00008f0086967a24 */ /* 0x040fe400078e02ff */
[----:B------:R-:W-:-:S04]  /*2490*/  IMAD.WIDE.U32 R132, R134, c[0x0][0x238], RZ ;  /* 0x00008e0086847a25 */ /* 0x000fc800078e00ff */
[----:B------:R-:W-:Y:S02]  /*24a0*/  IMAD R0, R31, -0x50, R118 ;  /* 0xffffffb01f007824 */ /* 0x000fe400078e0276 */
[C---:B------:R-:W-:Y:S02]  /*24b0*/  IMAD R7, R25.reuse, c[0x0][0x24c], R3 ;  /* 0x0000930019077a24 */ /* 0x040fe400078e0203 */
[----:B------:R-:W-:Y:S01]  /*24c0*/  IMAD.WIDE.U32 R110, R25, c[0x0][0x248], R4 ;  /* 0x00009200196e7a25 */ /* 0x000fe200078e0004 */
[----:B------:R-:W-:-:S03]  /*24d0*/  ISETP.GE.AND P1, PT, R0, 0x1, PT ;  /* 0x000000010000780c */ /* 0x000fc60003f26270 */
[----:B------:R-:W-:Y:S01]  /*24e0*/  IMAD.IADD R150, R133, 0x1, R150 ;  /* 0x0000000185967824 */ /* 0x000fe200078e0296 */
[----:B------:R-:W-:Y:S01]  /*24f0*/  SHF.R.S32.HI R4, RZ, 0x1f, R31 ;  /* 0x0000001fff047819 */ /* 0x000fe2000001141f */
[----:B------:R-:W-:Y:S01]  /*2500*/  IMAD.MOV.U32 R108, RZ, RZ, R110 ;  /* 0x000000ffff6c7224 */ /* 0x000fe200078e006e */
[----:B------:R-:W-:Y:S01]  /*2510*/  IADD3 R109, R111, R7, RZ ;  /* 0x000000076f6d7210 */ /* 0x000fe20007ffe0ff */
[----:B------:R-:W-:Y:S01]  /*2520*/  IMAD R3, R150, R31, RZ ;  /* 0x0000001f96037224 */ /* 0x000fe200078e02ff */
[----:B------:R-:W-:-:S03]  /*2530*/  ISETP.GE.AND P3, PT, R0, 0x11, PT ;  /* 0x000000110000780c */ /* 0x000fc60003f66270 */
[-C--:B------:R-:W-:Y:S01]  /*2540*/  IMAD R3, R4, R132.reuse, R3 ;  /* 0x0000008404037224 */ /* 0x080fe200078e0203 */
[----:B------:R-:W-:Y:S01]  /*2550*/  ISETP.GE.AND P6, PT, R244, c[0x0][0x1d4], PT ;  /* 0x00007500f4007a0c */ /* 0x000fe20003fc6270 */
[----:B------:R-:W-:Y:S01]  /*2560*/  IMAD.WIDE.U32 R4, R31, R132, R108 ;  /* 0x000000841f047225 */ /* 0x000fe200078e006c */
[----:B------:R-:W-:Y:S02]  /*2570*/  SHF.R.S32.HI R10, RZ, 0x1f, R93 ;  /* 0x0000001fff0a7819 */ /* 0x000fe4000001145d */
[----:B------:R-:W-:Y:S01]  /*2580*/  ISETP.GE.AND P2, PT, R0, 0x21, PT ;  /* 0x000000210000780c */ /* 0x000fe20003f46270 */
[----:B------:R-:W-:Y:S01]  /*2590*/  IMAD.IADD R127, R6, 0x1, R13 ;  /* 0x00000001067f7824 */ /* 0x000fe200078e020d */
[----:B------:R-:W-:Y:S01]  /*25a0*/  @P1 LEA R6, P0, R4, c[0x0][0x220], 0x1 ;  /* 0x0000880004061a11 */ /* 0x000fe200078008ff */
[----:B------:R-:W-:Y:S01]  /*25b0*/  IMAD.IADD R5, R5, 0x1, R3 ;  /* 0x0000000105057824 */ /* 0x000fe200078e0203 */
[----:B------:R-:W-:Y:S01]  /*25c0*/  SHF.R.S32.HI R87, RZ, 0x1f, R86 ;  /* 0x0000001fff577819 */ /* 0x000fe20000011456 */
[----:B------:R-:W-:Y:S01]  /*25d0*/  IMAD R3, R10, c[0x0][0x280], RZ ;  /* 0x0000a0000a037a24 */ /* 0x000fe200078e02ff */
[----:B------:R-:W-:-:S02]  /*25e0*/  MOV R138, c[0x0][0x238] ;  /* 0x00008e00008a7a02 */ /* 0x000fc40000000f00 */
[----:B------:R-:W-:Y:S01]  /*25f0*/  @P1 LEA.HI.X R7, R4, c[0x0][0x224], R5, 0x1, P0 ;  /* 0x0000890004071a11 */ /* 0x000fe200000f0c05 */
[C---:B------:R-:W-:Y:S01]  /*2600*/  IMAD R22, R93.reuse, c[0x0][0x284], R3 ;  /* 0x0000a1005d167a24 */ /* 0x040fe200078e0203 */
[----:B------:R-:W-:Y:S01]  /*2610*/  ISETP.GE.AND P0, PT, R0, 0x31, PT ;  /* 0x000000310000780c */ /* 0x000fe20003f06270 */
[----:B------:R-:W-:Y:S01]  /*2620*/  IMAD.WIDE.U32 R8, R93, c[0x0][0x280], R86 ;  /* 0x0000a0005d087a25 */ /* 0x000fe200078e0056 */
[----:B------:R-:W-:Y:S01]  /*2630*/  MOV R130, c[0x0][0x23c] ;  /* 0x00008f0000827a02 */ /* 0x000fe20000000f00 */
[----:B------:R-:W-:Y:S01]  /*2640*/  @!PT LDS RZ, [RZ] ;  /* 0x00000000fffff984 */ /* 0x000fe20000000800 */
[----:B------:R-:W-:Y:S01]  /*2650*/  @!PT LDS RZ, [RZ] ;  /* 0x00000000fffff984 */ /* 0x000fe20000000800 */
[----:B------:R-:W-:Y:S01]  /*2660*/  @!PT LDS RZ, [RZ] ;  /* 0x00000000fffff984 */ /* 0x000fe20000000800 */
[----:B------:R1:W-:Y:S01]  /*2670*/  @P1 LDGSTS.E.BYPASS.LTC128B.128 [R209+0x2900], [R6.64], !P6 ;  /* 0x0290000006d11fae */ /* 0x0003e2000f101d48 */
[C---:B------:R-:W-:Y:S01]  /*2680*/  @P3 LEA R3, P4, R138.reuse, R4, 0x4 ;  /* 0x000000048a033211 */ /* 0x040fe200078820ff */
[----:B------:R-:W-:Y:S01]  /*2690*/  IMAD.WIDE.U32 R14, R138, 0x20, RZ ;  /* 0x000000208a0e7825 */ /* 0x000fe200078e00ff */
[----:B------:R-:W-:Y:S02]  /*26a0*/  IADD3 R13, R9, R22, RZ ;  /* 0x00000016090d7210 */ /* 0x000fe40007ffe0ff */
[----:B------:R-:W-:-:S02]  /*26b0*/  @P3 LEA R20, P1, R3, c[0x0][0x220], 0x1 ;  /* 0x0000880003143a11 */ /* 0x000fc400078208ff */
[----:B-1----:R-:W-:Y:S01]  /*26c0*/  @P3 LEA.HI.X R6, R138, R5, R130, 0x4, P4 ;  /* 0x000000058a063211 */ /* 0x002fe200020f2482 */
[----:B------:R-:W-:Y:S01]  /*26d0*/  IMAD.SHL.U32 R7, R130, 0x20, RZ ;  /* 0x0000002082077824 */ /* 0x000fe200078e00ff */
[----:B------:R-:W-:Y:S02]  /*26e0*/  @P2 IADD3 R9, P4, R4, R14, RZ ;  /* 0x0000000e04092210 */ /* 0x000fe40007f9e0ff */
[----:B------:R-:W-:Y:S02]  /*26f0*/  @P3 LEA.HI.X R21, R3, c[0x0][0x224], R6, 0x1, P1 ;  /* 0x0000890003153a11 */ /* 0x000fe400008f0c06 */
[----:B------:R-:W-:Y:S02]  /*2700*/  ISETP.GE.AND P1, PT, R0, 0x41, PT ;  /* 0x000000410000780c */ /* 0x000fe40003f26270 */
[----:B------:R-:W-:Y:S01]  /*2710*/  @P2 IADD3.X R0, R5, R15, R7, P4, !PT ;  /* 0x0000000f05002210 */ /* 0x000fe200027fe407 */
[----:B------:R-:W-:Y:S01]  /*2720*/  @P0 IMAD R3, R130, 0x30, RZ ;  /* 0x0000003082030824 */ /* 0x000fe200078e02ff */
[C---:B------:R-:W-:Y:S01]  /*2730*/  @P2 LEA R18, P4, R9.reuse, c[0x0][0x220], 0x1 ;  /* 0x0000880009122a11 */ /* 0x040fe200078808ff */
[----:B------:R-:W-:Y:S01]  /*2740*/  @P0 IMAD.WIDE.U32 R6, R138, 0x30, R4 ;  /* 0x000000308a060825 */ /* 0x000fe200078e0004 */
[----:B------:R1:W-:Y:S02]  /*2750*/  @P3 LDGSTS.E.BYPASS.LTC128B.128 [R209+0x3100], [R20.64], !P6 ;  /* 0x0310000014d13fae */ /* 0x0003e4000f101d48 */
[----:B------:R-:W-:Y:S01]  /*2760*/  @P2 LEA.HI.X R19, R9, c[0x0][0x224], R0, 0x1, P4 ;  /* 0x0000890009132a11 */ /* 0x000fe200020f0c00 */
[----:B------:R-:W-:Y:S01]  /*2770*/  IMAD R0, R10, c[0x0][0x290], RZ ;  /* 0x0000a4000a007a24 */ /* 0x000fe200078e02ff */
[----:B------:R-:W-:Y:S01]  /*2780*/  @P0 LEA R16, P4, R6, c[0x0][0x220], 0x1 ;  /* 0x0000880006100a11 */ /* 0x000fe200078808ff */
[----:B------:R-:W-:-:S02]  /*2790*/  @P0 IMAD.IADD R3, R7, 0x1, R3 ;  /* 0x0000000107030824 */ /* 0x000fc400078e0203 */
[C---:B------:R-:W-:Y:S01]  /*27a0*/  IMAD.WIDE.U32 R10, R93.reuse, c[0x0][0x290], R86 ;  /* 0x0000a4005d0a7a25 */ /* 0x040fe200078e0056 */
[----:B------:R1:W-:Y:S02]  /*27b0*/  @P2 LDGSTS.E.BYPASS.LTC128B.128 [R209+0x3900], [R18.64], !P6 ;  /* 0x0390000012d12fae */ /* 0x0003e4000f101d48 */
[----:B------:R-:W-:Y:S01]  /*27c0*/  @P0 LEA.HI.X R17, R6, c[0x0][0x224], R3, 0x1, P4 ;  /* 0x0000890006110a11 */ /* 0x000fe200020f0c03 */
[C---:B------:R-:W-:Y:S02]  /*27d0*/  IMAD R0, R93.reuse, c[0x0][0x294], R0 ;  /* 0x0000a5005d007a24 */ /* 0x040fe400078e0200 */
[----:B------:R-:W-:Y:S01]  /*27e0*/  IMAD.WIDE.U32 R14, R93, c[0x0][0x290], R84 ;  /* 0x0000a4005d0e7a25 */ /* 0x000fe200078e0054 */
[----:B------:R-:W-:Y:S01]  /*27f0*/  @P1 LEA R3, P4, R138, R4, 0x6 ;  /* 0x000000048a031211 */ /* 0x000fe200078830ff */
[----:B------:R1:W-:Y:S01]  /*2800*/  @P0 LDGSTS.E.BYPASS.LTC128B.128 [R209+0x4100], [R16.64], !P6 ;  /* 0x0410000010d10fae */ /* 0x0003e2000f101d48 */
[----:B------:R-:W-:Y:S02]  /*2810*/  IADD3 R11, R11, R0, RZ ;  /* 0x000000000b0b7210 */ /* 0x000fe40007ffe0ff */
[----:B------:R-:W-:-:S02]  /*2820*/  IADD3 R7, R0, R15, RZ ;  /* 0x0000000f00077210 */ /* 0x000fc40007ffe0ff */
[----:B------:R-:W-:Y:S02]  /*2830*/  @P1 LEA.HI.X R0, R138, R5, R130, 0x6, P4 ;  /* 0x000000058a001211 */ /* 0x000fe400020f3482 */
[----:B------:R-:W-:-:S04]  /*2840*/  @P1 LEA R4, P4, R3, c[0x0][0x220], 0x1 ;  /* 0x0000880003041a11 */ /* 0x000fc800078808ff */
[----:B------:R-:W-:Y:S02]  /*2850*/  @P1 LEA.HI.X R5, R3, c[0x0][0x224], R0, 0x1, P4 ;  /* 0x0000890003051a11 */ /* 0x000fe400020f0c00 */
[----:B-----5:R-:W-:Y:S02]  /*2860*/  SHF.R.S32.HI R0, RZ, 0x1f, R142 ;  /* 0x0000001fff007819 */ /* 0x020fe4000001148e */
[----:B------:R-:W-:Y:S01]  /*2870*/  MOV R12, R8 ;  /* 0x00000008000c7202 */ /* 0x000fe20000000f00 */
[----:B------:R2:W-:Y:S01]  /*2880*/  @P1 LDGSTS.E.BYPASS.LTC128B.128 [R209+0x4900], [R4.64], !P6 ;  /* 0x0490000004d11fae */ /* 0x0005e2000f101d48 */
[----:B------:R-:W-:-:S04]  /*2890*/  IMAD.WIDE.U32 R8, R93, c[0x0][0x280], R84 ;  /* 0x0000a0005d087a25 */ /* 0x000fc800078e0054 */
[----:B------:R-:W-:Y:S02]  /*28a0*/  IMAD R3, R0, c[0x0][0x280], RZ ;  /* 0x0000a00000037a24 */ /* 0x000fe400078e02ff */
[----:B------:R-:W-:Y:S01]  /*28b0*/  IMAD.MOV.U32 R6, RZ, RZ, R14 ;  /* 0x000000ffff067224 */ /* 0x000fe200078e000e */
[----:B------:R-:W-:Y:S01]  /*28c0*/  MOV R146, 0x5 ;  /* 0x0000000500927802 */ /* 0x000fe20000000f00 */
[----:B------:R-:W-:Y:S02]  /*28d0*/  IMAD.IADD R9, R22, 0x1, R9 ;  /* 0x0000000116097824 */ /* 0x000fe400078e0209 */
[----:B------:R-:W-:Y:S02]  /*28e0*/  IMAD.MOV.U32 R139, RZ, RZ, c[0x0][0x280] ;  /* 0x0000a000ff8b7624 */ /* 0x000fe400078e00ff */
[C---:B------:R-:W-:Y:S02]  /*28f0*/  IMAD R148, R134.reuse, c[0x0][0x284], RZ ;  /* 0x0000a10086947a24 */ /* 0x040fe400078e02ff */
[----:B------:R-:W-:-:S02]  /*2900*/  IMAD R149, R134, c[0x0][0x294], RZ ;  /* 0x0000a50086957a24 */ /* 0x000fc400078e02ff */
[----:B------:R-:W-:Y:S01]  /*2910*/  IMAD.WIDE.U32 R136, R134, c[0x0][0x280], RZ ;  /* 0x0000a00086887a25 */ /* 0x000fe200078e00ff */
[----:B------:R-:W-:Y:S01]  /*2920*/  ISETP.GE.AND P1, PT, R208, c[0x0][0x1d4], PT ;  /* 0x00007500d0007a0c */ /* 0x000fe20003f26270 */
[----:B------:R-:W0:Y:S02]  /*2930*/  LDGDEPBAR ;  /* 0x00000000000079af */ /* 0x000e240000000000 */
[----:B------:R-:W-:Y:S01]  /*2940*/  IMAD R0, R0, c[0x0][0x290], RZ ;  /* 0x0000a40000007a24 */ /* 0x000fe200078e02ff */
[----:B------:R-:W-:Y:S01]  /*2950*/  ISETP.GE.AND P0, PT, R84, c[0x0][0x1d4], PT ;  /* 0x0000750054007a0c */ /* 0x000fe20003f06270 */
[----:B------:R-:W-:Y:S01]  /*2960*/  IMAD.MOV.U32 R152, RZ, RZ, c[0x0][0x290] ;  /* 0x0000a400ff987624 */ /* 0x000fe200078e00ff */
[----:B------:R-:W-:Y:S01]  /*2970*/  MOV R141, c[0x0][0x27c] ;  /* 0x00009f00008d7a02 */ /* 0x000fe20000000f00 */
[----:B------:R-:W-:Y:S01]  /*2980*/  IMAD.WIDE.U32 R134, R134, c[0x0][0x290], RZ ;  /* 0x0000a40086867a25 */ /* 0x000fe200078e00ff */
[----:B------:R-:W-:Y:S03]  /*2990*/  WARPSYNC 0xffffffff ;  /* 0xffffffff00007948 */ /* 0x000fe60003800000 */
[----:B------:R-:W-:-:S02]  /*29a0*/  IMAD R3, R142, c[0x0][0x284], R3 ;  /* 0x0000a1008e037a24 */ /* 0x000fc400078e0203 */
[C---:B------:R-:W-:Y:S02]  /*29b0*/  IMAD R0, R142.reuse, c[0x0][0x294], R0 ;  /* 0x0000a5008e007a24 */ /* 0x040fe400078e0200 */
[----:B------:R-:W-:-:S04]  /*29c0*/  IMAD.WIDE.U32 R90, R142, c[0x0][0x280], R8 ;  /* 0x0000a0008e5a7a25 */ /* 0x000fc800078e0008 */
[----:B------:R-:W-:Y:S01]  /*29d0*/  IMAD.WIDE.U32 R82, R142, c[0x0][0x290], R6 ;  /* 0x0000a4008e527a25 */ /* 0x000fe200078e0006 */
[----:B------:R-:W-:-:S03]  /*29e0*/  SHF.L.U64.HI R145, R139, R146, c[0x0][0x284] ;  /* 0x0000a1008b917619 */ /* 0x000fc60000010292 */
[----:B------:R-:W-:-:S04]  /*29f0*/  IMAD.WIDE.U32 R116, R26, c[0x0][0x1e8], RZ ;  /* 0x00007a001a747a25 */ /* 0x000fc800078e00ff */
[----:B------:R-:W-:-:S04]  /*2a00*/  IMAD.WIDE.U32 R114, R26, c[0x0][0x210], RZ ;  /* 0x000084001a727a25 */ /* 0x000fc800078e00ff */
[----:B------:R-:W-:-:S04]  /*2a10*/  IMAD.WIDE.U32 R98, R142, c[0x0][0x280], R12 ;  /* 0x0000a0008e627a25 */ /* 0x000fc800078e000c */
[----:B------:R-:W-:Y:S01]  /*2a20*/  IMAD.WIDE.U32 R96, R142, c[0x0][0x290], R10 ;  /* 0x0000a4008e607a25 */ /* 0x000fe200078e000a */
[----:B------:R-:W-:Y:S02]  /*2a30*/  P2R R105, PR, RZ, 0x2 ;  /* 0x00000002ff697803 */ /* 0x000fe40000000000 */
[----:B------:R-:W-:Y:S01]  /*2a40*/  P2R R80, PR, RZ, 0x1 ;  /* 0x00000001ff507803 */ /* 0x000fe20000000000 */
[----:B------:R-:W-:Y:S01]  /*2a50*/  IMAD.SHL.U32 R153, R139, 0x20, RZ ;  /* 0x000000208b997824 */ /* 0x000fe200078e00ff */
[----:B------:R-:W-:Y:S01]  /*2a60*/  SHF.L.U32 R141, R141, 0x1, RZ ;  /* 0x000000018d8d7819 */ /* 0x000fe200000006ff */
[----:B------:R-:W-:Y:S01]  /*2a70*/  IMAD.IADD R148, R137, 0x1, R148 ;  /* 0x0000000189947824 */ /* 0x000fe200078e0294 */
[----:B------:R-:W-:Y:S01]  /*2a80*/  SHF.L.U64.HI R146, R152, R146, c[0x0][0x294] ;  /* 0x0000a50098927619 */ /* 0x000fe20000010292 */
[----:B------:R-:W-:Y:S01]  /*2a90*/  IMAD R126, R26, c[0x0][0x1ec], R117 ;  /* 0x00007b001a7e7a24 */ /* 0x000fe200078e0275 */
[----:B------:R-:W-:Y:S01]  /*2aa0*/  SHF.L.U32 R154, R152, 0x5, RZ ;  /* 0x00000005989a7819 */ /* 0x000fe200000006ff */
[----:B------:R-:W-:Y:S01]  /*2ab0*/  IMAD R125, R26, c[0x0][0x214], R115 ;  /* 0x000085001a7d7a24 */ /* 0x000fe200078e0273 */
[----:B------:R-:W-:Y:S01]  /*2ac0*/  IADD3 R149, R135, R149, RZ ;  /* 0x0000009587957210 */ /* 0x000fe20007ffe0ff */
[----:B------:R-:W-:Y:S01]  /*2ad0*/  IMAD.IADD R104, R99, 0x1, R3 ;  /* 0x0000000163687824 */ /* 0x000fe200078e0203 */
[----:B------:R-:W-:Y:S01]  /*2ae0*/  IADD3 R102, R3, R91, RZ ;  /* 0x0000005b03667210 */ /* 0x000fe20007ffe0ff */
[----:B------:R-:W-:Y:S01]  /*2af0*/  IMAD.IADD R103, R97, 0x1, R0 ;  /* 0x0000000161677824 */ /* 0x000fe200078e0200 */
[----:B------:R-:W-:-:S02]  /*2b00*/  IADD3 R101, R0, R83, RZ ;  /* 0x0000005300657210 */ /* 0x000fc40007ffe0ff */
[----:B--2---:R-:W-:Y:S01]  /*2b10*/  @P5 SHF.R.S32.HI R4, RZ, 0x1f, R23 ;  /* 0x0000001fff045819 */ /* 0x004fe20000011417 */
[----:B------:R-:W-:Y:S01]  /*2b20*/  @!P5 IMAD.MOV.U32 R4, RZ, RZ, R28 ;  /* 0x000000ffff04d224 */ /* 0x000fe200078e001c */
[----:B------:R-:W-:-:S03]  /*2b30*/  @!P5 MOV R23, R27 ;  /* 0x0000001b0017d202 */ /* 0x000fc60000000f00 */
[----:B------:R-:W-:Y:S02]  /*2b40*/  IMAD R4, R4, c[0x0][0x2b0], RZ ;  /* 0x0000ac0004047a24 */ /* 0x000fe400078e02ff */
[----:B------:R-:W-:-:S04]  /*2b50*/  IMAD.WIDE.U32 R112, R23, c[0x0][0x2b0], RZ ;  /* 0x0000ac0017707a25 */ /* 0x000fc800078e00ff */
[----:B------:R-:W-:-:S04]  /*2b60*/  IMAD R4, R23, c[0x0][0x2b4], R4 ;  /* 0x0000ad0017047a24 */ /* 0x000fc800078e0204 */
[----:B------:R-:W-:Y:S02]  /*2b70*/  IMAD.IADD R123, R113, 0x1, R4 ;  /* 0x00000001717b7824 */ /* 0x000fe400078e0204 */
[----:B-1----:R-:W2:Y:S04]  /*2b80*/  LDL R17, [R1+0x38] ;  /* 0x0000380001117983 */ /* 0x002ea80000100800 */
[----:B------:R-:W3:Y:S04]  /*2b90*/  LDL R14, [R1+0x3c] ;  /* 0x00003c00010e7983 */ /* 0x000ee80000100800 */
[----:B------:R-:W4:Y:S04]  /*2ba0*/  LDL R13, [R1+0x44] ;  /* 0x00004400010d7983 */ /* 0x000f280000100800 */
[----:B------:R-:W5:Y:S01]  /*2bb0*/  LDL R12, [R1+0x40] ;  /* 0x00004000010c7983 */ /* 0x000f620000100800 */
[----:B------:R-:W-:Y:S01]  /*2bc0*/  ISETP.GE.AND P0, PT, R84, c[0x0][0x27c], PT ;  /* 0x00009f0054007a0c */ /* 0x000fe20003f06270 */
[C---:B------:R-:W-:Y:S01]  /*2bd0*/  IMAD.WIDE.U32 R4, R26.reuse, c[0x0][0x260], R244 ;  /* 0x000098001a047a25 */ /* 0x040fe200078e00f4 */
[C---:B------:R-:W-:Y:S01]  /*2be0*/  IADD3 R15, R93.reuse, 0x20, RZ ;  /* 0x000000205d0f7810 */ /* 0x040fe20007ffe0ff */
[----:B------:R-:W-:Y:S01]  /*2bf0*/  ULDC.U8 UR5, c[0x0][0x298] ;  /* 0x0000a60000057ab9 */ /* 0x000fe20000000000 */
[----:B------:R-:W-:Y:S01]  /*2c00*/  SEL R3, RZ, c[0x0][0x27c], !P0 ;  /* 0x00009f00ff037a07 */ /* 0x000fe20004000000 */
[----:B------:R-:W-:Y:S01]  /*2c10*/  IMAD R5, R26, c[0x0][0x264], R5 ;  /* 0x000099001a057a24 */ /* 0x000fe200078e0205 */
[----:B------:R-:W-:Y:S01]  /*2c20*/  IADD3 R16, R93, 0x40, RZ ;  /* 0x000000405d107810 */ /* 0x000fe20007ffe0ff */
[----:B------:R-:W-:Y:S01]  /*2c30*/  IMAD.SHL.U32 R15, R15, 0x40, RZ ;  /* 0x000000400f0f7824 */ /* 0x000fe200078e00ff */
[----:B------:R-:W-:Y:S01]  /*2c40*/  P2R R124, PR, RZ, 0x1 ;  /* 0x00000001ff7c7803 */ /* 0x000fe20000000000 */
[----:B------:R-:W-:Y:S01]  /*2c50*/  IMAD.IADD R3, R84, 0x1, R3 ;  /* 0x0000000154037824 */ /* 0x000fe200078e0203 */
[----:B------:R-:W-:Y:S01]  /*2c60*/  SHF.L.U64.HI R130, R138, 0x5, R130 ;  /* 0x000000058a827819 */ /* 0x000fe20000010282 */
[----:B------:R-:W-:Y:S01]  /*2c70*/  IMAD.WIDE.U32 R76, R25, c[0x0][0x268], R4 ;  /* 0x00009a00194c7a25 */ /* 0x000fe200078e0004 */
[----:B------:R-:W-:-:S02]  /*2c80*/  LOP3.LUT R15, R15, 0x1c0, RZ, 0xc0, !PT ;  /* 0x000001c00f0f7812 */ /* 0x000fc400078ec0ff */
[----:B------:R-:W-:Y:S01]  /*2c90*/  SHF.R.S32.HI R6, RZ, 0x1f, R3 ;  /* 0x0000001fff067819 */ /* 0x000fe20000011403 */
[----:B------:R-:W-:Y:S02]  /*2ca0*/  IMAD.SHL.U32 R16, R16, 0x40, RZ ;  /* 0x0000004010107824 */ /* 0x000fe400078e00ff */
[----:B------:R-:W-:Y:S01]  /*2cb0*/  IMAD R0, R24, c[0x0][0x268], RZ ;  /* 0x00009a0018007a24 */ /* 0x000fe200078e02ff */
[----:B------:R-:W-:Y:S01]  /*2cc0*/  LEA.HI R3, R6, R3, RZ, 0x3 ;  /* 0x0000000306037211 */ /* 0x000fe200078f18ff */
[----:B------:R-:W-:Y:S01]  /*2cd0*/  IMAD.MOV.U32 R140, RZ, RZ, 0x6 ;  /* 0x00000006ff8c7424 */ /* 0x000fe200078e00ff */
[----:B------:R-:W-:Y:S01]  /*2ce0*/  LOP3.LUT R16, R16, 0x1c0, RZ, 0xc0, !PT ;  /* 0x000001c010107812 */ /* 0x000fe200078ec0ff */
[----:B------:R-:W-:Y:S01]  /*2cf0*/  IMAD.MOV.U32 R156, RZ, RZ, c[0x0][0x2b8] ;  /* 0x0000ae00ff9c7624 */ /* 0x000fe200078e00ff */
[--C-:B------:R-:W-:Y:S01]  /*2d00*/  LOP3.LUT R5, R15, 0x38, R3.reuse, 0xf8, !PT ;  /* 0x000000380f057812 */ /* 0x100fe200078ef803 */
[----:B------:R-:W-:Y:S01]  /*2d10*/  IMAD.MOV.U32 R155, RZ, RZ, c[0x0][0x27c] ;  /* 0x00009f00ff9b7624 */ /* 0x000fe200078e00ff */
[----:B------:R-:W1:Y:S01]  /*2d20*/  S2R R15, SR_TID.X ;  /* 0x00000000000f7919 */ /* 0x000e620000002100 */
[--C-:B------:R-:W-:Y:S01]  /*2d30*/  LOP3.LUT R4, R16, 0x38, R3.reuse, 0xf8, !PT ;  /* 0x0000003810047812 */ /* 0x100fe200078ef803 */
[----:B------:R-:W-:Y:S01]  /*2d40*/  IMAD R7, R25, c[0x0][0x26c], R0 ;  /* 0x00009b0019077a24 */ /* 0x000fe200078e0200 */
[----:B------:R-:W-:Y:S01]  /*2d50*/  IADD3 R16, R93, 0x20, RZ ;  /* 0x000000205d107810 */ /* 0x000fe20007ffe0ff */
[----:B------:R-:W-:Y:S01]  /*2d60*/  IMAD.SHL.U32 R151, R139, 0x40, RZ ;  /* 0x000000408b977824 */ /* 0x000fe200078e00ff */
[----:B------:R-:W-:Y:S01]  /*2d70*/  SHF.R.S32.HI R100, RZ, 0x3, R3 ;  /* 0x00000003ff647819 */ /* 0x000fe20000011403 */
[----:B------:R-:W-:Y:S01]  /*2d80*/  IMAD.SHL.U32 R138, R138, 0x20, RZ ;  /* 0x000000208a8a7824 */ /* 0x000fe200078e00ff */
[----:B------:R-:W-:Y:S01]  /*2d90*/  LOP3.LUT R78, R3, 0xfffffff8, RZ, 0xc0, !PT ;  /* 0xfffffff8034e7812 */ /* 0x000fe200078ec0ff */
[----:B------:R-:W-:Y:S01]  /*2da0*/  IMAD.SHL.U32 R16, R16, 0x40, RZ ;  /* 0x0000004010107824 */ /* 0x000fe200078e00ff */
[-C--:B------:R-:W-:Y:S01]  /*2db0*/  SHF.L.U64.HI R139, R139, R140.reuse, c[0x0][0x284] ;  /* 0x0000a1008b8b7619 */ /* 0x080fe2000001028c */
[----:B------:R-:W-:Y:S01]  /*2dc0*/  IMAD R0, R94, 0x20, R93 ;  /* 0x000000205e007824 */ /* 0x000fe200078e025d */
[C---:B------:R-:W-:Y:S01]  /*2dd0*/  SHF.L.U64.HI R140, R152.reuse, R140, c[0x0][0x294] ;  /* 0x0000a500988c7619 */ /* 0x040fe2000001028c */
[----:B------:R-:W-:Y:S01]  /*2de0*/  IMAD.SHL.U32 R152, R152, 0x40, RZ ;  /* 0x0000004098987824 */ /* 0x000fe200078e00ff */
[----:B------:R-:W-:Y:S01]  /*2df0*/  LOP3.LUT R16, R16, 0x1c0, RZ, 0xc0, !PT ;  /* 0x000001c010107812 */ /* 0x000fe200078ec0ff */
[----:B------:R-:W-:Y:S01]  /*2e00*/  IMAD.IADD R79, R77, 0x1, R7 ;  /* 0x000000014d4f7824 */ /* 0x000fe200078e0207 */
[----:B------:R-:W-:-:S02]  /*2e10*/  SHF.R.S32.HI R92, RZ, 0x1f, R78 ;  /* 0x0000001fff5c7819 */ /* 0x000fc4000001144e */
[----:B------:R-:W-:Y:S01]  /*2e20*/  SHF.R.U32.HI R16, RZ, 0x3, R16 ;  /* 0x00000003ff107819 */ /* 0x000fe20000011610 */
[----:B------:R-:W-:Y:S01]  /*2e30*/  BAR.SYNC.DEFER_BLOCKING 0x0 ;  /* 0x0000000000007b1d */ /* 0x000fe20000010000 */
[----:B------:R-:W-:Y:S02]  /*2e40*/  ISETP.NE.AND P1, PT, R156, 0x1, PT ;  /* 0x000000019c00780c */ /* 0x000fe40003f25270 */
[----:B------:R-:W-:Y:S02]  /*2e50*/  LOP3.LUT R5, R5, R16, RZ, 0x3c, !PT ;  /* 0x0000001005057212 */ /* 0x000fe400078e3cff */
[----:B------:R-:W-:Y:S02]  /*2e60*/  ISETP.GE.AND P0, PT, R155, 0x1, PT ;  /* 0x000000019b00780c */ /* 0x000fe40003f06270 */
[----:B--2---:R-:W-:-:S04]  /*2e70*/  LOP3.LUT R6, R17, 0x38, R3, 0xf8, !PT ;  /* 0x0000003811067812 */ /* 0x004fc800078ef803 */
[----:B---3--:R-:W-:Y:S02]  /*2e80*/  LOP3.LUT R6, R6, R14, RZ, 0x3c, !PT ;  /* 0x0000000e06067212 */ /* 0x008fe400078e3cff */
[----:B-1----:R-:W-:Y:S01]  /*2e90*/  SHF.R.S32.HI R14, RZ, 0x1f, R15 ;  /* 0x0000001fff0e7819 */ /* 0x002fe2000001140f */
[----:B----4-:R-:W-:-:S03]  /*2ea0*/  IMAD.IADD R5, R13, 0x1, R5 ;  /* 0x000000010d057824 */ /* 0x010fc600078e0205 */
[----:B------:R-:W-:Y:S02]  /*2eb0*/  LEA.HI R14, R14, R15, RZ, 0x5 ;  /* 0x0000000f0e0e7211 */ /* 0x000fe400078f28ff */
[----:B------:R-:W-:Y:S01]  /*2ec0*/  IADD3 R15, R93, 0x40, RZ ;  /* 0x000000405d0f7810 */ /* 0x000fe20007ffe0ff */
[----:B------:R-:W-:Y:S01]  /*2ed0*/  IMAD.SHL.U32 R121, R5, 0x2, RZ ;  /* 0x0000000205797824 */ /* 0x000fe200078e00ff */
[----:B------:R-:W-:-:S03]  /*2ee0*/  SHF.R.S32.HI R14, RZ, 0x5, R14 ;  /* 0x00000005ff0e7819 */ /* 0x000fc6000001140e */
[----:B------:R-:W-:Y:S02]  /*2ef0*/  IMAD.SHL.U32 R15, R15, 0x40, RZ ;  /* 0x000000400f0f7824 */ /* 0x000fe400078e00ff */
[----:B------:R-:W-:-:S03]  /*2f00*/  IMAD.SHL.U32 R14, R14, 0x200, RZ ;  /* 0x000002000e0e7824 */ /* 0x000fc600078e00ff */
[----:B------:R-:W-:Y:S01]  /*2f10*/  LOP3.LUT R15, R15, 0x1c0, RZ, 0xc0, !PT ;  /* 0x000001c00f0f7812 */ /* 0x000fe200078ec0ff */
[----:B------:R-:W-:-:S03]  /*2f20*/  IMAD.IADD R6, R14, 0x1, R6 ;  /* 0x000000010e067824 */ /* 0x000fc600078e0206 */
[----:B------:R-:W-:Y:S01]  /*2f30*/  SHF.R.U32.HI R15, RZ, 0x3, R15 ;  /* 0x00000003ff0f7819 */ /* 0x000fe2000001160f */
[----:B------:R-:W-:-:S03]  /*2f40*/  IMAD.SHL.U32 R122, R6, 0x2, RZ ;  /* 0x00000002067a7824 */ /* 0x000fc600078e00ff */
[----:B------:R-:W-:-:S05]  /*2f50*/  LOP3.LUT R4, R4, R15, RZ, 0x3c, !PT ;  /* 0x0000000f04047212 */ /* 0x000fca00078e3cff */
[----:B-----5:R-:W-:-:S04]  /*2f60*/  IMAD.IADD R3, R12, 0x1, R4 ;  /* 0x000000010c037824 */ /* 0x020fc800078e0204 */
[----:B------:R-:W-:Y:S02]  /*2f70*/  IMAD.SHL.U32 R120, R3, 0x2, RZ ;  /* 0x0000000203787824 */ /* 0x000fe400078e00ff */
.L_x_271:
[----:B------:R-:W-:Y:S01]  /*2f80*/  IMAD R3, R31, 0x50, R0 ;  /* 0x000000501f037824 */ /* 0x000fe200078e0200 */
[----:B------:R-:W-:Y:S01]  /*2f90*/  ISETP.NE.AND P1, PT, R156, 0x1, PT ;  /* 0x000000019c00780c */ /* 0x000fe20003f25270 */
[----:B------:R-:W-:Y:S01]  /*2fa0*/  IMAD.MOV.U32 R74, RZ, RZ, RZ ;  /* 0x000000ffff4a7224 */ /* 0x000fe200078e00ff */
[----:B------:R-:W-:Y:S04]  /*2fb0*/  DEPBAR.LE SB0, 0x0 ;  /* 0x000080000000791a */ /* 0x000fe80000000000 */
[----:B-1----:R-:W-:Y:S01]  /*2fc0*/  IMAD.IADD R4, R127, 0x1, R3 ;  /* 0x000000017f047824 */ /* 0x002fe200078e0203 */
[----:B------:R-:W-:Y:S01]  /*2fd0*/  ISETP.GE.AND P0, PT, R3, R2, PT ;  /* 0x000000020300720c */ /* 0x000fe20003f06270 */
[----:B------:R-:W-:Y:S01]  /*2fe0*/  WARPSYNC 0xffffffff ;  /* 0xffffffff00007948 */ /* 0x000fe20003800000 */
[----:B------:R-:W-:Y:S01]  /*2ff0*/  ISETP.GE.AND P2, PT, R155, 0x1, PT ;  /* 0x000000019b00780c */ /* 0x000fe20003f46270 */
[--C-:B------:R-:W-:Y:S01]  /*3000*/  IMAD.MOV.U32 R3, RZ, RZ, R4.reuse ;  /* 0x000000ffff037224 */ /* 0x100fe200078e0004 */
[----:B------:R-:W-:Y:S01]  /*3010*/  ISETP.GT.OR P0, PT, R0, 0x4f, P0 ;  /* 0x0000004f0000780c */ /* 0x000fe20000704670 */
[----:B------:R-:W-:Y:S01]  /*3020*/  BSSY B2, `(.L_x_237) ;  /* 0x0000417000027945 */ /* 0x000fe20003800000 */
[----:B------:R-:W-:Y:S05]  /*3030*/  @P1 IMAD.HI.U32 R5, R4, c[0x0][0x2bc], RZ ;  /* 0x0000af0004051a27 */ /* 0x000fea00078e00ff */
[----:B------:R-:W-:Y:S06]  /*3040*/  @P1 SHF.R.U32.HI R3, RZ, c[0x0][0x2c0], R5 ;  /* 0x0000b000ff031a19 */ /* 0x000fec0000011605 */
[C---:B------:R-:W-:Y:S04]  /*3050*/  @!P0 IADD3 R5, P1, R3.reuse, R112, RZ ;  /* 0x0000007003058210 */ /* 0x040fe80007f3e0ff */
[----:B------:R-:W-:Y:S01]  /*3060*/  @!P0 LEA.HI.X.SX32 R7, R3, R123, 0x1, P1 ;  /* 0x0000007b03078211 */ /* 0x000fe200008f0eff */
[----:B------:R-:W-:Y:S01]  /*3070*/  IMAD.MOV R3, RZ, RZ, -R3 ;  /* 0x000000ffff037224 */ /* 0x000fe200078e0a03 */
[----:B------:R-:W-:Y:S03]  /*3080*/  @!P0 LEA R6, P1, R5, c[0x0][0x2a0], 0x2 ;  /* 0x0000a80005068a11 */ /* 0x000fe600078210ff */
[----:B------:R-:W-:Y:S01]  /*3090*/  IMAD R75, R3, c[0x0][0x2b8], R4 ;  /* 0x0000ae00034b7a24 */ /* 0x000fe200078e0204 */
[----:B------:R-:W-:Y:S03]  /*30a0*/  @!P0 LEA.HI.X R7, R5, c[0x0][0x2a4], R7, 0x2, P1 ;  /* 0x0000a90005078a11 */ /* 0x000fe600008f1407 */
[----:B------:R-:W-:Y:S01]  /*30b0*/  IMAD.WIDE.U32 R4, R75, c[0x0][0x1e0], RZ ;  /* 0x000078004b047a25 */ /* 0x000fe200078e00ff */
[----:B------:R-:W-:Y:S01]  /*30c0*/  SHF.R.S32.HI R81, RZ, 0x1f, R75 ;  /* 0x0000001fff517819 */ /* 0x000fe2000001144b */
[----:B------:R-:W2:Y:S04]  /*30d0*/  @!P0 LDG.E R74, [R6.64] ;  /* 0x00000008064a8981 */ /* 0x000ea8000c1e1900 */
[----:B------:R-:W-:Y:S01]  /*30e0*/  IMAD R3, R81, c[0x0][0x1e0], RZ ;  /* 0x0000780051037a24 */ /* 0x000fe200078e02ff */
[----:B------:R-:W-:Y:S03]  /*30f0*/  BAR.SYNC.DEFER_BLOCKING 0x0 ;  /* 0x0000000000007b1d */ /* 0x000fe60000010000 */
[----:B------:R-:W-:Y:S04]  /*3100*/  IMAD R3, R75, c[0x0][0x1e4], R3 ;  /* 0x000079004b037a24 */ /* 0x000fe800078e0203 */
[----:B------:R-:W-:Y:S01]  /*3110*/  IMAD.IADD R5, R5, 0x1, R3 ;  /* 0x0000000105057824 */ /* 0x000fe200078e0203 */
[----:B--2---:R-:W-:Y:S03]  /*3120*/  SHF.R.S32.HI R89, RZ, 0x1f, R74 ;  /* 0x0000001fff597819 */ /* 0x004fe6000001144a */
[----:B------:R-:W-:Y:S04]  /*3130*/  IMAD.WIDE.U32 R4, R74, c[0x0][0x1f0], R4 ;  /* 0x00007c004a047a25 */ /* 0x000fe800078e0004 */
[----:B------:R-:W-:Y:S01]  /*3140*/  IMAD R6, R89, c[0x0][0x1f0], RZ ;  /* 0x00007c0059067a24 */ /* 0x000fe200078e02ff */
[----:B------:R-:W-:Y:S03]  /*3150*/  IADD3 R3, P0, R116, R4, RZ ;  /* 0x0000000474037210 */ /* 0x000fe60007f1e0ff */
[----:B------:R-:W-:Y:S05]  /*3160*/  IMAD R6, R74, c[0x0][0x1f4], R6 ;  /* 0x00007d004a067a24 */ /* 0x000fea00078e0206 */
[----:B------:R-:W-:Y:S02]  /*3170*/  IADD3.X R4, R126, R5, R6, P0, !PT ;  /* 0x000000057e047210 */ /* 0x000fe400007fe406 */
[C---:B------:R-:W-:Y:S04]  /*3180*/  LEA R71, P0, R3.reuse, c[0x0][0x1c8], 0x1 ;  /* 0x0000720003477a11 */ /* 0x040fe800078008ff */
[----:B------:R-:W-:Y:S01]  /*3190*/  LEA.HI.X R70, R3, c[0x0][0x1cc], R4, 0x1, P0 ;  /* 0x0000730003467a11 */ /* 0x000fe200000f0c04 */
[----:B------:R-:W-:-:S05]  /*31a0*/  @!P2 BRA `(.L_x_238) ;  /* 0x00003c600000a947 */ /* 0x000fca0003800000 */
[-C--:B------:R-:W-:Y:S01]  /*31b0*/  IMAD R5, R148, R31.reuse, RZ ;  /* 0x0000001f94057224 */ /* 0x080fe200078e02ff */
[----:B------:R-:W-:Y:S01]  /*31c0*/  ISETP.NE.AND P0, PT, RZ, UR5, PT ;  /* 0x00000005ff007c0c */ /* 0x000fe2000bf05270 */
[-C--:B------:R-:W-:Y:S01]  /*31d0*/  IMAD R4, R149, R31.reuse, RZ ;  /* 0x0000001f95047224 */ /* 0x080fe200078e02ff */
[----:B------:R-:W-:Y:S01]  /*31e0*/  SHF.R.S32.HI R3, RZ, 0x1f, R31 ;  /* 0x0000001fff037819 */ /* 0x000fe2000001141f */
[----:B------:R-:W-:Y:S04]  /*31f0*/  IMAD.WIDE.U32 R14, R136, R31, RZ ;  /* 0x0000001f880e7225 */ /* 0x000fe800078e00ff */
[C---:B------:R-:W-:Y:S02]  /*3200*/  IMAD R5, R3.reuse, R136, R5 ;  /* 0x0000008803057224 */ /* 0x040fe400078e0205 */
[----:B------:R-:W-:Y:S02]  /*3210*/  IMAD R4, R3, R134, R4 ;  /* 0x0000008603047224 */ /* 0x000fe400078e0204 */
[----:B------:R-:W-:Y:S01]  /*3220*/  IMAD R3, R31, -0x50, R2 ;  /* 0xffffffb01f037824 */ /* 0x000fe200078e0202 */
[----:B------:R-:W-:Y:S01]  /*3230*/  IADD3 R28, R15, R5, RZ ;  /* 0x000000050f1c7210 */ /* 0x000fe20007ffe0ff */
[----:B------:R-:W-:Y:S03]  /*3240*/  IMAD.WIDE.U32 R12, R134, R31, RZ ;  /* 0x0000001f860c7225 */ /* 0x000fe600078e00ff */
[----:B------:R-:W-:Y:S02]  /*3250*/  IMNMX R63, R3, 0x50, PT ;  /* 0x00000050033f7817 */ /* 0x000fe40003800200 */
[----:B------:R-:W-:Y:S01]  /*3260*/  IADD3 R29, R13, R4, RZ ;  /* 0x000000040d1d7210 */ /* 0x000fe20007ffe0ff */
[----:B------:R-:W-:-:S05]  /*3270*/  @!P0 BRA `(.L_x_239) ;  /* 0x00001e5000008947 */ /* 0x000fca0003800000 */
[----:B------:R-:W-:Y:S01]  /*3280*/  ISETP.GE.AND P3, PT, R93, R63, PT ;  /* 0x0000003f5d00720c */ /* 0x000fe20003f66270 */
[----:B------:R-:W-:Y:S01]  /*3290*/  BSSY B0, `(.L_x_240) ;  /* 0x000001b000007945 */ /* 0x000fe20003800000 */
[----:B------:R-:W-:Y:S01]  /*32a0*/  CS2R R40, SRZ ;  /* 0x0000000000287805 */ /* 0x000fe2000001ff00 */
[----:B------:R-:W-:Y:S01]  /*32b0*/  CS2R R36, SRZ ;  /* 0x0000000000247805 */ /* 0x000fe2000001ff00 */
[----:B------:R-:W-:Y:S01]  /*32c0*/  CS2R R32, SRZ ;  /* 0x0000000000207805 */ /* 0x000fe2000001ff00 */
[----:B------:R-:W-:Y:S01]  /*32d0*/  CS2R R8, SRZ ;  /* 0x0000000000087805 */ /* 0x000fe2000001ff00 */
[----:B------:R-:W-:Y:S07]  /*32e0*/  CS2R R4, SRZ ;  /* 0x0000000000047805 */ /* 0x000fee000001ff00 */
[----:B------:R-:W-:-:S05]  /*32f0*/  @P3 BRA `(.L_x_241) ;  /* 0x0000014000003947 */ /* 0x000fca0003800000 */
[----:B------:R-:W-:Y:S01]  /*3300*/  IADD3 R3, P0, R98, R14, RZ ;  /* 0x0000000e62037210 */ /* 0x000fe20007f1e0ff */
[----:B------:R-:W-:Y:S01]  /*3310*/  CS2R R32, SRZ ;  /* 0x0000000000207805 */ /* 0x000fe2000001ff00 */
[----:B------:R-:W-:Y:S01]  /*3320*/  CS2R R36, SRZ ;  /* 0x0000000000247805 */ /* 0x000fe2000001ff00 */
[----:B------:R-:W-:Y:S02]  /*3330*/  CS2R R8, SRZ ;  /* 0x0000000000087805 */ /* 0x000fe4000001ff00 */
[----:B------:R-:W-:Y:S01]  /*3340*/  IMAD.X R5, R28, 0x1, R104, P0 ;  /* 0x000000011c057824 */ /* 0x000fe200000e0668 */
[----:B------:R-:W-:Y:S05]  /*3350*/  IADD3 R4, P0, R96, R12, RZ ;  /* 0x0000000c60047210 */ /* 0x000fea0007f1e0ff */
[----:B------:R-:W-:Y:S01]  /*3360*/  IMAD.X R7, R29, 0x1, R103, P0 ;  /* 0x000000011d077824 */ /* 0x000fe200000e0667 */
[C---:B------:R-:W-:Y:S04]  /*3370*/  LEA R10, P0, R3.reuse, c[0x0][0x270], 0x1 ;  /* 0x00009c00030a7a11 */ /* 0x040fe800078008ff */
[----:B------:R-:W-:Y:S02]  /*3380*/  LEA.HI.X R11, R3, c[0x0][0x274], R5, 0x1, P0 ;  /* 0x00009d00030b7a11 */ /* 0x000fe400000f0c05 */
[C---:B------:R-:W-:Y:S04]  /*3390*/  LEA R6, P0, R4.reuse, c[0x0][0x288], 0x1 ;  /* 0x0000a20004067a11 */ /* 0x040fe800078008ff */
[----:B------:R-:W-:Y:S02]  /*33a0*/  LEA.HI.X R7, R4, c[0x0][0x28c], R7, 0x1, P0 ;  /* 0x0000a30004077a11 */ /* 0x000fe400000f0c07 */
[----:B------:R-:W-:Y:S01]  /*33b0*/  ISETP.GE.AND P0, PT, R86, c[0x0][0x27c], PT ;  /* 0x00009f0056007a0c */ /* 0x000fe20003f06270 */
[----:B------:R-:W-:Y:S11]  /*33c0*/  CS2R R4, SRZ ;  /* 0x0000000000047805 */ /* 0x000ff6000001ff00 */
[----:B------:R-:W-:Y:S01]  /*33d0*/  @!UPT UIADD3 URZ, URZ, URZ, URZ ;  /* 0x0000003f3f3ff290 */ /* 0x000fe2000fffe03f */
[----:B------:R1:W5:Y:S04]  /*33e0*/  @!P0 LDG.E.64 R32, [R10.64] ;  /* 0x000000080a208981 */ /* 0x000368000c1e1b00 */
[----:B------:R1:W5:Y:S01]  /*33f0*/  @!P0 LDG.E.64 R4, [R6.64] ;  /* 0x0000000806048981 */ /* 0x000362000c1e1b00 */
[----:B------:R-:W-:Y:S11]  /*3400*/  ISETP.GE.AND P0, PT, R88, c[0x0][0x27c], PT ;  /* 0x00009f0058007a0c */ /* 0x000ff60003f06270 */
[----:B------:R-:W-:Y:S02]  /*3410*/  @!UPT UIADD3 URZ, URZ, URZ, URZ ;  /* 0x0000003f3f3ff290 */ /* 0x000fe4000fffe03f */
[----:B------:R1:W5:Y:S04]  /*3420*/  @!P0 LDG.E.64 R36, [R10.64+0x20] ;  /* 0x000020080a248981 */ /* 0x000368000c1e1b00 */
[----:B------:R1:W5:Y:S02]  /*3430*/  @!P0 LDG.E.64 R8, [R6.64+0x20] ;  /* 0x0000200806088981 */ /* 0x000364000c1e1b00 */
.L_x_241:
[----:B------:R-:W-:Y:S05]  /*3440*/  BSYNC B0 ;  /* 0x0000000000007941 */ /* 0x000fea0003800000 */
.L_x_240:
[----:B------:R-:W-:Y:S01]  /*3450*/  IADD3 R20, R93, 0x20, RZ ;  /* 0x000000205d147810 */ /* 0x000fe20007ffe0ff */
[----:B-1---5:R-:W-:Y:S01]  /*3460*/  IMAD.MOV.U32 R7, RZ, RZ, R37 ;  /* 0x000000ffff077224 */ /* 0x022fe200078e0025 */
[----:B------:R-:W-:Y:S01]  /*3470*/  BSSY B0, `(.L_x_242) ;  /* 0x0000026000007945 */ /* 0x000fe20003800000 */
[----:B------:R-:W-:Y:S01]  /*3480*/  IMAD.MOV.U32 R6, RZ, RZ, R32 ;  /* 0x000000ffff067224 */ /* 0x000fe200078e0020 */
[----:B------:R-:W-:Y:S01]  /*3490*/  ISETP.GE.AND P4, PT, R20, R63, PT ;  /* 0x0000003f1400720c */ /* 0x000fe20003f86270 */
[----:B------:R-:W-:Y:S01]  /*34a0*/  IMAD.MOV.U32 R10, RZ, RZ, R36 ;  /* 0x000000ffff0a7224 */ /* 0x000fe200078e0024 */
[----:B------:R-:W-:Y:S01]  /*34b0*/  PRMT R47, R7, 0x7610, R47 ;  /* 0x00007610072f7816 */ /* 0x000fe2000000002f */
[----:B------:R-:W-:Y:S01]  /*34c0*/  IMAD.MOV.U32 R3, RZ, RZ, R33 ;  /* 0x000000ffff037224 */ /* 0x000fe200078e0021 */
[----:B------:R-:W-:Y:S01]  /*34d0*/  PRMT R30, R6, 0x7610, R30 ;  /* 0x00007610061e7816 */ /* 0x000fe2000000001e */
[----:B------:R-:W-:Y:S01]  /*34e0*/  IMAD.MOV.U32 R7, RZ, RZ, R9 ;  /* 0x000000ffff077224 */ /* 0x000fe200078e0009 */
[----:B------:R-:W-:Y:S01]  /*34f0*/  CS2R R38, SRZ ;  /* 0x0000000000267805 */ /* 0x000fe2000001ff00 */
[----:B------:R-:W-:Y:S01]  /*3500*/  IMAD.MOV.U32 R6, RZ, RZ, R4 ;  /* 0x000000ffff067224 */ /* 0x000fe200078e0004 */
[----:B------:R-:W-:Y:S01]  /*3510*/  PRMT R46, R3, 0x5410, R10 ;  /* 0x00005410032e7816 */ /* 0x000fe2000000000a */
[----:B------:R-:W-:Y:S01]  /*3520*/  CS2R R18, SRZ ;  /* 0x0000000000127805 */ /* 0x000fe2000001ff00 */
[----:B------:R-:W-:Y:S01]  /*3530*/  MOV R10, R8 ;  /* 0x00000008000a7202 */ /* 0x000fe20000000f00 */
[----:B------:R-:W-:Y:S01]  /*3540*/  CS2R R16, SRZ ;  /* 0x0000000000107805 */ /* 0x000fe2000001ff00 */
[----:B------:R-:W-:Y:S02]  /*3550*/  MOV R3, R5 ;  /* 0x0000000500037202 */ /* 0x000fe40000000f00 */
[----:B------:R-:W-:Y:S02]  /*3560*/  PRMT R24, R10, 0x5410, R7 ;  /* 0x000054100a187816 */ /* 0x000fe40000000007 */
[----:B------:R-:W-:Y:S01]  /*3570*/  PRMT R11, R6, 0x5410, R3 ;  /* 0x00005410060b7816 */ /* 0x000fe20000000003 */
[----:B------:R-:W-:-:S05]  /*3580*/  @P4 BRA `(.L_x_243) ;  /* 0x0000014000004947 */ /* 0x000fca0003800000 */
[----:B------:R-:W-:Y:S01]  /*3590*/  IADD3 R3, P1, P0, R98, R14, R153 ;  /* 0x0000000e62037210 */ /* 0x000fe2000783e099 */
[----:B------:R-:W-:Y:S01]  /*35a0*/  CS2R R38, SRZ ;  /* 0x0000000000267805 */ /* 0x000fe2000001ff00 */
[----:B------:R-:W-:Y:S01]  /*35b0*/  CS2R R16, SRZ ;  /* 0x0000000000107805 */ /* 0x000fe2000001ff00 */
[----:B------:R-:W-:Y:S01]  /*35c0*/  CS2R R40, SRZ ;  /* 0x0000000000287805 */ /* 0x000fe2000001ff00 */
[----:B------:R-:W-:Y:S01]  /*35d0*/  IADD3.X R6, R104, R28, R145, P1, P0 ;  /* 0x0000001c68067210 */ /* 0x000fe20000fe0491 */
[----:B------:R-:W-:Y:S01]  /*35e0*/  CS2R R18, SRZ ;  /* 0x0000000000127805 */ /* 0x000fe2000001ff00 */
[----:B------:R-:W-:Y:S04]  /*35f0*/  IADD3 R7, P1, P0, R96, R12, R154 ;  /* 0x0000000c60077210 */ /* 0x000fe8000783e09a */
[----:B------:R-:W-:Y:S02]  /*3600*/  IADD3.X R10, R103, R29, R146, P1, P0 ;  /* 0x0000001d670a7210 */ /* 0x000fe40000fe0492 */
[C---:B------:R-:W-:Y:S04]  /*3610*/  LEA R20, P0, R3.reuse, c[0x0][0x270], 0x1 ;  /* 0x00009c0003147a11 */ /* 0x040fe800078008ff */
[----:B------:R-:W-:Y:S02]  /*3620*/  LEA.HI.X R21, R3, c[0x0][0x274], R6, 0x1, P0 ;  /* 0x00009d0003157a11 */ /* 0x000fe400000f0c06 */
[C---:B------:R-:W-:Y:S04]  /*3630*/  LEA R6, P0, R7.reuse, c[0x0][0x288], 0x1 ;  /* 0x0000a20007067a11 */ /* 0x040fe800078008ff */
[----:B------:R-:W-:Y:S02]  /*3640*/  LEA.HI.X R7, R7, c[0x0][0x28c], R10, 0x1, P0 ;  /* 0x0000a30007077a11 */ /* 0x000fe400000f0c0a */
[----:B------:R-:W-:Y:S11]  /*3650*/  ISETP.GE.AND P0, PT, R86, c[0x0][0x27c], PT ;  /* 0x00009f0056007a0c */ /* 0x000ff60003f06270 */
[----:B------:R-:W-:Y:S02]  /*3660*/  @!UPT UIADD3 URZ, URZ, URZ, URZ ;  /* 0x0000003f3f3ff290 */ /* 0x000fe4000fffe03f */
[----:B------:R1:W5:Y:S04]  /*3670*/  @!P0 LDG.E.64 R38, [R20.64] ;  /* 0x0000000814268981 */ /* 0x000368000c1e1b00 */
[----:B------:R1:W5:Y:S01]  /*3680*/  @!P0 LDG.E.64 R16, [R6.64] ;  /* 0x0000000806108981 */ /* 0x000362000c1e1b00 */
[----:B------:R-:W-:Y:S11]  /*3690*/  ISETP.GE.AND P0, PT, R88, c[0x0][0x27c], PT ;  /* 0x00009f0058007a0c */ /* 0x000ff60003f06270 */
[----:B------:R-:W-:Y:S02]  /*36a0*/  @!UPT UIADD3 URZ, URZ, URZ, URZ ;  /* 0x0000003f3f3ff290 */ /* 0x000fe4000fffe03f */
[----:B------:R1:W5:Y:S04]  /*36b0*/  @!P0 LDG.E.64 R40, [R20.64+0x20] ;  /* 0x0000200814288981 */ /* 0x000368000c1e1b00 */
[----:B------:R1:W5:Y:S02]  /*36c0*/  @!P0 LDG.E.64 R18, [R6.64+0x20] ;  /* 0x0000200806128981 */ /* 0x000364000c1e1b00 */
.L_x_243:
[----:B------:R-:W-:Y:S05]  /*36d0*/  BSYNC B0 ;  /* 0x0000000000007941 */ /* 0x000fea0003800000 */
.L_x_242:
        /* <DEDUP_REMOVED lines=16> */
[----:B------:R-:W-:Y:S01]  /*37e0*/  MOV R3, R17 ;  /* 0x0000001100037202 */ /* 0x000fe20000000f00 */
[----:B------:R-:W-:Y:S01]  /*37f0*/  CS2R R20, SRZ ;  /* 0x0000000000147805 */ /* 0x000fe2000001ff00 */
[----:B------:R-:W-:Y:S02]  /*3800*/  PRMT R26, R10, 0x5410, R7 ;  /* 0x000054100a1a7816 */ /* 0x000fe40000000007 */
[----:B------:R-:W-:Y:S01]  /*3810*/  PRMT R25, R6, 0x5410, R3 ;  /* 0x0000541006197816 */ /* 0x000fe20000000003 */
[----:B------:R-:W-:-:S05]  /*3820*/  @P2 BRA `(.L_x_245) ;  /* 0x0000012000002947 */ /* 0x000fca0003800000 */
[----:B------:R-:W-:Y:S01]  /*3830*/  IADD3 R6, P1, P0, R98, R151, R14 ;  /* 0x0000009762067210 */ /* 0x000fe2000783e00e */
[----:B------:R-:W-:Y:S01]  /*3840*/  CS2R R44, SRZ ;  /* 0x00000000002c7805 */ /* 0x000fe2000001ff00 */
[----:B------:R-:W-:Y:S02]  /*3850*/  CS2R R22, SRZ ;  /* 0x0000000000167805 */ /* 0x000fe4000001ff00 */
[----:B------:R-:W-:Y:S02]  /*3860*/  IADD3.X R10, R104, R139, R28, P1, P0 ;  /* 0x0000008b680a7210 */ /* 0x000fe40000fe041c */
        /* <DEDUP_REMOVED lines=14> */
.L_x_245:
[----:B------:R-:W-:Y:S05]  /*3950*/  BSYNC B0 ;  /* 0x0000000000007941 */ /* 0x000fea0003800000 */
.L_x_244:
[----:B-1---5:R-:W-:Y:S01]  /*3960*/  MOV R6, R42 ;  /* 0x0000002a00067202 */ /* 0x022fe20000000f00 */
[----:B------:R1:W2:Y:S01]  /*3970*/  SHFL.IDX PT, R55, R70, RZ, 0x1c1f ;  /* 0x001c1fff46377589 */ /* 0x0002a200000e0000 */
[----:B------:R-:W-:Y:S01]  /*3980*/  IMAD.MOV.U32 R10, RZ, RZ, R44 ;  /* 0x000000ffff0a7224 */ /* 0x000fe200078e002c */
[----:B------:R-:W-:Y:S01]  /*3990*/  BSSY B1, `(.L_x_246) ;  /* 0x0000082000017945 */ /* 0x000fe20003800000 */
[----:B------:R-:W-:Y:S01]  /*39a0*/  PRMT R49, R49, 0x5410, R6 ;  /* 0x0000541031317816 */ /* 0x000fe20000000006 */
[----:B------:R-:W-:Y:S02]  /*39b0*/  IMAD.MOV.U32 R3, RZ, RZ, R43 ;  /* 0x000000ffff037224 */ /* 0x000fe400078e002b */
[----:B------:R1:W3:Y:S01]  /*39c0*/  SHFL.IDX PT, R54, R71, RZ, 0x1c1f ;  /* 0x001c1fff47367589 */ /* 0x0002e200000e0000 */
[----:B------:R-:W-:Y:S02]  /*39d0*/  IMAD.MOV.U32 R7, RZ, RZ, R45 ;  /* 0x000000ffff077224 */ /* 0x000fe400078e002d */
[----:B------:R-:W-:Y:S01]  /*39e0*/  PRMT R50, R3, 0x5410, R10 ;  /* 0x0000541003327816 */ /* 0x000fe2000000000a */
[----:B------:R-:W-:Y:S01]  /*39f0*/  IMAD.MOV.U32 R10, RZ, RZ, R22 ;  /* 0x000000ffff0a7224 */ /* 0x000fe200078e0016 */
[----:B------:R-:W-:Y:S01]  /*3a00*/  MOV R3, R21 ;  /* 0x0000001500037202 */ /* 0x000fe20000000f00 */
[----:B------:R-:W-:Y:S01]  /*3a10*/  IMAD.MOV.U32 R6, RZ, RZ, R20 ;  /* 0x000000ffff067224 */ /* 0x000fe200078e0014 */
[----:B------:R-:W-:Y:S02]  /*3a20*/  PRMT R51, R7, 0x7610, R51 ;  /* 0x0000761007337816 */ /* 0x000fe40000000033 */
[----:B------:R-:W-:Y:S02]  /*3a30*/  MOV R7, R23 ;  /* 0x0000001700077202 */ /* 0x000fe40000000f00 */
[----:B------:R-:W-:Y:S02]  /*3a40*/  PRMT R27, R6, 0x5410, R3 ;  /* 0x00005410061b7816 */ /* 0x000fe40000000003 */
[----:B------:R-:W-:Y:S01]  /*3a50*/  PRMT R28, R10, 0x5410, R7 ;  /* 0x000054100a1c7816 */ /* 0x000fe20000000007 */
[----:B------:R-:W-:-:S05]  /*3a60*/  @P3 BRA `(.L_x_247) ;  /* 0x0000074000003947 */ /* 0x000fca0003800000 */
[----:B------:R-:W-:Y:S01]  /*3a70*/  ISETP.NE.AND P0, PT, R80, RZ, PT ;  /* 0x000000ff5000720c */ /* 0x000fe20003f05270 */
[----:B------:R-:W-:Y:S01]  /*3a80*/  @!UPT UIADD3 URZ, URZ, URZ, URZ ;  /* 0x0000003f3f3ff290 */ /* 0x000fe2000fffe03f */
[----:B------:R-:W-:Y:S11]  /*3a90*/  BSSY B0, `(.L_x_248) ;  /* 0x0000038000007945 */ /* 0x000ff60003800000 */
[----:B------:R-:W-:-:S05]  /*3aa0*/  @P0 BRA `(.L_x_249) ;  /* 0x0000036000000947 */ /* 0x000fca0003800000 */
[C---:B---3--:R-:W-:Y:S01]  /*3ab0*/  LEA R52, P0, R84.reuse, R54, 0x1 ;  /* 0x0000003654347211 */ /* 0x048fe200078008ff */
[----:B------:R-:W3:Y:S03]  /*3ac0*/  LDS.128 R12, [R248+0x2800] ;  /* 0x00280000f80c7984 */ /* 0x000ee60000000c00 */
[----:B--2---:R-:W-:Y:S02]  /*3ad0*/  LEA.HI.X R53, R84, R55, R85, 0x1, P0 ;  /* 0x0000003754357211 */ /* 0x004fe400000f0c55 */
[----:B------:R-:W-:Y:S11]  /*3ae0*/  ISETP.GE.AND P0, PT, R86, c[0x0][0x27c], PT ;  /* 0x00009f0056007a0c */ /* 0x000ff60003f06270 */
[----:B------:R-:W-:Y:S02]  /*3af0*/  @!UPT UIADD3 URZ, URZ, URZ, URZ ;  /* 0x0000003f3f3ff290 */ /* 0x000fe4000fffe03f */
[----:B------:R-:W-:Y:S01]  /*3b00*/  @!P0 HADD2.F32 R3, -RZ, R11.H0_H0 ;  /* 0x2000000bff038230 */ /* 0x000fe20000004100 */
[--C-:B------:R-:W-:Y:S01]  /*3b10*/  @!P0 SHF.R.U64 R7, R4, 0x10, R5.reuse ;  /* 0x0000001004078819 */ /* 0x100fe20000001205 */
[----:B------:R-:W-:Y:S01]  /*3b20*/  @!P0 HADD2.F32 R30, -RZ, R30.H0_H0 ;  /* 0x2000001eff1e8230 */ /* 0x000fe20000004100 */
[----:B------:R-:W-:Y:S02]  /*3b30*/  @!P0 SHF.R.U32.HI R10, RZ, 0x10, R5 ;  /* 0x00000010ff0a8819 */ /* 0x000fe40000011605 */
[--C-:B------:R-:W-:Y:S02]  /*3b40*/  @!P0 SHF.R.U64 R34, R32, 0x10, R33.reuse ;  /* 0x0000001020228819 */ /* 0x100fe40000001221 */
[----:B------:R-:W-:Y:S05]  /*3b50*/  @!P0 SHF.R.U32.HI R35, RZ, 0x10, R33 ;  /* 0x00000010ff238819 */ /* 0x000fea0000011621 */
[----:B------:R-:W-:Y:S01]  /*3b60*/  @!P0 HADD2.F32 R35, -RZ, R35.H0_H0 ;  /* 0x20000023ff238230 */ /* 0x000fe20000004100 */
[----:B---3--:R-:W-:Y:S02]  /*3b70*/  @!P0 MOV R6, R12 ;  /* 0x0000000c00068202 */ /* 0x008fe40000000f00 */
[----:B------:R-:W-:Y:S03]  /*3b80*/  @!P0 MOV R5, R13 ;  /* 0x0000000d00058202 */ /* 0x000fe60000000f00 */
[--C-:B------:R-:W-:Y:S02]  /*3b90*/  @!P0 HADD2.F32 R29, -RZ, R6.reuse.H1_H1 ;  /* 0x30000006ff1d8230 */ /* 0x100fe40000004100 */
[----:B------:R-:W-:Y:S02]  /*3ba0*/  @!P0 HADD2.F32 R4, -RZ, R6.H0_H0 ;  /* 0x20000006ff048230 */ /* 0x000fe40000004100 */
[----:B------:R-:W-:Y:S01]  /*3bb0*/  @!P0 HADD2.F32 R6, -RZ, R7.H0_H0 ;  /* 0x20000007ff068230 */ /* 0x000fe20000004100 */
[CC--:B------:R-:W-:Y:S01]  /*3bc0*/  @!P0 FMUL.FTZ R33, R29.reuse, R3.reuse ;  /* 0x000000031d218220 */ /* 0x0c0fe20000410000 */
[--C-:B------:R-:W-:Y:S01]  /*3bd0*/  @!P0 HADD2.F32 R32, -RZ, R5.reuse.H1_H1 ;  /* 0x30000005ff208230 */ /* 0x100fe20000004100 */
[C---:B------:R-:W-:Y:S01]  /*3be0*/  @!P0 FMUL.FTZ R3, R4.reuse, R3 ;  /* 0x0000000304038220 */ /* 0x040fe20000410000 */
[----:B------:R-:W-:Y:S01]  /*3bf0*/  @!P0 HADD2.F32 R5, -RZ, R5.H0_H0 ;  /* 0x20000005ff058230 */ /* 0x000fe20000004100 */
[----:B------:R-:W-:Y:S01]  /*3c00*/  @!P0 FFMA.FTZ R58, R4, R30, -R33 ;  /* 0x0000001e043a8223 */ /* 0x000fe20000010821 */
[----:B------:R-:W-:Y:S01]  /*3c10*/  @!P0 MOV R7, R14 ;  /* 0x0000000e00078202 */ /* 0x000fe20000000f00 */
[----:B------:R-:W-:Y:S01]  /*3c20*/  @!P0 FFMA.FTZ R3, R29, R30, R3 ;  /* 0x0000001e1d038223 */ /* 0x000fe20000010003 */
[----:B------:R-:W-:Y:S01]  /*3c30*/  @!P0 HADD2.F32 R33, -RZ, R34.H0_H0 ;  /* 0x20000022ff218230 */ /* 0x000fe20000004100 */
[CC--:B------:R-:W-:Y:S01]  /*3c40*/  @!P0 FMUL.FTZ R34, R32.reuse, R6.reuse ;  /* 0x0000000620228220 */ /* 0x0c0fe20000410000 */
[----:B------:R-:W-:Y:S01]  /*3c50*/  @!P0 HADD2.F32 R30, -RZ, R46.H0_H0 ;  /* 0x2000002eff1e8230 */ /* 0x000fe20000004100 */
[C---:B------:R-:W-:Y:S01]  /*3c60*/  @!P0 FMUL.FTZ R4, R5.reuse, R6 ;  /* 0x0000000605048220 */ /* 0x040fe20000410000 */
[----:B------:R-:W-:Y:S01]  /*3c70*/  @!P0 MOV R6, R15 ;  /* 0x0000000f00068202 */ /* 0x000fe20000000f00 */
[-C--:B------:R-:W-:Y:S01]  /*3c80*/  @!P0 FFMA.FTZ R57, R5, R33.reuse, -R34 ;  /* 0x0000002105398223 */ /* 0x080fe20000010822 */
[----:B------:R-:W-:Y:S01]  /*3c90*/  @!P0 HADD2.F32 R29, -RZ, R7.H1_H1 ;  /* 0x30000007ff1d8230 */ /* 0x000fe20000004100 */
[----:B------:R-:W-:Y:S01]  /*3ca0*/  @!P0 FFMA.FTZ R4, R32, R33, R4 ;  /* 0x0000002120048223 */ /* 0x000fe20000010004 */
[----:B------:R-:W-:Y:S02]  /*3cb0*/  @!P0 HADD2.F32 R5, -RZ, R11.H1_H1 ;  /* 0x3000000bff058230 */ /* 0x000fe40000004100 */
[----:B------:R-:W-:Y:S02]  /*3cc0*/  @!P0 HADD2.F32 R11, -RZ, R10.H0_H0 ;  /* 0x2000000aff0b8230 */ /* 0x000fe40000004100 */
[----:B------:R-:W-:Y:S01]  /*3cd0*/  @!P0 F2FP.PACK_AB R4, R4, R57 ;  /* 0x000000390404823e */ /* 0x000fe200000000ff */
[----:B------:R-:W-:Y:S02]  /*3ce0*/  @!P0 HADD2.F32 R10, -RZ, R7.H0_H0 ;  /* 0x20000007ff0a8230 */ /* 0x000fe40000004100 */
[--C-:B------:R-:W-:Y:S01]  /*3cf0*/  @!P0 HADD2.F32 R7, -RZ, R6.reuse.H0_H0 ;  /* 0x20000006ff078230 */ /* 0x100fe20000004100 */
[----:B------:R-:W-:Y:S01]  /*3d00*/  @!P0 MOV R13, R4 ;  /* 0x00000004000d8202 */ /* 0x000fe20000000f00 */
[----:B------:R-:W-:Y:S01]  /*3d10*/  @!P0 HADD2.F32 R34, -RZ, R6.H1_H1 ;  /* 0x30000006ff228230 */ /* 0x000fe20000004100 */
[-C--:B------:R-:W-:Y:S02]  /*3d20*/  @!P0 FMUL.FTZ R6, R29, R5.reuse ;  /* 0x000000051d068220 */ /* 0x080fe40000410000 */
[C---:B------:R-:W-:Y:S02]  /*3d30*/  @!P0 FMUL.FTZ R5, R10.reuse, R5 ;  /* 0x000000050a058220 */ /* 0x040fe40000410000 */
[-C--:B------:R-:W-:Y:S02]  /*3d40*/  @!P0 FFMA.FTZ R10, R10, R30.reuse, -R6 ;  /* 0x0000001e0a0a8223 */ /* 0x080fe40000010806 */
[-C--:B------:R-:W-:Y:S02]  /*3d50*/  @!P0 FMUL.FTZ R6, R7, R11.reuse ;  /* 0x0000000b07068220 */ /* 0x080fe40000410000 */
[C---:B------:R-:W-:Y:S02]  /*3d60*/  @!P0 FMUL.FTZ R56, R34.reuse, R11 ;  /* 0x0000000b22388220 */ /* 0x040fe40000410000 */
[----:B------:R-:W-:Y:S02]  /*3d70*/  @!P0 FFMA.FTZ R5, R29, R30, R5 ;  /* 0x0000001e1d058223 */ /* 0x000fe40000010005 */
[-C--:B------:R-:W-:Y:S01]  /*3d80*/  @!P0 FFMA.FTZ R56, R7, R35.reuse, -R56 ;  /* 0x0000002307388223 */ /* 0x080fe20000010838 */
[----:B------:R-:W-:Y:S01]  /*3d90*/  @!P0 F2FP.PACK_AB R7, R3, R58 ;  /* 0x0000003a0307823e */ /* 0x000fe200000000ff */
[----:B------:R-:W-:Y:S01]  /*3da0*/  @!P0 FFMA.FTZ R6, R34, R35, R6 ;  /* 0x0000002322068223 */ /* 0x000fe20000010006 */
[----:B------:R-:W-:Y:S02]  /*3db0*/  @!P0 F2FP.PACK_AB R5, R5, R10 ;  /* 0x0000000a0505823e */ /* 0x000fe400000000ff */
[----:B------:R-:W-:Y:S02]  /*3dc0*/  @!P0 MOV R12, R7 ;  /* 0x00000007000c8202 */ /* 0x000fe40000000f00 */
[----:B------:R-:W-:Y:S02]  /*3dd0*/  @!P0 F2FP.PACK_AB R3, R6, R56 ;  /* 0x000000380603823e */ /* 0x000fe400000000ff */
[----:B------:R-:W-:Y:S02]  /*3de0*/  @!P0 MOV R14, R5 ;  /* 0x00000005000e8202 */ /* 0x000fe40000000f00 */
[----:B------:R-:W-:Y:S05]  /*3df0*/  @!P0 MOV R15, R3 ;  /* 0x00000003000f8202 */ /* 0x000fea0000000f00 */
[----:B------:R2:W-:Y:S02]  /*3e00*/  ST.E.128 [R52.64], R12 ;  /* 0x0000000c34007985 */ /* 0x0005e4000c101d08 */
.L_x_249:
[----:B------:R-:W-:Y:S05]  /*3e10*/  BSYNC B0 ;  /* 0x0000000000007941 */ /* 0x000fea0003800000 */
.L_x_248:
[----:B------:R-:W-:Y:S11]  /*3e20*/  ISETP.NE.AND P0, PT, R105, RZ, PT ;  /* 0x000000ff6900720c */ /* 0x000ff60003f05270 */
[----:B------:R-:W-:Y:S02]  /*3e30*/  @!UPT UIADD3 URZ, URZ, URZ, URZ ;  /* 0x0000003f3f3ff290 */ /* 0x000fe4000fffe03f */
[----:B------:R-:W-:-:S05]  /*3e40*/  @P0 BRA `(.L_x_247) ;  /* 0x0000036000000947 */ /* 0x000fca0003800000 */
[C---:B---3--:R-:W-:Y:S01]  /*3e50*/  LEA R34, P0, R208.reuse, R54, 0x1 ;  /* 0x00000036d0227211 */ /* 0x048fe200078008ff */
[----:B--2---:R-:W2:Y:S03]  /*3e60*/  LDS.128 R12, [R249+0x2800] ;  /* 0x00280000f90c7984 */ /* 0x004ea60000000c00 */
[----:B------:R-:W-:Y:S02]  /*3e70*/  LEA.HI.X R35, R208, R55, R250, 0x1, P0 ;  /* 0x00000037d0237211 */ /* 0x000fe400000f0cfa */
[----:B------:R-:W-:Y:S11]  /*3e80*/  ISETP.GE.AND P0, PT, R88, c[0x0][0x27c], PT ;  /* 0x00009f0058007a0c */ /* 0x000ff60003f06270 */
[----:B------:R-:W-:Y:S02]  /*3e90*/  @!UPT UIADD3 URZ, URZ, URZ, URZ ;  /* 0x0000003f3f3ff290 */ /* 0x000fe4000fffe03f */
[----:B------:R-:W-:Y:S01]  /*3ea0*/  @!P0 HADD2.F32 R3, -RZ, R24.H0_H0 ;  /* 0x20000018ff038230 */ /* 0x000fe20000004100 */
[----:B------:R-:W-:Y:S02]  /*3eb0*/  @!P0 SHF.R.U64 R6, R8, 0x10, R9 ;  /* 0x0000001008068819 */ /* 0x000fe40000001209 */
[----:B------:R-:W-:Y:S02]  /*3ec0*/  @!P0 SHF.R.U64 R11, R36, 0x10, R37 ;  /* 0x00000010240b8819 */ /* 0x000fe40000001225 */
[----:B------:R-:W-:Y:S01]  /*3ed0*/  @!P0 SHF.R.U32.HI R8, RZ, 0x10, R9 ;  /* 0x00000010ff088819 */ /* 0x000fe20000011609 */
[----:B------:R-:W-:Y:S01]  /*3ee0*/  @!P0 HADD2.F32 R9, -RZ, R46.H1_H1 ;  /* 0x3000002eff098230 */ /* 0x000fe20000004100 */
[----:B------:R-:W-:Y:S01]  /*3ef0*/  @!P0 SHF.R.U32.HI R32, RZ, 0x10, R37 ;  /* 0x00000010ff208819 */ /* 0x000fe20000011625 */
[----:B------:R-:W-:Y:S02]  /*3f00*/  @!P0 HADD2.F32 R6, -RZ, R6.H0_H0 ;  /* 0x20000006ff068230 */ /* 0x000fe40000004100 */
[----:B------:R-:W-:Y:S02]  /*3f10*/  @!P0 HADD2.F32 R11, -RZ, R11.H0_H0 ;  /* 0x2000000bff0b8230 */ /* 0x000fe40000004100 */
[----:B------:R-:W-:Y:S01]  /*3f20*/  @!P0 HADD2.F32 R32, -RZ, R32.H0_H0 ;  /* 0x20000020ff208230 */ /* 0x000fe20000004100 */
[----:B--2---:R-:W-:Y:S02]  /*3f30*/  @!P0 MOV R4, R12 ;  /* 0x0000000c00048202 */ /* 0x004fe40000000f00 */
[----:B------:R-:W-:Y:S03]  /*3f40*/  @!P0 MOV R5, R13 ;  /* 0x0000000d00058202 */ /* 0x000fe60000000f00 */
[--C-:B------:R-:W-:Y:S02]  /*3f50*/  @!P0 HADD2.F32 R7, -RZ, R4.reuse.H1_H1 ;  /* 0x30000004ff078230 */ /* 0x100fe40000004100 */
[----:B------:R-:W-:Y:S02]  /*3f60*/  @!P0 HADD2.F32 R4, -RZ, R4.H0_H0 ;  /* 0x20000004ff048230 */ /* 0x000fe40000004100 */
[--C-:B------:R-:W-:Y:S01]  /*3f70*/  @!P0 HADD2.F32 R10, -RZ, R5.reuse.H1_H1 ;  /* 0x30000005ff0a8230 */ /* 0x100fe20000004100 */
[CC--:B------:R-:W-:Y:S01]  /*3f80*/  @!P0 FMUL.FTZ R29, R7.reuse, R3.reuse ;  /* 0x00000003071d8220 */ /* 0x0c0fe20000410000 */
[----:B------:R-:W-:Y:S01]  /*3f90*/  @!P0 HADD2.F32 R5, -RZ, R5.H0_H0 ;  /* 0x20000005ff058230 */ /* 0x000fe20000004100 */
[C---:B------:R-:W-:Y:S02]  /*3fa0*/  @!P0 FMUL.FTZ R3, R4.reuse, R3 ;  /* 0x0000000304038220 */ /* 0x040fe40000410000 */
[-C--:B------:R-:W-:Y:S02]  /*3fb0*/  @!P0 FFMA.FTZ R37, R4, R9.reuse, -R29 ;  /* 0x0000000904258223 */ /* 0x080fe4000001081d */
[----:B------:R-:W-:Y:S01]  /*3fc0*/  @!P0 FFMA.FTZ R3, R7, R9, R3 ;  /* 0x0000000907038223 */ /* 0x000fe20000010003 */
[----:B------:R-:W-:Y:S01]  /*3fd0*/  @!P0 MOV R7, R14 ;  /* 0x0000000e00078202 */ /* 0x000fe20000000f00 */
[CC--:B------:R-:W-:Y:S01]  /*3fe0*/  @!P0 FMUL.FTZ R29, R10.reuse, R6.reuse ;  /* 0x000000060a1d8220 */ /* 0x0c0fe20000410000 */
[----:B------:R-:W-:Y:S01]  /*3ff0*/  @!P0 HADD2.F32 R9, -RZ, R8.H0_H0 ;  /* 0x20000008ff098230 */ /* 0x000fe20000004100 */
[C---:B------:R-:W-:Y:S01]  /*4000*/  @!P0 FMUL.FTZ R4, R5.reuse, R6 ;  /* 0x0000000605048220 */ /* 0x040fe20000410000 */
[----:B------:R-:W-:Y:S01]  /*4010*/  @!P0 MOV R6, R15 ;  /* 0x0000000f00068202 */ /* 0x000fe20000000f00 */
[-C--:B------:R-:W-:Y:S01]  /*4020*/  @!P0 FFMA.FTZ R36, R5, R11.reuse, -R29 ;  /* 0x0000000b05248223 */ /* 0x080fe2000001081d */
[----:B------:R-:W-:Y:S01]  /*4030*/  @!P0 HADD2.F32 R5, -RZ, R24.H1_H1 ;  /* 0x30000018ff058230 */ /* 0x000fe20000004100 */
[----:B------:R-:W-:Y:S01]  /*4040*/  @!P0 FFMA.FTZ R4, R10, R11, R4 ;  /* 0x0000000b0a048223 */ /* 0x000fe20000010004 */
[--C-:B------:R-:W-:Y:S02]  /*4050*/  @!P0 HADD2.F32 R24, -RZ, R7.reuse.H1_H1 ;  /* 0x30000007ff188230 */ /* 0x100fe40000004100 */
[----:B------:R-:W-:Y:S02]  /*4060*/  @!P0 HADD2.F32 R8, -RZ, R7.H0_H0 ;  /* 0x20000007ff088230 */ /* 0x000fe40000004100 */
[----:B------:R-:W-:Y:S01]  /*4070*/  @!P0 F2FP.PACK_AB R4, R4, R36 ;  /* 0x000000240404823e */ /* 0x000fe200000000ff */
[--C-:B------:R-:W-:Y:S02]  /*4080*/  @!P0 HADD2.F32 R7, -RZ, R6.reuse.H0_H0 ;  /* 0x20000006ff078230 */ /* 0x100fe40000004100 */
[----:B------:R-:W-:Y:S01]  /*4090*/  @!P0 HADD2.F32 R29, -RZ, R47.H0_H0 ;  /* 0x2000002fff1d8230 */ /* 0x000fe20000004100 */
[----:B------:R-:W-:Y:S01]  /*40a0*/  @!P0 MOV R13, R4 ;  /* 0x00000004000d8202 */ /* 0x000fe20000000f00 */
[----:B------:R-:W-:Y:S01]  /*40b0*/  @!P0 HADD2.F32 R30, -RZ, R6.H1_H1 ;  /* 0x30000006ff1e8230 */ /* 0x000fe20000004100 */
[-C--:B------:R-:W-:Y:S02]  /*40c0*/  @!P0 FMUL.FTZ R6, R24, R5.reuse ;  /* 0x0000000518068220 */ /* 0x080fe40000410000 */
[C---:B------:R-:W-:Y:S02]  /*40d0*/  @!P0 FMUL.FTZ R5, R8.reuse, R5 ;  /* 0x0000000508058220 */ /* 0x040fe40000410000 */
[----:B------:R-:W-:Y:S02]  /*40e0*/  @!P0 FFMA.FTZ R8, R8, R29, -R6 ;  /* 0x0000001d08088223 */ /* 0x000fe40000010806 */
[CC--:B------:R-:W-:Y:S02]  /*40f0*/  @!P0 FMUL.FTZ R6, R7.reuse, R9.reuse ;  /* 0x0000000907068220 */ /* 0x0c0fe40000410000 */
[----:B------:R-:W-:Y:S02]  /*4100*/  @!P0 FMUL.FTZ R33, R30, R9 ;  /* 0x000000091e218220 */ /* 0x000fe40000410000 */
        /* <DEDUP_REMOVED lines=10> */
.L_x_247:
[----:B------:R-:W-:Y:S05]  /*41b0*/  BSYNC B1 ;  /* 0x0000000000017941 */ /* 0x000fea0003800000 */
.L_x_246:
[----:B--2---:R2:W4:Y:S01]  /*41c0*/  SHFL.IDX PT, R34, R70, 0x1, 0x1c1f ;  /* 0x003c1f0046227f89 */ /* 0x00452200000e0000 */
[----:B------:R-:W-:Y:S03]  /*41d0*/  BSSY B1, `(.L_x_250) ;  /* 0x0000077000017945 */ /* 0x000fe60003800000 */
[----:B------:R2:W1:Y:S01]  /*41e0*/  SHFL.IDX PT, R30, R71, 0x1, 0x1c1f ;  /* 0x003c1f00471e7f89 */ /* 0x00046200000e0000 */
[----:B------:R-:W-:-:S05]  /*41f0*/  @P4 BRA `(.L_x_251) ;  /* 0x0000074000004947 */ /* 0x000fca0003800000 */
[----:B------:R-:W-:Y:S01]  /*4200*/  ISETP.NE.AND P0, PT, R80, RZ, PT ;  /* 0x000000ff5000720c */ /* 0x000fe20003f05270 */
[----:B------:R-:W-:Y:S01]  /*4210*/  @!UPT UIADD3 URZ, URZ, URZ, URZ ;  /* 0x0000003f3f3ff290 */ /* 0x000fe2000fffe03f */
[----:B------:R-:W-:Y:S11]  /*4220*/  BSSY B0, `(.L_x_252) ;  /* 0x0000038000007945 */ /* 0x000ff60003800000 */
[----:B------:R-:W-:-:S05]  /*4230*/  @P0 BRA `(.L_x_253) ;  /* 0x0000036000000947 */ /* 0x000fca0003800000 */
[C---:B-1----:R-:W-:Y:S01]  /*4240*/  LEA R32, P0, R84.reuse, R30, 0x1 ;  /* 0x0000001e54207211 */ /* 0x042fe200078008ff */
[----:B------:R-:W1:Y:S03]  /*4250*/  LDS.128 R8, [R248+0x3800] ;  /* 0x00380000f8087984 */ /* 0x000e660000000c00 */
[----:B----4-:R-:W-:Y:S02]  /*4260*/  LEA.HI.X R33, R84, R34, R85, 0x1, P0 ;  /* 0x0000002254217211 */ /* 0x010fe400000f0c55 */
[----:B------:R-:W-:Y:S11]  /*4270*/  ISETP.GE.AND P0, PT, R86, c[0x0][0x27c], PT ;  /* 0x00009f0056007a0c */ /* 0x000ff60003f06270 */
[----:B------:R-:W-:Y:S02]  /*4280*/  @!UPT UIADD3 URZ, URZ, URZ, URZ ;  /* 0x0000003f3f3ff290 */ /* 0x000fe4000fffe03f */
[----:B------:R-:W-:Y:S01]  /*4290*/  @!P0 HADD2.F32 R3, -RZ, R25.H0_H0 ;  /* 0x20000019ff038230 */ /* 0x000fe20000004100 */
[----:B------:R-:W-:Y:S01]  /*42a0*/  @!P0 SHF.R.U64 R6, R16, 0x10, R17 ;  /* 0x0000001010068819 */ /* 0x000fe20000001211 */
[----:B------:R-:W-:Y:S01]  /*42b0*/  @!P0 HADD2.F32 R12, -RZ, R47.H1_H1 ;  /* 0x3000002fff0c8230 */ /* 0x000fe20000004100 */
[----:B------:R-:W-:Y:S02]  /*42c0*/  @!P0 SHF.R.U64 R15, R38, 0x10, R39 ;  /* 0x00000010260f8819 */ /* 0x000fe40000001227 */
[----:B------:R-:W-:Y:S01]  /*42d0*/  @!P0 SHF.R.U32.HI R13, RZ, 0x10, R17 ;  /* 0x00000010ff0d8819 */ /* 0x000fe20000011611 */
[----:B------:R-:W-:Y:S01]  /*42e0*/  @!P0 HADD2.F32 R6, -RZ, R6.H0_H0 ;  /* 0x20000006ff068230 */ /* 0x000fe20000004100 */
[----:B------:R-:W-:Y:S01]  /*42f0*/  @!P0 SHF.R.U32.HI R29, RZ, 0x10, R39 ;  /* 0x00000010ff1d8819 */ /* 0x000fe20000011627 */
[----:B------:R-:W-:Y:S02]  /*4300*/  @!P0 HADD2.F32 R15, -RZ, R15.H0_H0 ;  /* 0x2000000fff0f8230 */ /* 0x000fe40000004100 */
[----:B------:R-:W-:Y:S02]  /*4310*/  @!P0 HADD2.F32 R17, -RZ, R48.H0_H0 ;  /* 0x20000030ff118230 */ /* 0x000fe40000004100 */
[----:B------:R-:W-:Y:S01]  /*4320*/  @!P0 HADD2.F32 R13, -RZ, R13.H0_H0 ;  /* 0x2000000dff0d8230 */ /* 0x000fe20000004100 */
[----:B-1----:R-:W-:Y:S02]  /*4330*/  @!P0 MOV R4, R8 ;  /* 0x0000000800048202 */ /* 0x002fe40000000f00 */
        /* <DEDUP_REMOVED lines=10> */
[CC--:B------:R-:W-:Y:S02]  /*43e0*/  @!P0 FMUL.FTZ R16, R14.reuse, R6.reuse ;  /* 0x000000060e108220 */ /* 0x0c0fe40000410000 */
        /* <DEDUP_REMOVED lines=8> */
[--C-:B------:R-:W-:Y:S02]  /*4470*/  @!P0 HADD2.F32 R7, -RZ, R6.reuse.H0_H0 ;  /* 0x20000006ff078230 */ /* 0x100fe40000004100 */
[----:B------:R-:W-:Y:S01]  /*4480*/  @!P0 HADD2.F32 R24, -RZ, R6.H1_H1 ;  /* 0x30000006ff188230 */ /* 0x000fe20000004100 */
[-C--:B------:R-:W-:Y:S01]  /*4490*/  @!P0 FMUL.FTZ R6, R16, R5.reuse ;  /* 0x0000000510068220 */ /* 0x080fe20000410000 */
[----:B------:R-:W-:Y:S01]  /*44a0*/  @!P0 MOV R9, R4 ;  /* 0x0000000400098202 */ /* 0x000fe20000000f00 */
[C---:B------:R-:W-:Y:S01]  /*44b0*/  @!P0 FMUL.FTZ R5, R12.reuse, R5 ;  /* 0x000000050c058220 */ /* 0x040fe20000410000 */
[----:B------:R-:W-:Y:S01]  /*44c0*/  @!P0 HADD2.F32 R25, -RZ, R29.H0_H0 ;  /* 0x2000001dff198230 */ /* 0x000fe20000004100 */
        /* <DEDUP_REMOVED lines=13> */
.L_x_253:
[----:B------:R-:W-:Y:S05]  /*45a0*/  BSYNC B0 ;  /* 0x0000000000007941 */ /* 0x000fea0003800000 */
.L_x_252:
[----:B------:R-:W-:Y:S11]  /*45b0*/  ISETP.NE.AND P0, PT, R105, RZ, PT ;  /* 0x000000ff6900720c */ /* 0x000ff60003f05270 */
[----:B------:R-:W-:Y:S02]  /*45c0*/  @!UPT UIADD3 URZ, URZ, URZ, URZ ;  /* 0x0000003f3f3ff290 */ /* 0x000fe4000fffe03f */
        /* <DEDUP_REMOVED lines=9> */
[----:B------:R-:W-:Y:S01]  /*4660*/  @!P0 SHF.R.U64 R15, R40, 0x10, R41 ;  /* 0x00000010280f8819 */ /* 0x000fe20000001229 */
[----:B------:R-:W-:Y:S01]  /*4670*/  @!P0 HADD2.F32 R17, -RZ, R49.H0_H0 ;  /* 0x20000031ff118230 */ /* 0x000fe20000004100 */
        /* <DEDUP_REMOVED lines=21> */
[--C-:B------:R-:W-:Y:S01]  /*47d0*/  @!P0 HADD2.F32 R16, -RZ, R7.reuse.H1_H1 ;  /* 0x30000007ff108230 */ /* 0x100fe20000004100 */
        /* <DEDUP_REMOVED lines=22> */
.L_x_251:
[----:B------:R-:W-:Y:S05]  /*4940*/  BSYNC B1 ;  /* 0x0000000000017941 */ /* 0x000fea0003800000 */
.L_x_250:
[----:B------:R2:W4:Y:S04]  /*4950*/  SHFL.IDX PT, R29, R70, 0x2, 0x1c1f ;  /* 0x005c1f00461d7f89 */ /* 0x00052800000e0000 */
[----:B------:R2:W3:Y:S01]  /*4960*/  SHFL.IDX PT, R26, R71, 0x2, 0x1c1f ;  /* 0x005c1f00471a7f89 */ /* 0x0004e200000e0000 */
[----:B------:R-:W-:-:S05]  /*4970*/  @P2 BRA `(.L_x_254) ;  /* 0x0000281000002947 */ /* 0x000fca0003800000 */
[----:B------:R-:W-:Y:S01]  /*4980*/  ISETP.NE.AND P0, PT, R80, RZ, PT ;  /* 0x000000ff5000720c */ /* 0x000fe20003f05270 */
[----:B------:R-:W-:Y:S01]  /*4990*/  @!UPT UIADD3 URZ, URZ, URZ, URZ ;  /* 0x0000003f3f3ff290 */ /* 0x000fe2000fffe03f */
[----:B------:R-:W-:Y:S11]  /*49a0*/  BSSY B0, `(.L_x_255) ;  /* 0x0000038000007945 */ /* 0x000ff60003800000 */
[----:B------:R-:W-:-:S05]  /*49b0*/  @P0 BRA `(.L_x_256) ;  /* 0x0000036000000947 */ /* 0x000fca0003800000 */
[C---:B-1-3--:R-:W-:Y:S01]  /*49c0*/  LEA R24, P0, R84.reuse, R26, 0x1 ;  /* 0x0000001a54187211 */ /* 0x04afe200078008ff */
        /* <DEDUP_REMOVED lines=53> */
.L_x_256:
[----:B------:R-:W-:Y:S05]  /*4d20*/  BSYNC B0 ;  /* 0x0000000000007941 */ /* 0x000fea0003800000 */
.L_x_255:
[----:B------:R-:W-:Y:S11]  /*4d30*/  ISETP.NE.AND P0, PT, R105, RZ, PT ;  /* 0x000000ff6900720c */ /* 0x000ff60003f05270 */
[----:B------:R-:W-:Y:S02]  /*4d40*/  @!UPT UIADD3 URZ, URZ, URZ, URZ ;  /* 0x0000003f3f3ff290 */ /* 0x000fe4000fffe03f */
        /* <DEDUP_REMOVED lines=54> */
[----:B------:R1:W-:Y:S01]  /*50b0*/  ST.E.128 [R24.64], R8 ;  /* 0x0000000818007985 */ /* 0x0003e2000c101d08 */
[----:B------:R-:W-:-:S05]  /*50c0*/  BRA `(.L_x_254) ;  /* 0x000020c000007947 */ /* 0x000fca0003800000 */
.L_x_239:
[C---:B------:R-:W-:Y:S01]  /*50d0*/  IADD3 R158, R93.reuse, 0x20, RZ ;  /* 0x000000205d9e7810 */ /* 0x040fe20007ffe0ff */
[----:B------:R-:W-:Y:S01]  /*50e0*/  CS2R R22, SRZ ;  /* 0x0000000000167805 */ /* 0x000fe2000001ff00 */
[----:B------:R-:W-:Y:S01]  /*50f0*/  IADD3 R157, R93, 0x40, RZ ;  /* 0x000000405d9d7810 */ /* 0x000fe20007ffe0ff */
[----:B------:R-:W-:Y:S01]  /*5100*/  CS2R R20, SRZ ;  /* 0x0000000000147805 */ /* 0x000fe2000001ff00 */
[----:B------:R-:W-:Y:S01]  /*5110*/  ISETP.GE.AND P0, PT, R158, R63, PT ;  /* 0x0000003f9e00720c */ /* 0x000fe20003f06270 */
[----:B------:R-:W-:Y:S01]  /*5120*/  CS2R R54, SRZ ;  /* 0x0000000000367805 */ /* 0x000fe2000001ff00 */
[----:B------:R-:W-:Y:S01]  /*5130*/  ISETP.NE.AND P5, PT, R80, RZ, PT ;  /* 0x000000ff5000720c */ /* 0x000fe20003fa5270 */
[----:B------:R-:W-:Y:S01]  /*5140*/  CS2R R52, SRZ ;  /* 0x0000000000347805 */ /* 0x000fe2000001ff00 */
[----:B------:R-:W-:Y:S01]  /*5150*/  ISETP.GE.OR P2, PT, R84, c[0x0][0x27c], P0 ;  /* 0x00009f0054007a0c */ /* 0x000fe20000746670 */
[----:B------:R-:W-:Y:S01]  /*5160*/  CS2R R26, SRZ ;  /* 0x00000000001a7805 */ /* 0x000fe2000001ff00 */
[----:B------:R-:W-:Y:S01]  /*5170*/  ISETP.NE.AND P4, PT, R124, RZ, PT ;  /* 0x000000ff7c00720c */ /* 0x000fe20003f85270 */
[----:B------:R-:W-:Y:S01]  /*5180*/  CS2R R24, SRZ ;  /* 0x0000000000187805 */ /* 0x000fe2000001ff00 */
[----:B------:R-:W-:Y:S01]  /*5190*/  IADD3 R128, -R141, c[0x0][0x1d4], RZ ;  /* 0x000075008d807a10 */ /* 0x000fe20007ffe1ff */
[----:B------:R-:W-:Y:S01]  /*51a0*/  CS2R R50, SRZ ;  /* 0x0000000000327805 */ /* 0x000fe2000001ff00 */
[----:B------:R-:W-:Y:S01]  /*51b0*/  CS2R R48, SRZ ;  /* 0x0000000000307805 */ /* 0x000fe2000001ff00 */
[----:B------:R-:W-:Y:S01]  /*51c0*/  CS2R R34, SRZ ;  /* 0x0000000000227805 */ /* 0x000fe2000001ff00 */
[----:B------:R-:W-:Y:S01]  /*51d0*/  CS2R R32, SRZ ;  /* 0x0000000000207805 */ /* 0x000fe2000001ff00 */
[----:B------:R1:W2:Y:S01]  /*51e0*/  SHFL.IDX PT, R61, R70, RZ, 0x1c1f ;  /* 0x001c1fff463d7589 */ /* 0x0002a200000e0000 */
[----:B------:R-:W-:Y:S03]  /*51f0*/  BSSY B0, `(.L_x_257) ;  /* 0x00000c2000007945 */ /* 0x000fe60003800000 */
[----:B------:R-:W-:Y:S04]  /*5200*/  @!P2 IADD3 R3, P1, P0, R90, R14, R153 ;  /* 0x0000000e5a03a210 */ /* 0x000fe8000783e099 */
[----:B------:R-:W-:Y:S01]  /*5210*/  @!P2 IADD3.X R4, R102, R28, R145, P1, P0 ;  /* 0x0000001c6604a210 */ /* 0x000fe20000fe0491 */
[----:B------:R1:W3:Y:S01]  /*5220*/  SHFL.IDX PT, R60, R71, RZ, 0x1c1f ;  /* 0x001c1fff473c7589 */ /* 0x0002e200000e0000 */
[----:B------:R-:W-:Y:S04]  /*5230*/  @!P2 IADD3 R5, P1, P0, R82, R12, R154 ;  /* 0x0000000c5205a210 */ /* 0x000fe8000783e09a */
[----:B------:R-:W-:Y:S02]  /*5240*/  @!P2 IADD3.X R10, R101, R29, R146, P1, P0 ;  /* 0x0000001d650aa210 */ /* 0x000fe40000fe0492 */
[----:B------:R-:W-:Y:S04]  /*5250*/  ISETP.GE.AND P0, PT, R157, R63, PT ;  /* 0x0000003f9d00720c */ /* 0x000fe80003f06270 */
[----:B------:R-:W-:Y:S11]  /*5260*/  ISETP.GE.OR P1, PT, R84, c[0x0][0x27c], P0 ;  /* 0x00009f0054007a0c */ /* 0x000ff60000726670 */
[----:B------:R-:W-:Y:S02]  /*5270*/  @!UPT UIADD3 URZ, URZ, URZ, URZ ;  /* 0x0000003f3f3ff290 */ /* 0x000fe4000fffe03f */
[----:B------:R-:W-:Y:S04]  /*5280*/  @!P1 IADD3 R8, P3, P0, R90, R151, R14 ;  /* 0x000000975a089210 */ /* 0x000fe8000787e00e */
[----:B------:R-:W-:Y:S02]  /*5290*/  @!P1 IADD3.X R11, R102, R139, R28, P3, P0 ;  /* 0x0000008b660b9210 */ /* 0x000fe40001fe041c */
[----:B------:R-:W-:Y:S04]  /*52a0*/  @!P1 IADD3 R9, P3, P0, R82, R152, R12 ;  /* 0x0000009852099210 */ /* 0x000fe8000787e00c */
[----:B------:R-:W-:Y:S02]  /*52b0*/  @!P1 IADD3.X R13, R101, R140, R29, P3, P0 ;  /* 0x0000008c650d9210 */ /* 0x000fe40001fe041d */
[C---:B------:R-:W-:Y:S04]  /*52c0*/  @!P2 LEA R6, P0, R3.reuse, c[0x0][0x270], 0x1 ;  /* 0x00009c000306aa11 */ /* 0x040fe800078008ff */
[----:B------:R-:W-:Y:S02]  /*52d0*/  @!P2 LEA.HI.X R7, R3, c[0x0][0x274], R4, 0x1, P0 ;  /* 0x00009d000307aa11 */ /* 0x000fe400000f0c04 */
[C---:B------:R-:W-:Y:S03]  /*52e0*/  @!P2 LEA R4, P0, R5.reuse, c[0x0][0x288], 0x1 ;  /* 0x0000a2000504aa11 */ /* 0x040fe600078008ff */
[----:B------:R4:W2:Y:S01]  /*52f0*/  @!P2 LDG.E.128 R48, [R6.64] ;  /* 0x000000080630a981 */ /* 0x0008a2000c1e1d00 */
[----:B------:R-:W-:Y:S02]  /*5300*/  @!P2 LEA.HI.X R5, R5, c[0x0][0x28c], R10, 0x1, P0 ;  /* 0x0000a3000505aa11 */ /* 0x000fe400000f0c0a */
[C---:B------:R-:W-:Y:S04]  /*5310*/  @!P1 LEA R10, P0, R8.reuse, c[0x0][0x270], 0x1 ;  /* 0x00009c00080a9a11 */ /* 0x040fe800078008ff */
[----:B------:R-:W-:Y:S01]  /*5320*/  @!P1 LEA.HI.X R11, R8, c[0x0][0x274], R11, 0x1, P0 ;  /* 0x00009d00080b9a11 */ /* 0x000fe200000f0c0b */
[----:B------:R1:W3:Y:S01]  /*5330*/  @!P2 LDG.E.128 R20, [R4.64] ;  /* 0x000000080414a981 */ /* 0x0002e2000c1e1d00 */
[C---:B------:R-:W-:Y:S04]  /*5340*/  @!P1 LEA R8, P0, R9.reuse, c[0x0][0x288], 0x1 ;  /* 0x0000a20009089a11 */ /* 0x040fe800078008ff */
[----:B------:R-:W-:Y:S02]  /*5350*/  @!P1 LEA.HI.X R9, R9, c[0x0][0x28c], R13, 0x1, P0 ;  /* 0x0000a30009099a11 */ /* 0x000fe400000f0c0d */
[-C--:B------:R-:W-:Y:S01]  /*5360*/  ISETP.GE.AND P0, PT, R93, R63.reuse, PT ;  /* 0x0000003f5d00720c */ /* 0x080fe20003f06270 */
[----:B------:R1:W3:Y:S03]  /*5370*/  @!P1 LDG.E.128 R52, [R10.64] ;  /* 0x000000080a349981 */ /* 0x0002e6000c1e1d00 */
[----:B------:R-:W-:Y:S05]  /*5380*/  ISETP.GE.OR P0, PT, R84, c[0x0][0x27c], P0 ;  /* 0x00009f0054007a0c */ /* 0x000fea0000706670 */
[----:B------:R1:W3:Y:S01]  /*5390*/  @!P1 LDG.E.128 R24, [R8.64] ;  /* 0x0000000808189981 */ /* 0x0002e2000c1e1d00 */
[----:B----4-:R-:W-:Y:S07]  /*53a0*/  CS2R R6, SRZ ;  /* 0x0000000000067805 */ /* 0x010fee000001ff00 */
[----:B------:R-:W-:Y:S05]  /*53b0*/  @!P0 IADD3 R3, P1, R90, R14, RZ ;  /* 0x0000000e5a038210 */ /* 0x000fea0007f3e0ff */
[----:B-1----:R-:W-:Y:S01]  /*53c0*/  @!P0 IMAD.X R4, R28, 0x1, R102, P1 ;  /* 0x000000011c048824 */ /* 0x002fe200008e0666 */
[C---:B------:R-:W-:Y:S04]  /*53d0*/  @!P0 LEA R10, P1, R3.reuse, c[0x0][0x270], 0x1 ;  /* 0x00009c00030a8a11 */ /* 0x040fe800078208ff */
[----:B------:R-:W-:Y:S02]  /*53e0*/  @!P0 LEA.HI.X R11, R3, c[0x0][0x274], R4, 0x1, P1 ;  /* 0x00009d00030b8a11 */ /* 0x000fe400008f0c04 */
[----:B------:R-:W-:Y:S03]  /*53f0*/  @!P0 IADD3 R3, P1, R82, R12, RZ ;  /* 0x0000000c52038210 */ /* 0x000fe60007f3e0ff */
[----:B------:R2:W5:Y:S02]  /*5400*/  @!P0 LDG.E.128 R32, [R10.64] ;  /* 0x000000080a208981 */ /* 0x000564000c1e1d00 */
[----:B------:R-:W-:Y:S01]  /*5410*/  @!P0 IMAD.X R4, R29, 0x1, R101, P1 ;  /* 0x000000011d048824 */ /* 0x000fe200008e0665 */
[C---:B------:R-:W-:Y:S04]  /*5420*/  @!P0 LEA R8, P1, R3.reuse, c[0x0][0x288], 0x1 ;  /* 0x0000a20003088a11 */ /* 0x040fe800078208ff */
[----:B------:R-:W-:Y:S02]  /*5430*/  @!P0 LEA.HI.X R9, R3, c[0x0][0x28c], R4, 0x1, P1 ;  /* 0x0000a30003098a11 */ /* 0x000fe400008f0c04 */
[----:B------:R-:W-:Y:S01]  /*5440*/  CS2R R4, SRZ ;  /* 0x0000000000047805 */ /* 0x000fe2000001ff00 */
[----:B------:R-:W-:Y:S05]  /*5450*/  ISETP.GE.AND P1, PT, R84, c[0x0][0x27c], PT ;  /* 0x00009f0054007a0c */ /* 0x000fea0003f26270 */
[----:B------:R1:W5:Y:S01]  /*5460*/  @!P0 LDG.E.128 R4, [R8.64] ;  /* 0x0000000808048981 */ /* 0x000362000c1e1d00 */
[----:B------:R-:W-:Y:S01]  /*5470*/  ISETP.GE.OR P0, PT, R93, R63, P5 ;  /* 0x0000003f5d00720c */ /* 0x000fe20002f06670 */
[----:B--2---:R-:W-:Y:S02]  /*5480*/  IMAD.MOV.U32 R10, RZ, RZ, R50 ;  /* 0x000000ffff0a7224 */ /* 0x004fe400078e0032 */
[----:B-1----:R-:W-:Y:S02]  /*5490*/  IMAD.MOV.U32 R9, RZ, RZ, R51 ;  /* 0x000000ffff097224 */ /* 0x002fe400078e0033 */
[----:B------:R-:W-:Y:S02]  /*54a0*/  IMAD.MOV.U32 R8, RZ, RZ, R48 ;  /* 0x000000ffff087224 */ /* 0x000fe400078e0030 */
[----:B------:R-:W-:Y:S01]  /*54b0*/  IMAD.MOV.U32 R3, RZ, RZ, R49 ;  /* 0x000000ffff037224 */ /* 0x000fe200078e0031 */
[----:B------:R-:W-:Y:S01]  /*54c0*/  PRMT R57, R9, 0x5410, R10 ;  /* 0x0000541009397816 */ /* 0x000fe2000000000a */
[----:B---3--:R-:W-:Y:S02]  /*54d0*/  IMAD.MOV.U32 R10, RZ, RZ, R22 ;  /* 0x000000ffff0a7224 */ /* 0x008fe400078e0016 */
[----:B------:R-:W-:Y:S01]  /*54e0*/  IMAD.MOV.U32 R9, RZ, RZ, R23 ;  /* 0x000000ffff097224 */ /* 0x000fe200078e0017 */
[----:B------:R-:W-:Y:S01]  /*54f0*/  PRMT R56, R8, 0x5410, R3 ;  /* 0x0000541008387816 */ /* 0x000fe20000000003 */
[----:B------:R-:W-:Y:S02]  /*5500*/  IMAD.MOV.U32 R8, RZ, RZ, R20 ;  /* 0x000000ffff087224 */ /* 0x000fe400078e0014 */
        /* <DEDUP_REMOVED lines=13> */
[----:B------:R-:W-:Y:S04]  /*55e0*/  PRMT R30, R9, 0x5410, R10 ;  /* 0x00005410091e7816 */ /* 0x000fe8000000000a */
[----:B------:R-:W-:Y:S01]  /*55f0*/  PRMT R29, R3, 0x5410, R8 ;  /* 0x00005410031d7816 */ /* 0x000fe20000000008 */
[----:B------:R-:W-:-:S05]  /*5600*/  @P0 BRA `(.L_x_258) ;  /* 0x0000080000000947 */ /* 0x000fca0003800000 */
[----:B-----5:R-:W-:Y:S01]  /*5610*/  IMAD.MOV.U32 R10, RZ, RZ, R5 ;  /* 0x000000ffff0a7224 */ /* 0x020fe200078e0005 */
[----:B------:R-:W-:Y:S01]  /*5620*/  SEL R3, R141, R128, !P4 ;  /* 0x000000808d037207 */ /* 0x000fe20006000000 */
[----:B------:R-:W2:Y:S01]  /*5630*/  LDL R16, [R1+0x38] ;  /* 0x0000380001107983 */ /* 0x000ea20000100800 */
[----:B------:R-:W-:Y:S01]  /*5640*/  MOV R11, R6 ;  /* 0x00000006000b7202 */ /* 0x000fe20000000f00 */
[----:B------:R-:W-:Y:S01]  /*5650*/  IMAD.MOV.U32 R13, RZ, RZ, R7 ;  /* 0x000000ffff0d7224 */ /* 0x000fe200078e0007 */
[----:B------:R-:W-:Y:S01]  /*5660*/  SHF.R.S32.HI R8, RZ, 0x1f, R3 ;  /* 0x0000001fff087819 */ /* 0x000fe20000011403 */
[----:B------:R-:W-:Y:S01]  /*5670*/  IMAD.MOV.U32 R38, RZ, RZ, R33 ;  /* 0x000000ffff267224 */ /* 0x000fe200078e0021 */
[----:B------:R-:W-:Y:S01]  /*5680*/  @!P1 SHF.R.U64 R12, R6, 0x10, R7 ;  /* 0x00000010060c9819 */ /* 0x000fe20000001207 */
[----:B------:R-:W-:Y:S01]  /*5690*/  IMAD.MOV.U32 R42, RZ, RZ, R35 ;  /* 0x000000ffff2a7224 */ /* 0x000fe200078e0023 */
[----:B------:R-:W-:Y:S01]  /*56a0*/  LEA.HI R3, R8, R3, RZ, 0x4 ;  /* 0x0000000308037211 */ /* 0x000fe200078f20ff */
[----:B------:R-:W3:Y:S01]  /*56b0*/  LDL R37, [R1+0x3c] ;  /* 0x00003c0001257983 */ /* 0x000ee20000100800 */
[----:B------:R-:W-:Y:S02]  /*56c0*/  MOV R8, R4 ;  /* 0x0000000400087202 */ /* 0x000fe40000000f00 */
[----:B------:R-:W-:Y:S01]  /*56d0*/  LEA.HI.SX32 R3, R3, R100, 0x1c ;  /* 0x0000006403037211 */ /* 0x000fe200078fe2ff */
[----:B------:R-:W1:Y:S01]  /*56e0*/  S2R R17, SR_TID.X ;  /* 0x0000000000117919 */ /* 0x000e620000002100 */
[----:B------:R-:W-:Y:S02]  /*56f0*/  @!P1 SHF.R.U64 R4, R4, 0x10, R5 ;  /* 0x0000001004049819 */ /* 0x000fe40000001205 */
[----:B------:R-:W-:Y:S02]  /*5700*/  SHF.L.U32 R62, R3, 0x3, RZ ;  /* 0x00000003033e7819 */ /* 0x000fe400000006ff */
[----:B------:R-:W-:Y:S01]  /*5710*/  @!P1 SHF.R.U32.HI R14, RZ, 0x10, R7 ;  /* 0x00000010ff0e9819 */ /* 0x000fe20000011607 */
[----:B------:R-:W-:Y:S01]  /*5720*/  @!P1 HADD2.F32 R4, -RZ, R4.H0_H0 ;  /* 0x20000004ff049230 */ /* 0x000fe20000004100 */
[----:B------:R-:W-:Y:S01]  /*5730*/  @!P1 SHF.R.U32.HI R9, RZ, 0x10, R5 ;  /* 0x00000010ff099819 */ /* 0x000fe20000011605 */
[----:B------:R-:W-:Y:S01]  /*5740*/  @!P1 HADD2.F32 R5, -RZ, R8.H0_H0 ;  /* 0x20000008ff059230 */ /* 0x000fe20000004100 */
[----:B------:R-:W-:Y:S02]  /*5750*/  @!P1 SHF.R.U32.HI R39, RZ, 0x10, R33 ;  /* 0x00000010ff279819 */ /* 0x000fe40000011621 */
[----:B------:R-:W-:Y:S02]  /*5760*/  LEA R64, P0, R78, R60, 0x1 ;  /* 0x0000003c4e407211 */ /* 0x000fe400078008ff */
[--C-:B------:R-:W-:Y:S02]  /*5770*/  @!P1 SHF.R.U64 R41, R34, 0x10, R35.reuse ;  /* 0x0000001022299819 */ /* 0x100fe40000001223 */
[----:B------:R-:W-:Y:S02]  /*5780*/  LEA.HI.X R65, R78, R61, R92, 0x1, P0 ;  /* 0x0000003d4e417211 */ /* 0x000fe400000f0c5c */
[C---:B------:R-:W-:Y:S02]  /*5790*/  ISETP.GE.AND P0, PT, R62.reuse, c[0x0][0x1d4], PT ;  /* 0x000075003e007a0c */ /* 0x040fe40003f06270 */
[----:B------:R-:W-:Y:S02]  /*57a0*/  @!P1 SHF.R.U32.HI R43, RZ, 0x10, R35 ;  /* 0x00000010ff2b9819 */ /* 0x000fe40000011623 */
[----:B------:R-:W-:Y:S09]  /*57b0*/  MOV R40, R34 ;  /* 0x0000002200287202 */ /* 0x000ff20000000f00 */
[----:B------:R-:W-:Y:S01]  /*57c0*/  @!P0 IMAD.WIDE R60, R62, 0x2, R60 ;  /* 0x000000023e3c8825 */ /* 0x000fe200078e023c */
[----:B-1----:R-:W-:Y:S04]  /*57d0*/  SHF.R.S32.HI R36, RZ, 0x1f, R17 ;  /* 0x0000001fff247819 */ /* 0x002fe80000011411 */
[----:B------:R-:W-:Y:S04]  /*57e0*/  LEA.HI R36, R36, R17, RZ, 0x5 ;  /* 0x0000001124247211 */ /* 0x000fe800078f28ff */
[----:B------:R-:W-:Y:S05]  /*57f0*/  SHF.R.S32.HI R36, RZ, 0x5, R36 ;  /* 0x00000005ff247819 */ /* 0x000fea0000011424 */
[----:B------:R-:W-:Y:S01]  /*5800*/  IMAD.SHL.U32 R36, R36, 0x200, RZ ;  /* 0x0000020024247824 */ /* 0x000fe200078e00ff */
[----:B--2---:R-:W-:Y:S02]  /*5810*/  LOP3.LUT R3, R16, 0x38, R62, 0xf8, !PT ;  /* 0x0000003810037812 */ /* 0x004fe400078ef83e */
[----:B------:R-:W1:Y:S02]  /*5820*/  LDS.128 R16, [R122+0x2900] ;  /* 0x002900007a107984 */ /* 0x000e640000000c00 */
[----:B---3--:R-:W-:Y:S02]  /*5830*/  LOP3.LUT R3, R3, R37, RZ, 0x3c, !PT ;  /* 0x0000002503037212 */ /* 0x008fe400078e3cff */
[----:B------:R-:W-:Y:S02]  /*5840*/  @!P1 SHF.R.U64 R37, R32, 0x10, R33 ;  /* 0x0000001020259819 */ /* 0x000fe40000001221 */
[----:B------:R-:W-:Y:S02]  /*5850*/  IADD3 R3, R36, R3, RZ ;  /* 0x0000000324037210 */ /* 0x000fe40007ffe0ff */
[----:B------:R-:W-:Y:S01]  /*5860*/  MOV R36, R32 ;  /* 0x0000002000247202 */ /* 0x000fe20000000f00 */
[----:B------:R-:W-:Y:S02]  /*5870*/  @!P1 HADD2.F32 R34, -RZ, R37.H0_H0 ;  /* 0x20000025ff229230 */ /* 0x000fe40000004100 */
[----:B------:R-:W-:Y:S01]  /*5880*/  IMAD.SHL.U32 R3, R3, 0x2, RZ ;  /* 0x0000000203037824 */ /* 0x000fe200078e00ff */
[----:B------:R-:W-:Y:S02]  /*5890*/  @!P1 HADD2.F32 R37, -RZ, R40.H0_H0 ;  /* 0x20000028ff259230 */ /* 0x000fe40000004100 */
[----:B------:R-:W-:Y:S02]  /*58a0*/  @!P1 HADD2.F32 R32, -RZ, R36.H0_H0 ;  /* 0x20000024ff209230 */ /* 0x000fe40000004100 */
[----:B------:R1:W2:Y:S02]  /*58b0*/  LDS.128 R44, [R3+0x2900] ;  /* 0x00290000032c7984 */ /* 0x0002a40000000c00 */
[----:B-1----:R-:W-:Y:S05]  /*58c0*/  @!P1 MOV R3, R16 ;  /* 0x0000001000039202 */ /* 0x002fea0000000f00 */
[--C-:B------:R-:W-:Y:S01]  /*58d0*/  @!P1 HADD2.F32 R7, -RZ, R3.reuse.H0_H0 ;  /* 0x20000003ff079230 */ /* 0x100fe20000004100 */
[----:B--2---:R-:W-:Y:S05]  /*58e0*/  @!P1 IMAD.MOV.U32 R6, RZ, RZ, R44 ;  /* 0x000000ffff069224 */ /* 0x004fea00078e002c */
[--C-:B------:R-:W-:Y:S02]  /*58f0*/  @!P1 HADD2.F32 R8, -RZ, R6.reuse.H0_H0 ;  /* 0x20000006ff089230 */ /* 0x100fe40000004100 */
[----:B------:R-:W-:Y:S02]  /*5900*/  @!P1 HADD2.F32 R33, -RZ, R6.H1_H1 ;  /* 0x30000006ff219230 */ /* 0x000fe40000004100 */
[----:B------:R-:W-:Y:S01]  /*5910*/  @!P1 HADD2.F32 R6, -RZ, R3.H1_H1 ;  /* 0x30000003ff069230 */ /* 0x000fe20000004100 */
[-C--:B------:R-:W-:Y:S02]  /*5920*/  @!P1 FMUL.FTZ R3, R7, R5.reuse ;  /* 0x0000000507039220 */ /* 0x080fe40000410000 */
[C---:B------:R-:W-:Y:S02]  /*5930*/  @!P1 FMUL.FTZ R35, R8.reuse, R5 ;  /* 0x0000000508239220 */ /* 0x040fe40000410000 */
[----:B------:R-:W-:Y:S02]  /*5940*/  @!P1 FMUL.FTZ R5, R33, R4 ;  /* 0x0000000421059220 */ /* 0x000fe40000410000 */
[----:B------:R-:W-:Y:S01]  /*5950*/  @!P1 FFMA.FTZ R3, R8, R32, R3 ;  /* 0x0000002008039223 */ /* 0x000fe20000010003 */
[----:B------:R-:W-:Y:S01]  /*5960*/  @!P1 MOV R8, R45 ;  /* 0x0000002d00089202 */ /* 0x000fe20000000f00 */
[C---:B------:R-:W-:Y:S02]  /*5970*/  @!P1 FMUL.FTZ R4, R6.reuse, R4 ;  /* 0x0000000406049220 */ /* 0x040fe40000410000 */
[----:B------:R-:W-:Y:S01]  /*5980*/  @!P1 FFMA.FTZ R72, R6, R34, -R5 ;  /* 0x0000002206489223 */ /* 0x000fe20000010805 */
[----:B------:R-:W-:Y:S01]  /*5990*/  @!P1 MOV R6, R17 ;  /* 0x0000001100069202 */ /* 0x000fe20000000f00 */
[----:B------:R-:W-:Y:S01]  /*59a0*/  @!P1 FFMA.FTZ R73, R7, R32, -R35 ;  /* 0x0000002007499223 */ /* 0x000fe20000010823 */
[----:B------:R-:W-:Y:S01]  /*59b0*/  @!P1 HADD2.F32 R5, -RZ, R10.H0_H0 ;  /* 0x2000000aff059230 */ /* 0x000fe20000004100 */
[----:B------:R-:W-:Y:S01]  /*59c0*/  @!P1 FFMA.FTZ R4, R33, R34, R4 ;  /* 0x0000002221049223 */ /* 0x000fe20000010004 */
[--C-:B------:R-:W-:Y:S01]  /*59d0*/  @!P1 HADD2.F32 R32, -RZ, R8.reuse.H0_H0 ;  /* 0x20000008ff209230 */ /* 0x100fe20000004100 */
[----:B------:R-:W-:Y:S01]  /*59e0*/  @!P1 IMAD.MOV.U32 R10, RZ, RZ, R46 ;  /* 0x000000ffff0a9224 */ /* 0x000fe200078e002e */
[----:B------:R-:W-:Y:S02]  /*59f0*/  @!P1 HADD2.F32 R7, -RZ, R9.H0_H0 ;  /* 0x20000009ff079230 */ /* 0x000fe40000004100 */
[----:B------:R-:W-:Y:S01]  /*5a00*/  @!P1 HADD2.F32 R34, -RZ, R8.H1_H1 ;  /* 0x30000008ff229230 */ /* 0x000fe20000004100 */
[----:B------:R-:W-:Y:S01]  /*5a10*/  @!P1 F2FP.PACK_AB R4, R4, R3 ;  /* 0x000000030404923e */ /* 0x000fe200000000ff */
[----:B------:R-:W-:Y:S02]  /*5a20*/  @!P1 HADD2.F32 R8, -RZ, R6.H1_H1 ;  /* 0x30000006ff089230 */ /* 0x000fe40000004100 */
[----:B------:R-:W-:Y:S01]  /*5a30*/  @!P1 HADD2.F32 R33, -RZ, R38.H0_H0 ;  /* 0x20000026ff219230 */ /* 0x000fe20000004100 */
[----:B------:R-:W-:Y:S01]  /*5a40*/  @!P1 FMUL.FTZ R36, R34, R7 ;  /* 0x0000000722249220 */ /* 0x000fe20000410000 */
[----:B------:R-:W-:Y:S01]  /*5a50*/  @!P1 HADD2.F32 R9, -RZ, R6.H0_H0 ;  /* 0x20000006ff099230 */ /* 0x000fe20000004100 */
[----:B------:R-:W-:Y:S01]  /*5a60*/  @!P1 FMUL.FTZ R6, R32, R5 ;  /* 0x0000000520069220 */ /* 0x000fe20000410000 */
[----:B------:R-:W-:Y:S01]  /*5a70*/  @!P1 HADD2.F32 R35, -RZ, R39.H0_H0 ;  /* 0x20000027ff239230 */ /* 0x000fe20000004100 */
[----:B------:R-:W-:Y:S01]  /*5a80*/  @!P1 MOV R44, R4 ;  /* 0x00000004002c9202 */ /* 0x000fe20000000f00 */
[----:B------:R-:W-:Y:S01]  /*5a90*/  @!P1 HADD2.F32 R38, -RZ, R10.H1_H1 ;  /* 0x3000000aff269230 */ /* 0x000fe20000004100 */
[C---:B------:R-:W-:Y:S01]  /*5aa0*/  @!P1 FFMA.FTZ R69, R9.reuse, R33, -R6 ;  /* 0x0000002109459223 */ /* 0x040fe20000010806 */
[----:B------:R-:W-:Y:S01]  /*5ab0*/  @!P1 HADD2.F32 R39, -RZ, R41.H0_H0 ;  /* 0x20000029ff279230 */ /* 0x000fe20000004100 */
[C---:B------:R-:W-:Y:S01]  /*5ac0*/  @!P1 FMUL.FTZ R6, R8.reuse, R7 ;  /* 0x0000000708069220 */ /* 0x040fe20000410000 */
[----:B------:R-:W-:Y:S01]  /*5ad0*/  @!P1 HADD2.F32 R7, -RZ, R11.H0_H0 ;  /* 0x2000000bff079230 */ /* 0x000fe20000004100 */
[----:B------:R-:W-:Y:S01]  /*5ae0*/  @!P1 FFMA.FTZ R68, R8, R35, -R36 ;  /* 0x0000002308449223 */ /* 0x000fe20000010824 */
[----:B------:R-:W-:Y:S01]  /*5af0*/  @!P1 MOV R8, R18 ;  /* 0x0000001200089202 */ /* 0x000fe20000000f00 */
[----:B------:R-:W-:Y:S01]  /*5b00*/  @!P1 FMUL.FTZ R5, R9, R5 ;  /* 0x0000000509059220 */ /* 0x000fe20000410000 */
[----:B------:R-:W-:Y:S01]  /*5b10*/  @!P1 HADD2.F32 R9, -RZ, R12.H0_H0 ;  /* 0x2000000cff099230 */ /* 0x000fe20000004100 */
[----:B------:R-:W-:Y:S01]  /*5b20*/  @!P1 MOV R12, R47 ;  /* 0x0000002f000c9202 */ /* 0x000fe20000000f00 */
[----:B------:R-:W-:Y:S01]  /*5b30*/  @!P1 HADD2.F32 R36, -RZ, R10.H0_H0 ;  /* 0x2000000aff249230 */ /* 0x000fe20000004100 */
[----:B------:R-:W-:Y:S01]  /*5b40*/  @!P1 FFMA.FTZ R5, R32, R33, R5 ;  /* 0x0000002120059223 */ /* 0x000fe20000010005 */
[--C-:B------:R-:W-:Y:S01]  /*5b50*/  @!P1 HADD2.F32 R10, -RZ, R8.reuse.H1_H1 ;  /* 0x30000008ff0a9230 */ /* 0x100fe20000004100 */
[----:B------:R-:W-:Y:S01]  /*5b60*/  @!P1 FMUL.FTZ R40, R38, R9 ;  /* 0x0000000926289220 */ /* 0x000fe20000410000 */
[----:B------:R-:W-:Y:S01]  /*5b70*/  @!P1 HADD2.F32 R11, -RZ, R8.H0_H0 ;  /* 0x20000008ff0b9230 */ /* 0x000fe20000004100 */
[----:B------:R-:W-:Y:S01]  /*5b80*/  @!P1 FMUL.FTZ R8, R36, R7 ;  /* 0x0000000724089220 */ /* 0x000fe20000410000 */
[----:B------:R-:W-:Y:S01]  /*5b90*/  @!P1 HADD2.F32 R41, -RZ, R12.H1_H1 ;  /* 0x3000000cff299230 */ /* 0x000fe20000004100 */
[C---:B------:R-:W-:Y:S01]  /*5ba0*/  @!P1 FFMA.FTZ R66, R10.reuse, R39, -R40 ;  /* 0x000000270a429223 */ /* 0x040fe20000010828 */
[----:B------:R-:W-:Y:S01]  /*5bb0*/  @!P1 HADD2.F32 R40, -RZ, R42.H0_H0 ;  /* 0x2000002aff289230 */ /* 0x000fe20000004100 */
[C---:B------:R-:W-:Y:S01]  /*5bc0*/  @!P1 FFMA.FTZ R67, R11.reuse, R37, -R8 ;  /* 0x000000250b439223 */ /* 0x040fe20000010808 */
[----:B------:R-:W-:Y:S01]  /*5bd0*/  @!P1 HADD2.F32 R42, -RZ, R43.H0_H0 ;  /* 0x2000002bff2a9230 */ /* 0x000fe20000004100 */
[----:B------:R-:W-:Y:S01]  /*5be0*/  @!P1 FMUL.FTZ R8, R10, R9 ;  /* 0x000000090a089220 */ /* 0x000fe20000410000 */
[----:B------:R-:W-:Y:S01]  /*5bf0*/  @!P1 HADD2.F32 R9, -RZ, R13.H0_H0 ;  /* 0x2000000dff099230 */ /* 0x000fe20000004100 */
[----:B------:R-:W-:Y:S02]  /*5c00*/  @!P1 IMAD.MOV.U32 R10, RZ, RZ, R19 ;  /* 0x000000ffff0a9224 */ /* 0x000fe400078e0013 */
[----:B------:R-:W-:Y:S01]  /*5c10*/  @!P1 FMUL.FTZ R7, R11, R7 ;  /* 0x000000070b079220 */ /* 0x000fe20000410000 */
[----:B------:R-:W-:Y:S01]  /*5c20*/  @!P1 HADD2.F32 R11, -RZ, R14.H0_H0 ;  /* 0x2000000eff0b9230 */ /* 0x000fe20000004100 */
[----:B------:R-:W-:Y:S01]  /*5c30*/  @!P1 FFMA.FTZ R6, R34, R35, R6 ;  /* 0x0000002322069223 */ /* 0x000fe20000010006 */
[----:B------:R-:W-:Y:S01]  /*5c40*/  @!P1 HADD2.F32 R14, -RZ, R12.H0_H0 ;  /* 0x2000000cff0e9230 */ /* 0x000fe20000004100 */
[----:B------:R-:W-:Y:S01]  /*5c50*/  @!P1 FFMA.FTZ R7, R36, R37, R7 ;  /* 0x0000002524079223 */ /* 0x000fe20000010007 */
[--C-:B------:R-:W-:Y:S01]  /*5c60*/  @!P1 HADD2.F32 R13, -RZ, R10.reuse.H0_H0 ;  /* 0x2000000aff0d9230 */ /* 0x100fe20000004100 */
[----:B------:R-:W-:Y:S01]  /*5c70*/  @!P1 FMUL.FTZ R43, R41, R11 ;  /* 0x0000000b292b9220 */ /* 0x000fe20000410000 */
[----:B------:R-:W-:Y:S01]  /*5c80*/  @!P1 F2FP.PACK_AB R5, R6, R5 ;  /* 0x000000050605923e */ /* 0x000fe200000000ff */
[----:B------:R-:W-:Y:S01]  /*5c90*/  @!P1 HADD2.F32 R12, -RZ, R10.H1_H1 ;  /* 0x3000000aff0c9230 */ /* 0x000fe20000004100 */
[-C--:B------:R-:W-:Y:S02]  /*5ca0*/  @!P1 FMUL.FTZ R10, R14, R9.reuse ;  /* 0x000000090e0a9220 */ /* 0x080fe40000410000 */
[C---:B------:R-:W-:Y:S02]  /*5cb0*/  @!P1 FMUL.FTZ R9, R13.reuse, R9 ;  /* 0x000000090d099220 */ /* 0x040fe40000410000 */
[----:B------:R-:W-:Y:S01]  /*5cc0*/  @!P1 FFMA.FTZ R62, R13, R40, -R10 ;  /* 0x000000280d3e9223 */ /* 0x000fe2000001080a */
[----:B------:R-:W-:Y:S01]  /*5cd0*/  @!P1 F2FP.PACK_AB R13, R66, R67 ;  /* 0x00000043420d923e */ /* 0x000fe200000000ff */
[C---:B------:R-:W-:Y:S02]  /*5ce0*/  @!P1 FFMA.FTZ R43, R12.reuse, R42, -R43 ;  /* 0x0000002a0c2b9223 */ /* 0x040fe4000001082b */
[----:B------:R-:W-:Y:S01]  /*5cf0*/  @!P1 FMUL.FTZ R10, R12, R11 ;  /* 0x0000000b0c0a9220 */ /* 0x000fe20000410000 */
[----:B------:R-:W-:Y:S01]  /*5d00*/  @!P1 F2FP.PACK_AB R12, R68, R69 ;  /* 0x00000045440c923e */ /* 0x000fe200000000ff */
[----:B------:R-:W-:Y:S01]  /*5d10*/  @!P1 FFMA.FTZ R8, R38, R39, R8 ;  /* 0x0000002726089223 */ /* 0x000fe20000010008 */
[----:B------:R-:W-:Y:S01]  /*5d20*/  @!P1 F2FP.PACK_AB R11, R72, R73 ;  /* 0x00000049480b923e */ /* 0x000fe200000000ff */
[----:B------:R-:W-:Y:S01]  /*5d30*/  @!P1 FFMA.FTZ R9, R14, R40, R9 ;  /* 0x000000280e099223 */ /* 0x000fe20000010009 */
[----:B------:R-:W-:Y:S01]  /*5d40*/  @!P1 F2FP.PACK_AB R32, R43, R62 ;  /* 0x0000003e2b20923e */ /* 0x000fe200000000ff */
[----:B------:R-:W-:Y:S01]  /*5d50*/  @!P1 FFMA.FTZ R10, R41, R42, R10 ;  /* 0x0000002a290a9223 */ /* 0x000fe2000001000a */
[----:B------:R-:W-:Y:S01]  /*5d60*/  @!P1 MOV R16, R11 ;  /* 0x0000000b00109202 */ /* 0x000fe20000000f00 */
[----:B------:R-:W-:Y:S01]  /*5d70*/  @!P1 IMAD.MOV.U32 R18, RZ, RZ, R13 ;  /* 0x000000ffff129224 */ /* 0x000fe200078e000d */
[----:B------:R-:W-:Y:S01]  /*5d80*/  @!P1 MOV R17, R12 ;  /* 0x0000000c00119202 */ /* 0x000fe20000000f00 */
[----:B------:R-:W-:Y:S01]  /*5d90*/  @!P1 IMAD.MOV.U32 R45, RZ, RZ, R5 ;  /* 0x000000ffff2d9224 */ /* 0x000fe200078e0005 */
[----:B------:R-:W-:Y:S02]  /*5da0*/  @!P1 MOV R19, R32 ;  /* 0x0000002000139202 */ /* 0x000fe40000000f00 */
[----:B------:R-:W-:Y:S02]  /*5db0*/  @!P1 F2FP.PACK_AB R7, R8, R7 ;  /* 0x000000070807923e */ /* 0x000fe400000000ff */
[----:B------:R-:W-:Y:S01]  /*5dc0*/  @!P1 F2FP.PACK_AB R3, R10, R9 ;  /* 0x000000090a03923e */ /* 0x000fe200000000ff */
[----:B------:R1:W-:Y:S01]  /*5dd0*/  ST.E.128 [R64.64], R16 ;  /* 0x0000001040007985 */ /* 0x0003e2000c101d08 */
[----:B------:R-:W-:Y:S02]  /*5de0*/  @!P1 MOV R46, R7 ;  /* 0x00000007002e9202 */ /* 0x000fe40000000f00 */
[----:B------:R-:W-:Y:S05]  /*5df0*/  @!P1 MOV R47, R3 ;  /* 0x00000003002f9202 */ /* 0x000fea0000000f00 */
[----:B------:R1:W-:Y:S02]  /*5e00*/  @!P0 ST.E.128 [R60.64], R44 ;  /* 0x0000002c3c008985 */ /* 0x0003e4000c101d08 */
.L_x_258:
[----:B------:R-:W-:Y:S05]  /*5e10*/  BSYNC B0 ;  /* 0x0000000000007941 */ /* 0x000fea0003800000 */
.L_x_257:
[----:B-----5:R2:W3:Y:S01]  /*5e20*/  SHFL.IDX PT, R7, R70, 0x1, 0x1c1f ;  /* 0x003c1f0046077f89 */ /* 0x0204e200000e0000 */
[----:B------:R-:W-:Y:S01]  /*5e30*/  ISETP.GE.OR P0, PT, R158, R63, P5 ;  /* 0x0000003f9e00720c */ /* 0x000fe20002f06670 */
[----:B------:R-:W-:Y:S02]  /*5e40*/  BSSY B0, `(.L_x_259) ;  /* 0x000007c000007945 */ /* 0x000fe40003800000 */
[----:B------:R2:W4:Y:S10]  /*5e50*/  SHFL.IDX PT, R6, R71, 0x1, 0x1c1f ;  /* 0x003c1f0047067f89 */ /* 0x00053400000e0000 */
[----:B------:R-:W-:-:S05]  /*5e60*/  @P0 BRA `(.L_x_260) ;  /* 0x0000079000000947 */ /* 0x000fca0003800000 */
[----:B------:R-:W5:Y:S01]  /*5e70*/  LDL R8, [R1+0x44] ;  /* 0x0000440001087983 */ /* 0x000f620000100800 */
[----:B------:R-:W-:Y:S01]  /*5e80*/  SEL R3, R141, R128, !P4 ;  /* 0x000000808d037207 */ /* 0x000fe20006000000 */
[----:B------:R-:W-:Y:S01]  /*5e90*/  @!P1 HADD2.F32 R11, -RZ, R56.H0_H0 ;  /* 0x20000038ff0b9230 */ /* 0x000fe20000004100 */
[C---:B------:R-:W-:Y:S01]  /*5ea0*/  IADD3 R10, R93.reuse, 0x20, RZ ;  /* 0x000000205d0a7810 */ /* 0x040fe20007ffe0ff */
[----:B-1----:R-:W1:Y:S01]  /*5eb0*/  LDS.128 R16, [R121+0x2900] ;  /* 0x0029000079107984 */ /* 0x002e620000000c00 */
[----:B------:R-:W-:Y:S01]  /*5ec0*/  SHF.R.S32.HI R4, RZ, 0x1f, R3 ;  /* 0x0000001fff047819 */ /* 0x000fe20000011403 */
[--C-:B------:R-:W-:Y:S01]  /*5ed0*/  @!P1 HADD2.F32 R34, -RZ, R57.reuse.H0_H0 ;  /* 0x20000039ff229230 */ /* 0x100fe20000004100 */
[----:B------:R-:W-:Y:S01]  /*5ee0*/  IADD3 R9, R93, 0x20, RZ ;  /* 0x000000205d097810 */ /* 0x000fe20007ffe0ff */
[----:B------:R-:W-:Y:S01]  /*5ef0*/  IMAD.SHL.U32 R10, R10, 0x40, RZ ;  /* 0x000000400a0a7824 */ /* 0x000fe200078e00ff */
[----:B------:R-:W-:Y:S02]  /*5f00*/  LEA.HI R3, R4, R3, RZ, 0x4 ;  /* 0x0000000304037211 */ /* 0x000fe400078f20ff */
[----:B------:R-:W-:Y:S02]  /*5f10*/  SHF.L.U32 R9, R9, 0x6, RZ ;  /* 0x0000000609097819 */ /* 0x000fe400000006ff */
[----:B------:R-:W-:Y:S02]  /*5f20*/  LEA.HI.SX32 R3, R3, R100, 0x1c ;  /* 0x0000006403037211 */ /* 0x000fe400078fe2ff */
[----:B------:R-:W-:Y:S02]  /*5f30*/  LOP3.LUT R10, R10, 0x1c0, RZ, 0xc0, !PT ;  /* 0x000001c00a0a7812 */ /* 0x000fe400078ec0ff */
[----:B------:R-:W-:Y:S02]  /*5f40*/  SHF.L.U32 R5, R3, 0x3, RZ ;  /* 0x0000000303057819 */ /* 0x000fe400000006ff */
[----:B------:R-:W-:Y:S02]  /*5f50*/  LOP3.LUT R9, R9, 0x1c0, RZ, 0xc0, !PT ;  /* 0x000001c009097812 */ /* 0x000fe400078ec0ff */
[----:B------:R-:W-:Y:S02]  /*5f60*/  LOP3.LUT R3, R10, 0x38, R5, 0xf8, !PT ;  /* 0x000000380a037812 */ /* 0x000fe400078ef805 */
[----:B------:R-:W-:Y:S02]  /*5f70*/  SHF.R.U32.HI R9, RZ, 0x3, R9 ;  /* 0x00000003ff097819 */ /* 0x000fe40000011609 */
[C---:B----4-:R-:W-:Y:S02]  /*5f80*/  LEA R46, P0, R78.reuse, R6, 0x1 ;  /* 0x000000064e2e7211 */ /* 0x050fe400078008ff */
[----:B------:R-:W-:Y:S02]  /*5f90*/  LOP3.LUT R3, R3, R9, RZ, 0x3c, !PT ;  /* 0x0000000903037212 */ /* 0x000fe400078e3cff */
[----:B---3--:R-:W-:Y:S02]  /*5fa0*/  LEA.HI.X R47, R78, R7, R92, 0x1, P0 ;  /* 0x000000074e2f7211 */ /* 0x008fe400000f0c5c */
[C---:B------:R-:W-:Y:S02]  /*5fb0*/  ISETP.GE.AND P0, PT, R5.reuse, c[0x0][0x1d4], PT ;  /* 0x0000750005007a0c */ /* 0x040fe40003f06270 */
[----:B------:R-:W-:Y:S02]  /*5fc0*/  @!P1 SHF.R.U64 R14, R48, 0x10, R49 ;  /* 0x00000010300e9819 */ /* 0x000fe40000001231 */
[----:B------:R-:W-:Y:S02]  /*5fd0*/  @!P1 SHF.R.U64 R32, R50, 0x10, R51 ;  /* 0x0000001032209819 */ /* 0x000fe40000001233 */
[----:B------:R-:W-:Y:S01]  /*5fe0*/  @!P1 SHF.R.U64 R12, R22, 0x10, R23 ;  /* 0x00000010160c9819 */ /* 0x000fe20000001217 */
[----:B------:R-:W-:Y:S01]  /*5ff0*/  @!P1 HADD2.F32 R14, -RZ, R14.H0_H0 ;  /* 0x2000000eff0e9230 */ /* 0x000fe20000004100 */
[----:B------:R-:W-:Y:S01]  /*6000*/  @!P1 SHF.R.U64 R4, R20, 0x10, R21 ;  /* 0x0000001014049819 */ /* 0x000fe20000001215 */
[----:B------:R-:W-:Y:S01]  /*6010*/  @!P1 HADD2.F32 R32, -RZ, R32.H0_H0 ;  /* 0x20000020ff209230 */ /* 0x000fe20000004100 */
[----:B------:R-:W-:Y:S01]  /*6020*/  @!P1 SHF.R.U32.HI R10, RZ, 0x10, R23 ;  /* 0x00000010ff0a9819 */ /* 0x000fe20000011617 */
[----:B------:R-:W-:Y:S01]  /*6030*/  @!P1 HADD2.F32 R23, -RZ, R57.H1_H1 ;  /* 0x30000039ff179230 */ /* 0x000fe20000004100 */
[----:B------:R-:W-:Y:S01]  /*6040*/  @!P1 SHF.R.U32.HI R22, RZ, 0x10, R51 ;  /* 0x00000010ff169819 */ /* 0x000fe20000011633 */
[----:B------:R-:W-:Y:S01]  /*6050*/  @!P0 IMAD.WIDE R60, R5, 0x2, R6 ;  /* 0x00000002053c8825 */ /* 0x000fe200078e0206 */
[----:B------:R-:W-:Y:S02]  /*6060*/  @!P1 HADD2.F32 R6, -RZ, R15.H0_H0 ;  /* 0x2000000fff069230 */ /* 0x000fe40000004100 */
[----:B------:R-:W-:Y:S02]  /*6070*/  @!P1 HADD2.F32 R4, -RZ, R4.H0_H0 ;  /* 0x20000004ff049230 */ /* 0x000fe40000004100 */
[----:B------:R-:W-:Y:S02]  /*6080*/  @!P1 HADD2.F32 R10, -RZ, R10.H0_H0 ;  /* 0x2000000aff0a9230 */ /* 0x000fe40000004100 */
[----:B------:R-:W-:Y:S01]  /*6090*/  @!P1 HADD2.F32 R36, -RZ, R22.H0_H0 ;  /* 0x20000016ff249230 */ /* 0x000fe20000004100 */
[----:B-----5:R-:W-:Y:S01]  /*60a0*/  IMAD.IADD R3, R8, 0x1, R3 ;  /* 0x0000000108037824 */ /* 0x020fe200078e0203 */
[----:B------:R-:W-:Y:S02]  /*60b0*/  @!P1 SHF.R.U32.HI R8, RZ, 0x10, R21 ;  /* 0x00000010ff089819 */ /* 0x000fe40000011615 */
[----:B------:R-:W-:Y:S02]  /*60c0*/  @!P1 SHF.R.U32.HI R21, RZ, 0x10, R49 ;  /* 0x00000010ff159819 */ /* 0x000fe40000011631 */
[----:B------:R-:W-:Y:S03]  /*60d0*/  SHF.L.U32 R3, R3, 0x1, RZ ;  /* 0x0000000103037819 */ /* 0x000fe600000006ff */
[----:B------:R-:W-:Y:S02]  /*60e0*/  @!P1 HADD2.F32 R21, -RZ, R21.H0_H0 ;  /* 0x20000015ff159230 */ /* 0x000fe40000004100 */
[----:B------:R1:W3:Y:S02]  /*60f0*/  LDS.128 R40, [R3+0x2900] ;  /* 0x0029000003287984 */ /* 0x0002e40000000c00 */
[----:B-1----:R-:W-:Y:S05]  /*6100*/  @!P1 IMAD.MOV.U32 R3, RZ, RZ, R16 ;  /* 0x000000ffff039224 */ /* 0x002fea00078e0010 */
[----:B------:R-:W-:Y:S01]  /*6110*/  @!P1 HADD2.F32 R7, -RZ, R3.H0_H0 ;  /* 0x20000003ff079230 */ /* 0x000fe20000004100 */
[----:B---3--:R-:W-:Y:S05]  /*6120*/  @!P1 MOV R5, R40 ;  /* 0x0000002800059202 */ /* 0x008fea0000000f00 */
[--C-:B------:R-:W-:Y:S02]  /*6130*/  @!P1 HADD2.F32 R9, -RZ, R5.reuse.H0_H0 ;  /* 0x20000005ff099230 */ /* 0x100fe40000004100 */
[----:B------:R-:W-:Y:S02]  /*6140*/  @!P1 HADD2.F32 R13, -RZ, R5.H1_H1 ;  /* 0x30000005ff0d9230 */ /* 0x000fe40000004100 */
[----:B------:R-:W-:Y:S01]  /*6150*/  @!P1 HADD2.F32 R5, -RZ, R3.H1_H1 ;  /* 0x30000003ff059230 */ /* 0x000fe20000004100 */
[-C--:B------:R-:W-:Y:S02]  /*6160*/  @!P1 FMUL.FTZ R3, R7, R6.reuse ;  /* 0x0000000607039220 */ /* 0x080fe40000410000 */
[----:B------:R-:W-:Y:S02]  /*6170*/  @!P1 FMUL.FTZ R20, R9, R6 ;  /* 0x0000000609149220 */ /* 0x000fe40000410000 */
[-C--:B------:R-:W-:Y:S02]  /*6180*/  @!P1 FMUL.FTZ R6, R13, R4.reuse ;  /* 0x000000040d069220 */ /* 0x080fe40000410000 */
[-C--:B------:R-:W-:Y:S02]  /*6190*/  @!P1 FFMA.FTZ R3, R9, R11.reuse, R3 ;  /* 0x0000000b09039223 */ /* 0x080fe40000010003 */
[----:B------:R-:W-:Y:S01]  /*61a0*/  @!P1 FFMA.FTZ R50, R7, R11, -R20 ;  /* 0x0000000b07329223 */ /* 0x000fe20000010814 */
[----:B------:R-:W-:Y:S01]  /*61b0*/  @!P1 HADD2.F32 R7, -RZ, R8.H0_H0 ;  /* 0x20000008ff079230 */ /* 0x000fe20000004100 */
[----:B------:R-:W-:Y:S02]  /*61c0*/  @!P1 IMAD.MOV.U32 R11, RZ, RZ, R41 ;  /* 0x000000ffff0b9224 */ /* 0x000fe400078e0029 */
[C---:B------:R-:W-:Y:S02]  /*61d0*/  @!P1 FMUL.FTZ R4, R5.reuse, R4 ;  /* 0x0000000405049220 */ /* 0x040fe40000410000 */
[-C--:B------:R-:W-:Y:S01]  /*61e0*/  @!P1 FFMA.FTZ R49, R5, R14.reuse, -R6 ;  /* 0x0000000e05319223 */ /* 0x080fe20000010806 */
[----:B------:R-:W-:Y:S01]  /*61f0*/  @!P1 MOV R6, R17 ;  /* 0x0000001100069202 */ /* 0x000fe20000000f00 */
[----:B------:R-:W-:Y:S01]  /*6200*/  @!P1 FFMA.FTZ R4, R13, R14, R4 ;  /* 0x0000000e0d049223 */ /* 0x000fe20000010004 */
[----:B------:R-:W-:Y:S02]  /*6210*/  @!P1 HADD2.F32 R14, -RZ, R11.H0_H0 ;  /* 0x2000000bff0e9230 */ /* 0x000fe40000004100 */
[----:B------:R-:W-:Y:S02]  /*6220*/  @!P1 HADD2.F32 R5, -RZ, R15.H1_H1 ;  /* 0x3000000fff059230 */ /* 0x000fe40000004100 */
[----:B------:R-:W-:Y:S01]  /*6230*/  @!P1 HADD2.F32 R20, -RZ, R11.H1_H1 ;  /* 0x3000000bff149230 */ /* 0x000fe20000004100 */
[----:B------:R-:W-:Y:S01]  /*6240*/  @!P1 F2FP.PACK_AB R4, R4, R3 ;  /* 0x000000030404923e */ /* 0x000fe200000000ff */
[----:B------:R-:W-:Y:S02]  /*6250*/  @!P1 HADD2.F32 R9, -RZ, R6.H0_H0 ;  /* 0x20000006ff099230 */ /* 0x000fe40000004100 */
[----:B------:R-:W-:Y:S01]  /*6260*/  @!P1 HADD2.F32 R15, -RZ, R56.H1_H1 ;  /* 0x30000038ff0f9230 */ /* 0x000fe20000004100 */
[----:B------:R-:W-:Y:S01]  /*6270*/  @!P1 FMUL.FTZ R11, R20, R7 ;  /* 0x00000007140b9220 */ /* 0x000fe20000410000 */
[----:B------:R-:W-:Y:S01]  /*6280*/  @!P1 HADD2.F32 R8, -RZ, R6.H1_H1 ;  /* 0x30000006ff089230 */ /* 0x000fe20000004100 */
[-C--:B------:R-:W-:Y:S01]  /*6290*/  @!P1 FMUL.FTZ R6, R14, R5.reuse ;  /* 0x000000050e069220 */ /* 0x080fe20000410000 */
[----:B------:R-:W-:Y:S01]  /*62a0*/  @!P1 MOV R40, R4 ;  /* 0x0000000400289202 */ /* 0x000fe20000000f00 */
[C---:B------:R-:W-:Y:S02]  /*62b0*/  @!P1 FMUL.FTZ R5, R9.reuse, R5 ;  /* 0x0000000509059220 */ /* 0x040fe40000410000 */
[----:B------:R-:W-:Y:S02]  /*62c0*/  @!P1 FFMA.FTZ R48, R9, R15, -R6 ;  /* 0x0000000f09309223 */ /* 0x000fe40000010806 */
[----:B------:R-:W-:Y:S02]  /*62d0*/  @!P1 IMAD.MOV.U32 R9, RZ, RZ, R43 ;  /* 0x000000ffff099224 */ /* 0x000fe400078e002b */
[C---:B------:R-:W-:Y:S01]  /*62e0*/  @!P1 FMUL.FTZ R6, R8.reuse, R7 ;  /* 0x0000000708069220 */ /* 0x040fe20000410000 */
[----:B------:R-:W-:Y:S01]  /*62f0*/  @!P1 HADD2.F32 R7, -RZ, R28.H0_H0 ;  /* 0x2000001cff079230 */ /* 0x000fe20000004100 */
[----:B------:R-:W-:Y:S01]  /*6300*/  @!P1 FFMA.FTZ R45, R8, R21, -R11 ;  /* 0x00000015082d9223 */ /* 0x000fe2000001080b */
[----:B------:R-:W-:Y:S01]  /*6310*/  @!P1 MOV R8, R19 ;  /* 0x0000001300089202 */ /* 0x000fe20000000f00 */
[----:B------:R-:W-:Y:S01]  /*6320*/  @!P1 FFMA.FTZ R5, R14, R15, R5 ;  /* 0x0000000f0e059223 */ /* 0x000fe20000010005 */
[--C-:B------:R-:W-:Y:S01]  /*6330*/  @!P1 HADD2.F32 R33, -RZ, R9.reuse.H0_H0 ;  /* 0x20000009ff219230 */ /* 0x100fe20000004100 */
[----:B------:R-:W-:Y:S01]  /*6340*/  @!P1 FFMA.FTZ R6, R20, R21, R6 ;  /* 0x0000001514069223 */ /* 0x000fe20000010006 */
[----:B------:R-:W-:Y:S02]  /*6350*/  @!P1 HADD2.F32 R35, -RZ, R9.H1_H1 ;  /* 0x30000009ff239230 */ /* 0x000fe40000004100 */
[--C-:B------:R-:W-:Y:S01]  /*6360*/  @!P1 HADD2.F32 R11, -RZ, R8.reuse.H0_H0 ;  /* 0x20000008ff0b9230 */ /* 0x100fe20000004100 */
[----:B------:R-:W-:Y:S01]  /*6370*/  @!P1 FMUL.FTZ R13, R33, R7 ;  /* 0x00000007210d9220 */ /* 0x000fe20000410000 */
[----:B------:R-:W-:Y:S01]  /*6380*/  @!P1 HADD2.F32 R8, -RZ, R8.H1_H1 ;  /* 0x30000008ff089230 */ /* 0x000fe20000004100 */
[----:B------:R-:W-:Y:S02]  /*6390*/  @!P1 F2FP.PACK_AB R5, R6, R5 ;  /* 0x000000050605923e */ /* 0x000fe400000000ff */
[----:B------:R-:W-:Y:S02]  /*63a0*/  @!P1 FMUL.FTZ R9, R11, R7 ;  /* 0x000000070b099220 */ /* 0x000fe40000410000 */
[----:B------:R-:W-:Y:S02]  /*63b0*/  @!P1 FMUL.FTZ R7, R35, R10 ;  /* 0x0000000a23079220 */ /* 0x000fe40000410000 */
[----:B------:R-:W-:Y:S01]  /*63c0*/  @!P1 FFMA.FTZ R44, R11, R34, -R13 ;  /* 0x000000220b2c9223 */ /* 0x000fe2000001080d */
[----:B------:R-:W-:Y:S01]  /*63d0*/  @!P1 HADD2.F32 R11, -RZ, R12.H0_H0 ;  /* 0x2000000cff0b9230 */ /* 0x000fe20000004100 */
[----:B------:R-:W-:Y:S02]  /*63e0*/  @!P1 IMAD.MOV.U32 R13, RZ, RZ, R42 ;  /* 0x000000ffff0d9224 */ /* 0x000fe400078e002a */
[C---:B------:R-:W-:Y:S02]  /*63f0*/  @!P1 FMUL.FTZ R10, R8.reuse, R10 ;  /* 0x0000000a080a9220 */ /* 0x040fe40000410000 */
[----:B------:R-:W-:Y:S01]  /*6400*/  @!P1 FFMA.FTZ R39, R8, R36, -R7 ;  /* 0x0000002408279223 */ /* 0x000fe20000010807 */
[----:B------:R-:W-:Y:S01]  /*6410*/  @!P1 MOV R8, R18 ;  /* 0x0000001200089202 */ /* 0x000fe20000000f00 */
[----:B------:R-:W-:Y:S01]  /*6420*/  @!P1 IMAD.MOV.U32 R41, RZ, RZ, R5 ;  /* 0x000000ffff299224 */ /* 0x000fe200078e0005 */
[--C-:B------:R-:W-:Y:S02]  /*6430*/  @!P1 HADD2.F32 R22, -RZ, R13.reuse.H0_H0 ;  /* 0x2000000dff169230 */ /* 0x100fe40000004100 */
[----:B------:R-:W-:Y:S01]  /*6440*/  @!P1 HADD2.F32 R7, -RZ, R28.H1_H1 ;  /* 0x3000001cff079230 */ /* 0x000fe20000004100 */
[----:B------:R-:W-:Y:S01]  /*6450*/  @!P1 F2FP.PACK_AB R14, R39, R44 ;  /* 0x0000002c270e923e */ /* 0x000fe200000000ff */
[----:B------:R-:W-:Y:S02]  /*6460*/  @!P1 HADD2.F32 R28, -RZ, R13.H1_H1 ;  /* 0x3000000dff1c9230 */ /* 0x000fe40000004100 */
[--C-:B------:R-:W-:Y:S01]  /*6470*/  @!P1 HADD2.F32 R13, -RZ, R8.reuse.H0_H0 ;  /* 0x20000008ff0d9230 */ /* 0x100fe20000004100 */
[----:B------:R-:W-:Y:S01]  /*6480*/  @!P1 MOV R19, R14 ;  /* 0x0000000e00139202 */ /* 0x000fe20000000f00 */
[----:B------:R-:W-:Y:S01]  /*6490*/  @!P1 HADD2.F32 R12, -RZ, R8.H1_H1 ;  /* 0x30000008ff0c9230 */ /* 0x000fe20000004100 */
[----:B------:R-:W-:Y:S02]  /*64a0*/  @!P1 FMUL.FTZ R8, R22, R7 ;  /* 0x0000000716089220 */ /* 0x000fe40000410000 */
[----:B------:R-:W-:Y:S02]  /*64b0*/  @!P1 FMUL.FTZ R37, R28, R11 ;  /* 0x0000000b1c259220 */ /* 0x000fe40000410000 */
[C---:B------:R-:W-:Y:S02]  /*64c0*/  @!P1 FMUL.FTZ R7, R13.reuse, R7 ;  /* 0x000000070d079220 */ /* 0x040fe40000410000 */
[----:B------:R-:W-:Y:S02]  /*64d0*/  @!P1 FFMA.FTZ R38, R13, R23, -R8 ;  /* 0x000000170d269223 */ /* 0x000fe40000010808 */
[C---:B------:R-:W-:Y:S02]  /*64e0*/  @!P1 FFMA.FTZ R13, R12.reuse, R32, -R37 ;  /* 0x000000200c0d9223 */ /* 0x040fe40000010825 */
[----:B------:R-:W-:Y:S01]  /*64f0*/  @!P1 FMUL.FTZ R8, R12, R11 ;  /* 0x0000000b0c089220 */ /* 0x000fe20000410000 */
[----:B------:R-:W-:Y:S01]  /*6500*/  @!P1 F2FP.PACK_AB R11, R49, R50 ;  /* 0x00000032310b923e */ /* 0x000fe200000000ff */
[----:B------:R-:W-:Y:S01]  /*6510*/  @!P1 FFMA.FTZ R7, R22, R23, R7 ;  /* 0x0000001716079223 */ /* 0x000fe20000010007 */
[----:B------:R-:W-:Y:S01]  /*6520*/  @!P1 F2FP.PACK_AB R13, R13, R38 ;  /* 0x000000260d0d923e */ /* 0x000fe200000000ff */
[----:B------:R-:W-:Y:S01]  /*6530*/  @!P1 FFMA.FTZ R8, R28, R32, R8 ;  /* 0x000000201c089223 */ /* 0x000fe20000010008 */
[----:B------:R-:W-:Y:S01]  /*6540*/  @!P1 F2FP.PACK_AB R12, R45, R48 ;  /* 0x000000302d0c923e */ /* 0x000fe200000000ff */
[----:B------:R-:W-:Y:S02]  /*6550*/  @!P1 FFMA.FTZ R9, R33, R34, R9 ;  /* 0x0000002221099223 */ /* 0x000fe40000010009 */
[----:B------:R-:W-:Y:S01]  /*6560*/  @!P1 FFMA.FTZ R10, R35, R36, R10 ;  /* 0x00000024230a9223 */ /* 0x000fe2000001000a */
[----:B------:R-:W-:Y:S01]  /*6570*/  @!P1 MOV R17, R12 ;  /* 0x0000000c00119202 */ /* 0x000fe20000000f00 */
[----:B------:R-:W-:Y:S01]  /*6580*/  @!P1 IMAD.MOV.U32 R16, RZ, RZ, R11 ;  /* 0x000000ffff109224 */ /* 0x000fe200078e000b */
[----:B------:R-:W-:Y:S01]  /*6590*/  @!P1 F2FP.PACK_AB R7, R8, R7 ;  /* 0x000000070807923e */ /* 0x000fe200000000ff */
[----:B------:R-:W-:Y:S01]  /*65a0*/  @!P1 IMAD.MOV.U32 R18, RZ, RZ, R13 ;  /* 0x000000ffff129224 */ /* 0x000fe200078e000d */
[----:B------:R-:W-:Y:S02]  /*65b0*/  @!P1 F2FP.PACK_AB R3, R10, R9 ;  /* 0x000000090a03923e */ /* 0x000fe400000000ff */
[----:B------:R-:W-:Y:S02]  /*65c0*/  @!P1 MOV R42, R7 ;  /* 0x00000007002a9202 */ /* 0x000fe40000000f00 */
[----:B------:R1:W-:Y:S01]  /*65d0*/  ST.E.128 [R46.64], R16 ;  /* 0x000000102e007985 */ /* 0x0003e2000c101d08 */
[----:B------:R-:W-:Y:S07]  /*65e0*/  @!P1 MOV R43, R3 ;  /* 0x00000003002b9202 */ /* 0x000fee0000000f00 */
[----:B------:R1:W-:Y:S02]  /*65f0*/  @!P0 ST.E.128 [R60.64], R40 ;  /* 0x000000283c008985 */ /* 0x0003e4000c101d08 */
.L_x_260:
[----:B------:R-:W-:Y:S05]  /*6600*/  BSYNC B0 ;  /* 0x0000000000007941 */ /* 0x000fea0003800000 */
.L_x_259:
[----:B-1----:R1:W2:Y:S01]  /*6610*/  SHFL.IDX PT, R41, R70, 0x2, 0x1c1f ;  /* 0x005c1f0046297f89 */ /* 0x0022a200000e0000 */
[----:B------:R-:W-:Y:S03]  /*6620*/  ISETP.GE.OR P0, PT, R157, R63, P5 ;  /* 0x0000003f9d00720c */ /* 0x000fe60002f06670 */
[----:B------:R1:W4:Y:S10]  /*6630*/  SHFL.IDX PT, R40, R71, 0x2, 0x1c1f ;  /* 0x005c1f0047287f89 */ /* 0x00033400000e0000 */
[----:B------:R-:W-:-:S05]  /*6640*/  @P0 BRA `(.L_x_254) ;  /* 0x00000b4000000947 */ /* 0x000fca0003800000 */
[----:B------:R-:W-:Y:S01]  /*6650*/  SEL R3, R141, R128, !P4 ;  /* 0x000000808d037207 */ /* 0x000fe20006000000 */
[----:B------:R-:W5:Y:S01]  /*6660*/  LDL R5, [R1+0x40] ;  /* 0x0000400001057983 */ /* 0x000f620000100800 */
[C---:B---3--:R-:W-:Y:S01]  /*6670*/  IADD3 R7, R93.reuse, 0x40, RZ ;  /* 0x000000405d077810 */ /* 0x048fe20007ffe0ff */
[----:B------:R-:W-:Y:S01]  /*6680*/  @!P1 HADD2.F32 R20, -RZ, R58.H1_H1 ;  /* 0x3000003aff149230 */ /* 0x000fe20000004100 */
[----:B------:R-:W-:Y:S01]  /*6690*/  SHF.R.S32.HI R4, RZ, 0x1f, R3 ;  /* 0x0000001fff047819 */ /* 0x000fe20000011403 */
[----:B------:R-:W3:Y:S01]  /*66a0*/  LDS.128 R16, [R120+0x2900] ;  /* 0x0029000078107984 */ /* 0x000ee20000000c00 */
[----:B----4-:R-:W-:Y:S01]  /*66b0*/  IADD3 R6, R93, 0x40, RZ ;  /* 0x000000405d067810 */ /* 0x010fe20007ffe0ff */
[----:B------:R-:W-:Y:S01]  /*66c0*/  IMAD.SHL.U32 R7, R7, 0x40, RZ ;  /* 0x0000004007077824 */ /* 0x000fe200078e00ff */
[----:B------:R-:W-:Y:S01]  /*66d0*/  LEA.HI R3, R4, R3, RZ, 0x4 ;  /* 0x0000000304037211 */ /* 0x000fe200078f20ff */
[--C-:B------:R-:W-:Y:S01]  /*66e0*/  @!P1 HADD2.F32 R33, -RZ, R59.reuse.H0_H0 ;  /* 0x2000003bff219230 */ /* 0x100fe20000004100 */
[----:B------:R-:W-:Y:S01]  /*66f0*/  SHF.L.U32 R6, R6, 0x6, RZ ;  /* 0x0000000606067819 */ /* 0x000fe200000006ff */
[----:B------:R-:W-:Y:S01]  /*6700*/  @!P1 HADD2.F32 R28, -RZ, R59.H1_H1 ;  /* 0x3000003bff1c9230 */ /* 0x000fe20000004100 */
[----:B------:R-:W-:Y:S02]  /*6710*/  LEA.HI.SX32 R3, R3, R100, 0x1c ;  /* 0x0000006403037211 */ /* 0x000fe400078fe2ff */
[----:B------:R-:W-:Y:S02]  /*6720*/  LOP3.LUT R6, R6, 0x1c0, RZ, 0xc0, !PT ;  /* 0x000001c006067812 */ /* 0x000fe400078ec0ff */
[----:B------:R-:W-:Y:S02]  /*6730*/  LOP3.LUT R7, R7, 0x1c0, RZ, 0xc0, !PT ;  /* 0x000001c007077812 */ /* 0x000fe400078ec0ff */
[----:B------:R-:W-:Y:S02]  /*6740*/  SHF.L.U32 R42, R3, 0x3, RZ ;  /* 0x00000003032a7819 */ /* 0x000fe400000006ff */
[----:B------:R-:W-:Y:S02]  /*6750*/  SHF.R.U32.HI R6, RZ, 0x3, R6 ;  /* 0x00000003ff067819 */ /* 0x000fe40000011606 */
[----:B------:R-:W-:Y:S02]  /*6760*/  LOP3.LUT R3, R7, 0x38, R42, 0xf8, !PT ;  /* 0x0000003807037812 */ /* 0x000fe400078ef82a */
[C---:B------:R-:W-:Y:S02]  /*6770*/  LEA R46, P0, R78.reuse, R40, 0x1 ;  /* 0x000000284e2e7211 */ /* 0x040fe400078008ff */
[----:B------:R-:W-:Y:S02]  /*6780*/  LOP3.LUT R3, R3, R6, RZ, 0x3c, !PT ;  /* 0x0000000603037212 */ /* 0x000fe400078e3cff */
[----:B--2---:R-:W-:Y:S02]  /*6790*/  LEA.HI.X R47, R78, R41, R92, 0x1, P0 ;  /* 0x000000294e2f7211 */ /* 0x004fe400000f0c5c */
[--C-:B------:R-:W-:Y:S02]  /*67a0*/  @!P1 SHF.R.U32.HI R11, RZ, 0x10, R53.reuse ;  /* 0x00000010ff0b9819 */ /* 0x100fe40000011635 */
[----:B------:R-:W-:Y:S02]  /*67b0*/  @!P1 SHF.R.U64 R22, R52, 0x10, R53 ;  /* 0x0000001034169819 */ /* 0x000fe40000001235 */
[--C-:B------:R-:W-:Y:S01]  /*67c0*/  @!P1 SHF.R.U64 R12, R26, 0x10, R27.reuse ;  /* 0x000000101a0c9819 */ /* 0x100fe2000000121b */
[----:B------:R-:W-:Y:S01]  /*67d0*/  @!P1 HADD2.F32 R26, -RZ, R11.H0_H0 ;  /* 0x2000000bff1a9230 */ /* 0x000fe20000004100 */
[----:B------:R-:W-:Y:S01]  /*67e0*/  @!P1 SHF.R.U32.HI R14, RZ, 0x10, R27 ;  /* 0x00000010ff0e9819 */ /* 0x000fe2000001161b */
[----:B------:R-:W-:Y:S01]  /*67f0*/  @!P1 HADD2.F32 R22, -RZ, R22.H0_H0 ;  /* 0x20000016ff169230 */ /* 0x000fe20000004100 */
[--C-:B------:R-:W-:Y:S01]  /*6800*/  @!P1 SHF.R.U64 R10, R24, 0x10, R25.reuse ;  /* 0x00000010180a9819 */ /* 0x100fe20000001219 */
[----:B------:R-:W-:Y:S01]  /*6810*/  @!P1 HADD2.F32 R24, -RZ, R58.H0_H0 ;  /* 0x2000003aff189230 */ /* 0x000fe20000004100 */
[----:B------:R-:W-:Y:S01]  /*6820*/  @!P1 SHF.R.U32.HI R7, RZ, 0x10, R25 ;  /* 0x00000010ff079819 */ /* 0x000fe20000011619 */
[----:B------:R-:W-:Y:S01]  /*6830*/  @!P1 HADD2.F32 R14, -RZ, R14.H0_H0 ;  /* 0x2000000eff0e9230 */ /* 0x000fe20000004100 */
[--C-:B------:R-:W-:Y:S02]  /*6840*/  @!P1 SHF.R.U64 R27, R54, 0x10, R55.reuse ;  /* 0x00000010361b9819 */ /* 0x100fe40000001237 */
[----:B------:R-:W-:Y:S02]  /*6850*/  @!P1 SHF.R.U32.HI R35, RZ, 0x10, R55 ;  /* 0x00000010ff239819 */ /* 0x000fe40000011637 */
[----:B------:R-:W-:Y:S03]  /*6860*/  ISETP.GE.AND P0, PT, R42, c[0x0][0x1d4], PT ;  /* 0x000075002a007a0c */ /* 0x000fe60003f06270 */
[----:B------:R-:W-:Y:S01]  /*6870*/  @!P1 HADD2.F32 R35, -RZ, R35.H0_H0 ;  /* 0x20000023ff239230 */ /* 0x000fe20000004100 */
[----:B-----5:R-:W-:Y:S01]  /*6880*/  IMAD.IADD R3, R5, 0x1, R3 ;  /* 0x0000000105037824 */ /* 0x020fe200078e0203 */
[----:B---3--:R-:W-:Y:S04]  /*6890*/  @!P1 MOV R6, R17 ;  /* 0x0000001100069202 */ /* 0x008fe80000000f00 */
[----:B------:R-:W-:Y:S01]  /*68a0*/  SHF.L.U32 R3, R3, 0x1, RZ ;  /* 0x0000000103037819 */ /* 0x000fe200000006ff */
[----:B------:R-:W-:Y:S04]  /*68b0*/  @!P1 HADD2.F32 R4, -RZ, R6.H0_H0 ;  /* 0x20000006ff049230 */ /* 0x000fe80000004100 */
[----:B------:R2:W3:Y:S02]  /*68c0*/  LDS.128 R36, [R3+0x2900] ;  /* 0x0029000003247984 */ /* 0x0004e40000000c00 */
[----:B--2---:R-:W-:Y:S05]  /*68d0*/  @!P1 HADD2.F32 R3, -RZ, R29.H0_H0 ;  /* 0x2000001dff039230 */ /* 0x004fea0000004100 */
[CC--:B------:R-:W-:Y:S02]  /*68e0*/  @!P1 FMUL.FTZ R5, R4.reuse, R3.reuse ;  /* 0x0000000304059220 */ /* 0x0c0fe40000410000 */
[----:B---3--:R-:W-:Y:S02]  /*68f0*/  @!P1 IMAD.MOV.U32 R8, RZ, RZ, R37 ;  /* 0x000000ffff089224 */ /* 0x008fe400078e0025 */
[----:B------:R-:W-:Y:S02]  /*6900*/  @!P1 IMAD.MOV.U32 R13, RZ, RZ, R36 ;  /* 0x000000ffff0d9224 */ /* 0x000fe400078e0024 */
[----:B------:R-:W-:Y:S01]  /*6910*/  @!P1 IMAD.MOV.U32 R34, RZ, RZ, R39 ;  /* 0x000000ffff229224 */ /* 0x000fe200078e0027 */
[--C-:B------:R-:W-:Y:S02]  /*6920*/  @!P1 HADD2.F32 R23, -RZ, R8.reuse.H0_H0 ;  /* 0x20000008ff179230 */ /* 0x100fe40000004100 */
[----:B------:R-:W-:Y:S02]  /*6930*/  @!P1 HADD2.F32 R25, -RZ, R8.H1_H1 ;  /* 0x30000008ff199230 */ /* 0x000fe40000004100 */
[----:B------:R-:W-:Y:S01]  /*6940*/  @!P1 HADD2.F32 R15, -RZ, R13.H0_H0 ;  /* 0x2000000dff0f9230 */ /* 0x000fe20000004100 */
[----:B------:R-:W-:Y:S01]  /*6950*/  @!P1 FMUL.FTZ R9, R23, R3 ;  /* 0x0000000317099220 */ /* 0x000fe20000410000 */
[----:B------:R-:W-:Y:S02]  /*6960*/  @!P1 HADD2.F32 R3, -RZ, R7.H0_H0 ;  /* 0x20000007ff039230 */ /* 0x000fe40000004100 */
[----:B------:R-:W-:Y:S01]  /*6970*/  @!P1 HADD2.F32 R7, -RZ, R6.H1_H1 ;  /* 0x30000006ff079230 */ /* 0x000fe20000004100 */
[----:B------:R-:W-:Y:S01]  /*6980*/  @!P1 FFMA.FTZ R52, R4, R24, -R9 ;  /* 0x0000001804349223 */ /* 0x000fe20000010809 */
[----:B------:R-:W-:Y:S01]  /*6990*/  @!P1 MOV R9, R16 ;  /* 0x0000001000099202 */ /* 0x000fe20000000f00 */
[-C--:B------:R-:W-:Y:S01]  /*69a0*/  @!P1 FMUL.FTZ R11, R25, R3.reuse ;  /* 0x00000003190b9220 */ /* 0x080fe20000410000 */
[----:B------:R-:W-:Y:S01]  /*69b0*/  @!P1 HADD2.F32 R4, -RZ, R29.H1_H1 ;  /* 0x3000001dff049230 */ /* 0x000fe20000004100 */
[C---:B------:R-:W-:Y:S01]  /*69c0*/  @!P1 FMUL.FTZ R6, R7.reuse, R3 ;  /* 0x0000000307069220 */ /* 0x040fe20000410000 */
[--C-:B------:R-:W-:Y:S01]  /*69d0*/  @!P1 HADD2.F32 R32, -RZ, R34.reuse.H0_H0 ;  /* 0x20000022ff209230 */ /* 0x100fe20000004100 */
[----:B------:R-:W-:Y:S01]  /*69e0*/  @!P1 FFMA.FTZ R51, R7, R26, -R11 ;  /* 0x0000001a07339223 */ /* 0x000fe2000001080b */
[----:B------:R-:W-:Y:S01]  /*69f0*/  @!P1 HADD2.F32 R8, -RZ, R9.H0_H0 ;  /* 0x20000009ff089230 */ /* 0x000fe20000004100 */
[C---:B------:R-:W-:Y:S01]  /*6a00*/  @!P1 FMUL.FTZ R21, R15.reuse, R4 ;  /* 0x000000040f159220 */ /* 0x040fe20000410000 */
[----:B------:R-:W-:Y:S01]  /*6a10*/  @!P1 MOV R11, R19 ;  /* 0x00000013000b9202 */ /* 0x000fe20000000f00 */
[----:B------:R-:W-:Y:S01]  /*6a20*/  @!P1 HADD2.F32 R34, -RZ, R34.H1_H1 ;  /* 0x30000022ff229230 */ /* 0x000fe20000004100 */
[----:B------:R-:W-:Y:S01]  /*6a30*/  @!P1 MOV R29, R38 ;  /* 0x00000026001d9202 */ /* 0x000fe20000000f00 */
[C---:B------:R-:W-:Y:S01]  /*6a40*/  @!P1 FMUL.FTZ R3, R8.reuse, R4 ;  /* 0x0000000408039220 */ /* 0x040fe20000410000 */
[----:B------:R-:W-:Y:S01]  /*6a50*/  @!P1 HADD2.F32 R4, -RZ, R10.H0_H0 ;  /* 0x2000000aff049230 */ /* 0x000fe20000004100 */
[----:B------:R-:W-:Y:S01]  /*6a60*/  @!P1 FFMA.FTZ R50, R8, R20, -R21 ;  /* 0x0000001408329223 */ /* 0x000fe20000010815 */
[----:B------:R-:W-:Y:S01]  /*6a70*/  @!P1 HADD2.F32 R21, -RZ, R13.H1_H1 ;  /* 0x3000000dff159230 */ /* 0x000fe20000004100 */
[----:B------:R-:W-:Y:S01]  /*6a80*/  @!P1 FMUL.FTZ R43, R34, R14 ;  /* 0x0000000e222b9220 */ /* 0x000fe20000410000 */
[--C-:B------:R-:W-:Y:S01]  /*6a90*/  @!P1 HADD2.F32 R7, -RZ, R30.reuse.H0_H0 ;  /* 0x2000001eff079230 */ /* 0x100fe20000004100 */
[----:B------:R-:W-:Y:S01]  /*6aa0*/  @!P1 FFMA.FTZ R3, R15, R20, R3 ;  /* 0x000000140f039223 */ /* 0x000fe20000010003 */
[----:B------:R-:W-:Y:S01]  /*6ab0*/  @!P1 HADD2.F32 R8, -RZ, R9.H1_H1 ;  /* 0x30000009ff089230 */ /* 0x000fe20000004100 */
[-C--:B------:R-:W-:Y:S01]  /*6ac0*/  @!P1 FMUL.FTZ R9, R21, R4.reuse ;  /* 0x0000000415099220 */ /* 0x080fe20000410000 */
[--C-:B------:R-:W-:Y:S01]  /*6ad0*/  @!P1 HADD2.F32 R10, -RZ, R11.reuse.H0_H0 ;  /* 0x2000000bff0a9230 */ /* 0x100fe20000004100 */
[-C--:B------:R-:W-:Y:S01]  /*6ae0*/  @!P1 FMUL.FTZ R13, R32, R7.reuse ;  /* 0x00000007200d9220 */ /* 0x080fe20000410000 */
[----:B------:R-:W-:Y:S01]  /*6af0*/  @!P1 HADD2.F32 R11, -RZ, R11.H1_H1 ;  /* 0x3000000bff0b9230 */ /* 0x000fe20000004100 */
[C---:B------:R-:W-:Y:S02]  /*6b00*/  @!P1 FMUL.FTZ R4, R8.reuse, R4 ;  /* 0x0000000408049220 */ /* 0x040fe40000410000 */
[-C--:B------:R-:W-:Y:S02]  /*6b10*/  @!P1 FFMA.FTZ R49, R8, R22.reuse, -R9 ;  /* 0x0000001608319223 */ /* 0x080fe40000010809 */
[----:B------:R-:W-:Y:S02]  /*6b20*/  @!P1 IMAD.MOV.U32 R8, RZ, RZ, R18 ;  /* 0x000000ffff089224 */ /* 0x000fe400078e0012 */
[C---:B------:R-:W-:Y:S01]  /*6b30*/  @!P1 FMUL.FTZ R9, R10.reuse, R7 ;  /* 0x000000070a099220 */ /* 0x040fe20000410000 */
[----:B------:R-:W-:Y:S01]  /*6b40*/  @!P1 HADD2.F32 R7, -RZ, R30.H1_H1 ;  /* 0x3000001eff079230 */ /* 0x000fe20000004100 */
[----:B------:R-:W-:Y:S01]  /*6b50*/  @!P1 FFMA.FTZ R48, R10, R33, -R13 ;  /* 0x000000210a309223 */ /* 0x000fe2000001080d */
[----:B------:R-:W-:Y:S01]  /*6b60*/  @!P1 HADD2.F32 R10, -RZ, R12.H0_H0 ;  /* 0x2000000cff0a9230 */ /* 0x000fe20000004100 */
[----:B------:R-:W-:Y:S01]  /*6b70*/  @!P1 FFMA.FTZ R43, R11, R35, -R43 ;  /* 0x000000230b2b9223 */ /* 0x000fe2000001082b */
[----:B------:R-:W-:Y:S01]  /*6b80*/  @!P1 HADD2.F32 R30, -RZ, R27.H0_H0 ;  /* 0x2000001bff1e9230 */ /* 0x000fe20000004100 */
[----:B------:R-:W-:Y:S01]  /*6b90*/  @!P1 FFMA.FTZ R4, R21, R22, R4 ;  /* 0x0000001615049223 */ /* 0x000fe20000010004 */
[--C-:B------:R-:W-:Y:S01]  /*6ba0*/  @!P1 HADD2.F32 R27, -RZ, R29.reuse.H0_H0 ;  /* 0x2000001dff1b9230 */ /* 0x100fe20000004100 */
[----:B------:R-:W-:Y:S01]  /*6bb0*/  @!P1 FFMA.FTZ R5, R23, R24, R5 ;  /* 0x0000001817059223 */ /* 0x000fe20000010005 */
[----:B------:R-:W-:Y:S01]  /*6bc0*/  @!P1 HADD2.F32 R29, -RZ, R29.H1_H1 ;  /* 0x3000001dff1d9230 */ /* 0x000fe20000004100 */
[----:B------:R-:W-:Y:S01]  /*6bd0*/  @!P1 FFMA.FTZ R6, R25, R26, R6 ;  /* 0x0000001a19069223 */ /* 0x000fe20000010006 */
[--C-:B------:R-:W-:Y:S01]  /*6be0*/  @!P1 HADD2.F32 R13, -RZ, R8.reuse.H0_H0 ;  /* 0x20000008ff0d9230 */ /* 0x100fe20000004100 */
[----:B------:R-:W-:Y:S01]  /*6bf0*/  @!P1 F2FP.PACK_AB R4, R4, R3 ;  /* 0x000000030404923e */ /* 0x000fe200000000ff */
[----:B------:R-:W-:Y:S01]  /*6c00*/  @!P1 HADD2.F32 R12, -RZ, R8.H1_H1 ;  /* 0x30000008ff0c9230 */ /* 0x000fe20000004100 */
[----:B------:R-:W-:Y:S01]  /*6c10*/  @!P1 FMUL.FTZ R8, R27, R7 ;  /* 0x000000071b089220 */ /* 0x000fe20000410000 */
[----:B------:R-:W-:Y:S01]  /*6c20*/  @!P1 F2FP.PACK_AB R5, R6, R5 ;  /* 0x000000050605923e */ /* 0x000fe200000000ff */
[----:B------:R-:W-:Y:S01]  /*6c30*/  @!P1 FMUL.FTZ R44, R29, R10 ;  /* 0x0000000a1d2c9220 */ /* 0x000fe20000410000 */
[----:B------:R-:W-:Y:S01]  /*6c40*/  @!P1 MOV R36, R4 ;  /* 0x0000000400249202 */ /* 0x000fe20000000f00 */
[C---:B------:R-:W-:Y:S02]  /*6c50*/  @!P1 FFMA.FTZ R45, R13.reuse, R28, -R8 ;  /* 0x0000001c0d2d9223 */ /* 0x040fe40000010808 */
[C---:B------:R-:W-:Y:S02]  /*6c60*/  @!P1 FFMA.FTZ R44, R12.reuse, R30, -R44 ;  /* 0x0000001e0c2c9223 */ /* 0x040fe4000001082c */
[----:B------:R-:W-:Y:S01]  /*6c70*/  @!P1 FMUL.FTZ R7, R13, R7 ;  /* 0x000000070d079220 */ /* 0x000fe20000410000 */
[----:B------:R-:W-:Y:S01]  /*6c80*/  @!P1 F2FP.PACK_AB R13, R49, R50 ;  /* 0x00000032310d923e */ /* 0x000fe200000000ff */
[----:B------:R-:W-:Y:S01]  /*6c90*/  @!P1 FMUL.FTZ R8, R12, R10 ;  /* 0x0000000a0c089220 */ /* 0x000fe20000410000 */
[----:B------:R-:W-:Y:S01]  /*6ca0*/  @!P1 F2FP.PACK_AB R12, R43, R48 ;  /* 0x000000302b0c923e */ /* 0x000fe200000000ff */
[----:B------:R-:W-:Y:S01]  /*6cb0*/  @!P1 FMUL.FTZ R10, R11, R14 ;  /* 0x0000000e0b0a9220 */ /* 0x000fe20000410000 */
[----:B------:R-:W-:Y:S01]  /*6cc0*/  @!P1 F2FP.PACK_AB R11, R44, R45 ;  /* 0x0000002d2c0b923e */ /* 0x000fe200000000ff */
[----:B------:R-:W-:Y:S01]  /*6cd0*/  @!P1 IMAD.MOV.U32 R16, RZ, RZ, R13 ;  /* 0x000000ffff109224 */ /* 0x000fe200078e000d */
[----:B------:R-:W-:Y:S01]  /*6ce0*/  @!P1 F2FP.PACK_AB R14, R51, R52 ;  /* 0x00000034330e923e */ /* 0x000fe200000000ff */
[----:B------:R-:W-:Y:S01]  /*6cf0*/  @!P1 FFMA.FTZ R7, R27, R28, R7 ;  /* 0x0000001c1b079223 */ /* 0x000fe20000010007 */
[----:B------:R-:W-:Y:S01]  /*6d00*/  @!P1 MOV R19, R12 ;  /* 0x0000000c00139202 */ /* 0x000fe20000000f00 */
[----:B------:R-:W-:Y:S01]  /*6d10*/  @!P1 IMAD.MOV.U32 R18, RZ, RZ, R11 ;  /* 0x000000ffff129224 */ /* 0x000fe200078e000b */
[----:B------:R-:W-:Y:S01]  /*6d20*/  @!P1 MOV R17, R14 ;  /* 0x0000000e00119202 */ /* 0x000fe20000000f00 */
[----:B------:R-:W-:Y:S02]  /*6d30*/  @!P1 FFMA.FTZ R8, R29, R30, R8 ;  /* 0x0000001e1d089223 */ /* 0x000fe40000010008 */
[----:B------:R-:W-:Y:S02]  /*6d40*/  @!P1 FFMA.FTZ R9, R32, R33, R9 ;  /* 0x0000002120099223 */ /* 0x000fe40000010009 */
[----:B------:R2:W-:Y:S01]  /*6d50*/  ST.E.128 [R46.64], R16 ;  /* 0x000000102e007985 */ /* 0x0005e2000c101d08 */
[----:B------:R-:W-:Y:S01]  /*6d60*/  @!P1 F2FP.PACK_AB R7, R8, R7 ;  /* 0x000000070807923e */ /* 0x000fe200000000ff */
[----:B------:R-:W-:Y:S02]  /*6d70*/  @!P1 FFMA.FTZ R10, R34, R35, R10 ;  /* 0x00000023220a9223 */ /* 0x000fe4000001000a */
[----:B------:R-:W-:Y:S01]  /*6d80*/  @!P1 IMAD.MOV.U32 R37, RZ, RZ, R5 ;  /* 0x000000ffff259224 */ /* 0x000fe200078e0005 */
[----:B------:R-:W-:Y:S02]  /*6d90*/  @!P1 MOV R38, R7 ;  /* 0x0000000700269202 */ /* 0x000fe40000000f00 */
[----:B------:R-:W-:Y:S04]  /*6da0*/  @!P1 F2FP.PACK_AB R3, R10, R9 ;  /* 0x000000090a03923e */ /* 0x000fe800000000ff */
[----:B------:R-:W-:Y:S01]  /*6db0*/  @!P1 MOV R39, R3 ;  /* 0x0000000300279202 */ /* 0x000fe20000000f00 */
[----:B------:R-:W-:-:S05]  /*6dc0*/  @P0 BRA `(.L_x_254) ;  /* 0x000003c000000947 */ /* 0x000fca0003800000 */
[C---:B------:R-:W-:Y:S04]  /*6dd0*/  LEA R4, P0, R42.reuse, R40, 0x1 ;  /* 0x000000282a047211 */ /* 0x040fe800078008ff */
[----:B------:R-:W-:Y:S05]  /*6de0*/  LEA.HI.X.SX32 R5, R42, R41, 0x1, P0 ;  /* 0x000000292a057211 */ /* 0x000fea00000f0eff */
[----:B------:R3:W-:Y:S01]  /*6df0*/  ST.E.128 [R4.64], R36 ;  /* 0x0000002404007985 */ /* 0x0007e2000c101d08 */
[----:B------:R-:W-:-:S05]  /*6e00*/  BRA `(.L_x_254) ;  /* 0x0000038000007947 */ /* 0x000fca0003800000 */
.L_x_238:
[----:B------:R1:W2:Y:S01]  /*6e10*/  SHFL.IDX PT, R5, R70, RZ, 0x1c1f ;  /* 0x001c1fff46057589 */ /* 0x0002a200000e0000 */
[----:B------:R-:W-:Y:S01]  /*6e20*/  IMAD R3, R31, -0x50, R2 ;  /* 0xffffffb01f037824 */ /* 0x000fe200078e0202 */
[----:B------:R-:W-:Y:S02]  /*6e30*/  BSSY B0, `(.L_x_261) ;  /* 0x0000013000007945 */ /* 0x000fe40003800000 */
[----:B------:R1:W3:Y:S02]  /*6e40*/  SHFL.IDX PT, R4, R71, RZ, 0x1c1f ;  /* 0x001c1fff47047589 */ /* 0x0002e400000e0000 */
[----:B------:R-:W-:Y:S04]  /*6e50*/  IMNMX R3, R3, 0x50, PT ;  /* 0x0000005003037817 */ /* 0x000fe80003800200 */
[----:B------:R-:W-:Y:S04]  /*6e60*/  IADD3 R3, -R93, R3, RZ ;  /* 0x000000035d037210 */ /* 0x000fe80007ffe1ff */
[----:B------:R-:W-:Y:S11]  /*6e70*/  ISETP.GE.AND P0, PT, R3, 0x1, PT ;  /* 0x000000010300780c */ /* 0x000ff60003f06270 */
[----:B------:R-:W-:Y:S02]  /*6e80*/  @!UPT UIADD3 URZ, URZ, URZ, URZ ;  /* 0x0000003f3f3ff290 */ /* 0x000fe4000fffe03f */
[----:B------:R-:W-:-:S05]  /*6e90*/  @!P0 BRA `(.L_x_262) ;  /* 0x000000c000008947 */ /* 0x000fca0003800000 */
[C---:B-12---:R-:W-:Y:S11]  /*6ea0*/  ISETP.GE.AND P1, PT, R84.reuse, c[0x0][0x1d4], PT ;  /* 0x0000750054007a0c */ /* 0x046ff60003f26270 */
[----:B------:R-:W-:Y:S02]  /*6eb0*/  @!UPT UIADD3 URZ, URZ, URZ, URZ ;  /* 0x0000003f3f3ff290 */ /* 0x000fe4000fffe03f */
[----:B------:R-:W1:Y:S01]  /*6ec0*/  @!P1 LDS.128 R8, [R248+0x2800] ;  /* 0x00280000f8089984 */ /* 0x000e620000000c00 */
[CC--:B---3--:R-:W-:Y:S04]  /*6ed0*/  @!P1 LEA R6, P0, R84.reuse, R4.reuse, 0x1 ;  /* 0x0000000454069211 */ /* 0x0c8fe800078008ff */
[-C--:B------:R-:W-:Y:S02]  /*6ee0*/  @!P1 LEA.HI.X R7, R84, R5.reuse, R85, 0x1, P0 ;  /* 0x0000000554079211 */ /* 0x080fe400000f0c55 */
[C---:B------:R-:W-:Y:S11]  /*6ef0*/  ISETP.GE.AND P0, PT, R208.reuse, c[0x0][0x1d4], PT ;  /* 0x00007500d0007a0c */ /* 0x040ff60003f06270 */
[----:B------:R-:W-:Y:S02]  /*6f00*/  @!UPT UIADD3 URZ, URZ, URZ, URZ ;  /* 0x0000003f3f3ff290 */ /* 0x000fe4000fffe03f */
[C---:B------:R-:W-:Y:S04]  /*6f10*/  @!P0 LEA R4, P2, R208.reuse, R4, 0x1 ;  /* 0x00000004d0048211 */ /* 0x040fe800078408ff */
[----:B------:R-:W-:Y:S01]  /*6f20*/  @!P0 LEA.HI.X R5, R208, R5, R250, 0x1, P2 ;  /* 0x00000005d0058211 */ /* 0x000fe200010f0cfa */
[----:B-1----:R-:W-:Y:S04]  /*6f30*/  @!P1 ST.E.128 [R6.64], R8 ;  /* 0x0000000806009985 */ /* 0x002fe8000c101d08 */
[----:B------:R-:W1:Y:S04]  /*6f40*/  @!P0 LDS.128 R8, [R249+0x2800] ;  /* 0x00280000f9088984 */ /* 0x000e680000000c00 */
[----:B-1----:R1:W-:Y:S02]  /*6f50*/  @!P0 ST.E.128 [R4.64], R8 ;  /* 0x0000000804008985 */ /* 0x0023e4000c101d08 */
.L_x_262:
[----:B-12---:R-:W-:Y:S05]  /*6f60*/  BSYNC B0 ;  /* 0x0000000000007941 */ /* 0x006fea0003800000 */
.L_x_261:
[----:B------:R1:W2:Y:S01]  /*6f70*/  SHFL.IDX PT, R5, R70, 0x1, 0x1c1f ;  /* 0x003c1f0046057f89 */ /* 0x0002a200000e0000 */
[----:B------:R-:W-:Y:S01]  /*6f80*/  ISETP.GE.AND P0, PT, R3, 0x21, PT ;  /* 0x000000210300780c */ /* 0x000fe20003f06270 */
[----:B------:R-:W-:Y:S02]  /*6f90*/  BSSY B0, `(.L_x_263) ;  /* 0x000000f000007945 */ /* 0x000fe40003800000 */
[----:B---3--:R1:W3:Y:S10]  /*6fa0*/  SHFL.IDX PT, R4, R71, 0x1, 0x1c1f ;  /* 0x003c1f0047047f89 */ /* 0x0082f400000e0000 */
[----:B------:R-:W-:-:S05]  /*6fb0*/  @!P0 BRA `(.L_x_264) ;  /* 0x000000c000008947 */ /* 0x000fca0003800000 */
[C---:B------:R-:W-:Y:S11]  /*6fc0*/  ISETP.GE.AND P1, PT, R84.reuse, c[0x0][0x1d4], PT ;  /* 0x0000750054007a0c */ /* 0x040ff60003f26270 */
[----:B------:R-:W-:Y:S02]  /*6fd0*/  @!UPT UIADD3 URZ, URZ, URZ, URZ ;  /* 0x0000003f3f3ff290 */ /* 0x000fe4000fffe03f */
[----:B------:R-:W4:Y:S01]  /*6fe0*/  @!P1 LDS.128 R8, [R248+0x3800] ;  /* 0x00380000f8089984 */ /* 0x000f220000000c00 */
[CC--:B---3--:R-:W-:Y:S04]  /*6ff0*/  @!P1 LEA R6, P0, R84.reuse, R4.reuse, 0x1 ;  /* 0x0000000454069211 */ /* 0x0c8fe800078008ff */
[-C--:B--2---:R-:W-:Y:S02]  /*7000*/  @!P1 LEA.HI.X R7, R84, R5.reuse, R85, 0x1, P0 ;  /* 0x0000000554079211 */ /* 0x084fe400000f0c55 */
[C---:B------:R-:W-:Y:S11]  /*7010*/  ISETP.GE.AND P0, PT, R208.reuse, c[0x0][0x1d4], PT ;  /* 0x00007500d0007a0c */ /* 0x040ff60003f06270 */
[----:B------:R-:W-:Y:S02]  /*7020*/  @!UPT UIADD3 URZ, URZ, URZ, URZ ;  /* 0x0000003f3f3ff290 */ /* 0x000fe4000fffe03f */
[C---:B------:R-:W-:Y:S04]  /*7030*/  @!P0 LEA R4, P2, R208.reuse, R4, 0x1 ;  /* 0x00000004d0048211 */ /* 0x040fe800078408ff */
[----:B------:R-:W-:Y:S01]  /*7040*/  @!P0 LEA.HI.X R5, R208, R5, R250, 0x1, P2 ;  /* 0x00000005d0058211 */ /* 0x000fe200010f0cfa */
[----:B----4-:R-:W-:Y:S04]  /*7050*/  @!P1 ST.E.128 [R6.64], R8 ;  /* 0x0000000806009985 */ /* 0x010fe8000c101d08 */
[----:B------:R-:W2:Y:S04]  /*7060*/  @!P0 LDS.128 R8, [R249+0x3800] ;  /* 0x00380000f9088984 */ /* 0x000ea80000000c00 */
[----:B--2---:R2:W-:Y:S02]  /*7070*/  @!P0 ST.E.128 [R4.64], R8 ;  /* 0x0000000804008985 */ /* 0x0045e4000c101d08 */
.L_x_264:
[----:B------:R-:W-:Y:S05]  /*7080*/  BSYNC B0 ;  /* 0x0000000000007941 */ /* 0x000fea0003800000 */
.L_x_263:
[----:B--2---:R2:W4:Y:S01]  /*7090*/  SHFL.IDX PT, R5, R70, 0x2, 0x1c1f ;  /* 0x005c1f0046057f89 */ /* 0x00452200000e0000 */
[----:B------:R-:W-:Y:S03]  /*70a0*/  ISETP.GE.AND P0, PT, R3, 0x41, PT ;  /* 0x000000410300780c */ /* 0x000fe60003f06270 */
[----:B---3--:R2:W3:Y:S10]  /*70b0*/  SHFL.IDX PT, R4, R71, 0x2, 0x1c1f ;  /* 0x005c1f0047047f89 */ /* 0x0084f400000e0000 */
[----:B------:R-:W-:-:S05]  /*70c0*/  @!P0 BRA `(.L_x_254) ;  /* 0x000000c000008947 */ /* 0x000fca0003800000 */
[C---:B------:R-:W-:Y:S11]  /*70d0*/  ISETP.GE.AND P1, PT, R84.reuse, c[0x0][0x1d4], PT ;  /* 0x0000750054007a0c */ /* 0x040ff60003f26270 */
[----:B------:R-:W-:Y:S02]  /*70e0*/  @!UPT UIADD3 URZ, URZ, URZ, URZ ;  /* 0x0000003f3f3ff290 */ /* 0x000fe4000fffe03f */
[----:B------:R-:W5:Y:S01]  /*70f0*/  @!P1 LDS.128 R8, [R248+0x4800] ;  /* 0x00480000f8089984 */ /* 0x000f620000000c00 */
[CC--:B---3--:R-:W-:Y:S04]  /*7100*/  @!P1 LEA R6, P0, R84.reuse, R4.reuse, 0x1 ;  /* 0x0000000454069211 */ /* 0x0c8fe800078008ff */
[-C--:B----4-:R-:W-:Y:S02]  /*7110*/  @!P1 LEA.HI.X R7, R84, R5.reuse, R85, 0x1, P0 ;  /* 0x0000000554079211 */ /* 0x090fe400000f0c55 */
[C---:B------:R-:W-:Y:S11]  /*7120*/  ISETP.GE.AND P0, PT, R208.reuse, c[0x0][0x1d4], PT ;  /* 0x00007500d0007a0c */ /* 0x040ff60003f06270 */
[----:B------:R-:W-:Y:S02]  /*7130*/  @!UPT UIADD3 URZ, URZ, URZ, URZ ;  /* 0x0000003f3f3ff290 */ /* 0x000fe4000fffe03f */
[C---:B------:R-:W-:Y:S04]  /*7140*/  @!P0 LEA R4, P2, R208.reuse, R4, 0x1 ;  /* 0x00000004d0048211 */ /* 0x040fe800078408ff */
[----:B------:R-:W-:Y:S01]  /*7150*/  @!P0 LEA.HI.X R5, R208, R5, R250, 0x1, P2 ;  /* 0x00000005d0058211 */ /* 0x000fe200010f0cfa */
[----:B-----5:R-:W-:Y:S04]  /*7160*/  @!P1 ST.E.128 [R6.64], R8 ;  /* 0x0000000806009985 */ /* 0x020fe8000c101d08 */
[----:B------:R-:W3:Y:S04]  /*7170*/  @!P0 LDS.128 R8, [R249+0x4800] ;  /* 0x00480000f9088984 */ /* 0x000ee80000000c00 */
[----:B---3--:R3:W-:Y:S02]  /*7180*/  @!P0 ST.E.128 [R4.64], R8 ;  /* 0x0000000804008985 */ /* 0x0087e4000c101d08 */
.L_x_254:
[----:B------:R-:W-:Y:S05]  /*7190*/  BSYNC B2 ;  /* 0x0000000000027941 */ /* 0x000fea0003800000 */
.L_x_237:
[C---:B--2---:R-:W-:Y:S01]  /*71a0*/  IMAD R18, R31.reuse, -0x50, RZ ;  /* 0xffffffb01f127824 */ /* 0x044fe200078e02ff */
[----:B------:R-:W-:Y:S01]  /*71b0*/  BSSY B0, `(.L_x_265) ;  /* 0x0000064000007945 */ /* 0x000fe20003800000 */
[----:B---34-:R-:W-:Y:S04]  /*71c0*/  IMAD.WIDE R6, R31, 0x50, R106 ;  /* 0x000000501f067825 */ /* 0x018fe800078e026a */
[----:B------:R-:W-:Y:S05]  /*71d0*/  IMAD.IADD R3, R118, 0x1, R18 ;  /* 0x0000000176037824 */ /* 0x000fea00078e0212 */
[C---:B------:R-:W-:Y:S02]  /*71e0*/  ISETP.GE.AND P3, PT, R3.reuse, 0x11, PT ;  /* 0x000000110300780c */ /* 0x040fe40003f66270 */
[C---:B------:R-:W-:Y:S02]  /*71f0*/  ISETP.GE.AND P2, PT, R3.reuse, 0x21, PT ;  /* 0x000000210300780c */ /* 0x040fe40003f46270 */
[C---:B------:R-:W-:Y:S09]  /*7200*/  ISETP.GE.AND P1, PT, R3.reuse, 0x31, PT ;  /* 0x000000310300780c */ /* 0x040ff20003f26270 */
[C---:B-1----:R-:W-:Y:S04]  /*7210*/  @P3 IADD3 R8, P0, R6.reuse, 0x10, RZ ;  /* 0x0000001006083810 */ /* 0x042fe80007f1e0ff */
[-C--:B------:R-:W-:Y:S02]  /*7220*/  @P3 IADD3.X R10, RZ, R7.reuse, RZ, P0, !PT ;  /* 0x00000007ff0a3210 */ /* 0x080fe400007fe4ff */
[C---:B------:R-:W-:Y:S05]  /*7230*/  @P2 IADD3 R9, P0, R6.reuse, 0x20, RZ ;  /* 0x0000002006092810 */ /* 0x040fea0007f1e0ff */
[--C-:B------:R-:W-:Y:S01]  /*7240*/  @P2 IMAD.X R11, RZ, RZ, R7.reuse, P0 ;  /* 0x000000ffff0b2224 */ /* 0x100fe200000e0607 */
[C---:B------:R-:W-:Y:S04]  /*7250*/  @P1 IADD3 R16, P0, R6.reuse, 0x30, RZ ;  /* 0x0000003006101810 */ /* 0x040fe80007f1e0ff */
[----:B------:R-:W-:Y:S02]  /*7260*/  @P1 IADD3.X R19, RZ, R7, RZ, P0, !PT ;  /* 0x00000007ff131210 */ /* 0x000fe400007fe4ff */
[C---:B------:R-:W-:Y:S11]  /*7270*/  ISETP.GE.AND P0, PT, R3.reuse, 0x41, PT ;  /* 0x000000410300780c */ /* 0x040ff60003f06270 */
[----:B------:R-:W-:Y:S02]  /*7280*/  @!UPT UIADD3 URZ, URZ, URZ, URZ ;  /* 0x0000003f3f3ff290 */ /* 0x000fe4000fffe03f */
[C---:B------:R-:W-:Y:S05]  /*7290*/  @P0 IADD3 R17, P4, R6.reuse, 0x40, RZ ;  /* 0x0000004006110810 */ /* 0x040fea0007f9e0ff */
[----:B------:R-:W-:Y:S01]  /*72a0*/  @P0 IMAD.X R20, RZ, RZ, R7, P4 ;  /* 0x000000ffff140224 */ /* 0x000fe200020e0607 */
[----:B------:R-:W-:Y:S11]  /*72b0*/  ISETP.GE.AND P4, PT, R3, 0x1, PT ;  /* 0x000000010300780c */ /* 0x000ff60003f86270 */
[----:B------:R-:W-:Y:S02]  /*72c0*/  @!UPT UIADD3 URZ, URZ, URZ, URZ ;  /* 0x0000003f3f3ff290 */ /* 0x000fe4000fffe03f */
[----:B------:R-:W-:Y:S01]  /*72d0*/  @P4 IMAD R3, R7, c[0x0][0x258], RZ ;  /* 0x0000960007034a24 */ /* 0x000fe200078e02ff */
[-C--:B------:R-:W-:Y:S01]  /*72e0*/  @P4 MOV R4, R76.reuse ;  /* 0x0000004c00044202 */ /* 0x080fe20000000f00 */
[----:B------:R-:W-:Y:S02]  /*72f0*/  @P4 IMAD.MOV.U32 R5, RZ, RZ, R79 ;  /* 0x000000ffff054224 */ /* 0x000fe400078e004f */
[C---:B------:R-:W-:Y:S02]  /*7300*/  @P4 IMAD R3, R6.reuse, c[0x0][0x25c], R3 ;  /* 0x0000970006034a24 */ /* 0x040fe400078e0203 */
[----:B------:R-:W-:Y:S05]  /*7310*/  @P4 IMAD.WIDE.U32 R4, R6, c[0x0][0x258], R4 ;  /* 0x0000960006044a25 */ /* 0x000fea00078e0004 */
[C---:B------:R-:W-:Y:S02]  /*7320*/  @P4 LEA R14, P5, R4.reuse, c[0x0][0x250], 0x1 ;  /* 0x00009400040e4a11 */ /* 0x040fe400078a08ff */
[----:B------:R-:W-:Y:S02]  /*7330*/  @P4 IADD3 R3, R5, R3, RZ ;  /* 0x0000000305034210 */ /* 0x000fe40007ffe0ff */
[----:B------:R-:W-:Y:S02]  /*7340*/  @P3 MOV R5, R79 ;  /* 0x0000004f00053202 */ /* 0x000fe40000000f00 */
[----:B------:R-:W-:Y:S01]  /*7350*/  @P4 LEA.HI.X R15, R4, c[0x0][0x254], R3, 0x1, P5 ;  /* 0x00009500040f4a11 */ /* 0x000fe200028f0c03 */
[----:B------:R-:W-:Y:S02]  /*7360*/  @P3 IMAD R3, R10, c[0x0][0x258], RZ ;  /* 0x000096000a033a24 */ /* 0x000fe400078e02ff */
[----:B------:R-:W-:Y:S02]  /*7370*/  @P3 IMAD.MOV.U32 R4, RZ, RZ, R76 ;  /* 0x000000ffff043224 */ /* 0x000fe400078e004c */
[----:B------:R-:W-:Y:S01]  /*7380*/  @!PT LDS RZ, [RZ] ;  /* 0x00000000fffff984 */ /* 0x000fe20000000800 */
[----:B------:R-:W-:Y:S01]  /*7390*/  @!PT LDS RZ, [RZ] ;  /* 0x00000000fffff984 */ /* 0x000fe20000000800 */
[----:B------:R-:W-:Y:S01]  /*73a0*/  @!PT LDS RZ, [RZ] ;  /* 0x00000000fffff984 */ /* 0x000fe20000000800 */
[----:B------:R1:W-:Y:S01]  /*73b0*/  @P4 LDGSTS.E.BYPASS.LTC128B.128 [R209+0x100], [R14.64], !P6 ;  /* 0x001000000ed14fae */ /* 0x0003e2000f101d48 */
[C---:B------:R-:W-:Y:S02]  /*73c0*/  @P3 IMAD R3, R8.reuse, c[0x0][0x25c], R3 ;  /* 0x0000970008033a24 */ /* 0x040fe400078e0203 */
[----:B------:R-:W-:Y:S04]  /*73d0*/  @P3 IMAD.WIDE.U32 R4, R8, c[0x0][0x258], R4 ;  /* 0x0000960008043a25 */ /* 0x000fe800078e0004 */
[----:B------:R-:W-:Y:S01]  /*73e0*/  @P3 IMAD.IADD R3, R5, 0x1, R3 ;  /* 0x0000000105033824 */ /* 0x000fe200078e0203 */
[C---:B------:R-:W-:Y:S01]  /*73f0*/  @P3 LEA R12, P5, R4.reuse, c[0x0][0x250], 0x1 ;  /* 0x00009400040c3a11 */ /* 0x040fe200078a08ff */
[----:B------:R-:W-:Y:S03]  /*7400*/  @P2 IMAD.MOV.U32 R5, RZ, RZ, R79 ;  /* 0x000000ffff052224 */ /* 0x000fe600078e004f */
[----:B------:R-:W-:Y:S01]  /*7410*/  @P3 LEA.HI.X R13, R4, c[0x0][0x254], R3, 0x1, P5 ;  /* 0x00009500040d3a11 */ /* 0x000fe200028f0c03 */
[----:B------:R-:W-:Y:S01]  /*7420*/  @P2 IMAD R3, R11, c[0x0][0x258], RZ ;  /* 0x000096000b032a24 */ /* 0x000fe200078e02ff */
[-C--:B------:R-:W-:Y:S03]  /*7430*/  @P2 MOV R4, R76.reuse ;  /* 0x0000004c00042202 */ /* 0x080fe60000000f00 */
[----:B------:R1:W-:Y:S01]  /*7440*/  @P3 LDGSTS.E.BYPASS.LTC128B.128 [R209+0x900], [R12.64], !P6 ;  /* 0x009000000cd13fae */ /* 0x0003e2000f101d48 */
[C---:B------:R-:W-:Y:S02]  /*7450*/  @P2 IMAD R3, R9.reuse, c[0x0][0x25c], R3 ;  /* 0x0000970009032a24 */ /* 0x040fe400078e0203 */
[----:B------:R-:W-:Y:S05]  /*7460*/  @P2 IMAD.WIDE.U32 R4, R9, c[0x0][0x258], R4 ;  /* 0x0000960009042a25 */ /* 0x000fea00078e0004 */
[C---:B------:R-:W-:Y:S02]  /*7470*/  @P2 LEA R10, P5, R4.reuse, c[0x0][0x250], 0x1 ;  /* 0x00009400040a2a11 */ /* 0x040fe400078a08ff */
[----:B------:R-:W-:Y:S02]  /*7480*/  @P2 IADD3 R3, R5, R3, RZ ;  /* 0x0000000305032210 */ /* 0x000fe40007ffe0ff */
[----:B------:R-:W-:Y:S02]  /*7490*/  @P1 MOV R5, R79 ;  /* 0x0000004f00051202 */ /* 0x000fe40000000f00 */
[----:B------:R-:W-:Y:S01]  /*74a0*/  @P2 LEA.HI.X R11, R4, c[0x0][0x254], R3, 0x1, P5 ;  /* 0x00009500040b2a11 */ /* 0x000fe200028f0c03 */
[----:B------:R-:W-:Y:S02]  /*74b0*/  @P1 IMAD.MOV.U32 R4, RZ, RZ, R76 ;  /* 0x000000ffff041224 */ /* 0x000fe400078e004c */
[----:B------:R-:W-:Y:S02]  /*74c0*/  @P1 IMAD R3, R19, c[0x0][0x258], RZ ;  /* 0x0000960013031a24 */ /* 0x000fe400078e02ff */
[----:B------:R1:W-:Y:S01]  /*74d0*/  @P2 LDGSTS.E.BYPASS.LTC128B.128 [R209+0x1100], [R10.64], !P6 ;  /* 0x011000000ad12fae */ /* 0x0003e2000f101d48 */
[C---:B------:R-:W-:Y:S04]  /*74e0*/  @P1 IMAD.WIDE.U32 R4, R16.reuse, c[0x0][0x258], R4 ;  /* 0x0000960010041a25 */ /* 0x040fe800078e0004 */
[----:B------:R-:W-:Y:S01]  /*74f0*/  @P1 IMAD R3, R16, c[0x0][0x25c], R3 ;  /* 0x0000970010031a24 */ /* 0x000fe200078e0203 */
[C---:B------:R-:W-:Y:S03]  /*7500*/  @P1 LEA R6, P5, R4.reuse, c[0x0][0x250], 0x1 ;  /* 0x0000940004061a11 */ /* 0x040fe600078a08ff */
[----:B------:R-:W-:Y:S02]  /*7510*/  @P1 IMAD.IADD R3, R5, 0x1, R3 ;  /* 0x0000000105031824 */ /* 0x000fe400078e0203 */
[----:B------:R-:W-:Y:S03]  /*7520*/  @P0 IMAD.MOV.U32 R5, RZ, RZ, R79 ;  /* 0x000000ffff050224 */ /* 0x000fe600078e004f */
[----:B------:R-:W-:Y:S01]  /*7530*/  @P1 LEA.HI.X R7, R4, c[0x0][0x254], R3, 0x1, P5 ;  /* 0x0000950004071a11 */ /* 0x000fe200028f0c03 */
[----:B------:R-:W-:Y:S01]  /*7540*/  @P0 IMAD R3, R20, c[0x0][0x258], RZ ;  /* 0x0000960014030a24 */ /* 0x000fe200078e02ff */
[----:B------:R-:W-:Y:S03]  /*7550*/  @P0 MOV R4, R76 ;  /* 0x0000004c00040202 */ /* 0x000fe60000000f00 */
[----:B------:R2:W-:Y:S01]  /*7560*/  @P1 LDGSTS.E.BYPASS.LTC128B.128 [R209+0x1900], [R6.64], !P6 ;  /* 0x0190000006d11fae */ /* 0x0005e2000f101d48 */
[C---:B------:R-:W-:Y:S02]  /*7570*/  @P0 IMAD R3, R17.reuse, c[0x0][0x25c], R3 ;  /* 0x0000970011030a24 */ /* 0x040fe400078e0203 */
[----:B------:R-:W-:Y:S05]  /*7580*/  @P0 IMAD.WIDE.U32 R4, R17, c[0x0][0x258], R4 ;  /* 0x0000960011040a25 */ /* 0x000fea00078e0004 */
[C---:B------:R-:W-:Y:S02]  /*7590*/  @P0 LEA R8, P5, R4.reuse, c[0x0][0x250], 0x1 ;  /* 0x0000940004080a11 */ /* 0x040fe400078a08ff */
[----:B------:R-:W-:Y:S04]  /*75a0*/  @P0 IADD3 R3, R5, R3, RZ ;  /* 0x0000000305030210 */ /* 0x000fe80007ffe0ff */
[----:B------:R-:W-:Y:S01]  /*75b0*/  @P0 LEA.HI.X R9, R4, c[0x0][0x254], R3, 0x1, P5 ;  /* 0x0000950004090a11 */ /* 0x000fe200028f0c03 */
[----:B------:R-:W-:Y:S02]  /*75c0*/  IMAD R3, R81, c[0x0][0x208], RZ ;  /* 0x0000820051037a24 */ /* 0x000fe400078e02ff */
[C---:B------:R-:W-:Y:S02]  /*75d0*/  IMAD.WIDE.U32 R4, R75.reuse, c[0x0][0x208], RZ ;  /* 0x000082004b047a25 */ /* 0x040fe400078e00ff */
[----:B------:R1:W-:Y:S02]  /*75e0*/  @P0 LDGSTS.E.BYPASS.LTC128B.128 [R209+0x2100], [R8.64], !P6 ;  /* 0x0210000008d10fae */ /* 0x0003e4000f101d48 */
[----:B------:R-:W-:Y:S04]  /*75f0*/  IMAD R3, R75, c[0x0][0x20c], R3 ;  /* 0x000083004b037a24 */ /* 0x000fe800078e0203 */
[----:B------:R-:W-:Y:S01]  /*7600*/  IMAD.IADD R5, R5, 0x1, R3 ;  /* 0x0000000105057824 */ /* 0x000fe200078e0203 */
[----:B------:R-:W0:Y:S01]  /*7610*/  LDGDEPBAR ;  /* 0x00000000000079af */ /* 0x000e220000000000 */
[----:B--2---:R-:W-:Y:S02]  /*7620*/  IMAD R6, R89, c[0x0][0x218], RZ ;  /* 0x0000860059067a24 */ /* 0x004fe400078e02ff */
[C---:B------:R-:W-:Y:S04]  /*7630*/  IMAD.WIDE.U32 R4, R74.reuse, c[0x0][0x218], R4 ;  /* 0x000086004a047a25 */ /* 0x040fe800078e0004 */
[----:B------:R-:W-:Y:S01]  /*7640*/  IMAD R6, R74, c[0x0][0x21c], R6 ;  /* 0x000087004a067a24 */ /* 0x000fe200078e0206 */
[----:B------:R-:W-:Y:S04]  /*7650*/  IADD3 R3, P0, R114, R4, RZ ;  /* 0x0000000472037210 */ /* 0x000fe80007f1e0ff */
[----:B------:R-:W-:Y:S02]  /*7660*/  IADD3.X R4, R125, R5, R6, P0, !PT ;  /* 0x000000057d047210 */ /* 0x000fe400007fe406 */
[C---:B------:R-:W-:Y:S04]  /*7670*/  LEA R5, P0, R3.reuse, c[0x0][0x1f8], 0x1 ;  /* 0x00007e0003057a11 */ /* 0x040fe800078008ff */
[----:B------:R-:W-:Y:S01]  /*7680*/  LEA.HI.X R4, R3, c[0x0][0x1fc], R4, 0x1, P0 ;  /* 0x00007f0003047a11 */ /* 0x000fe200000f0c04 */
[----:B------:R1:W2:Y:S01]  /*7690*/  SHFL.IDX PT, R6, R5, RZ, 0x1c1f ;  /* 0x001c1fff05067589 */ /* 0x0002a200000e0000 */
[----:B------:R-:W-:Y:S04]  /*76a0*/  IADD3 R3, R18, R2, RZ ;  /* 0x0000000212037210 */ /* 0x000fe80007ffe0ff */
[----:B------:R-:W-:Y:S01]  /*76b0*/  IMNMX R3, R3, 0x50, PT ;  /* 0x0000005003037817 */ /* 0x000fe20003800200 */
[----:B------:R-:W-:Y:S04]  /*76c0*/  DEPBAR.LE SB0, 0x0 ;  /* 0x000080000000791a */ /* 0x000fe80000000000 */
[----:B------:R1:W3:Y:S01]  /*76d0*/  SHFL.IDX PT, R7, R4, RZ, 0x1c1f ;  /* 0x001c1fff04077589 */ /* 0x0002e200000e0000 */
[----:B------:R-:W-:Y:S06]  /*76e0*/  IMAD.IADD R3, R3, 0x1, -R93 ;  /* 0x0000000103037824 */ /* 0x000fec00078e0a5d */
[----:B------:R-:W-:Y:S01]  /*76f0*/  BAR.SYNC.DEFER_BLOCKING 0x0 ;  /* 0x0000000000007b1d */ /* 0x000fe20000010000 */
[----:B------:R-:W-:Y:S11]  /*7700*/  ISETP.GE.AND P0, PT, R3, 0x1, PT ;  /* 0x000000010300780c */ /* 0x000ff60003f06270 */
[----:B------:R-:W-:Y:S02]  /*7710*/  @!UPT UIADD3 URZ, URZ, URZ, URZ ;  /* 0x0000003f3f3ff290 */ /* 0x000fe4000fffe03f */
[----:B------:R-:W-:-:S05]  /*7720*/  @!P0 BRA `(.L_x_266) ;  /* 0x000000c000008947 */ /* 0x000fca0003800000 */
[C---:B--2---:R-:W-:Y:S11]  /*7730*/  ISETP.GE.AND P1, PT, R84.reuse, c[0x0][0x1d4], PT ;  /* 0x0000750054007a0c */ /* 0x044ff60003f26270 */
[----:B------:R-:W-:Y:S02]  /*7740*/  @!UPT UIADD3 URZ, URZ, URZ, URZ ;  /* 0x0000003f3f3ff290 */ /* 0x000fe4000fffe03f */
[----:B-1----:R-:W1:Y:S01]  /*7750*/  @!P1 LDS.128 R12, [R248] ;  /* 0x00000000f80c9984 */ /* 0x002e620000000c00 */
[CC--:B------:R-:W-:Y:S04]  /*7760*/  @!P1 LEA R8, P0, R84.reuse, R6.reuse, 0x1 ;  /* 0x0000000654089211 */ /* 0x0c0fe800078008ff */
[-C--:B---3--:R-:W-:Y:S02]  /*7770*/  @!P1 LEA.HI.X R9, R84, R7.reuse, R85, 0x1, P0 ;  /* 0x0000000754099211 */ /* 0x088fe400000f0c55 */
[C---:B------:R-:W-:Y:S11]  /*7780*/  ISETP.GE.AND P0, PT, R208.reuse, c[0x0][0x1d4], PT ;  /* 0x00007500d0007a0c */ /* 0x040ff60003f06270 */
[----:B------:R-:W-:Y:S02]  /*7790*/  @!UPT UIADD3 URZ, URZ, URZ, URZ ;  /* 0x0000003f3f3ff290 */ /* 0x000fe4000fffe03f */
[C---:B------:R-:W-:Y:S04]  /*77a0*/  @!P0 LEA R6, P2, R208.reuse, R6, 0x1 ;  /* 0x00000006d0068211 */ /* 0x040fe800078408ff */
[----:B------:R-:W-:Y:S01]  /*77b0*/  @!P0 LEA.HI.X R7, R208, R7, R250, 0x1, P2 ;  /* 0x00000007d0078211 */ /* 0x000fe200010f0cfa */
[----:B-1----:R-:W-:Y:S04]  /*77c0*/  @!P1 ST.E.128 [R8.64], R12 ;  /* 0x0000000c08009985 */ /* 0x002fe8000c101d08 */
[----:B------:R-:W1:Y:S04]  /*77d0*/  @!P0 LDS.128 R8, [R249] ;  /* 0x00000000f9088984 */ /* 0x000e680000000c00 */
[----:B-1----:R1:W-:Y:S02]  /*77e0*/  @!P0 ST.E.128 [R6.64], R8 ;  /* 0x0000000806008985 */ /* 0x0023e4000c101d08 */
.L_x_266:
[----:B--2---:R-:W-:Y:S05]  /*77f0*/  BSYNC B0 ;  /* 0x0000000000007941 */ /* 0x004fea0003800000 */
.L_x_265:
[----:B-1-3--:R1:W2:Y:S01]  /*7800*/  SHFL.IDX PT, R7, R4, 0x1, 0x1c1f ;  /* 0x003c1f0004077f89 */ /* 0x00a2a200000e0000 */
[----:B------:R-:W-:Y:S01]  /*7810*/  ISETP.GE.AND P0, PT, R3, 0x21, PT ;  /* 0x000000210300780c */ /* 0x000fe20003f06270 */
[----:B------:R-:W-:Y:S02]  /*7820*/  BSSY B0, `(.L_x_267) ;  /* 0x000000f000007945 */ /* 0x000fe40003800000 */
[----:B------:R1:W3:Y:S10]  /*7830*/  SHFL.IDX PT, R6, R5, 0x1, 0x1c1f ;  /* 0x003c1f0005067f89 */ /* 0x0002f400000e0000 */
        /* <DEDUP_REMOVED lines=13> */
.L_x_268:
[----:B------:R-:W-:Y:S05]  /*7910*/  BSYNC B0 ;  /* 0x0000000000007941 */ /* 0x000fea0003800000 */
.L_x_267:
[----:B--2---:R2:W4:Y:S01]  /*7920*/  SHFL.IDX PT, R8, R4, 0x2, 0x1c1f ;  /* 0x005c1f0004087f89 */ /* 0x00452200000e0000 */
[----:B------:R-:W-:Y:S01]  /*7930*/  ISETP.GE.AND P0, PT, R3, 0x41, PT ;  /* 0x000000410300780c */ /* 0x000fe20003f06270 */
[----:B------:R-:W-:Y:S02]  /*7940*/  BSSY B0, `(.L_x_269) ;  /* 0x000000f000007945 */ /* 0x000fe40003800000 */
[----:B-1----:R-:W1:Y:S10]  /*7950*/  SHFL.IDX PT, R5, R5, 0x2, 0x1c1f ;  /* 0x005c1f0005057f89 */ /* 0x002e7400000e0000 */
[----:B------:R-:W-:-:S05]  /*7960*/  @!P0 BRA `(.L_x_270) ;  /* 0x000000c000008947 */ /* 0x000fca0003800000 */
[C---:B------:R-:W-:Y:S11]  /*7970*/  ISETP.GE.AND P1, PT, R84.reuse, c[0x0][0x1d4], PT ;  /* 0x0000750054007a0c */ /* 0x040ff60003f26270 */
[----:B------:R-:W-:Y:S02]  /*7980*/  @!UPT UIADD3 URZ, URZ, URZ, URZ ;  /* 0x0000003f3f3ff290 */ /* 0x000fe4000fffe03f */
[CC--:B-1-3--:R-:W-:Y:S04]  /*7990*/  @!P1 LEA R6, P0, R84.reuse, R5.reuse, 0x1 ;  /* 0x0000000554069211 */ /* 0x0cafe800078008ff */
[-C--:B----4-:R-:W-:Y:S02]  /*79a0*/  @!P1 LEA.HI.X R7, R84, R8.reuse, R85, 0x1, P0 ;  /* 0x0000000854079211 */ /* 0x090fe400000f0c55 */
[C---:B------:R-:W-:Y:S11]  /*79b0*/  ISETP.GE.AND P0, PT, R208.reuse, c[0x0][0x1d4], PT ;  /* 0x00007500d0007a0c */ /* 0x040ff60003f06270 */
[----:B------:R-:W-:Y:S02]  /*79c0*/  @!UPT UIADD3 URZ, URZ, URZ, URZ ;  /* 0x0000003f3f3ff290 */ /* 0x000fe4000fffe03f */
[C---:B--2---:R-:W-:Y:S04]  /*79d0*/  @!P0 LEA R4, P2, R208.reuse, R5, 0x1 ;  /* 0x00000005d0048211 */ /* 0x044fe800078408ff */
[----:B------:R-:W-:Y:S02]  /*79e0*/  @!P0 LEA.HI.X R5, R208, R8, R250, 0x1, P2 ;  /* 0x00000008d0058211 */ /* 0x000fe400010f0cfa */
[----:B------:R-:W1:Y:S04]  /*79f0*/  @!P1 LDS.128 R8, [R248+0x2000] ;  /* 0x00200000f8089984 */ /* 0x000e680000000c00 */
[----:B-1----:R-:W-:Y:S04]  /*7a00*/  @!P1 ST.E.128 [R6.64], R8 ;  /* 0x0000000806009985 */ /* 0x002fe8000c101d08 */
[----:B------:R-:W1:Y:S04]  /*7a10*/  @!P0 LDS.128 R8, [R249+0x2000] ;  /* 0x00200000f9088984 */ /* 0x000e680000000c00 */
[----:B-1----:R1:W-:Y:S02]  /*7a20*/  @!P0 ST.E.128 [R4.64], R8 ;  /* 0x0000000804008985 */ /* 0x0023e4000c101d08 */
.L_x_270:
[----:B------:R-:W-:Y:S05]  /*7a30*/  BSYNC B0 ;  /* 0x0000000000007941 */ /* 0x000fea0003800000 */
.L_x_269:
[C---:B------:R-:W-:Y:S02]  /*7a40*/  ISETP.GT.AND P0, PT, R31.reuse, R119, PT ;  /* 0x000000771f00720c */ /* 0x040fe40003f04270 */
[----:B------:R-:W-:Y:S11]  /*7a50*/  IADD3 R31, R31, -0x1, RZ ;  /* 0xffffffff1f1f7810 */ /* 0x000ff60007ffe0ff */
[----:B---3--:R-:W-:Y:S01]  /*7a60*/  @P0 SHF.R.S32.HI R6, RZ, 0x1f, R31 ;  /* 0x0000001fff060819 */ /* 0x008fe2000001141f */
[----:B------:R-:W-:Y:S02]  /*7a70*/  @P0 IMAD R3, R150, R31, RZ ;  /* 0x0000001f96030224 */ /* 0x000fe400078e02ff */
[----:B-12---:R-:W-:Y:S02]  /*7a80*/  @P0 IMAD.MOV.U32 R4, RZ, RZ, R110 ;  /* 0x000000ffff040224 */ /* 0x006fe400078e006e */
[----:B------:R-:W-:Y:S02]  /*7a90*/  @P0 IMAD.MOV.U32 R5, RZ, RZ, R109 ;  /* 0x000000ffff050224 */ /* 0x000fe400078e006d */
[-C--:B------:R-:W-:Y:S02]  /*7aa0*/  @P0 IMAD R3, R6, R132.reuse, R3 ;  /* 0x0000008406030224 */ /* 0x080fe400078e0203 */
[----:B------:R-:W-:Y:S04]  /*7ab0*/  @P0 IMAD.WIDE.U32 R4, R31, R132, R4 ;  /* 0x000000841f040225 */ /* 0x000fe800078e0004 */
[----:B------:R-:W-:Y:S01]  /*7ac0*/  @P0 IMAD.IADD R3, R5, 0x1, R3 ;  /* 0x0000000105030824 */ /* 0x000fe200078e0203 */
[C---:B------:R-:W-:Y:S04]  /*7ad0*/  @P0 LEA R10, P1, R4.reuse, c[0x0][0x220], 0x1 ;  /* 0x00008800040a0a11 */ /* 0x040fe800078208ff */
[----:B------:R-:W-:Y:S02]  /*7ae0*/  @P0 LEA.HI.X R11, R4, c[0x0][0x224], R3, 0x1, P1 ;  /* 0x00008900040b0a11 */ /* 0x000fe400008f0c03 */
[----:B----4-:R-:W-:Y:S03]  /*7af0*/  @P0 IADD3 R8, P1, R10, R138, RZ ;  /* 0x0000008a0a080210 */ /* 0x010fe60007f3e0ff */
[----:B------:R-:W-:Y:S01]  /*7b00*/  @!PT LDS RZ, [RZ] ;  /* 0x00000000fffff984 */ /* 0x000fe20000000800 */
[----:B------:R-:W-:Y:S01]  /*7b10*/  @!PT LDS RZ, [RZ] ;  /* 0x00000000fffff984 */ /* 0x000fe20000000800 */
[----:B------:R-:W-:Y:S01]  /*7b20*/  @!PT LDS RZ, [RZ] ;  /* 0x00000000fffff984 */ /* 0x000fe20000000800 */
[----:B------:R1:W-:Y:S01]  /*7b30*/  @P0 LDGSTS.E.BYPASS.LTC128B.128 [R209+0x2900], [R10.64], !P6 ;  /* 0x029000000ad10fae */ /* 0x0003e2000f101d48 */
[----:B------:R-:W-:Y:S02]  /*7b40*/  @P0 IADD3.X R9, R11, R130, RZ, P1, !PT ;  /* 0x000000820b090210 */ /* 0x000fe40000ffe4ff */
[-C--:B------:R-:W-:Y:S03]  /*7b50*/  @P0 IADD3 R6, P1, R8, R138.reuse, RZ ;  /* 0x0000008a08060210 */ /* 0x080fe60007f3e0ff */
[----:B------:R1:W-:Y:S02]  /*7b60*/  @P0 LDGSTS.E.BYPASS.LTC128B.128 [R209+0x3100], [R8.64], !P6 ;  /* 0x0310000008d10fae */ /* 0x0003e4000f101d48 */
[--C-:B------:R-:W-:Y:S01]  /*7b70*/  @P0 IMAD.X R7, R9, 0x1, R130.reuse, P1 ;  /* 0x0000000109070824 */ /* 0x100fe200008e0682 */
[-C--:B------:R-:W-:Y:S04]  /*7b80*/  @P0 IADD3 R4, P1, R6, R138.reuse, RZ ;  /* 0x0000008a06040210 */ /* 0x080fe80007f3e0ff */
[----:B------:R1:W-:Y:S01]  /*7b90*/  @P0 LDGSTS.E.BYPASS.LTC128B.128 [R209+0x3900], [R6.64], !P6 ;  /* 0x0390000006d10fae */ /* 0x0003e2000f101d48 */
[----:B------:R-:W-:Y:S01]  /*7ba0*/  @P0 IMAD.X R5, R7, 0x1, R130, P1 ;  /* 0x0000000107050824 */ /* 0x000fe200008e0682 */
[----:B------:R-:W-:Y:S04]  /*7bb0*/  @P0 IADD3 R12, P1, R4, R138, RZ ;  /* 0x0000008a040c0210 */ /* 0x000fe80007f3e0ff */
[----:B------:R1:W-:Y:S01]  /*7bc0*/  @P0 LDGSTS.E.BYPASS.LTC128B.128 [R209+0x4100], [R4.64], !P6 ;  /* 0x0410000004d10fae */ /* 0x0003e2000f101d48 */
[----:B------:R-:W-:Y:S05]  /*7bd0*/  @P0 IADD3.X R13, R5, R130, RZ, P1, !PT ;  /* 0x00000082050d0210 */ /* 0x000fea0000ffe4ff */
[----:B------:R1:W-:Y:S04]  /*7be0*/  @P0 LDGSTS.E.BYPASS.LTC128B.128 [R209+0x4900], [R12.64], !P6 ;  /* 0x049000000cd10fae */ /* 0x0003e8000f101d48 */
[----:B------:R-:W0:Y:S01]  /*7bf0*/  LDGDEPBAR ;  /* 0x00000000000079af */ /* 0x000e220000000000 */
[----:B------:R-:W-:-:S05]  /*7c00*/  @P0 BRA `(.L_x_271) ;  /* 0xffffb37000000947 */ /* 0x000fca000383ffff */
[----:B------:R-:W-:Y:S01]  /*7c10*/  WARPSYNC 0xffffffff ;  /* 0xffffffff00007948 */ /* 0x000fe20003800000 */
[----:B------:R-:W-:Y:S06]  /*7c20*/  BAR.SYNC.DEFER_BLOCKING 0x0 ;  /* 0x0000000000007b1d */ /* 0x000fec0000010000 */
.L_x_236:
[----:B------:R-:W-:Y:S01]  /*7c30*/  ISETP.GE.AND P0, PT, R143, 0x1, PT ;  /* 0x000000018f00780c */ /* 0x000fe20003f06270 */
[----:B------:R-:W-:Y:S01]  /*7c40*/  BSSY B0, `(.L_x_272) ;  /* 0x000001f000007945 */ /* 0x000fe20003800000 */
[----:B------:R-:W-:-:S11]  /*7c50*/  MOV R0, RZ ;  /* 0x000000ff00007202 */ /* 0x000fd60000000f00 */
[----:B------:R-:W-:Y:S05]  /*7c60*/  @!P0 BRA `(.L_x_273) ;  /* 0x000001c000008947 */ /* 0x000fea0003800000 */
[----:B------:R-:W-:Y:S01]  /*7c70*/  IABS R2, R129 ;  /* 0x0000008100027213 */ /* 0x000fe20000000000 */
[----:B-1----:R-:W-:Y:S01]  /*7c80*/  IMAD.MOV.U32 R4, RZ, RZ, RZ ;  /* 0x000000ffff047224 */ /* 0x002fe200078e00ff */
[----:B------:R-:W-:Y:S02]  /*7c90*/  IADD3 R6, R131, -0x1, R129 ;  /* 0xffffffff83067810 */ /* 0x000fe40007ffe081 */
[----:B------:R-:W1:Y:S02]  /*7ca0*/  I2F.RP R0, R2 ;  /* 0x0000000200007306 */ /* 0x000e640000209400 */
[----:B------:R-:W-:-:S06]  /*7cb0*/  IABS R8, R6 ;  /* 0x0000000600087213 */ /* 0x000fcc0000000000 */
[----:B-1----:R-:W1:Y:S02]  /*7cc0*/  MUFU.RCP R0, R0 ;  /* 0x0000000000007308 */ /* 0x002e640000001000 */
[----:B-1----:R-:W-:-:S06]  /*7cd0*/  IADD3 R0, R0, 0xffffffe, RZ ;  /* 0x0ffffffe00007810 */ /* 0x002fcc0007ffe0ff */
[----:B------:R-:W1:Y:S02]  /*7ce0*/  F2I.FTZ.U32.TRUNC.NTZ R5, R0 ;  /* 0x0000000000057305 */ /* 0x000e64000021f000 */
        /* <DEDUP_REMOVED lines=20> */
.L_x_273:
[----:B------:R-:W-:Y:S05]  /*7e30*/  BSYNC B0 ;  /* 0x0000000000007941 */ /* 0x000fea0003800000 */
.L_x_272:
[----:B------:R-:W2:Y:S01]  /*7e40*/  LDL R2, [R1+0x80] ;  /* 0x0000800001027983 */ /* 0x000ea20000100800 */
        /* <DEDUP_REMOVED lines=33> */
[----:B--2---:R-:W-:-:S04]  /*8060*/  IMAD R252, R2, R0, RZ ;  /* 0x0000000002fc7224 */ /* 0x004fc800078e02ff */
[--C-:B------:R-:W-:Y:S01]  /*8070*/  IMAD.IADD R2, R252, 0x1, R0.reuse ;  /* 0x00000001fc027824 */ /* 0x100fe200078e0200 */
[----:B------:R-:W-:-:S04]  /*8080*/  PRMT R0, RZ, 0x7610, R0 ;  /* 0x00007610ff007816 */ /* 0x000fc80000000000 */
[----:B------:R-:W-:Y:S02]  /*8090*/  IMNMX R228, R131, R2, PT ;  /* 0x0000000283e47217 */ /* 0x000fe40003800200 */
[----:B------:R-:W-:Y:S02]  /*80a0*/  CS2R R130, SRZ ;  /* 0x0000000000827805 */ /* 0x000fe4000001ff00 */
[----:B------:R-:W-:-:S13]  /*80b0*/  ISETP.GT.AND P0, PT, R228, R252, PT ;  /* 0x000000fce400720c */ /* 0x000fda0003f04270 */
[----:B------:R-:W-:Y:S05]  /*80c0*/  @!P0 BRA `(.L_x_274) ;  /* 0x0000c80000008947 */ /* 0x000fea0003800000 */
[----:B------:R-:W2:Y:S04]  /*80d0*/  LDL R3, [R1+0x48] ;  /* 0x0000480001037983 */ /* 0x000ea80000100800 */
[----:B-1----:R-:W3:Y:S04]  /*80e0*/  LDL R4, [R1+0x4c] ;  /* 0x00004c0001047983 */ /* 0x002ee80000100800 */
[----:B------:R-:W4:Y:S04]  /*80f0*/  LDL R10, [R1+0x2c] ;  /* 0x00002c00010a7983 */ /* 0x000f280000100800 */
[----:B------:R-:W4:Y:S04]  /*8100*/  LDL R6, [R1+0x30] ;  /* 0x0000300001067983 */ /* 0x000f280000100800 */
[----:B------:R-:W4:Y:S04]  /*8110*/  LDL R5, [R1+0x78] ;  /* 0x0000780001057983 */ /* 0x000f280000100800 */
[----:B------:R-:W4:Y:S01]  /*8120*/  LDL R9, [R1+0x50] ;  /* 0x0000500001097983 */ /* 0x000f220000100800 */
[----:B------:R-:W-:-:S04]  /*8130*/  ISETP.NE.U32.AND P0, PT, RZ, c[0x0][0x340], PT ;  /* 0x0000d000ff007a0c */ /* 0x000fc80003f05070 */
[----:B------:R-:W-:Y:S02]  /*8140*/  ISETP.NE.AND.EX P3, PT, RZ, c[0x0][0x344], PT, P0 ;  /* 0x0000d100ff007a0c */ /* 0x000fe40003f65300 */
[----:B------:R-:W-:-:S05]  /*8150*/  SHF.R.S32.HI R0, RZ, 0x1f, R144 ;  /* 0x0000001fff007819 */ /* 0x000fca0000011490 */
[----:B------:R-:W-:-:S04]  /*8160*/  IMAD R0, R0, c[0x0][0x178], RZ ;  /* 0x00005e0000007a24 */ /* 0x000fc800078e02ff */
[----:B------:R-:W-:Y:S02]  /*8170*/  IMAD R0, R144, c[0x0][0x17c], R0 ;  /* 0x00005f0090007a24 */ /* 0x000fe400078e0200 */
[----:B--2---:R-:W-:-:S04]  /*8180*/  @P3 IADD3 R2, P0, R3, c[0x0][0x340], RZ ;  /* 0x0000d00003023a10 */ /* 0x004fc80007f1e0ff */
[----:B---3--:R-:W-:-:S05]  /*8190*/  @P3 IADD3.X R3, R4, c[0x0][0x344], RZ, P0, !PT ;  /* 0x0000d10004033a10 */ /* 0x008fca00007fe4ff */
[----:B------:R1:W5:Y:S01]  /*81a0*/  @P3 LDG.E R8, [R2.64] ;  /* 0x0000000802083981 */ /* 0x000362000c1e1900 */
[----:B------:R-:W-:-:S05]  /*81b0*/  IMAD.MOV.U32 R4, RZ, RZ, c[0x0][0x2c4] ;  /* 0x0000b100ff047624 */ /* 0x000fca00078e00ff */
[----:B------:R-:W-:Y:S02]  /*81c0*/  ISETP.NE.AND P1, PT, R4, 0x1, PT ;  /* 0x000000010400780c */ /* 0x000fe40003f25270 */
[----:B------:R-:W-:Y:S02]  /*81d0*/  ISETP.NE.U32.AND P0, PT, RZ, c[0x0][0x348], PT ;  /* 0x0000d200ff007a0c */ /* 0x000fe40003f05070 */
[----:B----4-:R-:W-:Y:S02]  /*81e0*/  LEA R4, R10, R251, 0x7 ;  /* 0x000000fb0a047211 */ /* 0x010fe400078e38ff */
[----:B------:R-:W-:Y:S02]  /*81f0*/  LOP3.LUT R48, R6, 0xffff, RZ, 0xc0, !PT ;  /* 0x0000ffff06307812 */ /* 0x000fe400078ec0ff */
[----:B------:R-:W-:Y:S01]  /*8200*/  ISETP.NE.AND.EX P0, PT, RZ, c[0x0][0x34c], PT, P0 ;  /* 0x0000d300ff007a0c */ /* 0x000fe20003f05300 */
[----:B------:R-:W2:Y:S03]  /*8210*/  S2R R12, SR_TID.X ;  /* 0x00000000000c7919 */ /* 0x000ea60000002100 */
[----:B------:R-:W-:Y:S01]  /*8220*/  SEL R6, R5, RZ, !P0 ;  /* 0x000000ff05067207 */ /* 0x000fe20004000000 */
[----:B-1----:R-:W-:-:S04]  /*8230*/  IMAD.WIDE.U32 R2, R144, c[0x0][0x178], RZ ;  /* 0x00005e0090027a25 */ /* 0x002fc800078e00ff */
[----:B------:R-:W-:Y:S02]  /*8240*/  IMAD.IADD R3, R3, 0x1, R0 ;  /* 0x0000000103037824 */ /* 0x000fe400078e0200 */
[----:B------:R-:W-:Y:S01]  /*8250*/  @P1 IMAD.HI.U32 R7, R4, c[0x0][0x2c8], RZ ;  /* 0x0000b20004071a27 */ /* 0x000fe200078e00ff */
[----:B------:R-:W-:-:S03]  /*8260*/  SEL R5, R9, RZ, !P0 ;  /* 0x000000ff09057207 */ /* 0x000fc60004000000 */
[----:B------:R-:W-:-:S04]  /*8270*/  IMAD.WIDE.U32 R2, R48, c[0x0][0x1b8], R2 ;  /* 0x00006e0030027a25 */ /* 0x000fc800078e0002 */
[----:B------:R-:W-:Y:S01]  /*8280*/  IMAD.MOV.U32 R0, RZ, RZ, R4 ;  /* 0x000000ffff007224 */ /* 0x000fe200078e0004 */
[----:B------:R-:W-:Y:S01]  /*8290*/  @P1 SHF.R.U32.HI R0, RZ, c[0x0][0x2cc], R7 ;  /* 0x0000b300ff001a19 */ /* 0x000fe20000011607 */
[----:B------:R-:W-:Y:S02]  /*82a0*/  IMAD R3, R48, c[0x0][0x1bc], R3 ;  /* 0x00006f0030037a24 */ /* 0x000fe400078e0203 */
[----:B------:R-:W-:Y:S01]  /*82b0*/  IMAD R6, R6, c[0x0][0x1c0], RZ ;  /* 0x0000700006067a24 */ /* 0x000fe200078e02ff */
[----:B------:R-:W-:Y:S01]  /*82c0*/  SHF.R.S32.HI R7, RZ, 0x1f, R0 ;  /* 0x0000001fff077819 */ /* 0x000fe20000011400 */
[----:B------:R-:W-:-:S04]  /*82d0*/  IMAD.WIDE.U32 R2, R5, c[0x0][0x1c0], R2 ;  /* 0x0000700005027a25 */ /* 0x000fc800078e0002 */
[----:B------:R-:W-:Y:S02]  /*82e0*/  IMAD R6, R5, c[0x0][0x1c4], R6 ;  /* 0x0000710005067a24 */ /* 0x000fe400078e0206 */
[----:B------:R-:W-:-:S04]  /*82f0*/  IMAD.MOV R5, RZ, RZ, -R0 ;  /* 0x000000ffff057224 */ /* 0x000fc800078e0a00 */
[----:B------:R-:W-:Y:S01]  /*8300*/  IMAD R4, R5, c[0x0][0x2c4], R4 ;  /* 0x0000b10005047a24 */ /* 0x000fe200078e0204 */
[----:B------:R-:W-:Y:S01]  /*8310*/  IADD3 R3, R3, R6, RZ ;  /* 0x0000000603037210 */ /* 0x000fe20007ffe0ff */
[----:B------:R-:W-:-:S04]  /*8320*/  IMAD R5, R7, c[0x0][0x1b0], RZ ;  /* 0x00006c0007057a24 */ /* 0x000fc800078e02ff */
[C---:B------:R-:W-:Y:S01]  /*8330*/  IMAD R6, R0.reuse, c[0x0][0x1b4], R5 ;  /* 0x00006d0000067a24 */ /* 0x040fe200078e0205 */
[----:B------:R-:W-:Y:S01]  /*8340*/  SHF.R.S32.HI R5, RZ, 0x1f, R4 ;  /* 0x0000001fff057819 */ /* 0x000fe20000011404 */
[----:B------:R-:W-:Y:S01]  /*8350*/  IMAD.WIDE.U32 R2, R0, c[0x0][0x1b0], R2 ;  /* 0x00006c0000027a25 */ /* 0x000fe200078e0002 */
[----:B--2---:R-:W-:-:S03]  /*8360*/  SHF.R.S32.HI R11, RZ, 0x1f, R12 ;  /* 0x0000001fff0b7819 */ /* 0x004fc6000001140c */
[----:B------:R-:W-:Y:S02]  /*8370*/  IMAD R0, R5, c[0x0][0x1a8], RZ ;  /* 0x00006a0005007a24 */ /* 0x000fe400078e02ff */
[----:B------:R-:W-:Y:S01]  /*8380*/  IMAD.IADD R3, R3, 0x1, R6 ;  /* 0x0000000103037824 */ /* 0x000fe200078e0206 */
[----:B------:R-:W-:Y:S01]  /*8390*/  LEA.HI R11, R11, R12, RZ, 0x3 ;  /* 0x0000000c0b0b7211 */ /* 0x000fe200078f18ff */
[C---:B------:R-:W-:Y:S02]  /*83a0*/  IMAD R0, R4.reuse, c[0x0][0x1ac], R0 ;  /* 0x00006b0004007a24 */ /* 0x040fe400078e0200 */
[----:B------:R-:W-:Y:S01]  /*83b0*/  IMAD.WIDE.U32 R2, R4, c[0x0][0x1a8], R2 ;  /* 0x00006a0004027a25 */ /* 0x000fe200078e0002 */
[----:B------:R-:W-:-:S04]  /*83c0*/  SHF.R.S32.HI R11, RZ, 0x3, R11 ;  /* 0x00000003ff0b7819 */ /* 0x000fc8000001140b */
[----:B------:R-:W-:Y:S02]  /*83d0*/  IADD3 R0, R3, R0, RZ ;  /* 0x0000000003007210 */ /* 0x000fe40007ffe0ff */
[----:B------:R-:W-:Y:S01]  /*83e0*/  LEA R6, P0, R2, c[0x0][0x160], 0x1 ;  /* 0x0000580002067a11 */ /* 0x000fe200078008ff */
[----:B------:R-:W-:Y:S01]  /*83f0*/  IMAD R4, R10, 0x80, R11 ;  /* 0x000000800a047824 */ /* 0x000fe200078e020b */
[----:B------:R-:W-:Y:S02]  /*8400*/  ISETP.GE.AND P2, PT, R244, c[0x0][0x198], PT ;  /* 0x00006600f4007a0c */ /* 0x000fe40003f46270 */
[----:B------:R-:W-:Y:S02]  /*8410*/  LEA.HI.X R5, R2, c[0x0][0x164], R0, 0x1, P0 ;  /* 0x0000590002057a11 */ /* 0x000fe400000f0c00 */
[----:B------:R-:W-:Y:S02]  /*8420*/  IADD3 R161, R228, -0x1, RZ ;  /* 0xffffffffe4a17810 */ /* 0x000fe40007ffe0ff */
[----:B------:R-:W-:Y:S01]  /*8430*/  @!P3 MOV R8, R9 ;  /* 0x000000090008b202 */ /* 0x000fe20000000f00 */
[----:B------:R-:W-:Y:S05]  /*8440*/  BRA.DIV ~URZ, `(.L_x_275) ;  /* 0x000105127f007947 */ /* 0x000fea000b800000 */
[----:B------:R1:W2:Y:S02]  /*8450*/  SHFL.IDX PT, R7, R5, RZ, 0x181f ;  /* 0x00181fff05077589 */ /* 0x0002a400000e0000 */
.L_x_415:
[----:B------:R-:W-:Y:S05]  /*8460*/  BRA.DIV ~URZ, `(.L_x_276) ;  /* 0x000105627f007947 */ /* 0x000fea000b800000 */
[----:B------:R3:W4:Y:S02]  /*8470*/  SHFL.IDX PT, R2, R6, RZ, 0x181f ;  /* 0x00181fff06027589 */ /* 0x00072400000e0000 */
.L_x_416:
[----:B------:R-:W-:Y:S01]  /*8480*/  IMAD R0, R147, c[0x0][0x2c4], RZ ;  /* 0x0000b10093007a24 */ /* 0x000fe200078e02ff */
[----:B------:R-:W-:Y:S04]  /*8490*/  BSSY B0, `(.L_x_277) ;  /* 0x0000009000007945 */ /* 0x000fe80003800000 */
[----:B------:R-:W-:-:S13]  /*84a0*/  ISETP.GE.AND P0, PT, R4, R0, PT ;  /* 0x000000000400720c */ /* 0x000fda0003f06270 */
[----:B------:R-:W-:Y:S05]  /*84b0*/  @P0 BRA `(.L_x_278) ;  /* 0x0000006000000947 */ /* 0x000fea0003800000 */
[----:B----4-:R-:W-:-:S04]  /*84c0*/  LEA R2, P0, R244, R2, 0x1 ;  /* 0x00000002f4027211 */ /* 0x010fc800078008ff */
[----:B--2---:R-:W-:-:S05]  /*84d0*/  LEA.HI.X R3, R244, R7, R245, 0x1, P0 ;  /* 0x00000007f4037211 */ /* 0x004fca00000f0cf5 */
[----:B------:R-:W-:Y:S01]  /*84e0*/  @!PT LDS RZ, [RZ] ;  /* 0x00000000fffff984 */ /* 0x000fe20000000800 */
[----:B------:R-:W-:Y:S01]  /*84f0*/  @!PT LDS RZ, [RZ] ;  /* 0x00000000fffff984 */ /* 0x000fe20000000800 */
[----:B------:R-:W-:Y:S01]  /*8500*/  @!PT LDS RZ, [RZ] ;  /* 0x00000000fffff984 */ /* 0x000fe20000000800 */
[----:B------:R2:W-:Y:S04]  /*8510*/  LDGSTS.E.BYPASS.LTC128B.128 [R209+0x5100], [R2.64], !P2 ;  /* 0x0510000002d17fae */ /* 0x0005e8000d101d48 */
.L_x_278:
[----:B------:R-:W-:Y:S05]  /*8520*/  BSYNC B0 ;  /* 0x0000000000007941 */ /* 0x000fea0003800000 */
.L_x_277:
[----:B------:R-:W-:Y:S05]  /*8530*/  BRA.DIV ~URZ, `(.L_x_279) ;  /* 0x000105027f007947 */ /* 0x000fea000b800000 */
[----:B--2---:R2:W1:Y:S04]  /*8540*/  SHFL.IDX PT, R7, R5, 0x1, 0x181f ;  /* 0x00381f0005077f89 */ /* 0x00446800000e0000 */
[----:B----4-:R2:W4:Y:S02]  /*8550*/  SHFL.IDX PT, R2, R6, 0x1, 0x181f ;  /* 0x00381f0006027f89 */ /* 0x01052400000e0000 */
.L_x_417:
[----:B------:R-:W-:Y:S01]  /*8560*/  IADD3 R3, R4, 0x10, RZ ;  /* 0x0000001004037810 */ /* 0x000fe20007ffe0ff */
[----:B------:R-:W-:Y:S03]  /*8570*/  BSSY B0, `(.L_x_280) ;  /* 0x0000009000007945 */ /* 0x000fe60003800000 */
[----:B------:R-:W-:-:S13]  /*8580*/  ISETP.GE.AND P0, PT, R3, R0, PT ;  /* 0x000000000300720c */ /* 0x000fda0003f06270 */
[----:B------:R-:W-:Y:S05]  /*8590*/  @P0 BRA `(.L_x_281) ;  /* 0x0000006000000947 */ /* 0x000fea0003800000 */
[----:B----4-:R-:W-:-:S04]  /*85a0*/  LEA R2, P0, R244, R2, 0x1 ;  /* 0x00000002f4027211 */ /* 0x010fc800078008ff */
[----:B-1----:R-:W-:-:S05]  /*85b0*/  LEA.HI.X R3, R244, R7, R245, 0x1, P0 ;  /* 0x00000007f4037211 */ /* 0x002fca00000f0cf5 */
[----:B------:R-:W-:Y:S01]  /*85c0*/  @!PT LDS RZ, [RZ] ;  /* 0x00000000fffff984 */ /* 0x000fe20000000800 */
[----:B------:R-:W-:Y:S01]  /*85d0*/  @!PT LDS RZ, [RZ] ;  /* 0x00000000fffff984 */ /* 0x000fe20000000800 */
[----:B------:R-:W-:Y:S01]  /*85e0*/  @!PT LDS RZ, [RZ] ;  /* 0x00000000fffff984 */ /* 0x000fe20000000800 */
[----:B------:R1:W-:Y:S04]  /*85f0*/  LDGSTS.E.BYPASS.LTC128B.128 [R209+0x5900], [R2.64], !P2 ;  /* 0x0590000002d17fae */ /* 0x0003e8000d101d48 */
.L_x_281:
[----:B------:R-:W-:Y:S05]  /*8600*/  BSYNC B0 ;  /* 0x0000000000007941 */ /* 0x000fea0003800000 */
.L_x_280:
[----:B------:R-:W-:Y:S05]  /*8610*/  BRA.DIV ~URZ, `(.L_x_282) ;  /* 0x000104f27f007947 */ /* 0x000fea000b800000 */
[----:B-1----:R1:W2:Y:S02]  /*8620*/  SHFL.IDX PT, R7, R5, 0x2, 0x181f ;  /* 0x00581f0005077f89 */ /* 0x0022a400000e0000 */
.L_x_418:
[----:B------:R-:W-:Y:S05]  /*8630*/  BRA.DIV ~URZ, `(.L_x_283) ;  /* 0x000105427f007947 */ /* 0x000fea000b800000 */
[----:B----4-:R4:W1:Y:S02]  /*8640*/  SHFL.IDX PT, R2, R6, 0x2, 0x181f ;  /* 0x00581f0006027f89 */ /* 0x01086400000e0000 */
.L_x_419:
[----:B------:R-:W-:Y:S01]  /*8650*/  IADD3 R3, R4, 0x20, RZ ;  /* 0x0000002004037810 */ /* 0x000fe20007ffe0ff */
[----:B------:R-:W-:Y:S03]  /*8660*/  BSSY B0, `(.L_x_284) ;  /* 0x0000009000007945 */ /* 0x000fe60003800000 */
[----:B------:R-:W-:-:S13]  /*8670*/  ISETP.GE.AND P0, PT, R3, R0, PT ;  /* 0x000000000300720c */ /* 0x000fda0003f06270 */
[----:B------:R-:W-:Y:S05]  /*8680*/  @P0 BRA `(.L_x_285) ;  /* 0x0000006000000947 */ /* 0x000fea0003800000 */
[----:B-1----:R-:W-:-:S04]  /*8690*/  LEA R2, P0, R244, R2, 0x1 ;  /* 0x00000002f4027211 */ /* 0x002fc800078008ff */
[----:B--2---:R-:W-:-:S05]  /*86a0*/  LEA.HI.X R3, R244, R7, R245, 0x1, P0 ;  /* 0x00000007f4037211 */ /* 0x004fca00000f0cf5 */
[----:B------:R-:W-:Y:S01]  /*86b0*/  @!PT LDS RZ, [RZ] ;  /* 0x00000000fffff984 */ /* 0x000fe20000000800 */
[----:B------:R-:W-:Y:S01]  /*86c0*/  @!PT LDS RZ, [RZ] ;  /* 0x00000000fffff984 */ /* 0x000fe20000000800 */
[----:B------:R-:W-:Y:S01]  /*86d0*/  @!PT LDS RZ, [RZ] ;  /* 0x00000000fffff984 */ /* 0x000fe20000000800 */
[----:B------:R1:W-:Y:S04]  /*86e0*/  LDGSTS.E.BYPASS.LTC128B.128 [R209+0x6100], [R2.64], !P2 ;  /* 0x0610000002d17fae */ /* 0x0003e8000d101d48 */
.L_x_285:
[----:B------:R-:W-:Y:S05]  /*86f0*/  BSYNC B0 ;  /* 0x0000000000007941 */ /* 0x000fea0003800000 */
.L_x_284:
[----:B------:R-:W-:Y:S05]  /*8700*/  BRA.DIV ~URZ, `(.L_x_286) ;  /* 0x000104e27f007947 */ /* 0x000fea000b800000 */
[----:B--2---:R2:W3:Y:S04]  /*8710*/  SHFL.IDX PT, R7, R5, 0x3, 0x181f ;  /* 0x00781f0005077f89 */ /* 0x0044e800000e0000 */
[----:B-1----:R2:W1:Y:S02]  /*8720*/  SHFL.IDX PT, R2, R6, 0x3, 0x181f ;  /* 0x00781f0006027f89 */ /* 0x00246400000e0000 */
.L_x_420:
[----:B------:R-:W-:Y:S01]  /*8730*/  IADD3 R3, R4, 0x30, RZ ;  /* 0x0000003004037810 */ /* 0x000fe20007ffe0ff */
[----:B------:R-:W-:Y:S03]  /*8740*/  BSSY B0, `(.L_x_287) ;  /* 0x0000009000007945 */ /* 0x000fe60003800000 */
[----:B------:R-:W-:-:S13]  /*8750*/  ISETP.GE.AND P0, PT, R3, R0, PT ;  /* 0x000000000300720c */ /* 0x000fda0003f06270 */
[----:B------:R-:W-:Y:S05]  /*8760*/  @P0 BRA `(.L_x_288) ;  /* 0x0000006000000947 */ /* 0x000fea0003800000 */
[----:B-1----:R-:W-:-:S04]  /*8770*/  LEA R2, P0, R244, R2, 0x1 ;  /* 0x00000002f4027211 */ /* 0x002fc800078008ff */
[----:B---3--:R-:W-:-:S05]  /*8780*/  LEA.HI.X R3, R244, R7, R245, 0x1, P0 ;  /* 0x00000007f4037211 */ /* 0x008fca00000f0cf5 */
[----:B------:R-:W-:Y:S01]  /*8790*/  @!PT LDS RZ, [RZ] ;  /* 0x00000000fffff984 */ /* 0x000fe20000000800 */
[----:B------:R-:W-:Y:S01]  /*87a0*/  @!PT LDS RZ, [RZ] ;  /* 0x00000000fffff984 */ /* 0x000fe20000000800 */
[----:B------:R-:W-:Y:S01]  /*87b0*/  @!PT LDS RZ, [RZ] ;  /* 0x00000000fffff984 */ /* 0x000fe20000000800 */
[----:B------:R1:W-:Y:S04]  /*87c0*/  LDGSTS.E.BYPASS.LTC128B.128 [R209+0x6900], [R2.64], !P2 ;  /* 0x0690000002d17fae */ /* 0x0003e8000d101d48 */
.L_x_288:
[----:B------:R-:W-:Y:S05]  /*87d0*/  BSYNC B0 ;  /* 0x0000000000007941 */ /* 0x000fea0003800000 */
.L_x_287:
[----:B------:R-:W-:Y:S05]  /*87e0*/  BRA.DIV ~URZ, `(.L_x_289) ;  /* 0x000104d27f007947 */ /* 0x000fea000b800000 */
[----:B---3--:R3:W2:Y:S02]  /*87f0*/  SHFL.IDX PT, R7, R5, 0x4, 0x181f ;  /* 0x00981f0005077f89 */ /* 0x0086a400000e0000 */
.L_x_421:
[----:B------:R-:W-:Y:S05]  /*8800*/  BRA.DIV ~URZ, `(.L_x_290) ;  /* 0x000105227f007947 */ /* 0x000fea000b800000 */
[----:B-1----:R1:W3:Y:S02]  /*8810*/  SHFL.IDX PT, R2, R6, 0x4, 0x181f ;  /* 0x00981f0006027f89 */ /* 0x0022e400000e0000 */
.L_x_422:
[----:B------:R-:W-:Y:S01]  /*8820*/  IADD3 R3, R4, 0x40, RZ ;  /* 0x0000004004037810 */ /* 0x000fe20007ffe0ff */
[----:B------:R-:W-:Y:S03]  /*8830*/  BSSY B0, `(.L_x_291) ;  /* 0x0000009000007945 */ /* 0x000fe60003800000 */
[----:B------:R-:W-:-:S13]  /*8840*/  ISETP.GE.AND P0, PT, R3, R0, PT ;  /* 0x000000000300720c */ /* 0x000fda0003f06270 */
[----:B------:R-:W-:Y:S05]  /*8850*/  @P0 BRA `(.L_x_292) ;  /* 0x0000006000000947 */ /* 0x000fea0003800000 */
[----:B---3--:R-:W-:-:S04]  /*8860*/  LEA R2, P0, R244, R2, 0x1 ;  /* 0x00000002f4027211 */ /* 0x008fc800078008ff */
[----:B--2---:R-:W-:-:S05]  /*8870*/  LEA.HI.X R3, R244, R7, R245, 0x1, P0 ;  /* 0x00000007f4037211 */ /* 0x004fca00000f0cf5 */
[----:B------:R-:W-:Y:S01]  /*8880*/  @!PT LDS RZ, [RZ] ;  /* 0x00000000fffff984 */ /* 0x000fe20000000800 */
[----:B------:R-:W-:Y:S01]  /*8890*/  @!PT LDS RZ, [RZ] ;  /* 0x00000000fffff984 */ /* 0x000fe20000000800 */
[----:B------:R-:W-:Y:S01]  /*88a0*/  @!PT LDS RZ, [RZ] ;  /* 0x00000000fffff984 */ /* 0x000fe20000000800 */
[----:B------:R2:W-:Y:S04]  /*88b0*/  LDGSTS.E.BYPASS.LTC128B.128 [R209+0x7100], [R2.64], !P2 ;  /* 0x0710000002d17fae */ /* 0x0005e8000d101d48 */
.L_x_292:
[----:B------:R-:W-:Y:S05]  /*88c0*/  BSYNC B0 ;  /* 0x0000000000007941 */ /* 0x000fea0003800000 */
.L_x_291:
[----:B------:R-:W-:Y:S05]  /*88d0*/  BRA.DIV ~URZ, `(.L_x_293) ;  /* 0x000104c27f007947 */ /* 0x000fea000b800000 */
[----:B--2---:R2:W1:Y:S04]  /*88e0*/  SHFL.IDX PT, R7, R5, 0x5, 0x181f ;  /* 0x00b81f0005077f89 */ /* 0x00446800000e0000 */
[----:B---3--:R2:W3:Y:S02]  /*88f0*/  SHFL.IDX PT, R2, R6, 0x5, 0x181f ;  /* 0x00b81f0006027f89 */ /* 0x0084e400000e0000 */
.L_x_423:
[----:B------:R-:W-:Y:S01]  /*8900*/  IADD3 R3, R4, 0x50, RZ ;  /* 0x0000005004037810 */ /* 0x000fe20007ffe0ff */
[----:B------:R-:W-:Y:S03]  /*8910*/  BSSY B0, `(.L_x_294) ;  /* 0x0000009000007945 */ /* 0x000fe60003800000 */
[----:B------:R-:W-:-:S13]  /*8920*/  ISETP.GE.AND P0, PT, R3, R0, PT ;  /* 0x000000000300720c */ /* 0x000fda0003f06270 */
[----:B------:R-:W-:Y:S05]  /*8930*/  @P0 BRA `(.L_x_295) ;  /* 0x0000006000000947 */ /* 0x000fea0003800000 */
[----:B---3--:R-:W-:-:S04]  /*8940*/  LEA R2, P0, R244, R2, 0x1 ;  /* 0x00000002f4027211 */ /* 0x008fc800078008ff */
[----:B-1----:R-:W-:-:S05]  /*8950*/  LEA.HI.X R3, R244, R7, R245, 0x1, P0 ;  /* 0x00000007f4037211 */ /* 0x002fca00000f0cf5 */
[----:B------:R-:W-:Y:S01]  /*8960*/  @!PT LDS RZ, [RZ] ;  /* 0x00000000fffff984 */ /* 0x000fe20000000800 */
[----:B------:R-:W-:Y:S01]  /*8970*/  @!PT LDS RZ, [RZ] ;  /* 0x00000000fffff984 */ /* 0x000fe20000000800 */
[----:B------:R-:W-:Y:S01]  /*8980*/  @!PT LDS RZ, [RZ] ;  /* 0x00000000fffff984 */ /* 0x000fe20000000800 */
[----:B------:R1:W-:Y:S04]  /*8990*/  LDGSTS.E.BYPASS.LTC128B.128 [R209+0x7900], [R2.64], !P2 ;  /* 0x0790000002d17fae */ /* 0x0003e8000d101d48 */
.L_x_295:
[----:B------:R-:W-:Y:S05]  /*89a0*/  BSYNC B0 ;  /* 0x0000000000007941 */ /* 0x000fea0003800000 */
.L_x_294:
[----:B------:R-:W-:Y:S05]  /*89b0*/  BRA.DIV ~URZ, `(.L_x_296) ;  /* 0x000104b27f007947 */ /* 0x000fea000b800000 */
[----:B-1----:R1:W2:Y:S02]  /*89c0*/  SHFL.IDX PT, R7, R5, 0x6, 0x181f ;  /* 0x00d81f0005077f89 */ /* 0x0022a400000e0000 */
.L_x_424:
[----:B------:R-:W-:Y:S05]  /*89d0*/  BRA.DIV ~URZ, `(.L_x_297) ;  /* 0x000105027f007947 */ /* 0x000fea000b800000 */
[----:B---3--:R3:W1:Y:S02]  /*89e0*/  SHFL.IDX PT, R2, R6, 0x6, 0x181f ;  /* 0x00d81f0006027f89 */ /* 0x00866400000e0000 */
.L_x_425:
        /* <DEDUP_REMOVED lines=10> */
.L_x_299:
[----:B------:R-:W-:Y:S05]  /*8a90*/  BSYNC B0 ;  /* 0x0000000000007941 */ /* 0x000fea0003800000 */
.L_x_298:
[----:B------:R-:W-:Y:S05]  /*8aa0*/  BRA.DIV ~URZ, `(.L_x_300) ;  /* 0x000104a27f007947 */ /* 0x000fea000b800000 */
[----:B-12---:R-:W1:Y:S04]  /*8ab0*/  SHFL.IDX PT, R5, R5, 0x7, 0x181f ;  /* 0x00f81f0005057f89 */ /* 0x006e6800000e0000 */
[----:B------:R2:W3:Y:S02]  /*8ac0*/  SHFL.IDX PT, R3, R6, 0x7, 0x181f ;  /* 0x00f81f0006037f89 */ /* 0x0004e400000e0000 */
.L_x_426:
[----:B------:R-:W-:Y:S01]  /*8ad0*/  IADD3 R2, R4, 0x70, RZ ;  /* 0x0000007004027810 */ /* 0x000fe20007ffe0ff */
[----:B-----5:R-:W-:-:S03]  /*8ae0*/  IMAD.WIDE.U32 R168, R8, c[0x0][0x2b0], RZ ;  /* 0x0000ac0008a87a25 */ /* 0x020fc600078e00ff */
[----:B------:R-:W-:Y:S02]  /*8af0*/  ISETP.GE.AND P0, PT, R2, R0, PT ;  /* 0x000000000200720c */ /* 0x000fe40003f06270 */
[----:B------:R2:W-:Y:S11]  /*8b00*/  STL.64 [R1+0x18], R168 ;  /* 0x000018a801007387 */ /* 0x0005f60000100a00 */
[----:B---3--:R-:W-:-:S04]  /*8b10*/  @!P0 LEA R2, P1, R244, R3, 0x1 ;  /* 0x00000003f4028211 */ /* 0x008fc800078208ff */
[----:B-1----:R-:W-:-:S05]  /*8b20*/  @!P0 LEA.HI.X R3, R244, R5, R245, 0x1, P1 ;  /* 0x00000005f4038211 */ /* 0x002fca00008f0cf5 */
[----:B------:R-:W-:Y:S01]  /*8b30*/  @!PT LDS RZ, [RZ] ;  /* 0x00000000fffff984 */ /* 0x000fe20000000800 */
[----:B------:R-:W-:Y:S01]  /*8b40*/  @!PT LDS RZ, [RZ] ;  /* 0x00000000fffff984 */ /* 0x000fe20000000800 */
[----:B------:R-:W-:Y:S01]  /*8b50*/  @!PT LDS RZ, [RZ] ;  /* 0x00000000fffff984 */ /* 0x000fe20000000800 */
[----:B------:R1:W-:Y:S04]  /*8b60*/  @!P0 LDGSTS.E.BYPASS.LTC128B.128 [R209+0x8900], [R2.64], !P2 ;  /* 0x0890000002d18fae */ /* 0x0003e8000d101d48 */
[----:B------:R-:W0:Y:S01]  /*8b70*/  LDGDEPBAR ;  /* 0x00000000000079af */ /* 0x000e220000000000 */
[----:B------:R-:W-:Y:S01]  /*8b80*/  WARPSYNC 0xffffffff ;  /* 0xffffffff00007948 */ /* 0x000fe20003800000 */
[----:B-1----:R-:W-:-:S05]  /*8b90*/  SHF.R.S32.HI R2, RZ, 0x1f, R8 ;  /* 0x0000001fff027819 */ /* 0x002fca0000011408 */
[----:B------:R-:W-:-:S04]  /*8ba0*/  IMAD R2, R2, c[0x0][0x2b0], RZ ;  /* 0x0000ac0002027a24 */ /* 0x000fc800078e02ff */
[----:B------:R-:W-:-:S04]  /*8bb0*/  IMAD R2, R8, c[0x0][0x2b4], R2 ;  /* 0x0000ad0008027a24 */ /* 0x000fc800078e0202 */
[----:B------:R-:W-:-:S05]  /*8bc0*/  IMAD.IADD R166, R169, 0x1, R2 ;  /* 0x00000001a9a67824 */ /* 0x000fca00078e0202 */
[----:B------:R2:W-:Y:S02]  /*8bd0*/  STL [R1+0x20], R166 ;  /* 0x000020a601007387 */ /* 0x0005e40000100800 */
[----:B------:R-:W3:Y:S01]  /*8be0*/  LDL R167, [R1+0x24] ;  /* 0x0000240001a77983 */ /* 0x000ee20000100800 */
[----:B------:R-:W-:Y:S02]  /*8bf0*/  IMAD.MOV.U32 R159, RZ, RZ, 0x50 ;  /* 0x00000050ff9f7424 */ /* 0x000fe400078e00ff */
[----:B------:R-:W-:Y:S02]  /*8c00*/  IMAD.MOV.U32 R162, RZ, RZ, c[0x0][0x2b8] ;  /* 0x0000ae00ffa27624 */ /* 0x000fe400078e00ff */
[----:B------:R-:W-:Y:S02]  /*8c10*/  IMAD R159, R228, R159, -0x50 ;  /* 0xffffffb0e49f7424 */ /* 0x000fe400078e029f */
[----:B------:R-:W-:Y:S01]  /*8c20*/  IMAD.MOV.U32 R235, RZ, RZ, RZ ;  /* 0x000000ffffeb7224 */ /* 0x000fe200078e00ff */
[----:B------:R-:W-:Y:S01]  /*8c30*/  BAR.SYNC.DEFER_BLOCKING 0x0 ;  /* 0x0000000000007b1d */ /* 0x000fe20000010000 */
[----:B------:R-:W-:Y:S01]  /*8c40*/  ISETP.NE.AND P1, PT, R162, 0x1, PT ;  /* 0x00000001a200780c */ /* 0x000fe20003f25270 */
[----:B------:R-:W-:-:S05]  /*8c50*/  IMAD.IADD R3, R251, 0x1, R159 ;  /* 0x00000001fb037824 */ /* 0x000fca00078e029f */
[----:B------:R-:W-:-:S04]  /*8c60*/  ISETP.GE.AND P0, PT, R3, R143, PT ;  /* 0x0000008f0300720c */ /* 0x000fc80003f06270 */
[----:B------:R-:W-:Y:S01]  /*8c70*/  ISETP.GT.OR P0, PT, R251, 0x4f, P0 ;  /* 0x0000004ffb00780c */ /* 0x000fe20000704670 */
[----:B---3--:R-:W-:-:S04]  /*8c80*/  IMAD.IADD R3, R3, 0x1, R167 ;  /* 0x0000000103037824 */ /* 0x008fc800078e02a7 */
[----:B------:R-:W-:-:S04]  /*8c90*/  @P1 IMAD.HI.U32 R4, R3, c[0x0][0x2bc], RZ ;  /* 0x0000af0003041a27 */ /* 0x000fc800078e00ff */
[----:B------:R-:W-:Y:S01]  /*8ca0*/  IMAD.MOV.U32 R2, RZ, RZ, R3 ;  /* 0x000000ffff027224 */ /* 0x000fe200078e0003 */
[----:B------:R-:W-:-:S04]  /*8cb0*/  @P1 SHF.R.U32.HI R2, RZ, c[0x0][0x2c0], R4 ;  /* 0x0000b000ff021a19 */ /* 0x000fc80000011604 */
[----:B------:R-:W-:-:S04]  /*8cc0*/  @!P0 IADD3 R5, P1, R2, R168, RZ ;  /* 0x000000a802058210 */ /* 0x000fc80007f3e0ff */
[----:B--2-4-:R-:W-:Y:S02]  /*8cd0*/  @!P0 LEA.HI.X.SX32 R6, R2, R166, 0x1, P1 ;  /* 0x000000a602068211 */ /* 0x014fe400008f0eff */
[----:B------:R-:W-:-:S04]  /*8ce0*/  @!P0 LEA R4, P1, R5, c[0x0][0x2a0], 0x2 ;  /* 0x0000a80005048a11 */ /* 0x000fc800078210ff */
[----:B------:R-:W-:-:S05]  /*8cf0*/  @!P0 LEA.HI.X R5, R5, c[0x0][0x2a4], R6, 0x2, P1 ;  /* 0x0000a90005058a11 */ /* 0x000fca00008f1406 */
[----:B------:R1:W2:Y:S01]  /*8d00*/  @!P0 LDG.E R235, [R4.64] ;  /* 0x0000000804eb8981 */ /* 0x0002a2000c1e1900 */
[----:B------:R-:W-:Y:S01]  /*8d10*/  IMAD.MOV R2, RZ, RZ, -R2 ;  /* 0x000000ffff027224 */ /* 0x000fe200078e0a02 */
[----:B------:R-:W-:Y:S01]  /*8d20*/  BSSY B0, `(.L_x_301) ;  /* 0x000003d000007945 */ /* 0x000fe20003800000 */
[----:B------:R-:W-:Y:S01]  /*8d30*/  IMAD.WIDE.U32 R164, R48, c[0x0][0x1e8], RZ ;  /* 0x00007a0030a47a25 */ /* 0x000fe200078e00ff */
[----:B------:R-:W3:Y:S03]  /*8d40*/  S2R R7, SR_TID.X ;  /* 0x0000000000077919 */ /* 0x000ee60000002100 */
[----:B------:R-:W-:Y:S01]  /*8d50*/  IMAD R240, R2, c[0x0][0x2b8], R3 ;  /* 0x0000ae0002f07a24 */ /* 0x000fe200078e0203 */
[----:B------:R-:W-:Y:S01]  /*8d60*/  STL.64 [R1+0x10], R164 ;  /* 0x000010a401007387 */ /* 0x000fe20000100a00 */
[----:B------:R-:W-:Y:S02]  /*8d70*/  IMAD R163, R48, c[0x0][0x1ec], R165 ;  /* 0x00007b0030a37a24 */ /* 0x000fe400078e02a5 */
[----:B------:R-:W-:Y:S01]  /*8d80*/  IMAD.WIDE.U32 R2, R240, c[0x0][0x1e0], RZ ;  /* 0x00007800f0027a25 */ /* 0x000fe200078e00ff */
[----:B------:R-:W-:-:S02]  /*8d90*/  SHF.R.S32.HI R49, RZ, 0x1f, R240 ;  /* 0x0000001fff317819 */ /* 0x000fc400000114f0 */
[----:B------:R-:W-:Y:S01]  /*8da0*/  STL [R1+0xc], R163 ;  /* 0x00000ca301007387 */ /* 0x000fe20000100800 */
[----:B------:R-:W-:Y:S02]  /*8db0*/  IMAD R160, R161, -0x50, R143 ;  /* 0xffffffb0a1a07824 */ /* 0x000fe400078e028f */
[----:B-1----:R-:W-:Y:S01]  /*8dc0*/  IMAD R4, R49, c[0x0][0x1e0], RZ ;  /* 0x0000780031047a24 */ /* 0x002fe200078e02ff */
[----:B---3--:R-:W-:-:S03]  /*8dd0*/  SHF.R.S32.HI R9, RZ, 0x1f, R7 ;  /* 0x0000001fff097819 */ /* 0x008fc60000011407 */
[----:B------:R-:W-:Y:S01]  /*8de0*/  IMAD R4, R240, c[0x0][0x1e4], R4 ;  /* 0x00007900f0047a24 */ /* 0x000fe200078e0204 */
[----:B------:R-:W-:-:S03]  /*8df0*/  LEA.HI R9, R9, R7, RZ, 0x3 ;  /* 0x0000000709097211 */ /* 0x000fc600078f18ff */
[----:B------:R-:W-:Y:S01]  /*8e00*/  IMAD.IADD R3, R3, 0x1, R4 ;  /* 0x0000000103037824 */ /* 0x000fe200078e0204 */
[----:B------:R-:W-:-:S05]  /*8e10*/  SHF.R.S32.HI R9, RZ, 0x3, R9 ;  /* 0x00000003ff097819 */ /* 0x000fca0000011409 */
[----:B------:R-:W-:-:S05]  /*8e20*/  IMAD.IADD R47, R160, 0x1, -R9 ;  /* 0x00000001a02f7824 */ /* 0x000fca00078e0a09 */
[C---:B------:R-:W-:Y:S02]  /*8e30*/  ISETP.GE.AND P1, PT, R47.reuse, 0x1, PT ;  /* 0x000000012f00780c */ /* 0x040fe40003f26270 */
[----:B------:R-:W-:-:S11]  /*8e40*/  ISETP.GE.AND P4, PT, R47, 0x21, PT ;  /* 0x000000212f00780c */ /* 0x000fd60003f86270 */
[----:B------:R-:W-:Y:S02]  /*8e50*/  @P1 ISETP.GE.AND P5, PT, R244, c[0x0][0x1d4], PT ;  /* 0x00007500f4001a0c */ /* 0x000fe40003fa6270 */
        /* <DEDUP_REMOVED lines=8> */
[----:B------:R-:W-:Y:S01]  /*8ee0*/  SHFL.IDX PT, R9, R2, 0x2, 0x181f ;  /* 0x00581f0002097f89 */ /* 0x000fe200000e0000 */
[----:B------:R-:W-:-:S03]  /*8ef0*/  ISETP.GE.AND P0, PT, R47, 0x11, PT ;  /* 0x000000112f00780c */ /* 0x000fc60003f06270 */
[----:B------:R-:W1:Y:S04]  /*8f00*/  SHFL.IDX PT, R3, R2, RZ, 0x181f ;  /* 0x00181fff02037589 */ /* 0x000e6800000e0000 */
[----:B------:R-:W2:Y:S04]  /*8f10*/  SHFL.IDX PT, R4, R2, 0x1, 0x181f ;  /* 0x00381f0002047f89 */ /* 0x000ea800000e0000 */
[----:B------:R-:W3:Y:S04]  /*8f20*/  SHFL.IDX PT, R7, R8, RZ, 0x181f ;  /* 0x00181fff08077589 */ /* 0x000ee800000e0000 */
[----:B------:R-:W4:Y:S04]  /*8f30*/  SHFL.IDX PT, R5, R8, 0x1, 0x181f ;  /* 0x00381f0008057f89 */ /* 0x000f2800000e0000 */
[----:B------:R-:W-:Y:S04]  /*8f40*/  SHFL.IDX PT, R10, R2, 0x3, 0x181f ;  /* 0x00781f00020a7f89 */ /* 0x000fe800000e0000 */
[----:B------:R-:W5:Y:S01]  /*8f50*/  SHFL.IDX PT, R11, R8, 0x2, 0x181f ;  /* 0x00581f00080b7f89 */ /* 0x000f6200000e0000 */
[----:B-1----:R-:W-:-:S03]  /*8f60*/  @P1 LEA R6, P2, R244, R3, 0x1 ;  /* 0x00000003f4061211 */ /* 0x002fc600078408ff */
[----:B------:R-:W-:Y:S01]  /*8f70*/  SHFL.IDX PT, R2, R2, 0x4, 0x181f ;  /* 0x00981f0002027f89 */ /* 0x000fe200000e0000 */
[----:B--2---:R-:W-:-:S03]  /*8f80*/  @P0 LEA R4, P3, R244, R4, 0x1 ;  /* 0x00000004f4040211 */ /* 0x004fc600078608ff */
[----:B------:R-:W1:Y:S01]  /*8f90*/  SHFL.IDX PT, R3, R8, 0x3, 0x181f ;  /* 0x00781f0008037f89 */ /* 0x000e6200000e0000 */
[C-C-:B---3--:R-:W-:Y:S02]  /*8fa0*/  @P1 LEA.HI.X R7, R244.reuse, R7, R245.reuse, 0x1, P2 ;  /* 0x00000007f4071211 */ /* 0x148fe400010f0cf5 */
[C---:B------:R-:W-:Y:S02]  /*8fb0*/  @P0 ISETP.GE.AND P2, PT, R244.reuse, c[0x0][0x1d4], PT ;  /* 0x00007500f4000a0c */ /* 0x040fe40003f46270 */
[C---:B----4-:R-:W-:Y:S01]  /*8fc0*/  @P0 LEA.HI.X R5, R244.reuse, R5, R245, 0x1, P3 ;  /* 0x00000005f4050211 */ /* 0x050fe200018f0cf5 */
[----:B------:R2:W-:Y:S01]  /*8fd0*/  @P1 LDGSTS.E.BYPASS.LTC128B.128 [R209+0x2900], [R6.64], !P5 ;  /* 0x0290000006d11fae */ /* 0x0005e2000e901d48 */
[----:B------:R-:W-:Y:S02]  /*8fe0*/  ISETP.GE.AND P3, PT, R47, 0x31, PT ;  /* 0x000000312f00780c */ /* 0x000fe40003f66270 */
[----:B------:R-:W-:-:S07]  /*8ff0*/  @P4 ISETP.GE.AND P5, PT, R244, c[0x0][0x1d4], PT ;  /* 0x00007500f4004a0c */ /* 0x000fce0003fa6270 */
[----:B------:R3:W-:Y:S04]  /*9000*/  @P0 LDGSTS.E.BYPASS.LTC128B.128 [R209+0x3100], [R4.64], !P2 ;  /* 0x0310000004d10fae */ /* 0x0007e8000d101d48 */
[C---:B------:R-:W-:Y:S02]  /*9010*/  @P3 ISETP.GE.AND P0, PT, R244.reuse, c[0x0][0x1d4], PT ;  /* 0x00007500f4003a0c */ /* 0x040fe40003f06270 */
[----:B--2---:R-:W-:-:S04]  /*9020*/  @P4 LEA R6, P2, R244, R9, 0x1 ;  /* 0x00000009f4064211 */ /* 0x004fc800078408ff */
[----:B-----5:R-:W-:-:S05]  /*9030*/  @P4 LEA.HI.X R7, R244, R11, R245, 0x1, P2 ;  /* 0x0000000bf4074211 */ /* 0x020fca00010f0cf5 */
[----:B------:R2:W-:Y:S01]  /*9040*/  @P4 LDGSTS.E.BYPASS.LTC128B.128 [R209+0x3900], [R6.64], !P5 ;  /* 0x0390000006d14fae */ /* 0x0005e2000e901d48 */
[----:B---3--:R-:W-:-:S04]  /*9050*/  @P3 LEA R4, P1, R244, R10, 0x1 ;  /* 0x0000000af4043211 */ /* 0x008fc800078208ff */
[----:B-1----:R-:W-:Y:S02]  /*9060*/  @P3 LEA.HI.X R5, R244, R3, R245, 0x1, P1 ;  /* 0x00000003f4053211 */ /* 0x002fe400008f0cf5 */
[----:B------:R2:W1:Y:S04]  /*9070*/  SHFL.IDX PT, R3, R8, 0x4, 0x181f ;  /* 0x00981f0008037f89 */ /* 0x00046800000e0000 */
[----:B------:R2:W-:Y:S01]  /*9080*/  @P3 LDGSTS.E.BYPASS.LTC128B.128 [R209+0x4100], [R4.64], !P0 ;  /* 0x0410000004d13fae */ /* 0x0005e2000c101d48 */
[----:B------:R-:W-:-:S13]  /*9090*/  ISETP.GE.AND P0, PT, R47, 0x41, PT ;  /* 0x000000412f00780c */ /* 0x000fda0003f06270 */
[----:B------:R-:W-:Y:S05]  /*90a0*/  @!P0 BRA `(.L_x_302) ;  /* 0x0000004000008947 */ /* 0x000fea0003800000 */
[C---:B------:R-:W-:Y:S02]  /*90b0*/  ISETP.GE.AND P0, PT, R244.reuse, c[0x0][0x1d4], PT ;  /* 0x00007500f4007a0c */ /* 0x040fe40003f06270 */
[----:B------:R-:W-:-:S04]  /*90c0*/  LEA R2, P1, R244, R2, 0x1 ;  /* 0x00000002f4027211 */ /* 0x000fc800078208ff */
[----:B-1----:R-:W-:-:S07]  /*90d0*/  LEA.HI.X R3, R244, R3, R245, 0x1, P1 ;  /* 0x00000003f4037211 */ /* 0x002fce00008f0cf5 */
[----:B------:R1:W-:Y:S02]  /*90e0*/  LDGSTS.E.BYPASS.LTC128B.128 [R209+0x4900], [R2.64], !P0 ;  /* 0x0490000002d17fae */ /* 0x0003e4000c101d48 */
.L_x_302:
[----:B------:R-:W-:Y:S05]  /*90f0*/  BSYNC B0 ;  /* 0x0000000000007941 */ /* 0x000fea0003800000 */
.L_x_301:
[----:B------:R-:W-:Y:S01]  /*9100*/  ISETP.LT.AND P0, PT, RZ, c[0x0][0x27c], PT ;  /* 0x00009f00ff007a0c */ /* 0x000fe20003f01270 */
[----:B------:R-:W0:-:S12]  /*9110*/  LDGDEPBAR ;  /* 0x00000000000079af */ /* 0x000e180000000000 */
[----:B------:R-:W-:Y:S05]  /*9120*/  @P0 BRA `(.L_x_303) ;  /* 0x0000002000000947 */ /* 0x000fea0003800000 */
[----:B------:R-:W-:-:S04]  /*9130*/  DEPBAR.LE SB0, 0x1 ;  /* 0x000080400000791a */ /* 0x000fc80000000000 */
[----:B------:R-:W-:Y:S05]  /*9140*/  BRA `(.L_x_304) ;  /* 0x0000352000007947 */ /* 0x000fea0003800000 */
.L_x_303:
[----:B------:R-:W3:Y:S01]  /*9150*/  LDL R25, [R1+0x2c] ;  /* 0x00002c0001197983 */ /* 0x000ee20000100800 */
[----:B-1----:R-:W-:Y:S01]  /*9160*/  SHF.R.S32.HI R2, RZ, 0x1f, R142 ;  /* 0x0000001fff027819 */ /* 0x002fe2000001148e */
[----:B------:R-:W-:Y:S01]  /*9170*/  ULDC.U8 UR4, c[0x0][0x298] ;  /* 0x0000a60000047ab9 */ /* 0x000fe20000000000 */
[----:B--2---:R-:W-:Y:S01]  /*9180*/  IMAD.WIDE.U32 R4, R142, c[0x0][0x290], RZ ;  /* 0x0000a4008e047a25 */ /* 0x004fe200078e00ff */
[----:B------:R-:W-:Y:S01]  /*9190*/  ISETP.NE.AND P2, PT, RZ, UR4, PT ;  /* 0x00000004ff007c0c */ /* 0x000fe2000bf45270 */
[----:B------:R-:W-:Y:S02]  /*91a0*/  BSSY B2, `(.L_x_304) ;  /* 0x000034c000027945 */ /* 0x000fe40003800000 */
[C---:B------:R-:W-:Y:S02]  /*91b0*/  IMAD R7, R2.reuse, c[0x0][0x280], RZ ;  /* 0x0000a00002077a24 */ /* 0x040fe400078e02ff */
[----:B------:R-:W-:Y:S02]  /*91c0*/  IMAD R6, R2, c[0x0][0x290], RZ ;  /* 0x0000a40002067a24 */ /* 0x000fe400078e02ff */
[----:B------:R-:W-:-:S04]  /*91d0*/  IMAD.WIDE.U32 R2, R142, c[0x0][0x280], RZ ;  /* 0x0000a0008e027a25 */ /* 0x000fc800078e00ff */
[----:B------:R-:W-:Y:S01]  /*91e0*/  IMAD R9, R142, c[0x0][0x284], R7 ;  /* 0x0000a1008e097a24 */ /* 0x000fe200078e0207 */
[----:B------:R-:W-:Y:S01]  /*91f0*/  LEA R7, P0, R4, c[0x0][0x288], 0x1 ;  /* 0x0000a20004077a11 */ /* 0x000fe200078008ff */
[----:B------:R-:W-:Y:S01]  /*9200*/  IMAD R8, R142, c[0x0][0x294], R6 ;  /* 0x0000a5008e087a24 */ /* 0x000fe200078e0206 */
[----:B------:R-:W-:Y:S02]  /*9210*/  LEA R6, P1, R2, c[0x0][0x270], 0x1 ;  /* 0x00009c0002067a11 */ /* 0x000fe400078208ff */
[----:B------:R-:W-:Y:S02]  /*9220*/  IADD3 R3, R9, R3, RZ ;  /* 0x0000000309037210 */ /* 0x000fe40007ffe0ff */
[----:B------:R-:W-:Y:S02]  /*9230*/  IADD3 R5, R8, R5, RZ ;  /* 0x0000000508057210 */ /* 0x000fe40007ffe0ff */
[----:B------:R-:W-:Y:S02]  /*9240*/  LEA.HI.X R2, R2, c[0x0][0x274], R3, 0x1, P1 ;  /* 0x00009d0002027a11 */ /* 0x000fe400008f0c03 */
[----:B------:R-:W-:-:S02]  /*9250*/  LEA.HI.X R3, R4, c[0x0][0x28c], R5, 0x1, P0 ;  /* 0x0000a30004037a11 */ /* 0x000fc400000f0c05 */
[----:B---3--:R-:W-:Y:S01]  /*9260*/  LEA R4, R25, R93, 0x7 ;  /* 0x0000005d19047211 */ /* 0x008fe200078e38ff */
[----:B------:R-:W-:Y:S05]  /*9270*/  @!P2 BRA `(.L_x_305) ;  /* 0x000019200000a947 */ /* 0x000fea0003800000 */
[----:B------:R-:W-:Y:S01]  /*9280*/  ISETP.GE.AND P0, PT, R4, R0, PT ;  /* 0x000000000400720c */ /* 0x000fe20003f06270 */
[----:B------:R-:W1:Y:S01]  /*9290*/  SHFL.IDX PT, R11, R2, RZ, 0x1c1f ;  /* 0x001c1fff020b7589 */ /* 0x000e6200000e0000 */
[----:B------:R-:W-:Y:S01]  /*92a0*/  BSSY B0, `(.L_x_306) ;  /* 0x0000019000007945 */ /* 0x000fe20003800000 */
[----:B------:R-:W-:Y:S01]  /*92b0*/  CS2R R4, SRZ ;  /* 0x0000000000047805 */ /* 0x000fe2000001ff00 */
[----:B------:R-:W-:Y:S01]  /*92c0*/  CS2R R8, SRZ ;  /* 0x0000000000087805 */ /* 0x000fe2000001ff00 */
[----:B------:R-:W2:Y:S04]  /*92d0*/  SHFL.IDX PT, R10, R6, RZ, 0x1c1f ;  /* 0x001c1fff060a7589 */ /* 0x000ea800000e0000 */
[----:B------:R3:W4:Y:S04]  /*92e0*/  SHFL.IDX PT, R13, R3, RZ, 0x1c1f ;  /* 0x001c1fff030d7589 */ /* 0x00072800000e0000 */
[----:B------:R5:W1:Y:S01]  /*92f0*/  SHFL.IDX PT, R12, R7, RZ, 0x1c1f ;  /* 0x001c1fff070c7589 */ /* 0x000a6200000e0000 */
[----:B---3--:R-:W-:Y:S01]  /*9300*/  CS2R R2, SRZ ;  /* 0x0000000000027805 */ /* 0x008fe2000001ff00 */
[----:B-----5:R-:W-:Y:S01]  /*9310*/  CS2R R6, SRZ ;  /* 0x0000000000067805 */ /* 0x020fe2000001ff00 */
[----:B------:R-:W-:Y:S05]  /*9320*/  @P0 BRA `(.L_x_307) ;  /* 0x0000010000000947 */ /* 0x000fea0003800000 */
[----:B-12-4-:R-:W2:Y:S04]  /*9330*/  LDL R16, [R1+0xd8] ;  /* 0x0000d80001107983 */ /* 0x016ea80000100800 */
[----:B------:R-:W3:Y:S01]  /*9340*/  LDL R18, [R1+0xd4] ;  /* 0x0000d40001127983 */ /* 0x000ee20000100800 */
[----:B------:R-:W-:-:S02]  /*9350*/  ISETP.GE.AND P1, PT, R86, c[0x0][0x27c], PT ;  /* 0x00009f0056007a0c */ /* 0x000fc40003f26270 */
[----:B------:R-:W-:Y:S01]  /*9360*/  ISETP.GE.AND P0, PT, R88, c[0x0][0x27c], PT ;  /* 0x00009f0058007a0c */ /* 0x000fe20003f06270 */
[----:B------:R-:W-:-:S10]  /*9370*/  CS2R R4, SRZ ;  /* 0x0000000000047805 */ /* 0x000fd4000001ff00 */
[----:B------:R-:W-:-:S05]  /*9380*/  @!P1 IMAD.WIDE R2, R86, 0x2, R10 ;  /* 0x0000000256029825 */ /* 0x000fca00078e020a */
[----:B------:R1:W5:Y:S02]  /*9390*/  @!P1 LD.E.64 R8, [R2.64] ;  /* 0x0000000802089980 */ /* 0x000364000c101b00 */
[----:B-1----:R-:W-:Y:S01]  /*93a0*/  CS2R R2, SRZ ;  /* 0x0000000000027805 */ /* 0x002fe2000001ff00 */
[-C--:B--2---:R-:W-:Y:S02]  /*93b0*/  @!P0 IADD3 R14, P3, R10, R16.reuse, RZ ;  /* 0x000000100a0e8210 */ /* 0x084fe40007f7e0ff */
[----:B------:R-:W-:Y:S01]  /*93c0*/  @!P0 IADD3 R10, P2, R12, R16, RZ ;  /* 0x000000100c0a8210 */ /* 0x000fe20007f5e0ff */
[----:B------:R-:W-:-:S04]  /*93d0*/  @!P1 IMAD.WIDE R16, R86, 0x2, R12 ;  /* 0x0000000256109825 */ /* 0x000fc800078e020c */
[--C-:B---3--:R-:W-:Y:S01]  /*93e0*/  @!P0 IMAD.X R15, R11, 0x1, R18.reuse, P3 ;  /* 0x000000010b0f8824 */ /* 0x108fe200018e0612 */
[----:B------:R1:W5:Y:S01]  /*93f0*/  @!P1 LD.E.64 R6, [R16.64] ;  /* 0x0000000810069980 */ /* 0x000362000c101b00 */
[----:B------:R-:W-:-:S03]  /*9400*/  @!P0 IMAD.X R11, R13, 0x1, R18, P2 ;  /* 0x000000010d0b8824 */ /* 0x000fc600010e0612 */
[----:B------:R1:W5:Y:S04]  /*9410*/  @!P0 LD.E.64 R4, [R14.64] ;  /* 0x000000080e048980 */ /* 0x000368000c101b00 */
[----:B------:R1:W5:Y:S02]  /*9420*/  @!P0 LD.E.64 R2, [R10.64] ;  /* 0x000000080a028980 */ /* 0x000364000c101b00 */
.L_x_307:
[----:B-12-4-:R-:W-:Y:S05]  /*9430*/  BSYNC B0 ;  /* 0x0000000000007941 */ /* 0x016fea0003800000 */
.L_x_306:
[--C-:B-----5:R-:W-:Y:S01]  /*9440*/  IMAD.MOV.U32 R17, RZ, RZ, R9.reuse ;  /* 0x000000ffff117224 */ /* 0x120fe200078e0009 */
[--C-:B------:R-:W-:Y:S01]  /*9450*/  SHF.R.U32.HI R13, RZ, 0x10, R9.reuse ;  /* 0x00000010ff0d7819 */ /* 0x100fe20000011609 */
[----:B------:R-:W-:Y:S01]  /*9460*/  IMAD R0, R25, -0x80, R0 ;  /* 0xffffff8019007824 */ /* 0x000fe200078e0200 */
[----:B------:R-:W-:Y:S01]  /*9470*/  SHF.R.U64 R16, R8, 0x10, R9 ;  /* 0x0000001008107819 */ /* 0x000fe20000001209 */
[----:B------:R-:W-:Y:S01]  /*9480*/  IMAD.MOV.U32 R18, RZ, RZ, R8 ;  /* 0x000000ffff127224 */ /* 0x000fe200078e0008 */
[----:B------:R-:W-:Y:S01]  /*9490*/  PRMT R20, R13, 0x5410, R17 ;  /* 0x000054100d147816 */ /* 0x000fe20000000011 */
[--C-:B------:R-:W-:Y:S01]  /*94a0*/  IMAD.MOV.U32 R14, RZ, RZ, R5.reuse ;  /* 0x000000ffff0e7224 */ /* 0x100fe200078e0005 */
[----:B------:R-:W-:Y:S01]  /*94b0*/  IMNMX R17, R0, 0x80, PT ;  /* 0x0000008000117817 */ /* 0x000fe20003800200 */
[----:B------:R-:W-:Y:S01]  /*94c0*/  IMAD.MOV.U32 R15, RZ, RZ, R4 ;  /* 0x000000ffff0f7224 */ /* 0x000fe200078e0004 */
[----:B------:R-:W-:Y:S01]  /*94d0*/  SHF.R.U64 R12, R4, 0x10, R5 ;  /* 0x00000010040c7819 */ /* 0x000fe20000001205 */
[----:B------:R-:W-:Y:S01]  /*94e0*/  IMAD.MOV.U32 R11, RZ, RZ, R6 ;  /* 0x000000ffff0b7224 */ /* 0x000fe200078e0006 */
[----:B------:R-:W-:Y:S01]  /*94f0*/  ISETP.GE.AND P0, PT, R93, R17, PT ;  /* 0x000000115d00720c */ /* 0x000fe20003f06270 */
[----:B------:R-:W-:Y:S01]  /*9500*/  IMAD.MOV.U32 R10, RZ, RZ, R7 ;  /* 0x000000ffff0a7224 */ /* 0x000fe200078e0007 */
[----:B------:R-:W-:Y:S01]  /*9510*/  SHF.R.U32.HI R9, RZ, 0x10, R5 ;  /* 0x00000010ff097819 */ /* 0x000fe20000011605 */
[----:B------:R-:W-:-:S04]  /*9520*/  DEPBAR.LE SB0, 0x1 ;  /* 0x000080400000791a */ /* 0x000fc80000000000 */
[----:B------:R-:W-:Y:S01]  /*9530*/  SHF.R.U64 R8, R6, 0x10, R7 ;  /* 0x0000001006087819 */ /* 0x000fe20000001207 */
[----:B------:R-:W-:Y:S01]  /*9540*/  IMAD.MOV.U32 R6, RZ, RZ, R3 ;  /* 0x000000ffff067224 */ /* 0x000fe200078e0003 */
[----:B------:R-:W-:Y:S01]  /*9550*/  SHF.R.U32.HI R5, RZ, 0x10, R7 ;  /* 0x00000010ff057819 */ /* 0x000fe20000011607 */
[----:B------:R-:W-:Y:S01]  /*9560*/  IMAD.MOV.U32 R7, RZ, RZ, R2 ;  /* 0x000000ffff077224 */ /* 0x000fe200078e0002 */
[--C-:B------:R-:W-:Y:S01]  /*9570*/  SHF.R.U64 R4, R2, 0x10, R3.reuse ;  /* 0x0000001002047819 */ /* 0x100fe20000001203 */
[----:B------:R-:W-:Y:S01]  /*9580*/  BSSY B1, `(.L_x_308) ;  /* 0x000005d000017945 */ /* 0x000fe20003800000 */
[----:B------:R-:W-:Y:S02]  /*9590*/  SHF.R.U32.HI R2, RZ, 0x10, R3 ;  /* 0x00000010ff027819 */ /* 0x000fe40000011603 */
[----:B------:R-:W-:Y:S02]  /*95a0*/  PRMT R19, R16, 0x5410, R18 ;  /* 0x0000541010137816 */ /* 0x000fe40000000012 */
[----:B------:R-:W-:-:S02]  /*95b0*/  PRMT R23, R12, 0x5410, R15 ;  /* 0x000054100c177816 */ /* 0x000fc4000000000f */
[----:B------:R-:W-:Y:S02]  /*95c0*/  PRMT R24, R9, 0x5410, R14 ;  /* 0x0000541009187816 */ /* 0x000fe4000000000e */
[----:B------:R-:W-:Y:S02]  /*95d0*/  PRMT R16, R11, 0x5410, R8 ;  /* 0x000054100b107816 */ /* 0x000fe40000000008 */
[----:B------:R-:W-:Y:S02]  /*95e0*/  PRMT R18, R5, 0x5410, R10 ;  /* 0x0000541005127816 */ /* 0x000fe4000000000a */
[----:B------:R-:W-:Y:S02]  /*95f0*/  PRMT R21, R7, 0x5410, R4 ;  /* 0x0000541007157816 */ /* 0x000fe40000000004 */
[----:B------:R-:W-:Y:S01]  /*9600*/  PRMT R22, R2, 0x5410, R6 ;  /* 0x0000541002167816 */ /* 0x000fe20000000006 */
[----:B------:R-:W-:Y:S06]  /*9610*/  BAR.SYNC.DEFER_BLOCKING 0x0 ;  /* 0x0000000000007b1d */ /* 0x000fec0000010000 */
[----:B------:R-:W-:Y:S05]  /*9620*/  @P0 BRA `(.L_x_309) ;  /* 0x0000052000000947 */ /* 0x000fea0003800000 */
[----:B------:R-:W-:Y:S01]  /*9630*/  ISETP.GE.AND P0, PT, R86, c[0x0][0x27c], PT ;  /* 0x00009f0056007a0c */ /* 0x000fe20003f06270 */
[----:B------:R-:W-:-:S12]  /*9640*/  BSSY B0, `(.L_x_310) ;  /* 0x0000028000007945 */ /* 0x000fd80003800000 */
[----:B------:R-:W-:Y:S05]  /*9650*/  @P0 BRA `(.L_x_311) ;  /* 0x0000026000000947 */ /* 0x000fea0003800000 */
[----:B------:R-:W1:Y:S01]  /*9660*/  LDS.128 R4, [R248+0x5000] ;  /* 0x00500000f8047984 */ /* 0x000e620000000c00 */
[--C-:B------:R-:W-:Y:S02]  /*9670*/  HADD2.F32 R9, -RZ, R16.reuse.H0_H0 ;  /* 0x20000010ff097230 */ /* 0x100fe40000004100 */
[----:B------:R-:W-:Y:S02]  /*9680*/  HADD2.F32 R0, -RZ, R16.H1_H1 ;  /* 0x30000010ff007230 */ /* 0x000fe40000004100 */
[--C-:B------:R-:W-:Y:S02]  /*9690*/  HADD2.F32 R3, -RZ, R19.reuse.H1_H1 ;  /* 0x30000013ff037230 */ /* 0x100fe40000004100 */
[----:B------:R-:W-:Y:S02]  /*96a0*/  HADD2.F32 R2, -RZ, R19.H0_H0 ;  /* 0x20000013ff027230 */ /* 0x000fe40000004100 */
[--C-:B-1----:R-:W-:Y:S02]  /*96b0*/  HADD2.F32 R10, -RZ, R4.reuse.H0_H0 ;  /* 0x20000004ff0a7230 */ /* 0x102fe40000004100 */
[----:B------:R-:W-:-:S02]  /*96c0*/  HADD2.F32 R8, -RZ, R4.H1_H1 ;  /* 0x30000004ff087230 */ /* 0x000fc40000004100 */
[--C-:B------:R-:W-:Y:S01]  /*96d0*/  HADD2.F32 R4, -RZ, R5.reuse.H0_H0 ;  /* 0x20000005ff047230 */ /* 0x100fe20000004100 */
[-C--:B------:R-:W-:Y:S01]  /*96e0*/  FMUL.FTZ R13, R10, R9.reuse ;  /* 0x000000090a0d7220 */ /* 0x080fe20000410000 */
[----:B------:R-:W-:Y:S01]  /*96f0*/  HADD2.F32 R5, -RZ, R5.H1_H1 ;  /* 0x30000005ff057230 */ /* 0x000fe20000004100 */
[----:B------:R-:W-:Y:S01]  /*9700*/  FMUL.FTZ R14, R8, R9 ;  /* 0x00000009080e7220 */ /* 0x000fe20000410000 */
[--C-:B------:R-:W-:Y:S02]  /*9710*/  HADD2.F32 R12, -RZ, R6.reuse.H0_H0 ;  /* 0x20000006ff0c7230 */ /* 0x100fe40000004100 */
[----:B------:R-:W-:Y:S01]  /*9720*/  HADD2.F32 R11, -RZ, R6.H1_H1 ;  /* 0x30000006ff0b7230 */ /* 0x000fe20000004100 */
[-C--:B------:R-:W-:Y:S01]  /*9730*/  FMUL.FTZ R9, R5, R0.reuse ;  /* 0x0000000005097220 */ /* 0x080fe20000410000 */
[--C-:B------:R-:W-:Y:S01]  /*9740*/  HADD2.F32 R6, -RZ, R7.reuse.H0_H0 ;  /* 0x20000007ff067230 */ /* 0x100fe20000004100 */
[----:B------:R-:W-:Y:S01]  /*9750*/  FMUL.FTZ R0, R4, R0 ;  /* 0x0000000004007220 */ /* 0x000fe20000410000 */
[----:B------:R-:W-:Y:S01]  /*9760*/  HADD2.F32 R7, -RZ, R7.H1_H1 ;  /* 0x30000007ff077230 */ /* 0x000fe20000004100 */
[----:B------:R-:W-:-:S02]  /*9770*/  FFMA.FTZ R15, R10, R3, -R14 ;  /* 0x000000030a0f7223 */ /* 0x000fc4000001080e */
[----:B------:R-:W-:Y:S01]  /*9780*/  FFMA.FTZ R14, R8, R3, R13 ;  /* 0x00000003080e7223 */ /* 0x000fe2000001000d */
[----:B------:R-:W-:Y:S01]  /*9790*/  HADD2.F32 R3, -RZ, R20.H1_H1 ;  /* 0x30000014ff037230 */ /* 0x000fe20000004100 */
[-C--:B------:R-:W-:Y:S01]  /*97a0*/  FFMA.FTZ R13, R4, R2.reuse, -R9 ;  /* 0x00000002040d7223 */ /* 0x080fe20000010809 */
[--C-:B------:R-:W-:Y:S01]  /*97b0*/  HADD2.F32 R4, -RZ, R18.reuse.H1_H1 ;  /* 0x30000012ff047230 */ /* 0x100fe20000004100 */
[----:B------:R-:W-:Y:S01]  /*97c0*/  FFMA.FTZ R10, R5, R2, R0 ;  /* 0x00000002050a7223 */ /* 0x000fe20000010000 */
[----:B------:R-:W-:Y:S02]  /*97d0*/  HADD2.F32 R0, -RZ, R18.H0_H0 ;  /* 0x20000012ff007230 */ /* 0x000fe40000004100 */
[----:B------:R-:W-:Y:S01]  /*97e0*/  HADD2.F32 R2, -RZ, R20.H0_H0 ;  /* 0x20000014ff027230 */ /* 0x000fe20000004100 */
[----:B------:R-:W-:Y:S02]  /*97f0*/  FMUL.FTZ R9, R11, R4 ;  /* 0x000000040b097220 */ /* 0x000fe40000410000 */
[----:B------:R-:W-:-:S02]  /*9800*/  FMUL.FTZ R8, R7, R0 ;  /* 0x0000000007087220 */ /* 0x000fc40000410000 */
[----:B------:R-:W-:Y:S02]  /*9810*/  FMUL.FTZ R4, R12, R4 ;  /* 0x000000040c047220 */ /* 0x000fe40000410000 */
[----:B------:R-:W-:Y:S02]  /*9820*/  FMUL.FTZ R5, R6, R0 ;  /* 0x0000000006057220 */ /* 0x000fe40000410000 */
[-C--:B------:R-:W-:Y:S02]  /*9830*/  FFMA.FTZ R9, R12, R3.reuse, -R9 ;  /* 0x000000030c097223 */ /* 0x080fe40000010809 */
[-C--:B------:R-:W-:Y:S02]  /*9840*/  FFMA.FTZ R0, R6, R2.reuse, -R8 ;  /* 0x0000000206007223 */ /* 0x080fe40000010808 */
[----:B------:R-:W-:Y:S01]  /*9850*/  FFMA.FTZ R3, R11, R3, R4 ;  /* 0x000000030b037223 */ /* 0x000fe20000010004 */
[----:B------:R-:W-:Y:S01]  /*9860*/  F2FP.PACK_AB R4, R14, R15 ;  /* 0x0000000f0e04723e */ /* 0x000fe200000000ff */
[----:B------:R-:W-:Y:S01]  /*9870*/  FFMA.FTZ R2, R7, R2, R5 ;  /* 0x0000000207027223 */ /* 0x000fe20000010005 */
[----:B------:R-:W-:-:S02]  /*9880*/  F2FP.PACK_AB R5, R10, R13 ;  /* 0x0000000d0a05723e */ /* 0x000fc400000000ff */
[----:B------:R-:W-:Y:S02]  /*9890*/  F2FP.PACK_AB R6, R3, R9 ;  /* 0x000000090306723e */ /* 0x000fe400000000ff */
[----:B------:R-:W-:-:S05]  /*98a0*/  F2FP.PACK_AB R7, R2, R0 ;  /* 0x000000000207723e */ /* 0x000fca00000000ff */
[----:B------:R1:W-:Y:S02]  /*98b0*/  STS.128 [R248+0x5000], R4 ;  /* 0x00500004f8007388 */ /* 0x0003e40000000c00 */
.L_x_311:
[----:B------:R-:W-:Y:S05]  /*98c0*/  BSYNC B0 ;  /* 0x0000000000007941 */ /* 0x000fea0003800000 */
.L_x_310:
[----:B------:R-:W-:-:S13]  /*98d0*/  ISETP.GE.AND P0, PT, R88, c[0x0][0x27c], PT ;  /* 0x00009f0058007a0c */ /* 0x000fda0003f06270 */
[----:B------:R-:W-:Y:S05]  /*98e0*/  @P0 BRA `(.L_x_309) ;  /* 0x0000026000000947 */ /* 0x000fea0003800000 */
[----:B-1----:R-:W1:Y:S01]  /*98f0*/  LDS.128 R4, [R249+0x5000] ;  /* 0x00500000f9047984 */ /* 0x002e620000000c00 */
        /* <DEDUP_REMOVED lines=37> */
.L_x_309:
[----:B------:R-:W-:Y:S05]  /*9b50*/  BSYNC B1 ;  /* 0x0000000000017941 */ /* 0x000fea0003800000 */
.L_x_308:
[----:B------:R-:W-:Y:S01]  /*9b60*/  IADD3 R0, R93, 0x20, RZ ;  /* 0x000000205d007810 */ /* 0x000fe20007ffe0ff */
[----:B------:R-:W-:Y:S03]  /*9b70*/  BSSY B1, `(.L_x_312) ;  /* 0x0000055000017945 */ /* 0x000fe60003800000 */
[----:B------:R-:W-:-:S13]  /*9b80*/  ISETP.GE.AND P0, PT, R0, R17, PT ;  /* 0x000000110000720c */ /* 0x000fda0003f06270 */
[----:B------:R-:W-:Y:S05]  /*9b90*/  @P0 BRA `(.L_x_313) ;  /* 0x0000052000000947 */ /* 0x000fea0003800000 */
[----:B------:R-:W-:Y:S01]  /*9ba0*/  ISETP.GE.AND P0, PT, R86, c[0x0][0x27c], PT ;  /* 0x00009f0056007a0c */ /* 0x000fe20003f06270 */
[----:B------:R-:W-:-:S12]  /*9bb0*/  BSSY B0, `(.L_x_314) ;  /* 0x0000028000007945 */ /* 0x000fd80003800000 */
        /* <DEDUP_REMOVED lines=9> */
[C---:B------:R-:W-:Y:S01]  /*9c50*/  FMUL.FTZ R13, R9.reuse, R10 ;  /* 0x0000000a090d7220 */ /* 0x040fe20000410000 */
[----:B------:R-:W-:Y:S01]  /*9c60*/  HADD2.F32 R5, -RZ, R5.H1_H1 ;  /* 0x30000005ff057230 */ /* 0x000fe20000004100 */
[----:B------:R-:W-:Y:S01]  /*9c70*/  FMUL.FTZ R14, R9, R8 ;  /* 0x00000008090e7220 */ /* 0x000fe20000410000 */
[--C-:B------:R-:W-:Y:S02]  /*9c80*/  HADD2.F32 R12, -RZ, R6.reuse.H0_H0 ;  /* 0x20000006ff0c7230 */ /* 0x100fe40000004100 */
[----:B------:R-:W-:Y:S01]  /*9c90*/  HADD2.F32 R11, -RZ, R6.H1_H1 ;  /* 0x30000006ff0b7230 */ /* 0x000fe20000004100 */
[C---:B------:R-:W-:Y:S01]  /*9ca0*/  FMUL.FTZ R9, R0.reuse, R5 ;  /* 0x0000000500097220 */ /* 0x040fe20000410000 */
[--C-:B------:R-:W-:Y:S01]  /*9cb0*/  HADD2.F32 R6, -RZ, R7.reuse.H0_H0 ;  /* 0x20000007ff067230 */ /* 0x100fe20000004100 */
[----:B------:R-:W-:Y:S01]  /*9cc0*/  FMUL.FTZ R0, R0, R4 ;  /* 0x0000000400007220 */ /* 0x000fe20000410000 */
[----:B------:R-:W-:Y:S01]  /*9cd0*/  HADD2.F32 R7, -RZ, R7.H1_H1 ;  /* 0x30000007ff077230 */ /* 0x000fe20000004100 */
[----:B------:R-:W-:-:S02]  /*9ce0*/  FFMA.FTZ R15, R3, R10, -R14 ;  /* 0x0000000a030f7223 */ /* 0x000fc4000001080e */
[----:B------:R-:W-:Y:S01]  /*9cf0*/  FFMA.FTZ R14, R3, R8, R13 ;  /* 0x00000008030e7223 */ /* 0x000fe2000001000d */
[----:B------:R-:W-:Y:S01]  /*9d00*/  HADD2.F32 R3, -RZ, R20.H1_H1 ;  /* 0x30000014ff037230 */ /* 0x000fe20000004100 */
[C---:B------:R-:W-:Y:S01]  /*9d10*/  FFMA.FTZ R13, R2.reuse, R4, -R9 ;  /* 0x00000004020d7223 */ /* 0x040fe20000010809 */
        /* <DEDUP_REMOVED lines=8> */
[C---:B------:R-:W-:Y:S02]  /*9da0*/  FFMA.FTZ R9, R3.reuse, R12, -R9 ;  /* 0x0000000c03097223 */ /* 0x040fe40000010809 */
[----:B------:R-:W-:Y:S02]  /*9db0*/  FFMA.FTZ R0, R2, R6, -R8 ;  /* 0x0000000602007223 */ /* 0x000fe40000010808 */
[----:B------:R-:W-:Y:S01]  /*9dc0*/  FFMA.FTZ R3, R3, R11, R4 ;  /* 0x0000000b03037223 */ /* 0x000fe20000010004 */
[----:B------:R-:W-:Y:S01]  /*9dd0*/  F2FP.PACK_AB R4, R14, R15 ;  /* 0x0000000f0e04723e */ /* 0x000fe200000000ff */
[----:B------:R-:W-:Y:S01]  /*9de0*/  FFMA.FTZ R2, R2, R7, R5 ;  /* 0x0000000702027223 */ /* 0x000fe20000010005 */
[----:B------:R-:W-:-:S02]  /*9df0*/  F2FP.PACK_AB R5, R10, R13 ;  /* 0x0000000d0a05723e */ /* 0x000fc400000000ff */
[----:B------:R-:W-:Y:S02]  /*9e00*/  F2FP.PACK_AB R6, R3, R9 ;  /* 0x000000090306723e */ /* 0x000fe400000000ff */
[----:B------:R-:W-:-:S05]  /*9e10*/  F2FP.PACK_AB R7, R2, R0 ;  /* 0x000000000207723e */ /* 0x000fca00000000ff */
[----:B------:R1:W-:Y:S02]  /*9e20*/  STS.128 [R248+0x6000], R4 ;  /* 0x00600004f8007388 */ /* 0x0003e40000000c00 */
.L_x_315:
[----:B------:R-:W-:Y:S05]  /*9e30*/  BSYNC B0 ;  /* 0x0000000000007941 */ /* 0x000fea0003800000 */
.L_x_314:
        /* <DEDUP_REMOVED lines=40> */
.L_x_313:
[----:B------:R-:W-:Y:S05]  /*a0c0*/  BSYNC B1 ;  /* 0x0000000000017941 */ /* 0x000fea0003800000 */
.L_x_312:
        /* <DEDUP_REMOVED lines=45> */
.L_x_319:
[----:B------:R-:W-:Y:S05]  /*a3a0*/  BSYNC B0 ;  /* 0x0000000000007941 */ /* 0x000fea0003800000 */
.L_x_318:
        /* <DEDUP_REMOVED lines=40> */
.L_x_317:
[----:B------:R-:W-:Y:S05]  /*a630*/  BSYNC B1 ;  /* 0x0000000000017941 */ /* 0x000fea0003800000 */
.L_x_316:
[----:B------:R-:W-:-:S04]  /*a640*/  IADD3 R0, R93, 0x60, RZ ;  /* 0x000000605d007810 */ /* 0x000fc80007ffe0ff */
        /* <DEDUP_REMOVED lines=43> */
.L_x_322:
[----:B------:R-:W-:Y:S05]  /*a900*/  BSYNC B0 ;  /* 0x0000000000007941 */ /* 0x000fea0003800000 */
.L_x_321:
        /* <DEDUP_REMOVED lines=39> */
[----:B------:R1:W-:Y:S01]  /*ab80*/  STS.128 [R249+0x8000], R4 ;  /* 0x00800004f9007388 */ /* 0x0003e20000000c00 */
[----:B------:R-:W-:Y:S05]  /*ab90*/  BRA `(.L_x_320) ;  /* 0x00001ac000007947 */ /* 0x000fea0003800000 */
.L_x_305:
[----:B------:R-:W-:Y:S01]  /*aba0*/  ISETP.GE.AND P0, PT, R4, R0, PT ;  /* 0x000000000400720c */ /* 0x000fe20003f06270 */
[----:B------:R-:W1:Y:S01]  /*abb0*/  SHFL.IDX PT, R15, R2, RZ, 0x1c1f ;  /* 0x001c1fff020f7589 */ /* 0x000e6200000e0000 */
[----:B------:R-:W-:Y:S01]  /*abc0*/  BSSY B0, `(.L_x_323) ;  /* 0x0000014000007945 */ /* 0x000fe20003800000 */
[----:B------:R-:W-:Y:S01]  /*abd0*/  CS2R R4, SRZ ;  /* 0x0000000000047805 */ /* 0x000fe2000001ff00 */
[----:B------:R-:W-:Y:S01]  /*abe0*/  CS2R R10, SRZ ;  /* 0x00000000000a7805 */ /* 0x000fe2000001ff00 */
[----:B------:R-:W2:Y:S01]  /*abf0*/  SHFL.IDX PT, R12, R6, RZ, 0x1c1f ;  /* 0x001c1fff060c7589 */ /* 0x000ea200000e0000 */
[----:B------:R-:W-:-:S03]  /*ac00*/  CS2R R8, SRZ ;  /* 0x0000000000087805 */ /* 0x000fc6000001ff00 */
[----:B------:R-:W3:Y:S04]  /*ac10*/  SHFL.IDX PT, R14, R3, RZ, 0x1c1f ;  /* 0x001c1fff030e7589 */ /* 0x000ee800000e0000 */
[----:B------:R4:W1:Y:S02]  /*ac20*/  SHFL.IDX PT, R13, R7, RZ, 0x1c1f ;  /* 0x001c1fff070d7589 */ /* 0x00086400000e0000 */
[----:B----4-:R-:W-:Y:S01]  /*ac30*/  CS2R R6, SRZ ;  /* 0x0000000000067805 */ /* 0x010fe2000001ff00 */
[----:B------:R-:W-:Y:S05]  /*ac40*/  @P0 BRA `(.L_x_324) ;  /* 0x000000b000000947 */ /* 0x000fea0003800000 */
[C---:B-123--:R-:W-:Y:S01]  /*ac50*/  ISETP.GE.AND P0, PT, R84.reuse, c[0x0][0x27c], PT ;  /* 0x00009f0054007a0c */ /* 0x04efe20003f06270 */
[C---:B------:R-:W-:Y:S01]  /*ac60*/  IMAD.SHL.U32 R2, R84.reuse, 0x2, RZ ;  /* 0x0000000254027824 */ /* 0x040fe200078e00ff */
[----:B------:R-:W-:Y:S01]  /*ac70*/  SHF.L.U64.HI R3, R84, 0x1, R85 ;  /* 0x0000000154037819 */ /* 0x000fe20000010255 */
[----:B------:R-:W-:-:S03]  /*ac80*/  CS2R R6, SRZ ;  /* 0x0000000000067805 */ /* 0x000fc6000001ff00 */
[-C--:B------:R-:W-:Y:S02]  /*ac90*/  IADD3 R12, P2, R12, R2.reuse, RZ ;  /* 0x000000020c0c7210 */ /* 0x080fe40007f5e0ff */
[----:B------:R-:W-:-:S03]  /*aca0*/  IADD3 R2, P1, R13, R2, RZ ;  /* 0x000000020d027210 */ /* 0x000fc60007f3e0ff */
[--C-:B------:R-:W-:Y:S02]  /*acb0*/  IMAD.X R13, R15, 0x1, R3.reuse, P2 ;  /* 0x000000010f0d7824 */ /* 0x100fe400010e0603 */
[----:B------:R-:W-:Y:S01]  /*acc0*/  IMAD.X R3, R14, 0x1, R3, P1 ;  /* 0x000000010e037824 */ /* 0x000fe200008e0603 */
[----:B------:R-:W-:Y:S05]  /*acd0*/  @P0 BRA `(.L_x_324) ;  /* 0x0000002000000947 */ /* 0x000fea0003800000 */
[----:B------:R1:W5:Y:S04]  /*ace0*/  LD.E.128 R8, [R12.64] ;  /* 0x000000080c087980 */ /* 0x000368000c101d00 */
[----:B------:R1:W5:Y:S02]  /*acf0*/  LD.E.128 R4, [R2.64] ;  /* 0x0000000802047980 */ /* 0x000364000c101d00 */
.L_x_324:
[----:B-123--:R-:W-:Y:S05]  /*ad00*/  BSYNC B0 ;  /* 0x0000000000007941 */ /* 0x00efea0003800000 */
.L_x_323:
[----:B------:R-:W-:Y:S01]  /*ad10*/  IMAD R0, R25, -0x80, R0 ;  /* 0xffffff8019007824 */ /* 0x000fe200078e0200 */
[----:B------:R-:W-:Y:S01]  /*ad20*/  ISETP.GE.AND P0, PT, R84, c[0x0][0x27c], PT ;  /* 0x00009f0054007a0c */ /* 0x000fe20003f06270 */
[--C-:B-----5:R-:W-:Y:S01]  /*ad30*/  IMAD.MOV.U32 R18, RZ, RZ, R9.reuse ;  /* 0x000000ffff127224 */ /* 0x120fe200078e0009 */
[----:B------:R-:W-:Y:S01]  /*ad40*/  SHF.R.U64 R17, R8, 0x10, R9 ;  /* 0x0000001008117819 */ /* 0x000fe20000001209 */
[----:B------:R-:W-:Y:S01]  /*ad50*/  IMAD.MOV.U32 R16, RZ, RZ, R10 ;  /* 0x000000ffff107224 */ /* 0x000fe200078e000a */
[----:B------:R-:W-:Y:S01]  /*ad60*/  IMNMX R38, R0, 0x80, PT ;  /* 0x0000008000267817 */ /* 0x000fe20003800200 */
[----:B------:R-:W-:Y:S01]  /*ad70*/  IMAD.MOV.U32 R15, RZ, RZ, R11 ;  /* 0x000000ffff0f7224 */ /* 0x000fe200078e000b */
[----:B------:R-:W-:Y:S01]  /*ad80*/  SHF.R.U32.HI R13, RZ, 0x10, R9 ;  /* 0x00000010ff0d7819 */ /* 0x000fe20000011609 */
[----:B------:R-:W-:Y:S01]  /*ad90*/  IMAD.MOV.U32 R12, RZ, RZ, R4 ;  /* 0x000000ffff0c7224 */ /* 0x000fe200078e0004 */
[----:B------:R-:W-:Y:S01]  /*ada0*/  ISETP.GE.OR P1, PT, R93, R38, P0 ;  /* 0x000000265d00720c */ /* 0x000fe20000726670 */
[----:B------:R-:W-:Y:S01]  /*adb0*/  IMAD.MOV.U32 R19, RZ, RZ, R8 ;  /* 0x000000ffff137224 */ /* 0x000fe200078e0008 */
[--C-:B------:R-:W-:Y:S01]  /*adc0*/  SHF.R.U64 R14, R10, 0x10, R11.reuse ;  /* 0x000000100a0e7819 */ /* 0x100fe2000000120b */
[----:B------:R-:W-:Y:S01]  /*add0*/  IMAD.MOV.U32 R8, RZ, RZ, R6 ;  /* 0x000000ffff087224 */ /* 0x000fe200078e0006 */
[----:B------:R-:W-:Y:S01]  /*ade0*/  SHF.R.U32.HI R10, RZ, 0x10, R11 ;  /* 0x00000010ff0a7819 */ /* 0x000fe2000001160b */
[--C-:B------:R-:W-:Y:S01]  /*adf0*/  IMAD.MOV.U32 R11, RZ, RZ, R5.reuse ;  /* 0x000000ffff0b7224 */ /* 0x100fe200078e0005 */
[----:B------:R-:W-:Y:S01]  /*ae00*/  SHF.R.U64 R9, R4, 0x10, R5 ;  /* 0x0000001004097819 */ /* 0x000fe20000001205 */
[----:B------:R-:W-:-:S04]  /*ae10*/  DEPBAR.LE SB0, 0x1 ;  /* 0x000080400000791a */ /* 0x000fc80000000000 */
[----:B------:R-:W-:Y:S01]  /*ae20*/  SHF.R.U32.HI R4, RZ, 0x10, R5 ;  /* 0x00000010ff047819 */ /* 0x000fe20000011605 */
[--C-:B------:R-:W-:Y:S01]  /*ae30*/  IMAD.MOV.U32 R5, RZ, RZ, R7.reuse ;  /* 0x000000ffff057224 */ /* 0x100fe200078e0007 */
[--C-:B------:R-:W-:Y:S01]  /*ae40*/  SHF.R.U64 R3, R6, 0x10, R7.reuse ;  /* 0x0000001006037819 */ /* 0x100fe20000001207 */
[----:B------:R-:W-:Y:S01]  /*ae50*/  BSSY B0, `(.L_x_325) ;  /* 0x0000065000007945 */ /* 0x000fe20003800000 */
[----:B------:R-:W-:Y:S02]  /*ae60*/  SHF.R.U32.HI R2, RZ, 0x10, R7 ;  /* 0x00000010ff027819 */ /* 0x000fe40000011607 */
[----:B------:R-:W-:Y:S02]  /*ae70*/  PRMT R41, R19, 0x5410, R8 ;  /* 0x0000541013297816 */ /* 0x000fe40000000008 */
        /* <DEDUP_REMOVED lines=9> */
[----:B------:R-:W2:Y:S04]  /*af10*/  LDL R22, [R1+0x38] ;  /* 0x0000380001167983 */ /* 0x000ea80000100800 */
[----:B------:R-:W3:Y:S04]  /*af20*/  LDL R21, [R1+0x3c] ;  /* 0x00003c0001157983 */ /* 0x000ee80000100800 */
[----:B------:R-:W4:Y:S04]  /*af30*/  LDL R51, [R1+0xc4] ;  /* 0x0000c40001337983 */ /* 0x000f280000100800 */
[----:B------:R-:W1:Y:S01]  /*af40*/  S2R R23, SR_TID.X ;  /* 0x0000000000177919 */ /* 0x000e620000002100 */
[----:B------:R-:W-:-:S02]  /*af50*/  IADD3 R0, R84, c[0x0][0x27c], RZ ;  /* 0x00009f0054007a10 */ /* 0x000fc40007ffe0ff */
[----:B-1----:R-:W-:-:S04]  /*af60*/  SHF.R.S32.HI R20, RZ, 0x1f, R23 ;  /* 0x0000001fff147819 */ /* 0x002fc80000011417 */
[----:B------:R-:W-:-:S04]  /*af70*/  LEA.HI R20, R20, R23, RZ, 0x5 ;  /* 0x0000001714147211 */ /* 0x000fc800078f28ff */
[----:B------:R-:W-:-:S04]  /*af80*/  SHF.R.S32.HI R20, RZ, 0x5, R20 ;  /* 0x00000005ff147819 */ /* 0x000fc80000011414 */
[----:B------:R-:W-:Y:S01]  /*af90*/  SHF.L.U32 R20, R20, 0x9, RZ ;  /* 0x0000000914147819 */ /* 0x000fe200000006ff */
[----:B------:R-:W-:Y:S02]  /*afa0*/  HADD2.F32 R2, -RZ, R39.H0_H0 ;  /* 0x20000027ff027230 */ /* 0x000fe40000004100 */
[----:B------:R-:W-:Y:S01]  /*afb0*/  HADD2.F32 R13, -RZ, R41.H0_H0 ;  /* 0x20000029ff0d7230 */ /* 0x000fe20000004100 */
[----:B--2---:R-:W-:-:S04]  /*afc0*/  LOP3.LUT R0, R22, 0x38, R0, 0xf8, !PT ;  /* 0x0000003816007812 */ /* 0x004fc800078ef800 */
[----:B---3--:R-:W-:-:S04]  /*afd0*/  LOP3.LUT R0, R0, R21, RZ, 0x3c, !PT ;  /* 0x0000001500007212 */ /* 0x008fc800078e3cff */
[----:B------:R-:W-:Y:S01]  /*afe0*/  IADD3 R0, R20, R0, RZ ;  /* 0x0000000014007210 */ /* 0x000fe20007ffe0ff */
[----:B----4-:R-:W1:Y:S03]  /*aff0*/  LDS.128 R4, [R51] ;  /* 0x0000000033047984 */ /* 0x010e660000000c00 */
[----:B------:R-:W-:-:S05]  /*b000*/  SHF.L.U32 R26, R0, 0x1, RZ ;  /* 0x00000001001a7819 */ /* 0x000fca00000006ff */
[----:B------:R-:W2:Y:S01]  /*b010*/  LDS.128 R8, [R26+0x5100] ;  /* 0x005100001a087984 */ /* 0x000ea20000000c00 */
[----:B------:R-:W-:Y:S02]  /*b020*/  HADD2.F32 R0, -RZ, R39.H1_H1 ;  /* 0x30000027ff007230 */ /* 0x000fe40000004100 */
[--C-:B-1----:R-:W-:Y:S02]  /*b030*/  HADD2.F32 R19, -RZ, R4.reuse.H0_H0 ;  /* 0x20000004ff137230 */ /* 0x102fe40000004100 */
[----:B------:R-:W-:Y:S02]  /*b040*/  HADD2.F32 R16, -RZ, R4.H1_H1 ;  /* 0x30000004ff107230 */ /* 0x000fe40000004100 */
[--C-:B------:R-:W-:Y:S02]  /*b050*/  HADD2.F32 R23, -RZ, R7.reuse.H0_H0 ;  /* 0x20000007ff177230 */ /* 0x100fe40000004100 */
[----:B--2---:R-:W-:Y:S02]  /*b060*/  HADD2.F32 R4, -RZ, R8.H0_H0 ;  /* 0x20000008ff047230 */ /* 0x004fe40000004100 */
[----:B------:R-:W-:Y:S01]  /*b070*/  HADD2.F32 R22, -RZ, R7.H1_H1 ;  /* 0x30000007ff167230 */ /* 0x000fe20000004100 */
[-C--:B------:R-:W-:Y:S01]  /*b080*/  FMUL.FTZ R7, R19, R2.reuse ;  /* 0x0000000213077220 */ /* 0x080fe20000410000 */
[--C-:B------:R-:W-:Y:S01]  /*b090*/  HADD2.F32 R15, -RZ, R11.reuse.H0_H0 ;  /* 0x2000000bff0f7230 */ /* 0x100fe20000004100 */
[----:B------:R-:W-:Y:S01]  /*b0a0*/  FMUL.FTZ R34, R4, R2 ;  /* 0x0000000204227220 */ /* 0x000fe20000410000 */
[----:B------:R-:W-:Y:S01]  /*b0b0*/  HADD2.F32 R14, -RZ, R11.H1_H1 ;  /* 0x3000000bff0e7230 */ /* 0x000fe20000004100 */
[----:B------:R-:W-:Y:S01]  /*b0c0*/  FMUL.FTZ R2, R16, R0 ;  /* 0x0000000010027220 */ /* 0x000fe20000410000 */
[----:B------:R-:W-:-:S02]  /*b0d0*/  HADD2.F32 R18, -RZ, R5.H0_H0 ;  /* 0x20000005ff127230 */ /* 0x000fc40000004100 */
[----:B------:R-:W-:Y:S02]  /*b0e0*/  HADD2.F32 R17, -RZ, R5.H1_H1 ;  /* 0x30000005ff117230 */ /* 0x000fe40000004100 */
[----:B------:R-:W-:Y:S02]  /*b0f0*/  HADD2.F32 R3, -RZ, R8.H1_H1 ;  /* 0x30000008ff037230 */ /* 0x000fe40000004100 */
[----:B------:R-:W-:Y:S02]  /*b100*/  HADD2.F32 R11, -RZ, R42.H1_H1 ;  /* 0x3000002aff0b7230 */ /* 0x000fe40000004100 */
[----:B------:R-:W-:Y:S01]  /*b110*/  HADD2.F32 R5, -RZ, R40.H0_H0 ;  /* 0x20000028ff057230 */ /* 0x000fe20000004100 */
[----:B------:R-:W-:Y:S01]  /*b120*/  FFMA.FTZ R37, R4, R13, R7 ;  /* 0x0000000d04257223 */ /* 0x000fe20000010007 */
[--C-:B------:R-:W-:Y:S01]  /*b130*/  HADD2.F32 R21, -RZ, R6.reuse.H0_H0 ;  /* 0x20000006ff157230 */ /* 0x100fe20000004100 */
[----:B------:R-:W-:Y:S01]  /*b140*/  FFMA.FTZ R36, R3, R11, R2 ;  /* 0x0000000b03247223 */ /* 0x000fe20000010002 */
[----:B------:R-:W-:-:S02]  /*b150*/  HADD2.F32 R20, -RZ, R6.H1_H1 ;  /* 0x30000006ff147230 */ /* 0x000fc40000004100 */
[--C-:B------:R-:W-:Y:S02]  /*b160*/  HADD2.F32 R8, -RZ, R10.reuse.H0_H0 ;  /* 0x2000000aff087230 */ /* 0x100fe40000004100 */
[----:B------:R-:W-:Y:S01]  /*b170*/  HADD2.F32 R12, -RZ, R10.H1_H1 ;  /* 0x3000000aff0c7230 */ /* 0x000fe20000004100 */
[-C--:B------:R-:W-:Y:S01]  /*b180*/  FMUL.FTZ R4, R18, R5.reuse ;  /* 0x0000000512047220 */ /* 0x080fe20000410000 */
[----:B------:R-:W-:Y:S01]  /*b190*/  HADD2.F32 R6, -RZ, R9.H0_H0 ;  /* 0x20000009ff067230 */ /* 0x000fe20000004100 */
[----:B------:R-:W-:Y:S01]  /*b1a0*/  FMUL.FTZ R33, R3, R0 ;  /* 0x0000000003217220 */ /* 0x000fe20000410000 */
[----:B------:R-:W-:Y:S02]  /*b1b0*/  HADD2.F32 R10, -RZ, R43.H0_H0 ;  /* 0x2000002bff0a7230 */ /* 0x000fe40000004100 */
[----:B------:R-:W-:Y:S02]  /*b1c0*/  HADD2.F32 R2, -RZ, R40.H1_H1 ;  /* 0x30000028ff027230 */ /* 0x000fe40000004100 */
[----:B------:R-:W-:Y:S01]  /*b1d0*/  HADD2.F32 R0, -RZ, R41.H1_H1 ;  /* 0x30000029ff007230 */ /* 0x000fe20000004100 */
[C---:B------:R-:W-:Y:S01]  /*b1e0*/  FMUL.FTZ R31, R6.reuse, R5 ;  /* 0x00000005061f7220 */ /* 0x040fe20000410000 */
[----:B------:R-:W-:Y:S01]  /*b1f0*/  HADD2.F32 R9, -RZ, R9.H1_H1 ;  /* 0x30000009ff097230 */ /* 0x000fe20000004100 */
[----:B------:R-:W-:Y:S01]  /*b200*/  FFMA.FTZ R35, R6, R10, R4 ;  /* 0x0000000a06237223 */ /* 0x000fe20000010004 */
[--C-:B------:R-:W-:Y:S01]  /*b210*/  HADD2.F32 R7, -RZ, R45.reuse.H0_H0 ;  /* 0x2000002dff077230 */ /* 0x100fe20000004100 */
[----:B------:R-:W-:Y:S01]  /*b220*/  FMUL.FTZ R5, R17, R2 ;  /* 0x0000000211057220 */ /* 0x000fe20000410000 */
[----:B------:R-:W-:Y:S01]  /*b230*/  HADD2.F32 R6, -RZ, R44.H0_H0 ;  /* 0x2000002cff067230 */ /* 0x000fe20000004100 */
[----:B------:R-:W-:Y:S01]  /*b240*/  FMUL.FTZ R4, R21, R0 ;  /* 0x0000000015047220 */ /* 0x000fe20000410000 */
[----:B------:R-:W-:Y:S01]  /*b250*/  HADD2.F32 R3, -RZ, R42.H0_H0 ;  /* 0x2000002aff037230 */ /* 0x000fe20000004100 */
[----:B------:R-:W-:Y:S01]  /*b260*/  FFMA.FTZ R32, R9, R7, R5 ;  /* 0x0000000709207223 */ /* 0x000fe20000010005 */
[----:B------:R-:W-:Y:S01]  /*b270*/  HADD2.F32 R5, -RZ, R45.H1_H1 ;  /* 0x3000002dff057230 */ /* 0x000fe20000004100 */
[----:B------:R-:W-:-:S02]  /*b280*/  FFMA.FTZ R30, R8, R6, R4 ;  /* 0x00000006081e7223 */ /* 0x000fc40000010004 */
[----:B------:R-:W-:Y:S01]  /*b290*/  FMUL.FTZ R29, R9, R2 ;  /* 0x00000002091d7220 */ /* 0x000fe20000410000 */
[----:B------:R-:W-:Y:S01]  /*b2a0*/  HADD2.F32 R2, -RZ, R44.H1_H1 ;  /* 0x3000002cff027230 */ /* 0x000fe20000004100 */
[----:B------:R-:W-:Y:S02]  /*b2b0*/  FMUL.FTZ R4, R20, R3 ;  /* 0x0000000314047220 */ /* 0x000fe40000410000 */
[----:B------:R-:W-:Y:S01]  /*b2c0*/  FMUL.FTZ R27, R8, R0 ;  /* 0x00000000081b7220 */ /* 0x000fe20000410000 */
[----:B------:R-:W-:Y:S01]  /*b2d0*/  HADD2.F32 R0, -RZ, R43.H1_H1 ;  /* 0x3000002bff007230 */ /* 0x000fe20000004100 */
[C---:B------:R-:W-:Y:S01]  /*b2e0*/  FFMA.FTZ R28, R12.reuse, R5, R4 ;  /* 0x000000050c1c7223 */ /* 0x040fe20000010004 */
[--C-:B------:R-:W-:Y:S01]  /*b2f0*/  HADD2.F32 R4, -RZ, R46.reuse.H1_H1 ;  /* 0x3000002eff047230 */ /* 0x100fe20000004100 */
[----:B------:R-:W-:Y:S01]  /*b300*/  FMUL.FTZ R25, R12, R3 ;  /* 0x000000030c197220 */ /* 0x000fe20000410000 */
[----:B------:R-:W-:Y:S01]  /*b310*/  HADD2.F32 R3, -RZ, R46.H0_H0 ;  /* 0x2000002eff037230 */ /* 0x000fe20000004100 */
[----:B------:R-:W-:-:S02]  /*b320*/  FMUL.FTZ R9, R23, R2 ;  /* 0x0000000217097220 */ /* 0x000fc40000410000 */
[----:B------:R-:W-:Y:S02]  /*b330*/  FMUL.FTZ R8, R22, R0 ;  /* 0x0000000016087220 */ /* 0x000fe40000410000 */
[C---:B------:R-:W-:Y:S02]  /*b340*/  FMUL.FTZ R24, R15.reuse, R2 ;  /* 0x000000020f187220 */ /* 0x040fe40000410000 */
[C---:B------:R-:W-:Y:S02]  /*b350*/  FMUL.FTZ R12, R14.reuse, R0 ;  /* 0x000000000e0c7220 */ /* 0x040fe40000410000 */
[----:B------:R-:W-:Y:S02]  /*b360*/  FFMA.FTZ R15, R15, R4, R9 ;  /* 0x000000040f0f7223 */ /* 0x000fe40000010009 */
[----:B------:R-:W-:Y:S02]  /*b370*/  FFMA.FTZ R14, R14, R3, R8 ;  /* 0x000000030e0e7223 */ /* 0x000fe40000010008 */
[----:B------:R-:W-:-:S02]  /*b380*/  FFMA.FTZ R10, R18, R10, -R31 ;  /* 0x0000000a120a7223 */ /* 0x000fc4000001081f */
[----:B------:R-:W-:Y:S02]  /*b390*/  FFMA.FTZ R9, R17, R7, -R29 ;  /* 0x0000000711097223 */ /* 0x000fe4000001081d */
[----:B------:R-:W-:Y:S02]  /*b3a0*/  FFMA.FTZ R13, R19, R13, -R34 ;  /* 0x0000000d130d7223 */ /* 0x000fe40000010822 */
[----:B------:R-:W-:Y:S02]  /*b3b0*/  FFMA.FTZ R8, R16, R11, -R33 ;  /* 0x0000000b10087223 */ /* 0x000fe40000010821 */
[----:B------:R-:W-:Y:S02]  /*b3c0*/  FFMA.FTZ R7, R21, R6, -R27 ;  /* 0x0000000615077223 */ /* 0x000fe4000001081b */
[----:B------:R-:W-:Y:S02]  /*b3d0*/  FFMA.FTZ R2, R20, R5, -R25 ;  /* 0x0000000514027223 */ /* 0x000fe40000010819 */
[----:B------:R-:W-:-:S02]  /*b3e0*/  FFMA.FTZ R0, R23, R4, -R24 ;  /* 0x0000000417007223 */ /* 0x000fc40000010818 */
[----:B------:R-:W-:Y:S01]  /*b3f0*/  FFMA.FTZ R3, R22, R3, -R12 ;  /* 0x0000000316037223 */ /* 0x000fe2000001080c */
[----:B------:R-:W-:Y:S02]  /*b400*/  F2FP.PACK_AB R9, R9, R10 ;  /* 0x0000000a0909723e */ /* 0x000fe400000000ff */
[----:B------:R-:W-:Y:S02]  /*b410*/  F2FP.PACK_AB R8, R8, R13 ;  /* 0x0000000d0808723e */ /* 0x000fe400000000ff */
[----:B------:R-:W-:Y:S02]  /*b420*/  F2FP.PACK_AB R10, R2, R7 ;  /* 0x00000007020a723e */ /* 0x000fe400000000ff */
[----:B------:R-:W-:Y:S02]  /*b430*/  F2FP.PACK_AB R11, R3, R0 ;  /* 0x00000000030b723e */ /* 0x000fe400000000ff */
[----:B------:R-:W-:Y:S02]  /*b440*/  F2FP.PACK_AB R4, R36, R37 ;  /* 0x000000252404723e */ /* 0x000fe400000000ff */
[----:B------:R-:W-:-:S02]  /*b450*/  F2FP.PACK_AB R5, R32, R35 ;  /* 0x000000232005723e */ /* 0x000fc400000000ff */
[----:B------:R-:W-:Y:S02]  /*b460*/  F2FP.PACK_AB R6, R28, R30 ;  /* 0x0000001e1c06723e */ /* 0x000fe400000000ff */
[----:B------:R-:W-:Y:S01]  /*b470*/  F2FP.PACK_AB R7, R14, R15 ;  /* 0x0000000f0e07723e */ /* 0x000fe200000000ff */
[----:B------:R1:W-:Y:S04]  /*b480*/  STS.128 [R51], R8 ;  /* 0x0000000833007388 */ /* 0x0003e80000000c00 */
[----:B------:R1:W-:Y:S02]  /*b490*/  STS.128 [R26+0x5100], R4 ;  /* 0x005100041a007388 */ /* 0x0003e40000000c00 */
.L_x_326:
[----:B------:R-:W-:Y:S05]  /*b4a0*/  BSYNC B0 ;  /* 0x0000000000007941 */ /* 0x000fea0003800000 */
.L_x_325:
[----:B------:R-:W-:Y:S01]  /*b4b0*/  IADD3 R0, R93, 0x20, RZ ;  /* 0x000000205d007810 */ /* 0x000fe20007ffe0ff */
[----:B------:R-:W-:Y:S03]  /*b4c0*/  BSSY B0, `(.L_x_327) ;  /* 0x000005d000007945 */ /* 0x000fe60003800000 */
[----:B------:R-:W-:-:S13]  /*b4d0*/  ISETP.GE.OR P1, PT, R0, R38, P0 ;  /* 0x000000260000720c */ /* 0x000fda0000726670 */
[----:B------:R-:W-:Y:S05]  /*b4e0*/  @P1 BRA `(.L_x_328) ;  /* 0x000005a000001947 */ /* 0x000fea0003800000 */
[----:B------:R-:W2:Y:S01]  /*b4f0*/  LDL R2, [R1+0x44] ;  /* 0x0000440001027983 */ /* 0x000ea20000100800 */
[C---:B------:R-:W-:Y:S02]  /*b500*/  IADD3 R3, R93.reuse, 0x20, RZ ;  /* 0x000000205d037810 */ /* 0x040fe40007ffe0ff */
[----:B-1----:R-:W-:Y:S01]  /*b510*/  IADD3 R4, R93, 0x20, RZ ;  /* 0x000000205d047810 */ /* 0x002fe20007ffe0ff */
[----:B------:R-:W3:Y:S01]  /*b520*/  LDL R51, [R1+0xd0] ;  /* 0x0000d00001337983 */ /* 0x000ee20000100800 */
[----:B------:R-:W-:Y:S02]  /*b530*/  SHF.L.U32 R3, R3, 0x6, RZ ;  /* 0x0000000603037819 */ /* 0x000fe400000006ff */
[----:B------:R-:W-:Y:S02]  /*b540*/  SHF.L.U32 R4, R4, 0x6, RZ ;  /* 0x0000000604047819 */ /* 0x000fe400000006ff */
[----:B------:R-:W-:Y:S02]  /*b550*/  LOP3.LUT R3, R3, 0x1c0, RZ, 0xc0, !PT ;  /* 0x000001c003037812 */ /* 0x000fe400078ec0ff */
[----:B------:R-:W-:-:S02]  /*b560*/  LOP3.LUT R4, R4, 0x1c0, RZ, 0xc0, !PT ;  /* 0x000001c004047812 */ /* 0x000fc400078ec0ff */
[----:B------:R-:W-:Y:S02]  /*b570*/  IADD3 R0, R84, c[0x0][0x27c], RZ ;  /* 0x00009f0054007a10 */ /* 0x000fe40007ffe0ff */
[----:B------:R-:W-:Y:S02]  /*b580*/  SHF.R.U32.HI R3, RZ, 0x3, R3 ;  /* 0x00000003ff037819 */ /* 0x000fe40000011603 */
[----:B------:R-:W-:-:S04]  /*b590*/  LOP3.LUT R0, R4, 0x38, R0, 0xf8, !PT ;  /* 0x0000003804007812 */ /* 0x000fc800078ef800 */
[----:B------:R-:W-:Y:S01]  /*b5a0*/  LOP3.LUT R0, R0, R3, RZ, 0x3c, !PT ;  /* 0x0000000300007212 */ /* 0x000fe200078e3cff */
[----:B------:R-:W-:-:S03]  /*b5b0*/  HADD2.F32 R13, -RZ, R41.H0_H0 ;  /* 0x20000029ff0d7230 */ /* 0x000fc60000004100 */
[----:B--2---:R-:W-:-:S04]  /*b5c0*/  IADD3 R0, R2, R0, RZ ;  /* 0x0000000002007210 */ /* 0x004fc80007ffe0ff */
[----:B------:R-:W-:Y:S01]  /*b5d0*/  SHF.L.U32 R26, R0, 0x1, RZ ;  /* 0x00000001001a7819 */ /* 0x000fe200000006ff */
[----:B---3--:R-:W1:Y:S04]  /*b5e0*/  LDS.128 R4, [R51] ;  /* 0x0000000033047984 */ /* 0x008e680000000c00 */
[----:B------:R-:W2:Y:S01]  /*b5f0*/  LDS.128 R8, [R26+0x5100] ;  /* 0x005100001a087984 */ /* 0x000ea20000000c00 */
[--C-:B------:R-:W-:Y:S02]  /*b600*/  HADD2.F32 R2, -RZ, R39.reuse.H0_H0 ;  /* 0x20000027ff027230 */ /* 0x100fe40000004100 */
[----:B------:R-:W-:Y:S02]  /*b610*/  HADD2.F32 R0, -RZ, R39.H1_H1 ;  /* 0x30000027ff007230 */ /* 0x000fe40000004100 */
[----:B-1----:R-:W-:-:S02]  /*b620*/  HADD2.F32 R19, -RZ, R4.H0_H0 ;  /* 0x20000004ff137230 */ /* 0x002fc40000004100 */
[----:B------:R-:W-:Y:S02]  /*b630*/  HADD2.F32 R16, -RZ, R4.H1_H1 ;  /* 0x30000004ff107230 */ /* 0x000fe40000004100 */
[----:B--2---:R-:W-:Y:S02]  /*b640*/  HADD2.F32 R4, -RZ, R8.H0_H0 ;  /* 0x20000008ff047230 */ /* 0x004fe40000004100 */
[--C-:B------:R-:W-:Y:S02]  /*b650*/  HADD2.F32 R23, -RZ, R7.reuse.H0_H0 ;  /* 0x20000007ff177230 */ /* 0x100fe40000004100 */
[----:B------:R-:W-:Y:S01]  /*b660*/  HADD2.F32 R22, -RZ, R7.H1_H1 ;  /* 0x30000007ff167230 */ /* 0x000fe20000004100 */
[C---:B------:R-:W-:Y:S01]  /*b670*/  FMUL.FTZ R7, R2.reuse, R19 ;  /* 0x0000001302077220 */ /* 0x040fe20000410000 */
        /* <DEDUP_REMOVED lines=15> */
[C---:B------:R-:W-:Y:S01]  /*b770*/  FMUL.FTZ R4, R5.reuse, R18 ;  /* 0x0000001205047220 */ /* 0x040fe20000410000 */
[----:B------:R-:W-:Y:S01]  /*b780*/  HADD2.F32 R6, -RZ, R9.H0_H0 ;  /* 0x20000009ff067230 */ /* 0x000fe20000004100 */
[----:B------:R-:W-:Y:S01]  /*b790*/  FMUL.FTZ R33, R0, R3 ;  /* 0x0000000300217220 */ /* 0x000fe20000410000 */
[----:B------:R-:W-:Y:S02]  /*b7a0*/  HADD2.F32 R10, -RZ, R43.H0_H0 ;  /* 0x2000002bff0a7230 */ /* 0x000fe40000004100 */
[----:B------:R-:W-:Y:S02]  /*b7b0*/  HADD2.F32 R2, -RZ, R40.H1_H1 ;  /* 0x30000028ff027230 */ /* 0x000fe40000004100 */
[----:B------:R-:W-:Y:S01]  /*b7c0*/  HADD2.F32 R0, -RZ, R41.H1_H1 ;  /* 0x30000029ff007230 */ /* 0x000fe20000004100 */
[-C--:B------:R-:W-:Y:S01]  /*b7d0*/  FMUL.FTZ R31, R5, R6.reuse ;  /* 0x00000006051f7220 */ /* 0x080fe20000410000 */
        /* <DEDUP_REMOVED lines=15> */
[-C--:B------:R-:W-:Y:S01]  /*b8d0*/  FFMA.FTZ R28, R5, R12.reuse, R4 ;  /* 0x0000000c051c7223 */ /* 0x080fe20000010004 */
[--C-:B------:R-:W-:Y:S01]  /*b8e0*/  HADD2.F32 R4, -RZ, R46.reuse.H1_H1 ;  /* 0x3000002eff047230 */ /* 0x100fe20000004100 */
[----:B------:R-:W-:Y:S01]  /*b8f0*/  FMUL.FTZ R25, R3, R12 ;  /* 0x0000000c03197220 */ /* 0x000fe20000410000 */
[----:B------:R-:W-:Y:S01]  /*b900*/  HADD2.F32 R3, -RZ, R46.H0_H0 ;  /* 0x2000002eff037230 */ /* 0x000fe20000004100 */
[----:B------:R-:W-:-:S02]  /*b910*/  FMUL.FTZ R9, R2, R23 ;  /* 0x0000001702097220 */ /* 0x000fc40000410000 */
[----:B------:R-:W-:Y:S02]  /*b920*/  FMUL.FTZ R8, R0, R22 ;  /* 0x0000001600087220 */ /* 0x000fe40000410000 */
[-C--:B------:R-:W-:Y:S02]  /*b930*/  FMUL.FTZ R24, R2, R15.reuse ;  /* 0x0000000f02187220 */ /* 0x080fe40000410000 */
[-C--:B------:R-:W-:Y:S02]  /*b940*/  FMUL.FTZ R12, R0, R14.reuse ;  /* 0x0000000e000c7220 */ /* 0x080fe40000410000 */
        /* <DEDUP_REMOVED lines=20> */
.L_x_328:
[----:B------:R-:W-:Y:S05]  /*ba90*/  BSYNC B0 ;  /* 0x0000000000007941 */ /* 0x000fea0003800000 */
.L_x_327:
        /* <DEDUP_REMOVED lines=94> */
.L_x_330:
[----:B------:R-:W-:Y:S05]  /*c080*/  BSYNC B0 ;  /* 0x0000000000007941 */ /* 0x000fea0003800000 */
.L_x_329:
[----:B------:R-:W-:-:S04]  /*c090*/  IADD3 R0, R93, 0x60, RZ ;  /* 0x000000605d007810 */ /* 0x000fc80007ffe0ff */
        /* <DEDUP_REMOVED lines=92> */
.L_x_320:
[----:B------:R-:W-:Y:S05]  /*c660*/  BSYNC B2 ;  /* 0x0000000000027941 */ /* 0x000fea0003800000 */
.L_x_304:
[----:B------:R-:W-:Y:S01]  /*c670*/  IMAD R0, R49, c[0x0][0x208], RZ ;  /* 0x0000820031007a24 */ /* 0x000fe200078e02ff */
[----:B------:R-:W-:-:S04]  /*c680*/  DEPBAR.LE SB0, 0x0 ;  /* 0x000080000000791a */ /* 0x000fc80000000000 */
[----:B-1----:R-:W-:Y:S01]  /*c690*/  IMAD.WIDE.U32 R2, R240, c[0x0][0x208], RZ ;  /* 0x00008200f0027a25 */ /* 0x002fe200078e00ff */
[----:B------:R-:W-:Y:S01]  /*c6a0*/  BAR.SYNC.DEFER_BLOCKING 0x0 ;  /* 0x0000000000007b1d */ /* 0x000fe20000010000 */
[----:B------:R-:W-:Y:S02]  /*c6b0*/  ISETP.GE.AND P0, PT, R244, c[0x0][0x1d4], PT ;  /* 0x00007500f4007a0c */ /* 0x000fe40003f06270 */
[----:B------:R-:W-:Y:S01]  /*c6c0*/  IMAD R0, R240, c[0x0][0x20c], R0 ;  /* 0x00008300f0007a24 */ /* 0x000fe200078e0200 */
[----:B------:R-:W-:Y:S01]  /*c6d0*/  SHF.L.U32 R37, R244, 0x1, RZ ;  /* 0x00000001f4257819 */ /* 0x000fe200000006ff */
[----:B--2---:R-:W-:Y:S01]  /*c6e0*/  IMAD.WIDE.U32 R6, R48, c[0x0][0x210], RZ ;  /* 0x0000840030067a25 */ /* 0x004fe200078e00ff */
[----:B------:R-:W-:Y:S01]  /*c6f0*/  ISETP.LT.OR P3, PT, R47, 0x1, P0 ;  /* 0x000000012f00780c */ /* 0x000fe20000761670 */
[----:B------:R-:W-:Y:S01]  /*c700*/  BSSY B0, `(.L_x_331) ;  /* 0x000018c000007945 */ /* 0x000fe20003800000 */
[----:B------:R-:W-:Y:S01]  /*c710*/  IADD3 R3, R3, R0, RZ ;  /* 0x0000000003037210 */ /* 0x000fe20007ffe0ff */
[----:B------:R-:W-:Y:S01]  /*c720*/  IMAD R0, R50, c[0x0][0x218], RZ ;  /* 0x0000860032007a24 */ /* 0x000fe200078e02ff */
[----:B------:R-:W-:Y:S01]  /*c730*/  STL.64 [R1], R6 ;  /* 0x0000000601007387 */ /* 0x000fe20000100a00 */
[----:B------:R-:W-:Y:S01]  /*c740*/  IMAD R4, R48, c[0x0][0x214], R7 ;  /* 0x0000850030047a24 */ /* 0x000fe200078e0207 */
[----:B------:R-:W-:Y:S01]  /*c750*/  ISETP.LT.OR P6, PT, R47, 0x11, P0 ;  /* 0x000000112f00780c */ /* 0x000fe200007c1670 */
[----:B------:R-:W-:Y:S01]  /*c760*/  IMAD.WIDE.U32 R2, R235, c[0x0][0x218], R2 ;  /* 0x00008600eb027a25 */ /* 0x000fe200078e0002 */
[----:B------:R-:W-:-:S02]  /*c770*/  ISETP.LT.OR P5, PT, R47, 0x21, P0 ;  /* 0x000000212f00780c */ /* 0x000fc400007a1670 */
[----:B------:R-:W-:Y:S01]  /*c780*/  STL [R1+0x8], R4 ;  /* 0x0000080401007387 */ /* 0x000fe20000100800 */
[----:B------:R-:W-:Y:S01]  /*c790*/  IMAD R0, R235, c[0x0][0x21c], R0 ;  /* 0x00008700eb007a24 */ /* 0x000fe200078e0200 */
[----:B------:R-:W-:Y:S02]  /*c7a0*/  IADD3 R2, P1, R2, R6, RZ ;  /* 0x0000000602027210 */ /* 0x000fe40007f3e0ff */
[C---:B------:R-:W-:Y:S02]  /*c7b0*/  ISETP.LT.OR P4, PT, R47.reuse, 0x31, P0 ;  /* 0x000000312f00780c */ /* 0x040fe40000781670 */
[----:B------:R-:W-:Y:S02]  /*c7c0*/  IADD3.X R3, R4, R3, R0, P1, !PT ;  /* 0x0000000304037210 */ /* 0x000fe40000ffe400 */
[----:B------:R-:W-:Y:S01]  /*c7d0*/  LEA R0, P1, R2, c[0x0][0x1f8], 0x1 ;  /* 0x00007e0002007a11 */ /* 0x000fe200078208ff */
[----:B------:R-:W-:Y:S01]  /*c7e0*/  LDSM.16.M88.4 R32, [R198] ;  /* 0x00000000c620783b */ /* 0x000fe20000000200 */
[----:B------:R-:W-:-:S02]  /*c7f0*/  ISETP.LT.OR P2, PT, R47, 0x41, P0 ;  /* 0x000000412f00780c */ /* 0x000fc40000741670 */
[----:B------:R-:W-:Y:S01]  /*c800*/  LEA.HI.X R3, R2, c[0x0][0x1fc], R3, 0x1, P1 ;  /* 0x00007f0002037a11 */ /* 0x000fe200008f0c03 */
[----:B------:R-:W-:Y:S01]  /*c810*/  LDSM.16.M88.4 R48, [R95] ;  /* 0x000000005f30783b */ /* 0x000fe20000000200 */
[----:B------:R-:W-:-:S03]  /*c820*/  SHF.L.U64.HI R36, R244, 0x1, R245 ;  /* 0x00000001f4247819 */ /* 0x000fc600000102f5 */
[----:B------:R-:W1:Y:S04]  /*c830*/  SHFL.IDX PT, R2, R0, RZ, 0x181f ;  /* 0x00181fff00027589 */ /* 0x000e6800000e0000 */
[----:B------:R-:W2:Y:S04]  /*c840*/  SHFL.IDX PT, R5, R3, RZ, 0x181f ;  /* 0x00181fff03057589 */ /* 0x000ea800000e0000 */
[----:B------:R-:W3:Y:S04]  /*c850*/  SHFL.IDX PT, R4, R0, 0x1, 0x181f ;  /* 0x00381f0000047f89 */ /* 0x000ee800000e0000 */
[----:B------:R-:W-:Y:S04]  /*c860*/  SHFL.IDX PT, R7, R3, 0x1, 0x181f ;  /* 0x00381f0003077f89 */ /* 0x000fe800000e0000 */
[----:B------:R-:W-:Y:S04]  /*c870*/  SHFL.IDX PT, R6, R0, 0x2, 0x181f ;  /* 0x00581f0000067f89 */ /* 0x000fe800000e0000 */
[----:B------:R-:W-:Y:S04]  /*c880*/  SHFL.IDX PT, R11, R3, 0x2, 0x181f ;  /* 0x00581f00030b7f89 */ /* 0x000fe800000e0000 */
[----:B------:R-:W4:Y:S01]  /*c890*/  SHFL.IDX PT, R10, R0, 0x3, 0x181f ;  /* 0x00781f00000a7f89 */ /* 0x000f2200000e0000 */
[----:B-1----:R-:W-:-:S03]  /*c8a0*/  IADD3 R2, P0, R2, R37, RZ ;  /* 0x0000002502027210 */ /* 0x002fc60007f1e0ff */
[----:B------:R-:W-:Y:S04]  /*c8b0*/  SHFL.IDX PT, R0, R0, 0x4, 0x181f ;  /* 0x00981f0000007f89 */ /* 0x000fe800000e0000 */
[----:B------:R-:W-:Y:S04]  /*c8c0*/  LDSM.16.M88.4 R28, [R198+0x2000] ;  /* 0x00200000c61c783b */ /* 0x000fe80000000200 */
[----:B------:R-:W1:Y:S01]  /*c8d0*/  SHFL.IDX PT, R12, R3, 0x3, 0x181f ;  /* 0x00781f00030c7f89 */ /* 0x000e6200000e0000 */
[----:B------:R-:W-:Y:S03]  /*c8e0*/  HMMA.16816.F32 R68, R32, R50, RZ ;  /* 0x000000322044723c */ /* 0x000fe600000018ff */
[----:B------:R2:W-:Y:S04]  /*c8f0*/  SHFL.IDX PT, R13, R3, 0x4, 0x181f ;  /* 0x00981f00030d7f89 */ /* 0x0005e800000e0000 */
[----:B------:R-:W-:Y:S04]  /*c900*/  LDSM.16.M88.4 R24, [R201] ;  /* 0x00000000c918783b */ /* 0x000fe80000000200 */
[----:B------:R-:W-:Y:S04]  /*c910*/  LDSM.16.M88.4 R52, [R202] ;  /* 0x00000000ca34783b */ /* 0x000fe80000000200 */
[----:B------:R-:W-:Y:S04]  /*c920*/  LDSM.16.M88.4 R72, [R95+0x800] ;  /* 0x000800005f48783b */ /* 0x000fe80000000200 */
[----:B------:R-:W-:Y:S04]  /*c930*/  LDSM.16.M88.4 R100, [R95+0x1000] ;  /* 0x001000005f64783b */ /* 0x000fe80000000200 */
[----:B------:R-:W-:Y:S01]  /*c940*/  LDSM.16.M88.4 R108, [R95+0x1800] ;  /* 0x001800005f6c783b */ /* 0x000fe20000000200 */
[----:B--2---:R-:W-:-:S03]  /*c950*/  IADD3.X R3, R5, R36, RZ, P0, !PT ;  /* 0x0000002405037210 */ /* 0x004fc600007fe4ff */
[----:B------:R-:W-:Y:S01]  /*c960*/  LDSM.16.M88.4 R116, [R95+0x2000] ;  /* 0x002000005f74783b */ /* 0x000fe20000000200 */
[-C--:B---3--:R-:W-:Y:S02]  /*c970*/  IADD3 R8, P0, R4, R37.reuse, RZ ;  /* 0x0000002504087210 */ /* 0x088fe40007f1e0ff */
[-C--:B----4-:R-:W-:Y:S01]  /*c980*/  IADD3 R4, P1, R10, R37.reuse, RZ ;  /* 0x000000250a047210 */ /* 0x090fe20007f3e0ff */
[----:B------:R-:W2:Y:S01]  /*c990*/  LDSM.16.M88.4 R20, [R201+0x2000] ;  /* 0x00200000c914783b */ /* 0x000ea20000000200 */
[-C--:B------:R-:W-:Y:S02]  /*c9a0*/  IADD3.X R9, R7, R36.reuse, RZ, P0, !PT ;  /* 0x0000002407097210 */ /* 0x080fe400007fe4ff */
[-C--:B------:R-:W-:Y:S01]  /*c9b0*/  IADD3 R6, P0, R6, R37.reuse, RZ ;  /* 0x0000002506067210 */ /* 0x080fe20007f1e0ff */
[----:B------:R-:W-:Y:S01]  /*c9c0*/  LDSM.16.M88.4 R96, [R206] ;  /* 0x00000000ce60783b */ /* 0x000fe20000000200 */
[-C--:B-1----:R-:W-:Y:S01]  /*c9d0*/  IADD3.X R5, R12, R36.reuse, RZ, P1, !PT ;  /* 0x000000240c057210 */ /* 0x082fe20000ffe4ff */
[----:B------:R-:W-:Y:S01]  /*c9e0*/  HMMA.16816.F32 R56, R28, R48, RZ ;  /* 0x000000301c38723c */ /* 0x000fe200000018ff */
[----:B------:R-:W-:Y:S01]  /*c9f0*/  IADD3.X R7, R11, R36, RZ, P0, !PT ;  /* 0x000000240b077210 */ /* 0x000fe200007fe4ff */
[----:B------:R-:W-:Y:S04]  /*ca00*/  LDSM.16.M88.4 R104, [R205] ;  /* 0x00000000cd68783b */ /* 0x000fe80000000200 */
[----:B------:R-:W-:Y:S04]  /*ca10*/  LDSM.16.M88.4 R112, [R204] ;  /* 0x00000000cc70783b */ /* 0x000fe80000000200 */
[----:B------:R-:W-:Y:S04]  /*ca20*/  LDSM.16.M88.4 R120, [R203] ;  /* 0x00000000cb78783b */ /* 0x000fe80000000200 */
[----:B------:R-:W-:Y:S01]  /*ca30*/  @!PT LDS RZ, [RZ] ;  /* 0x00000000fffff984 */ /* 0x000fe20000000800 */
[----:B------:R-:W-:Y:S01]  /*ca40*/  @!PT LDS RZ, [RZ] ;  /* 0x00000000fffff984 */ /* 0x000fe20000000800 */
[----:B------:R-:W-:Y:S01]  /*ca50*/  @!PT LDS RZ, [RZ] ;  /* 0x00000000fffff984 */ /* 0x000fe20000000800 */
[----:B------:R1:W-:Y:S04]  /*ca60*/  LDGSTS.E.BYPASS.LTC128B.128 [R209+0x100], [R2.64], !P3 ;  /* 0x0010000002d17fae */ /* 0x0003e8000d901d48 */
[----:B------:R3:W-:Y:S04]  /*ca70*/  LDGSTS.E.BYPASS.LTC128B.128 [R209+0x900], [R8.64], !P6 ;  /* 0x0090000008d17fae */ /* 0x0007e8000f101d48 */
[----:B------:R4:W-:Y:S04]  /*ca80*/  LDGSTS.E.BYPASS.LTC128B.128 [R209+0x1100], [R6.64], !P5 ;  /* 0x0110000006d17fae */ /* 0x0009e8000e901d48 */
[----:B------:R4:W-:Y:S01]  /*ca90*/  LDGSTS.E.BYPASS.LTC128B.128 [R209+0x1900], [R4.64], !P4 ;  /* 0x0190000004d17fae */ /* 0x0009e2000e101d48 */
[----:B--2---:R-:W-:Y:S01]  /*caa0*/  HMMA.16816.F32 R56, R20, R52, R56 ;  /* 0x000000341438723c */ /* 0x004fe20000001838 */
[----:B-1----:R-:W-:-:S07]  /*cab0*/  IADD3 R2, P0, R0, R37, RZ ;  /* 0x0000002500027210 */ /* 0x002fce0007f1e0ff */
[----:B---3--:R-:W-:Y:S01]  /*cac0*/  HMMA.16816.F32 R8, R32, R48, RZ ;  /* 0x000000302008723c */ /* 0x008fe200000018ff */
[----:B------:R-:W-:Y:S02]  /*cad0*/  IADD3.X R3, R13, R36, RZ, P0, !PT ;  /* 0x000000240d037210 */ /* 0x000fe400007fe4ff */
[----:B------:R-:W-:-:S03]  /*cae0*/  ISETP.GT.AND P0, PT, R161, R252, PT ;  /* 0x000000fca100720c */ /* 0x000fc60003f04270 */
[----:B------:R1:W-:Y:S04]  /*caf0*/  LDGSTS.E.BYPASS.LTC128B.128 [R209+0x2100], [R2.64], !P2 ;  /* 0x0210000002d17fae */ /* 0x0003e8000d101d48 */
[----:B------:R-:W-:Y:S04]  /*cb00*/  LDSM.16.M88.4 R40, [R197] ;  /* 0x00000000c528783b */ /* 0x000fe80000000200 */
[----:B------:R-:W2:Y:S04]  /*cb10*/  LDSM.16.M88.4 R16, [R199] ;  /* 0x00000000c710783b */ /* 0x000ea80000000200 */
[----:B------:R-:W3:Y:S04]  /*cb20*/  LDSM.16.M88.4 R12, [R199+0x2000] ;  /* 0x00200000c70c783b */ /* 0x000ee80000000200 */
[----:B------:R-:W-:Y:S02]  /*cb30*/  LDSM.16.M88.4 R44, [R194] ;  /* 0x00000000c22c783b */ /* 0x000fe40000000200 */
[----:B------:R-:W-:Y:S02]  /*cb40*/  HMMA.16816.F32 R60, R24, R52, R8 ;  /* 0x00000034183c723c */ /* 0x000fe40000001808 */
[----:B------:R-:W5:Y:S04]  /*cb50*/  LDSM.16.M88.4 R8, [R200] ;  /* 0x00000000c808783b */ /* 0x000f680000000200 */
[----:B----4-:R-:W4:Y:S04]  /*cb60*/  LDSM.16.M88.4 R4, [R200+0x2000] ;  /* 0x00200000c804783b */ /* 0x010f280000000200 */
[----:B------:R-:W0:Y:S11]  /*cb70*/  LDGDEPBAR ;  /* 0x00000000000079af */ /* 0x000e360000000000 */
[----:B------:R-:W-:Y:S03]  /*cb80*/  @!UPT UIADD3 URZ, URZ, URZ, URZ ;  /* 0x0000003f3f3ff290 */ /* 0x000fe6000fffe03f */
[----:B--2---:R-:W-:Y:S08]  /*cb90*/  HMMA.16816.F32 R64, R16, R40, R60 ;  /* 0x000000281040723c */ /* 0x004ff0000000183c */
[----:B------:R-:W-:Y:S08]  /*cba0*/  HMMA.16816.F32 R60, R28, R50, RZ ;  /* 0x000000321c3c723c */ /* 0x000ff000000018ff */
[----:B---3--:R-:W-:Y:S08]  /*cbb0*/  HMMA.16816.F32 R48, R12, R40, R56 ;  /* 0x000000280c30723c */ /* 0x008ff00000001838 */
[----:B------:R-:W-:Y:S08]  /*cbc0*/  HMMA.16816.F32 R56, R24, R54, R68 ;  /* 0x000000361838723c */ /* 0x000ff00000001844 */
[----:B-----5:R-:W-:Y:S08]  /*cbd0*/  HMMA.16816.F32 R68, R8, R44, R64 ;  /* 0x0000002c0844723c */ /* 0x020ff00000001840 */
[----:B------:R-:W-:Y:S08]  /*cbe0*/  HMMA.16816.F32 R64, R20, R54, R60 ;  /* 0x000000361440723c */ /* 0x000ff0000000183c */
[----:B------:R-:W-:Y:S08]  /*cbf0*/  HMMA.16816.F32 R60, R32, R72, RZ ;  /* 0x00000048203c723c */ /* 0x000ff000000018ff */
[----:B----4-:R-:W-:Y:S01]  /*cc00*/  HMMA.16816.F32 R80, R4, R44, R48 ;  /* 0x0000002c0450723c */ /* 0x010fe20000001830 */
[----:B------:R-:W2:Y:S01]  /*cc10*/  LDSM.16.M88.4 R48, [R197+0x800] ;  /* 0x00080000c530783b */ /* 0x000ea20000000200 */
[----:B------:R-:W-:-:S04]  /*cc20*/  FMUL.FTZ R0, R68, c[0x0][0x320] ;  /* 0x0000c80044007a20 */ /* 0x000fc80000410000 */
[----:B------:R3:W4:Y:S02]  /*cc30*/  MUFU.TANH R158, R0 ;  /* 0x00000000009e7308 */ /* 0x0007240000002400 */
[----:B------:R-:W-:Y:S08]  /*cc40*/  HMMA.16816.F32 R52, R16, R42, R56 ;  /* 0x0000002a1034723c */ /* 0x000ff00000001838 */
[----:B------:R-:W-:Y:S01]  /*cc50*/  HMMA.16816.F32 R56, R28, R72, RZ ;  /* 0x000000481c38723c */ /* 0x000fe200000018ff */
[----:B---3--:R-:W-:-:S07]  /*cc60*/  FMUL.FTZ R0, R69, c[0x0][0x320] ;  /* 0x0000c80045007a20 */ /* 0x008fce0000410000 */
[----:B------:R-:W-:Y:S01]  /*cc70*/  HMMA.16816.F32 R60, R24, R96, R60 ;  /* 0x00000060183c723c */ /* 0x000fe2000000183c */
[----:B------:R3:W1:Y:S07]  /*cc80*/  MUFU.TANH R157, R0 ;  /* 0x00000000009d7308 */ /* 0x00066e0000002400 */
[----:B------:R-:W-:Y:S01]  /*cc90*/  HMMA.16816.F32 R64, R12, R42, R64 ;  /* 0x0000002a0c40723c */ /* 0x000fe20000001840 */
[----:B------:R-:W5:Y:S01]  /*cca0*/  LDSM.16.M88.4 R40, [R194+0x800] ;  /* 0x00080000c228783b */ /* 0x000f620000000200 */
[----:B---3--:R-:W-:-:S04]  /*ccb0*/  FMUL.FTZ R0, R70, c[0x0][0x320] ;  /* 0x0000c80046007a20 */ /* 0x008fc80000410000 */
[----:B------:R3:W1:Y:S10]  /*ccc0*/  MUFU.TANH R156, R0 ;  /* 0x00000000009c7308 */ /* 0x0006740000002400 */
[----:B--2---:R-:W-:Y:S08]  /*ccd0*/  HMMA.16816.F32 R60, R16, R48, R60 ;  /* 0x00000030103c723c */ /* 0x004ff0000000183c */
[----:B------:R-:W-:Y:S01]  /*cce0*/  HMMA.16816.F32 R76, R4, R46, R64 ;  /* 0x0000002e044c723c */ /* 0x000fe20000001840 */
[----:B---3--:R-:W-:-:S07]  /*ccf0*/  FMUL.FTZ R0, R71, c[0x0][0x320] ;  /* 0x0000c80047007a20 */ /* 0x008fce0000410000 */
[----:B------:R-:W-:Y:S01]  /*cd00*/  HMMA.16816.F32 R68, R8, R46, R52 ;  /* 0x0000002e0844723c */ /* 0x000fe20000001834 */
[----:B------:R2:W3:Y:S07]  /*cd10*/  MUFU.TANH R155, R0 ;  /* 0x00000000009b7308 */ /* 0x0004ee0000002400 */
[----:B------:R-:W-:Y:S08]  /*cd20*/  HMMA.16816.F32 R52, R20, R96, R56 ;  /* 0x000000601434723c */ /* 0x000ff00000001838 */
[----:B------:R-:W-:Y:S01]  /*cd30*/  HMMA.16816.F32 R56, R32, R74, RZ ;  /* 0x0000004a2038723c */ /* 0x000fe200000018ff */
[----:B--2---:R-:W-:-:S04]  /*cd40*/  FMUL.FTZ R0, R80, c[0x0][0x320] ;  /* 0x0000c80050007a20 */ /* 0x004fc80000410000 */
[----:B------:R2:W1:Y:S03]  /*cd50*/  MUFU.TANH R154, R0 ;  /* 0x00000000009a7308 */ /* 0x0004660000002400 */
[----:B------:R-:W-:Y:S08]  /*cd60*/  HMMA.16816.F32 R64, R28, R74, RZ ;  /* 0x0000004a1c40723c */ /* 0x000ff000000018ff */
[----:B------:R-:W-:Y:S01]  /*cd70*/  HMMA.16816.F32 R44, R12, R48, R52 ;  /* 0x000000300c2c723c */ /* 0x000fe20000001834 */
[----:B--2---:R-:W-:-:S07]  /*cd80*/  FMUL.FTZ R0, R81, c[0x0][0x320] ;  /* 0x0000c80051007a20 */ /* 0x004fce0000410000 */
[-C--:B------:R-:W-:Y:S01]  /*cd90*/  HMMA.16816.F32 R52, R24, R98.reuse, R56 ;  /* 0x000000621834723c */ /* 0x080fe20000001838 */
[----:B------:R2:W1:Y:S07]  /*cda0*/  MUFU.TANH R153, R0 ;  /* 0x0000000000997308 */ /* 0x00046e0000002400 */
[----:B------:R-:W-:Y:S08]  /*cdb0*/  HMMA.16816.F32 R64, R20, R98, R64 ;  /* 0x000000621440723c */ /* 0x000ff00000001840 */
[----:B------:R-:W-:Y:S01]  /*cdc0*/  HMMA.16816.F32 R56, R28, R100, RZ ;  /* 0x000000641c38723c */ /* 0x000fe200000018ff */
[----:B--2---:R-:W-:-:S04]  /*cdd0*/  FMUL.FTZ R0, R82, c[0x0][0x320] ;  /* 0x0000c80052007a20 */ /* 0x004fc80000410000 */
[----:B------:R2:W1:Y:S03]  /*cde0*/  MUFU.TANH R149, R0 ;  /* 0x0000000000957308 */ /* 0x0004660000002400 */
[-C--:B------:R-:W-:Y:S08]  /*cdf0*/  HMMA.16816.F32 R52, R16, R50.reuse, R52 ;  /* 0x000000321034723c */ /* 0x080ff00000001834 */
[----:B------:R-:W-:Y:S01]  /*ce00*/  HMMA.16816.F32 R64, R12, R50, R64 ;  /* 0x000000320c40723c */ /* 0x000fe20000001840 */
[----:B------:R-:W-:Y:S01]  /*ce10*/  LDSM.16.M88.4 R48, [R194+0x1000] ;  /* 0x00100000c230783b */ /* 0x000fe20000000200 */
[----:B--2---:R-:W-:-:S06]  /*ce20*/  FMUL.FTZ R0, R83, c[0x0][0x320] ;  /* 0x0000c80053007a20 */ /* 0x004fcc0000410000 */
[C---:B-----5:R-:W-:Y:S01]  /*ce30*/  HMMA.16816.F32 R80, R4.reuse, R40, R44 ;  /* 0x000000280450723c */ /* 0x060fe2000000182c */
[----:B------:R-:W2:Y:S01]  /*ce40*/  LDSM.16.M88.4 R44, [R197+0x1000] ;  /* 0x00100000c52c783b */ /* 0x000ea20000000200 */
[----:B------:R5:W1:Y:S11]  /*ce50*/  MUFU.TANH R150, R0 ;  /* 0x0000000000967308 */ /* 0x000a760000002400 */
[----:B------:R-:W-:Y:S03]  /*ce60*/  @!UPT UIADD3 URZ, URZ, URZ, URZ ;  /* 0x0000003f3f3ff290 */ /* 0x000fe6000fffe03f */
[----:B------:R-:W-:Y:S01]  /*ce70*/  HMMA.16816.F32 R72, R4, R42, R64 ;  /* 0x0000002a0448723c */ /* 0x000fe20000001840 */
[----:B-----5:R-:W-:-:S04]  /*ce80*/  FMUL.FTZ R0, R68, c[0x0][0x320] ;  /* 0x0000c80044007a20 */ /* 0x020fc80000410000 */
[----:B------:R5:W1:Y:S03]  /*ce90*/  MUFU.TANH R152, R0 ;  /* 0x0000000000987308 */ /* 0x000a660000002400 */
        /* <DEDUP_REMOVED lines=8> */
[----:B--2---:R-:W-:Y:S01]  /*cf20*/  HMMA.16816.F32 R64, R12, R46, R64 ;  /* 0x0000002e0c40723c */ /* 0x004fe20000001840 */
[----:B-----5:R-:W-:-:S07]  /*cf30*/  FMUL.FTZ R0, R71, c[0x0][0x320] ;  /* 0x0000c80047007a20 */ /* 0x020fce0000410000 */
[----:B------:R-:W-:Y:S01]  /*cf40*/  HMMA.16816.F32 R68, R8, R40, R60 ;  /* 0x000000280844723c */ /* 0x000fe2000000183c */
[----:B------:R2:W1:Y:S07]  /*cf50*/  MUFU.TANH R147, R0 ;  /* 0x0000000000937308 */ /* 0x00046e0000002400 */
[----:B------:R-:W-:Y:S01]  /*cf60*/  HMMA.16816.F32 R60, R32, R100, RZ ;  /* 0x00000064203c723c */ /* 0x000fe200000018ff */
[----:B--2---:R-:W-:-:S04]  /*cf70*/  FMUL.FTZ R0, R76, c[0x0][0x320] ;  /* 0x0000c8004c007a20 */ /* 0x004fc80000410000 */
[----:B------:R2:W1:Y:S11]  /*cf80*/  MUFU.TANH R146, R0 ;  /* 0x0000000000927308 */ /* 0x0004760000002400 */
[----:B------:R-:W-:Y:S08]  /*cf90*/  @!UPT UIADD3 URZ, URZ, URZ, URZ ;  /* 0x0000003f3f3ff290 */ /* 0x000ff0000fffe03f */
[----:B------:R-:W-:Y:S01]  /*cfa0*/  HMMA.16816.F32 R60, R24, R104, R60 ;  /* 0x00000068183c723c */ /* 0x000fe2000000183c */
[----:B--2---:R-:W-:-:S04]  /*cfb0*/  FMUL.FTZ R0, R77, c[0x0][0x320] ;  /* 0x0000c8004d007a20 */ /* 0x004fc80000410000 */
[----:B------:R2:W1:Y:S11]  /*cfc0*/  MUFU.TANH R145, R0 ;  /* 0x0000000000917308 */ /* 0x0004760000002400 */
[----:B------:R-:W-:Y:S08]  /*cfd0*/  @!UPT UIADD3 URZ, URZ, URZ, URZ ;  /* 0x0000003f3f3ff290 */ /* 0x000ff0000fffe03f */
[----:B------:R-:W-:Y:S01]  /*cfe0*/  HMMA.16816.F32 R60, R16, R44, R60 ;  /* 0x0000002c103c723c */ /* 0x000fe2000000183c */
[----:B--2---:R-:W-:-:S04]  /*cff0*/  FMUL.FTZ R0, R78, c[0x0][0x320] ;  /* 0x0000c8004e007a20 */ /* 0x004fc80000410000 */
[----:B------:R2:W1:Y:S02]  /*d000*/  MUFU.TANH R141, R0 ;  /* 0x00000000008d7308 */ /* 0x0004640000002400 */
[----:B--2---:R-:W-:-:S06]  /*d010*/  FMUL.FTZ R0, R79, c[0x0][0x320] ;  /* 0x0000c8004f007a20 */ /* 0x004fcc0000410000 */
[----:B------:R2:W1:Y:S02]  /*d020*/  MUFU.TANH R142, R0 ;  /* 0x00000000008e7308 */ /* 0x0004640000002400 */
[----:B--2---:R-:W-:-:S06]  /*d030*/  FMUL.FTZ R0, R68, c[0x0][0x320] ;  /* 0x0000c80044007a20 */ /* 0x004fcc0000410000 */
[----:B------:R2:W1:Y:S02]  /*d040*/  MUFU.TANH R144, R0 ;  /* 0x0000000000907308 */ /* 0x0004640000002400 */
[----:B--2---:R-:W-:-:S06]  /*d050*/  FMUL.FTZ R0, R69, c[0x0][0x320] ;  /* 0x0000c80045007a20 */ /* 0x004fcc0000410000 */
[----:B------:R2:W1:Y:S02]  /*d060*/  MUFU.TANH R143, R0 ;  /* 0x00000000008f7308 */ /* 0x0004640000002400 */
[----:B--2---:R-:W-:-:S06]  /*d070*/  FMUL.FTZ R0, R70, c[0x0][0x320] ;  /* 0x0000c80046007a20 */ /* 0x004fcc0000410000 */
[----:B------:R2:W1:Y:S02]  /*d080*/  MUFU.TANH R140, R0 ;  /* 0x00000000008c7308 */ /* 0x0004640000002400 */
[----:B--2---:R-:W-:Y:S02]  /*d090*/  FMUL.FTZ R0, R71, c[0x0][0x320] ;  /* 0x0000c80047007a20 */ /* 0x004fe40000410000 */
[----:B------:R-:W-:Y:S04]  /*d0a0*/  HMMA.16816.F32 R68, R8, R42, R52 ;  /* 0x0000002a0844723c */ /* 0x000fe80000001834 */
[----:B------:R2:W1:Y:S04]  /*d0b0*/  MUFU.TANH R139, R0 ;  /* 0x00000000008b7308 */ /* 0x0004680000002400 */
[----:B------:R-:W-:Y:S08]  /*d0c0*/  HMMA.16816.F32 R52, R20, R104, R56 ;  /* 0x000000681434723c */ /* 0x000ff00000001838 */
[----:B------:R-:W-:Y:S01]  /*d0d0*/  HMMA.16816.F32 R56, R32, R102, RZ ;  /* 0x000000662038723c */ /* 0x000fe200000018ff */
[----:B--2---:R-:W-:-:S04]  /*d0e0*/  FMUL.FTZ R0, R80, c[0x0][0x320] ;  /* 0x0000c80050007a20 */ /* 0x004fc80000410000 */
[----:B------:R2:W1:Y:S11]  /*d0f0*/  MUFU.TANH R138, R0 ;  /* 0x00000000008a7308 */ /* 0x0004760000002400 */
[----:B------:R-:W-:Y:S01]  /*d100*/  HMMA.16816.F32 R40, R12, R44, R52 ;  /* 0x0000002c0c28723c */ /* 0x000fe20000001834 */
[----:B--2---:R-:W-:-:S07]  /*d110*/  FMUL.FTZ R0, R81, c[0x0][0x320] ;  /* 0x0000c80051007a20 */ /* 0x004fce0000410000 */
[----:B------:R-:W-:Y:S01]  /*d120*/  HMMA.16816.F32 R52, R24, R106, R56 ;  /* 0x0000006a1834723c */ /* 0x000fe20000001838 */
[----:B------:R2:W1:Y:S07]  /*d130*/  MUFU.TANH R137, R0 ;  /* 0x0000000000897308 */ /* 0x00046e0000002400 */
[----:B------:R-:W-:Y:S08]  /*d140*/  HMMA.16816.F32 R56, R28, R108, RZ ;  /* 0x0000006c1c38723c */ /* 0x000ff000000018ff */
[----:B------:R-:W-:Y:S01]  /*d150*/  HMMA.16816.F32 R76, R4, R48, R40 ;  /* 0x00000030044c723c */ /* 0x000fe20000001828 */
[----:B--2---:R-:W-:-:S04]  /*d160*/  FMUL.FTZ R0, R82, c[0x0][0x320] ;  /* 0x0000c80052007a20 */ /* 0x004fc80000410000 */
[----:B------:R2:W1:Y:S03]  /*d170*/  MUFU.TANH R133, R0 ;  /* 0x0000000000857308 */ /* 0x0004660000002400 */
[----:B------:R-:W-:Y:S01]  /*d180*/  HMMA.16816.F32 R40, R16, R46, R52 ;  /* 0x0000002e1028723c */ /* 0x000fe20000001834 */
[----:B------:R-:W5:Y:S07]  /*d190*/  LDSM.16.M88.4 R52, [R197+0x1800] ;  /* 0x00180000c534783b */ /* 0x000f6e0000000200 */
[----:B------:R-:W-:Y:S01]  /*d1a0*/  HMMA.16816.F32 R44, R20, R112, R56 ;  /* 0x00000070142c723c */ /* 0x000fe20000001838 */
[----:B--2---:R-:W-:-:S04]  /*d1b0*/  FMUL.FTZ R0, R83, c[0x0][0x320] ;  /* 0x0000c80053007a20 */ /* 0x004fc80000410000 */
[----:B------:R2:W1:Y:S02]  /*d1c0*/  MUFU.TANH R134, R0 ;  /* 0x0000000000867308 */ /* 0x0004640000002400 */
[----:B--2---:R-:W-:-:S06]  /*d1d0*/  FMUL.FTZ R0, R68, c[0x0][0x320] ;  /* 0x0000c80044007a20 */ /* 0x004fcc0000410000 */
[----:B------:R2:W1:Y:S11]  /*d1e0*/  MUFU.TANH R136, R0 ;  /* 0x0000000000887308 */ /* 0x0004760000002400 */
[----:B-----5:R-:W-:Y:S01]  /*d1f0*/  HMMA.16816.F32 R44, R12, R52, R44 ;  /* 0x000000340c2c723c */ /* 0x020fe2000000182c */
[----:B--2---:R-:W-:-:S04]  /*d200*/  FMUL.FTZ R0, R69, c[0x0][0x320] ;  /* 0x0000c80045007a20 */ /* 0x004fc80000410000 */
[----:B------:R2:W1:Y:S02]  /*d210*/  MUFU.TANH R135, R0 ;  /* 0x0000000000877308 */ /* 0x0004640000002400 */
[----:B--2---:R-:W-:-:S06]  /*d220*/  FMUL.FTZ R0, R70, c[0x0][0x320] ;  /* 0x0000c80046007a20 */ /* 0x004fcc0000410000 */
[----:B------:R2:W1:Y:S02]  /*d230*/  MUFU.TANH R132, R0 ;  /* 0x0000000000847308 */ /* 0x0004640000002400 */
[----:B--2---:R-:W-:Y:S02]  /*d240*/  FMUL.FTZ R0, R71, c[0x0][0x320] ;  /* 0x0000c80047007a20 */ /* 0x004fe40000410000 */
[----:B------:R-:W-:Y:S04]  /*d250*/  HMMA.16816.F32 R68, R8, R48, R60 ;  /* 0x000000300844723c */ /* 0x000fe8000000183c */
[----:B------:R2:W1:Y:S04]  /*d260*/  MUFU.TANH R131, R0 ;  /* 0x0000000000837308 */ /* 0x0004680000002400 */
        /* <DEDUP_REMOVED lines=10> */
[----:B------:R2:W1:Y:S03]  /*d310*/  MUFU.TANH R125, R0 ;  /* 0x00000000007d7308 */ /* 0x0004660000002400 */
[----:B------:R-:W-:Y:S01]  /*d320*/  HMMA.16816.F32 R60, R28, R110, RZ ;  /* 0x0000006e1c3c723c */ /* 0x000fe200000018ff */
[----:B--2---:R-:W-:-:S07]  /*d330*/  FMUL.FTZ R0, R75, c[0x0][0x320] ;  /* 0x0000c8004b007a20 */ /* 0x004fce0000410000 */
[----:B------:R-:W-:Y:S01]  /*d340*/  HMMA.16816.F32 R72, R4, R50, R64 ;  /* 0x000000320448723c */ /* 0x000fe20000001840 */
[----:B------:R2:W1:Y:S11]  /*d350*/  MUFU.TANH R126, R0 ;  /* 0x00000000007e7308 */ /* 0x0004760000002400 */
[----:B------:R-:W-:Y:S04]  /*d360*/  @!UPT UIADD3 URZ, URZ, URZ, URZ ;  /* 0x0000003f3f3ff290 */ /* 0x000fe8000fffe03f */
[----:B------:R-:W-:Y:S08]  /*d370*/  HMMA.16816.F32 R64, R20, R114, R60 ;  /* 0x000000721440723c */ /* 0x000ff0000000183c */
[----:B------:R-:W-:Y:S01]  /*d380*/  HMMA.16816.F32 R60, R32, R116, RZ ;  /* 0x00000074203c723c */ /* 0x000fe200000018ff */
[----:B--2---:R-:W-:-:S04]  /*d390*/  FMUL.FTZ R0, R68, c[0x0][0x320] ;  /* 0x0000c80044007a20 */ /* 0x004fc80000410000 */
[----:B------:R2:W1:Y:S02]  /*d3a0*/  MUFU.TANH R128, R0 ;  /* 0x0000000000807308 */ /* 0x0004640000002400 */
[----:B--2---:R-:W-:Y:S11]  /*d3b0*/  FMUL.FTZ R0, R69, c[0x0][0x320] ;  /* 0x0000c80045007a20 */ /* 0x004ff60000410000 */
[----:B------:R-:W-:Y:S06]  /*d3c0*/  @!UPT UIADD3 URZ, URZ, URZ, URZ ;  /* 0x0000003f3f3ff290 */ /* 0x000fec000fffe03f */
[----:B------:R-:W-:Y:S01]  /*d3d0*/  HMMA.16816.F32 R60, R24, R120, R60 ;  /* 0x00000078183c723c */ /* 0x000fe2000000183c */
[----:B------:R2:W1:Y:S02]  /*d3e0*/  MUFU.TANH R127, R0 ;  /* 0x00000000007f7308 */ /* 0x0004640000002400 */
[----:B--2---:R-:W-:-:S06]  /*d3f0*/  FMUL.FTZ R0, R70, c[0x0][0x320] ;  /* 0x0000c80046007a20 */ /* 0x004fcc0000410000 */
[----:B------:R2:W1:Y:S02]  /*d400*/  MUFU.TANH R124, R0 ;  /* 0x00000000007c7308 */ /* 0x0004640000002400 */
[----:B--2---:R-:W-:Y:S02]  /*d410*/  FMUL.FTZ R0, R71, c[0x0][0x320] ;  /* 0x0000c80047007a20 */ /* 0x004fe40000410000 */
[----:B------:R-:W-:Y:S01]  /*d420*/  HMMA.16816.F32 R68, R8, R50, R40 ;  /* 0x000000320844723c */ /* 0x000fe20000001828 */
[----:B------:R-:W2:Y:S03]  /*d430*/  LDSM.16.M88.4 R40, [R194+0x1800] ;  /* 0x00180000c228783b */ /* 0x000ea60000000200 */
        /* <DEDUP_REMOVED lines=15> */
[C---:B--2---:R-:W-:Y:S01]  /*d530*/  HMMA.16816.F32 R76, R4.reuse, R40, R44 ;  /* 0x00000028044c723c */ /* 0x044fe2000000182c */
[----:B------:R-:W2:Y:S01]  /*d540*/  LDSM.16.M88.4 R44, [R197+0x2000] ;  /* 0x00200000c52c783b */ /* 0x000ea20000000200 */
[----:B------:R5:W1:Y:S11]  /*d550*/  MUFU.TANH R101, R0 ;  /* 0x0000000000657308 */ /* 0x000a760000002400 */
[----:B------:R-:W-:Y:S03]  /*d560*/  @!UPT UIADD3 URZ, URZ, URZ, URZ ;  /* 0x0000003f3f3ff290 */ /* 0x000fe6000fffe03f */
[----:B------:R-:W-:Y:S08]  /*d570*/  HMMA.16816.F32 R64, R4, R42, R52 ;  /* 0x0000002a0440723c */ /* 0x000ff00000001834 */
[----:B------:R-:W-:Y:S01]  /*d580*/  HMMA.16816.F32 R52, R28, R118, RZ ;  /* 0x000000761c34723c */ /* 0x000fe200000018ff */
[----:B-----5:R-:W-:-:S04]  /*d590*/  FMUL.FTZ R0, R68, c[0x0][0x320] ;  /* 0x0000c80044007a20 */ /* 0x020fc80000410000 */
[----:B------:R5:W1:Y:S02]  /*d5a0*/  MUFU.TANH R106, R0 ;  /* 0x00000000006a7308 */ /* 0x000a640000002400 */
[----:B-----5:R-:W-:Y:S11]  /*d5b0*/  FMUL.FTZ R0, R69, c[0x0][0x320] ;  /* 0x0000c80045007a20 */ /* 0x020ff60000410000 */
[----:B------:R-:W-:Y:S06]  /*d5c0*/  @!UPT UIADD3 URZ, URZ, URZ, URZ ;  /* 0x0000003f3f3ff290 */ /* 0x000fec000fffe03f */
[----:B------:R-:W-:Y:S01]  /*d5d0*/  HMMA.16816.F32 R32, R20, R122, R52 ;  /* 0x0000007a1420723c */ /* 0x000fe20000001834 */
        /* <DEDUP_REMOVED lines=15> */
[----:B-----5:R-:W-:-:S04]  /*d6d0*/  FMUL.FTZ R0, R74, c[0x0][0x320] ;  /* 0x0000c8004a007a20 */ /* 0x020fc80000410000 */
[----:B------:R2:W1:Y:S03]  /*d6e0*/  MUFU.TANH R92, R0 ;  /* 0x00000000005c7308 */ /* 0x0004660000002400 */
        /* <DEDUP_REMOVED lines=10> */
[----:B------:R-:W-:Y:S01]  /*d790*/  HMMA.16816.F32 R68, R8, R42, R48 ;  /* 0x0000002a0844723c */ /* 0x000fe20000001830 */
[----:B------:R-:W2:Y:S03]  /*d7a0*/  LDSM.16.M88.4 R48, [R194+0x2000] ;  /* 0x00200000c230783b */ /* 0x000ea60000000200 */
[----:B------:R5:W1:Y:S01]  /*d7b0*/  MUFU.TANH R91, R0 ;  /* 0x00000000005b7308 */ /* 0x000a620000002400 */
[----:B------:R-:W-:-:S04]  /*d7c0*/  DEPBAR.LE SB0, 0x0 ;  /* 0x000080000000791a */ /* 0x000fc80000000000 */
[C---:B------:R-:W-:Y:S08]  /*d7d0*/  HMMA.16816.F32 R40, R16.reuse, R44, R60 ;  /* 0x0000002c1028723c */ /* 0x040ff0000000183c */
[----:B------:R-:W-:Y:S01]  /*d7e0*/  HMMA.16816.F32 R16, R16, R46, R24 ;  /* 0x0000002e1010723c */ /* 0x000fe20000001818 */
[----:B-----5:R-:W-:-:S04]  /*d7f0*/  FMUL.FTZ R0, R76, c[0x0][0x320] ;  /* 0x0000c8004c007a20 */ /* 0x020fc80000410000 */
[----:B------:R5:W1:Y:S02]  /*d800*/  MUFU.TANH R89, R0 ;  /* 0x0000000000597308 */ /* 0x000a640000002400 */
[----:B-----5:R-:W-:-:S09]  /*d810*/  FMUL.FTZ R0, R77, c[0x0][0x320] ;  /* 0x0000c8004d007a20 */ /* 0x020fd20000410000 */
[-C--:B--2---:R-:W-:Y:S01]  /*d820*/  HMMA.16816.F32 R40, R8, R48.reuse, R40 ;  /* 0x000000300828723c */ /* 0x084fe20000001828 */
[----:B------:R2:W1:Y:S07]  /*d830*/  MUFU.TANH R83, R0 ;  /* 0x0000000000537308 */ /* 0x00046e0000002400 */
[----:B------:R-:W-:Y:S08]  /*d840*/  HMMA.16816.F32 R20, R4, R48, R28 ;  /* 0x000000300414723c */ /* 0x000ff0000000181c */
[----:B------:R-:W-:Y:S01]  /*d850*/  HMMA.16816.F32 R8, R8, R50, R16 ;  /* 0x000000320808723c */ /* 0x000fe20000001810 */
[----:B--2---:R-:W-:-:S04]  /*d860*/  FMUL.FTZ R0, R78, c[0x0][0x320] ;  /* 0x0000c8004e007a20 */ /* 0x004fc80000410000 */
        /* <DEDUP_REMOVED lines=51> */
[----:B------:R2:W1:Y:S01]  /*dba0*/  MUFU.TANH R19, R0 ;  /* 0x0000000000137308 */ /* 0x0004620000002400 */
[----:B------:R-:W-:Y:S06]  /*dbb0*/  BAR.SYNC.DEFER_BLOCKING 0x0 ;  /* 0x0000000000007b1d */ /* 0x000fec0000010000 */
[----:B------:R-:W-:Y:S05]  /*dbc0*/  @!P0 BRA `(.L_x_332) ;  /* 0x000003f000008947 */ /* 0x000fea0003800000 */
[----:B---34-:R-:W-:Y:S01]  /*dbd0*/  ISETP.NE.AND P3, PT, R162, 0x1, PT ;  /* 0x00000001a200780c */ /* 0x018fe20003f65270 */
[----:B------:R-:W-:Y:S01]  /*dbe0*/  IMAD.MOV.U32 R235, RZ, RZ, RZ ;  /* 0x000000ffffeb7224 */ /* 0x000fe200078e00ff */
[C---:B-1----:R-:W-:Y:S02]  /*dbf0*/  IADD3 R2, R251.reuse, R159, R167 ;  /* 0x0000009ffb027210 */ /* 0x042fe40007ffe0a7 */
[----:B------:R-:W-:-:S02]  /*dc00*/  ISETP.GT.AND P0, PT, R251, 0x4f, PT ;  /* 0x0000004ffb00780c */ /* 0x000fc40003f04270 */
[----:B------:R-:W-:-:S05]  /*dc10*/  IADD3 R2, R2, -0x50, RZ ;  /* 0xffffffb002027810 */ /* 0x000fca0007ffe0ff */
[----:B--2---:R-:W-:Y:S02]  /*dc20*/  IMAD.MOV.U32 R0, RZ, RZ, R2 ;  /* 0x000000ffff007224 */ /* 0x004fe400078e0002 */
[----:B------:R-:W-:-:S05]  /*dc30*/  @P3 IMAD.HI.U32 R3, R2, c[0x0][0x2bc], RZ ;  /* 0x0000af0002033a27 */ /* 0x000fca00078e00ff */
        /* <DEDUP_REMOVED lines=23> */
.L_x_427:
        /* <DEDUP_REMOVED lines=24> */
.L_x_428:
        /* <DEDUP_REMOVED lines=9> */
.L_x_332:
[----:B---34-:R-:W-:Y:S05]  /*dfc0*/  BSYNC B0 ;  /* 0x0000000000007941 */ /* 0x018fea0003800000 */
.L_x_331:
[----:B--2---:R-:W2:Y:S04]  /*dfd0*/  LDL R0, [R1+0x74] ;  /* 0x0000740001007983 */ /* 0x004ea80000100800 */
[----:B------:R-:W0:Y:S01]  /*dfe0*/  LDGDEPBAR ;  /* 0x00000000000079af */ /* 0x000e220000000000 */
[----:B--2---:R-:W-:-:S05]  /*dff0*/  IMAD.IADD R0, R160, 0x1, -R0 ;  /* 0x00000001a0007824 */ /* 0x004fca00078e0a00 */
[C---:B------:R-:W-:Y:S02]  /*e000*/  ISETP.GT.AND P0, PT, R0.reuse, 0x1, PT ;  /* 0x000000010000780c */ /* 0x040fe40003f04270 */
[----:B------:R-:W-:Y:S02]  /*e010*/  ISETP.GT.AND P1, PT, R0, RZ, PT ;  /* 0x000000ff0000720c */ /* 0x000fe40003f24270 */
[----:B-1----:R-:W-:Y:S02]  /*e020*/  FSEL R40, R150, -INF , P0 ;  /* 0xff80000096287808 */ /* 0x002fe40000000000 */
[----:B------:R-:W-:Y:S02]  /*e030*/  FSEL R27, R153, -INF , P0 ;  /* 0xff800000991b7808 */ /* 0x000fe40000000000 */
[----:B------:R-:W-:Y:S02]  /*e040*/  FSEL R17, R155, -INF , P0 ;  /* 0xff8000009b117808 */ /* 0x000fe40000000000 */
[----:B------:R-:W-:-:S02]  /*e050*/  FSEL R10, R157, -INF , P0 ;  /* 0xff8000009d0a7808 */ /* 0x000fc40000000000 */
        /* <DEDUP_REMOVED lines=28> */
[C---:B------:R-:W-:Y:S02]  /*e220*/  ISETP.GT.AND P4, PT, R0.reuse, 0x29, PT ;  /* 0x000000290000780c */ /* 0x040fe40003f84270 */
[----:B------:R-:W-:-:S02]  /*e230*/  ISETP.GT.AND P3, PT, R0, 0x18, PT ;  /* 0x000000180000780c */ /* 0x000fc40003f64270 */
[----:B------:R-:W-:Y:S02]  /*e240*/  ISETP.GT.AND P0, PT, R0, 0x30, PT ;  /* 0x000000300000780c */ /* 0x000fe40003f04270 */
        /* <DEDUP_REMOVED lines=28> */
[----:B------:R-:W-:-:S02]  /*e410*/  ISETP.GT.AND P6, PT, R0, 0x38, PT ;  /* 0x000000380000780c */ /* 0x000fc40003fc4270 */
[C---:B------:R-:W-:Y:S02]  /*e420*/  ISETP.GT.AND P5, PT, R0.reuse, 0x39, PT ;  /* 0x000000390000780c */ /* 0x040fe40003fa4270 */
[C---:B------:R-:W-:Y:S02]  /*e430*/  ISETP.GT.AND P3, PT, R0.reuse, 0x40, PT ;  /* 0x000000400000780c */ /* 0x040fe40003f64270 */
[C---:B------:R-:W-:Y:S02]  /*e440*/  ISETP.GT.AND P2, PT, R0.reuse, 0x41, PT ;  /* 0x000000410000780c */ /* 0x040fe40003f44270 */
[C---:B------:R-:W-:Y:S02]  /*e450*/  ISETP.GT.AND P1, PT, R0.reuse, 0x48, PT ;  /* 0x000000480000780c */ /* 0x040fe40003f24270 */
[C---:B------:R-:W-:Y:S02]  /*e460*/  ISETP.GT.AND P0, PT, R0.reuse, 0x49, PT ;  /* 0x000000490000780c */ /* 0x040fe40003f04270 */
[----:B------:R-:W-:-:S02]  /*e470*/  ISETP.GT.AND P4, PT, R0, 0x31, PT ;  /* 0x000000310000780c */ /* 0x000fc40003f84270 */
        /* <DEDUP_REMOVED lines=44> */
[----:B------:R-:W-:Y:S02]  /*e740*/  FSEL R106, R83, -INF , P4 ;  /* 0xff800000536a7808 */ /* 0x000fe40002000000 */
[----:B------:R-:W-:Y:S02]  /*e750*/  FSEL R118, R80, -INF , P4 ;  /* 0xff80000050767808 */ /* 0x000fe40002000000 */
[----:B------:R-:W-:Y:S02]  /*e760*/  FSEL R83, R91, -INF , P4 ;  /* 0xff8000005b537808 */ /* 0x000fe40002000000 */
[----:B------:R-:W-:-:S02]  /*e770*/  FSEL R64, R97, -INF , P4 ;  /* 0xff80000061407808 */ /* 0x000fc40002000000 */
[----:B------:R-:W-:Y:S02]  /*e780*/  FMNMX.FTZ R0, R65, R0, !PT ;  /* 0x0000000041007209 */ /* 0x000fe40007810000 */
[----:B------:R-:W-:Y:S02]  /*e790*/  FMNMX.FTZ R2, R90, R2, !PT ;  /* 0x000000025a027209 */ /* 0x000fe40007810000 */
[----:B------:R-:W-:Y:S02]  /*e7a0*/  FMNMX.FTZ R3, R108, R3, !PT ;  /* 0x000000036c037209 */ /* 0x000fe40007810000 */
[----:B------:R-:W-:Y:S02]  /*e7b0*/  FMNMX.FTZ R7, R120, R7, !PT ;  /* 0x0000000778077209 */ /* 0x000fe40007810000 */
[----:B------:R-:W-:Y:S02]  /*e7c0*/  FSEL R117, R63, -INF , P6 ;  /* 0xff8000003f757808 */ /* 0x000fe40003000000 */
[----:B------:R-:W-:-:S02]  /*e7d0*/  FSEL R105, R68, -INF , P6 ;  /* 0xff80000044697808 */ /* 0x000fc40003000000 */
[----:B------:R-:W-:Y:S02]  /*e7e0*/  FSEL R82, R76, -INF , P6 ;  /* 0xff8000004c527808 */ /* 0x000fe40003000000 */
[----:B------:R-:W-:Y:S02]  /*e7f0*/  FSEL R63, R81, -INF , P6 ;  /* 0xff800000513f7808 */ /* 0x000fe40003000000 */
[----:B------:R-:W-:Y:S02]  /*e800*/  FMNMX.FTZ R0, R64, R0, !PT ;  /* 0x0000000040007209 */ /* 0x000fe40007810000 */
[----:B------:R-:W-:Y:S02]  /*e810*/  FMNMX.FTZ R2, R83, R2, !PT ;  /* 0x0000000253027209 */ /* 0x000fe40007810000 */
[----:B------:R-:W-:Y:S02]  /*e820*/  FMNMX.FTZ R3, R106, R3, !PT ;  /* 0x000000036a037209 */ /* 0x000fe40007810000 */
[----:B------:R-:W-:-:S02]  /*e830*/  FMNMX.FTZ R7, R118, R7, !PT ;  /* 0x0000000776077209 */ /* 0x000fc40007810000 */
[----:B------:R-:W-:Y:S02]  /*e840*/  FSEL R115, R62, -INF , P5 ;  /* 0xff8000003e737808 */ /* 0x000fe40002800000 */
[----:B------:R-:W-:Y:S02]  /*e850*/  FSEL R104, R69, -INF , P5 ;  /* 0xff80000045687808 */ /* 0x000fe40002800000 */
[----:B------:R-:W-:Y:S02]  /*e860*/  FSEL R81, R70, -INF , P5 ;  /* 0xff80000046517808 */ /* 0x000fe40002800000 */
[----:B------:R-:W-:Y:S02]  /*e870*/  FSEL R62, R79, -INF , P5 ;  /* 0xff8000004f3e7808 */ /* 0x000fe40002800000 */
        /* <DEDUP_REMOVED lines=36> */
[----:B------:R-:W-:Y:S02]  /*eac0*/  FMNMX.FTZ R4, R56, R0, !PT ;  /* 0x0000000038047209 */ /* 0x000fe40007810000 */
[----:B------:R-:W-:-:S02]  /*ead0*/  FMNMX.FTZ R5, R58, R2, !PT ;  /* 0x000000023a057209 */ /* 0x000fc40007810000 */
[----:B------:R-:W-:Y:S02]  /*eae0*/  FMNMX.FTZ R6, R89, R3, !PT ;  /* 0x0000000359067209 */ /* 0x000fe40007810000 */
[----:B------:R-:W-:Y:S01]  /*eaf0*/  FMNMX.FTZ R7, R103, R7, !PT ;  /* 0x0000000767077209 */ /* 0x000fe20007810000 */
        /* <DEDUP_REMOVED lines=11> */
[----:B------:R-:W3:Y:S04]  /*ebb0*/  SHFL.BFLY PT, R6, R3, 0x1, 0x1f ;  /* 0x0c201f0003067f89 */ /* 0x000ee800000e0000 */
[----:B------:R4:W4:Y:S01]  /*ebc0*/  SHFL.BFLY PT, R8, R7, 0x1, 0x1f ;  /* 0x0c201f0007087f89 */ /* 0x00092200000e0000 */
[----:B-1----:R-:W-:Y:S02]  /*ebd0*/  FMNMX.FTZ R71, R0, R4, !PT ;  /* 0x0000000400477209 */ /* 0x002fe40007810000 */
[----:B--2---:R-:W-:Y:S02]  /*ebe0*/  FMNMX.FTZ R70, R2, R5, !PT ;  /* 0x0000000502467209 */ /* 0x004fe40007810000 */
[----:B---3--:R-:W-:Y:S02]  /*ebf0*/  FMNMX.FTZ R69, R3, R6, !PT ;  /* 0x0000000603457209 */ /* 0x008fe40007810000 */
.L_x_429:
[C---:B------:R-:W-:Y:S01]  /*ec00*/  FMUL.FTZ R0, R71.reuse, c[0x0][0x2d0] ;  /* 0x0000b40047007a20 */ /* 0x040fe20000410000 */
[----:B------:R-:W-:Y:S01]  /*ec10*/  FSETP.NEU.FTZ.AND P0, PT, R71, -INF , PT ;  /* 0xff8000004700780b */ /* 0x000fe20003f1d000 */
[----:B------:R-:W-:Y:S01]  /*ec20*/  FMUL.FTZ R3, R70, c[0x0][0x2d0] ;  /* 0x0000b40046037a20 */ /* 0x000fe20000410000 */
[----:B----4-:R-:W-:Y:S01]  /*ec30*/  FMNMX.FTZ R68, R8, R7, !PT ;  /* 0x0000000708447209 */ /* 0x010fe20007810000 */
[----:B------:R-:W-:Y:S01]  /*ec40*/  WARPSYNC 0xffffffff ;  /* 0xffffffff00007948 */ /* 0x000fe20003800000 */
[----:B------:R-:W-:Y:S01]  /*ec50*/  FSEL R4, R0, RZ, P0 ;  /* 0x000000ff00047208 */ /* 0x000fe20000000000 */
[----:B------:R-:W1:Y:S01]  /*ec60*/  LDSM.16.MT88.4 R48, [R192] ;  /* 0x00000000c030783b */ /* 0x000e620000004200 */
[----:B------:R-:W-:-:S03]  /*ec70*/  FSETP.NEU.FTZ.AND P0, PT, R70, -INF , PT ;  /* 0xff8000004600780b */ /* 0x000fc60003f1d000 */
[--C-:B------:R-:W-:Y:S01]  /*ec80*/  FFMA.FTZ R0, R9, c[0x0][0x2d0], -R4.reuse ;  /* 0x0000b40009007a23 */ /* 0x100fe20000010804 */
[----:B------:R-:W-:Y:S01]  /*ec90*/  FSEL R3, R3, RZ, P0 ;  /* 0x000000ff03037208 */ /* 0x000fe20000000000 */
[--C-:B------:R-:W-:Y:S01]  /*eca0*/  FFMA.FTZ R2, R16, c[0x0][0x2d0], -R4.reuse ;  /* 0x0000b40010027a23 */ /* 0x100fe20000010804 */
[----:B------:R-:W-:Y:S01]  /*ecb0*/  FSETP.NEU.FTZ.AND P0, PT, R69, -INF , PT ;  /* 0xff8000004500780b */ /* 0x000fe20003f1d000 */
[----:B------:R2:W-:Y:S01]  /*ecc0*/  MUFU.EX2 R166, R0 ;  /* 0x0000000000a67308 */ /* 0x0005e20000000800 */
[----:B------:R-:W3:Y:S01]  /*ecd0*/  LDSM.16.MT88.4 R44, [R196] ;  /* 0x00000000c42c783b */ /* 0x000ee20000004200 */
[----:B------:R-:W-:Y:S02]  /*ece0*/  FFMA.FTZ R5, R26, c[0x0][0x2d0], -R3 ;  /* 0x0000b4001a057a23 */ /* 0x000fe40000010803 */
[--C-:B------:R-:W-:Y:S02]  /*ecf0*/  FFMA.FTZ R109, R73, c[0x0][0x2d0], -R4.reuse ;  /* 0x0000b400496d7a23 */ /* 0x100fe40000010804 */
[----:B------:R-:W-:-:S02]  /*ed00*/  FFMA.FTZ R97, R72, c[0x0][0x2d0], -R4 ;  /* 0x0000b40048617a23 */ /* 0x000fc40000010804 */
[----:B------:R4:W-:Y:S01]  /*ed10*/  MUFU.EX2 R224, R2 ;  /* 0x0000000200e07308 */ /* 0x0009e20000000800 */
[--C-:B------:R-:W-:Y:S02]  /*ed20*/  FFMA.FTZ R96, R67, c[0x0][0x2d0], -R4.reuse ;  /* 0x0000b40043607a23 */ /* 0x100fe40000010804 */
[--C-:B------:R-:W-:Y:S02]  /*ed30*/  FFMA.FTZ R91, R66, c[0x0][0x2d0], -R4.reuse ;  /* 0x0000b400425b7a23 */ /* 0x100fe40000010804 */
[--C-:B------:R-:W-:Y:S02]  /*ed40*/  FFMA.FTZ R150, R65, c[0x0][0x2d0], -R4.reuse ;  /* 0x0000b40041967a23 */ /* 0x100fe40000010804 */
[--C-:B------:R-:W-:Y:S01]  /*ed50*/  FFMA.FTZ R149, R64, c[0x0][0x2d0], -R4.reuse ;  /* 0x0000b40040957a23 */ /* 0x100fe20000010804 */
[----:B------:R5:W-:Y:S01]  /*ed60*/  MUFU.EX2 R221, R5 ;  /* 0x0000000500dd7308 */ /* 0x000be20000000800 */
[--C-:B--2---:R-:W-:Y:S02]  /*ed70*/  FFMA.FTZ R0, R10, c[0x0][0x2d0], -R4.reuse ;  /* 0x0000b4000a007a23 */ /* 0x104fe40000010804 */
[----:B------:R-:W-:-:S02]  /*ed80*/  FFMA.FTZ R148, R63, c[0x0][0x2d0], -R4 ;  /* 0x0000b4003f947a23 */ /* 0x000fc40000010804 */
[--C-:B------:R-:W-:Y:S02]  /*ed90*/  FFMA.FTZ R123, R62, c[0x0][0x2d0], -R4.reuse ;  /* 0x0000b4003e7b7a23 */ /* 0x100fe40000010804 */
[--C-:B------:R-:W-:Y:S01]  /*eda0*/  FFMA.FTZ R171, R61, c[0x0][0x2d0], -R4.reuse ;  /* 0x0000b4003dab7a23 */ /* 0x100fe20000010804 */
[----:B------:R2:W-:Y:S01]  /*edb0*/  MUFU.EX2 R165, R0 ;  /* 0x0000000000a57308 */ /* 0x0005e20000000800 */
[----:B----4-:R-:W-:Y:S02]  /*edc0*/  FMUL.FTZ R2, R69, c[0x0][0x2d0] ;  /* 0x0000b40045027a20 */ /* 0x010fe40000410000 */
[--C-:B------:R-:W-:Y:S02]  /*edd0*/  FFMA.FTZ R175, R59, c[0x0][0x2d0], -R4.reuse ;  /* 0x0000b4003baf7a23 */ /* 0x100fe40000010804 */
[--C-:B------:R-:W-:Y:S01]  /*ede0*/  FFMA.FTZ R174, R57, c[0x0][0x2d0], -R4.reuse ;  /* 0x0000b40039ae7a23 */ /* 0x100fe20000010804 */
[----:B------:R-:W-:Y:S01]  /*edf0*/  FSEL R2, R2, RZ, P0 ;  /* 0x000000ff02027208 */ /* 0x000fe20000000000 */
[----:B------:R-:W-:Y:S01]  /*ee00*/  FFMA.FTZ R173, R56, c[0x0][0x2d0], -R4 ;  /* 0x0000b40038ad7a23 */ /* 0x000fe20000010804 */
[----:B------:R-:W-:Y:S01]  /*ee10*/  FSETP.NEU.FTZ.AND P0, PT, R68, -INF , PT ;  /* 0xff8000004400780b */ /* 0x000fe20003f1d000 */
[----:B------:R-:W-:Y:S01]  /*ee20*/  FFMA.FTZ R177, R58, c[0x0][0x2d0], -R3 ;  /* 0x0000b4003ab17a23 */ /* 0x000fe20000010803 */
[----:B------:R-:W-:Y:S01]  /*ee30*/  MUFU.EX2 R109, R109 ;  /* 0x0000006d006d7308 */ /* 0x000fe20000000800 */
[----:B-----5:R-:W-:-:S02]  /*ee40*/  FFMA.FTZ R5, R35, c[0x0][0x2d0], -R2 ;  /* 0x0000b40023057a23 */ /* 0x020fc40000010802 */
[--C-:B------:R-:W-:Y:S02]  /*ee50*/  FFMA.FTZ R159, R108, c[0x0][0x2d0], -R2.reuse ;  /* 0x0000b4006c9f7a23 */ /* 0x100fe40000010802 */
[----:B------:R-:W-:Y:S02]  /*ee60*/  FFMA.FTZ R181, R92, c[0x0][0x2d0], -R2 ;  /* 0x0000b4005cb57a23 */ /* 0x000fe40000010802 */
[----:B--2---:R-:W-:Y:S01]  /*ee70*/  FFMA.FTZ R0, R11, c[0x0][0x2d0], -R4 ;  /* 0x0000b4000b007a23 */ /* 0x004fe20000010804 */
[----:B------:R2:W-:Y:S01]  /*ee80*/  MUFU.EX2 R219, R5 ;  /* 0x0000000500db7308 */ /* 0x0005e20000000800 */
[----:B------:R-:W-:Y:S02]  /*ee90*/  FFMA.FTZ R172, R60, c[0x0][0x2d0], -R3 ;  /* 0x0000b4003cac7a23 */ /* 0x000fe40000010803 */
[--C-:B------:R-:W-:Y:S02]  /*eea0*/  FFMA.FTZ R65, R99, c[0x0][0x2d0], -R2.reuse ;  /* 0x0000b40063417a23 */ /* 0x100fe40000010802 */
[----:B------:R-:W-:-:S02]  /*eeb0*/  FFMA.FTZ R64, R101, c[0x0][0x2d0], -R2 ;  /* 0x0000b40065407a23 */ /* 0x000fc40000010802 */
[--C-:B------:R-:W-:Y:S01]  /*eec0*/  FFMA.FTZ R158, R106, c[0x0][0x2d0], -R2.reuse ;  /* 0x0000b4006a9e7a23 */ /* 0x100fe20000010802 */
[----:B------:R4:W-:Y:S01]  /*eed0*/  MUFU.EX2 R168, R0 ;  /* 0x0000000000a87308 */ /* 0x0009e20000000800 */
[--C-:B------:R-:W-:Y:S02]  /*eee0*/  FFMA.FTZ R157, R105, c[0x0][0x2d0], -R2.reuse ;  /* 0x0000b400699d7a23 */ /* 0x100fe40000010802 */
[--C-:B------:R-:W-:Y:S02]  /*eef0*/  FFMA.FTZ R156, R104, c[0x0][0x2d0], -R2.reuse ;  /* 0x0000b400689c7a23 */ /* 0x100fe40000010802 */
[--C-:B------:R-:W-:Y:S02]  /*ef00*/  FFMA.FTZ R183, R100, c[0x0][0x2d0], -R2.reuse ;  /* 0x0000b40064b77a23 */ /* 0x100fe40000010802 */
[--C-:B------:R-:W-:Y:S01]  /*ef10*/  FFMA.FTZ R182, R98, c[0x0][0x2d0], -R2.reuse ;  /* 0x0000b40062b67a23 */ /* 0x100fe20000010802 */
[----:B------:R-:W-:Y:S01]  /*ef20*/  MUFU.EX2 R189, R97 ;  /* 0x0000006100bd7308 */ /* 0x000fe20000000800 */
[----:B--2---:R-:W-:-:S02]  /*ef30*/  FFMA.FTZ R5, R36, c[0x0][0x2d0], -R2 ;  /* 0x0000b40024057a23 */ /* 0x004fc40000010802 */
[----:B------:R-:W-:Y:S02]  /*ef40*/  FFMA.FTZ R180, R89, c[0x0][0x2d0], -R2 ;  /* 0x0000b40059b47a23 */ /* 0x000fe40000010802 */
[--C-:B------:R-:W-:Y:S02]  /*ef50*/  FFMA.FTZ R66, R74, c[0x0][0x2d0], -R3.reuse ;  /* 0x0000b4004a427a23 */ /* 0x100fe40000010803 */
[--C-:B------:R-:W-:Y:S01]  /*ef60*/  FFMA.FTZ R79, R75, c[0x0][0x2d0], -R3.reuse ;  /* 0x0000b4004b4f7a23 */ /* 0x100fe20000010803 */
[----:B------:R-:W-:Y:S01]  /*ef70*/  MUFU.EX2 R227, R5 ;  /* 0x0000000500e37308 */ /* 0x000fe20000000800 */
[----:B----4-:R-:W-:Y:S02]  /*ef80*/  FFMA.FTZ R0, R12, c[0x0][0x2d0], -R4 ;  /* 0x0000b4000c007a23 */ /* 0x010fe40000010804 */
        /* <DEDUP_REMOVED lines=9> */
[----:B------:R-:W-:-:S02]  /*f020*/  FFMA.FTZ R169, R76, c[0x0][0x2d0], -R3 ;  /* 0x0000b4004ca97a23 */ /* 0x000fc40000010803 */
[----:B--2---:R-:W-:-:S05]  /*f030*/  FFMA.FTZ R0, R13, c[0x0][0x2d0], -R4 ;  /* 0x0000b4000d007a23 */ /* 0x004fca0000010804 */
[----:B------:R-:W-:Y:S08]  /*f040*/  MUFU.EX2 R213, R91 ;  /* 0x0000005b00d57308 */ /* 0x000ff00000000800 */
[----:B------:R2:W-:Y:S08]  /*f050*/  MUFU.EX2 R187, R0 ;  /* 0x0000000000bb7308 */ /* 0x0005f00000000800 */
[----:B------:R-:W-:Y:S01]  /*f060*/  MUFU.EX2 R188, R78 ;  /* 0x0000004e00bc7308 */ /* 0x000fe20000000800 */
[----:B--2---:R-:W-:-:S07]  /*f070*/  FFMA.FTZ R0, R14, c[0x0][0x2d0], -R4 ;  /* 0x0000b4000e007a23 */ /* 0x004fce0000010804 */
[----:B------:R-:W-:Y:S08]  /*f080*/  MUFU.EX2 R212, R77 ;  /* 0x0000004d00d47308 */ /* 0x000ff00000000800 */
[----:B------:R2:W4:Y:S08]  /*f090*/  MUFU.EX2 R222, R0 ;  /* 0x0000000000de7308 */ /* 0x0005300000000800 */
[----:B------:R-:W-:Y:S01]  /*f0a0*/  MUFU.EX2 R91, R173 ;  /* 0x000000ad005b7308 */ /* 0x000fe20000000800 */
[----:B--2---:R-:W-:Y:S01]  /*f0b0*/  FFMA.FTZ R0, R18, c[0x0][0x2d0], -R4 ;  /* 0x0000b40012007a23 */ /* 0x004fe20000010804 */
[----:B----4-:R-:W-:-:S06]  /*f0c0*/  F2FP.PACK_AB R12, R222, R187 ;  /* 0x000000bbde0c723e */ /* 0x010fcc00000000ff */
[----:B------:R2:W4:Y:S02]  /*f0d0*/  MUFU.EX2 R226, R0 ;  /* 0x0000000000e27308 */ /* 0x0005240000000800 */
[----:B--2---:R-:W-:Y:S01]  /*f0e0*/  FFMA.FTZ R0, R15, c[0x0][0x2d0], -R3 ;  /* 0x0000b4000f007a23 */ /* 0x004fe20000010803 */
[----:B----4-:R-:W-:-:S05]  /*f0f0*/  F2FP.PACK_AB R14, R226, R224 ;  /* 0x000000e0e20e723e */ /* 0x010fca00000000ff */
[----:B------:R2:W-:Y:S02]  /*f100*/  MUFU.EX2 R162, R0 ;  /* 0x0000000000a27308 */ /* 0x0005e40000000800 */
[----:B--2---:R-:W-:-:S06]  /*f110*/  FFMA.FTZ R0, R17, c[0x0][0x2d0], -R3 ;  /* 0x0000b40011007a23 */ /* 0x004fcc0000010803 */
[----:B------:R2:W4:Y:S02]  /*f120*/  MUFU.EX2 R161, R0 ;  /* 0x0000000000a17308 */ /* 0x0005240000000800 */
[----:B--2---:R-:W-:Y:S01]  /*f130*/  FFMA.FTZ R0, R20, c[0x0][0x2d0], -R3 ;  /* 0x0000b40014007a23 */ /* 0x004fe20000010803 */
[----:B------:R-:W-:-:S05]  /*f140*/  F2FP.PACK_AB R20, R165, R166 ;  /* 0x000000a6a514723e */ /* 0x000fca00000000ff */
[----:B------:R2:W-:Y:S02]  /*f150*/  MUFU.EX2 R164, R0 ;  /* 0x0000000000a47308 */ /* 0x0005e40000000800 */
[----:B--2---:R-:W-:Y:S01]  /*f160*/  FFMA.FTZ R0, R21, c[0x0][0x2d0], -R3 ;  /* 0x0000b40015007a23 */ /* 0x004fe20000010803 */
[----:B----4-:R-:W-:-:S05]  /*f170*/  F2FP.PACK_AB R21, R161, R162 ;  /* 0x000000a2a115723e */ /* 0x010fca00000000ff */
[----:B------:R2:W4:Y:S02]  /*f180*/  MUFU.EX2 R167, R0 ;  /* 0x0000000000a77308 */ /* 0x0005240000000800 */
[----:B--2---:R-:W-:Y:S01]  /*f190*/  FFMA.FTZ R0, R22, c[0x0][0x2d0], -R3 ;  /* 0x0000b40016007a23 */ /* 0x004fe20000010803 */
[----:B------:R-:W-:-:S05]  /*f1a0*/  F2FP.PACK_AB R22, R176, R168 ;  /* 0x000000a8b016723e */ /* 0x000fca00000000ff */
[----:B------:R2:W-:Y:S02]  /*f1b0*/  MUFU.EX2 R186, R0 ;  /* 0x0000000000ba7308 */ /* 0x0005e40000000800 */
[----:B--2---:R-:W-:Y:S01]  /*f1c0*/  FFMA.FTZ R0, R23, c[0x0][0x2d0], -R3 ;  /* 0x0000b40017007a23 */ /* 0x004fe20000010803 */
[----:B----4-:R-:W-:-:S05]  /*f1d0*/  F2FP.PACK_AB R23, R167, R164 ;  /* 0x000000a4a717723e */ /* 0x010fca00000000ff */
[----:B------:R2:W4:Y:S02]  /*f1e0*/  MUFU.EX2 R220, R0 ;  /* 0x0000000000dc7308 */ /* 0x0005240000000800 */
[----:B-1----:R-:W-:Y:S01]  /*f1f0*/  HMMA.16816.F32 R8, R20, R48, RZ ;  /* 0x000000301408723c */ /* 0x002fe200000018ff */
[----:B--2---:R-:W-:Y:S01]  /*f200*/  FFMA.FTZ R0, R28, c[0x0][0x2d0], -R3 ;  /* 0x0000b4001c007a23 */ /* 0x004fe20000010803 */
[----:B----4-:R-:W-:Y:S01]  /*f210*/  F2FP.PACK_AB R13, R220, R186 ;  /* 0x000000badc0d723e */ /* 0x010fe200000000ff */
[----:B------:R-:W-:-:S03]  /*f220*/  FADD.FTZ R3, R166, R165 ;  /* 0x000000a5a6037221 */ /* 0x000fc60000010000 */
[----:B------:R1:W2:Y:S01]  /*f230*/  MUFU.EX2 R223, R0 ;  /* 0x0000000000df7308 */ /* 0x0002a20000000800 */
[----:B------:R-:W-:-:S04]  /*f240*/  FADD.FTZ R3, R168, R3 ;  /* 0x00000003a8037221 */ /* 0x000fc80000010000 */
[----:B------:R-:W-:-:S03]  /*f250*/  FADD.FTZ R76, R176, R3 ;  /* 0x00000003b04c7221 */ /* 0x000fc60000010000 */
[----:B------:R-:W-:Y:S01]  /*f260*/  MUFU.EX2 R168, R121 ;  /* 0x0000007900a87308 */ /* 0x000fe20000000800 */
[----:B-1----:R-:W-:Y:S01]  /*f270*/  FFMA.FTZ R0, R25, c[0x0][0x2d0], -R2 ;  /* 0x0000b40019007a23 */ /* 0x002fe20000010802 */
[----:B--2---:R-:W-:-:S06]  /*f280*/  F2FP.PACK_AB R15, R223, R221 ;  /* 0x000000dddf0f723e */ /* 0x004fcc00000000ff */
[----:B------:R-:W-:Y:S08]  /*f290*/  MUFU.EX2 R176, R152 ;  /* 0x0000009800b07308 */ /* 0x000ff00000000800 */
[----:B------:R1:W-:Y:S08]  /*f2a0*/  MUFU.EX2 R155, R0 ;  /* 0x00000000009b7308 */ /* 0x0003f00000000800 */
[----:B------:R-:W-:Y:S01]  /*f2b0*/  MUFU.EX2 R165, R157 ;  /* 0x0000009d00a57308 */ /* 0x000fe20000000800 */
[----:B-1----:R-:W-:-:S07]  /*f2c0*/  FFMA.FTZ R0, R27, c[0x0][0x2d0], -R2 ;  /* 0x0000b4001b007a23 */ /* 0x002fce0000010802 */
[----:B------:R-:W-:Y:S08]  /*f2d0*/  MUFU.EX2 R166, R156 ;  /* 0x0000009c00a67308 */ /* 0x000ff00000000800 */
[----:B------:R1:W2:Y:S02]  /*f2e0*/  MUFU.EX2 R154, R0 ;  /* 0x00000000009a7308 */ /* 0x0002a40000000800 */
[----:B-1----:R-:W-:Y:S01]  /*f2f0*/  FFMA.FTZ R0, R30, c[0x0][0x2d0], -R2 ;  /* 0x0000b4001e007a23 */ /* 0x002fe20000010802 */
[----:B--2---:R-:W-:-:S05]  /*f300*/  F2FP.PACK_AB R16, R154, R155 ;  /* 0x0000009b9a10723e */ /* 0x004fca00000000ff */
[----:B------:R1:W-:Y:S02]  /*f310*/  MUFU.EX2 R160, R0 ;  /* 0x0000000000a07308 */ /* 0x0003e40000000800 */
[--C-:B-1----:R-:W-:Y:S02]  /*f320*/  FFMA.FTZ R0, R31, c[0x0][0x2d0], -R2.reuse ;  /* 0x0000b4001f007a23 */ /* 0x102fe40000010802 */
[----:B------:R-:W1:Y:S04]  /*f330*/  LDSM.16.MT88.4 R28, [R196+0x800] ;  /* 0x00080000c41c783b */ /* 0x000e680000004200 */
[----:B------:R2:W4:Y:S02]  /*f340*/  MUFU.EX2 R163, R0 ;  /* 0x0000000000a37308 */ /* 0x0005240000000800 */
[----:B--2---:R-:W-:Y:S01]  /*f350*/  FFMA.FTZ R0, R32, c[0x0][0x2d0], -R2 ;  /* 0x0000b40020007a23 */ /* 0x004fe20000010802 */
[----:B----4-:R-:W-:-:S05]  /*f360*/  F2FP.PACK_AB R18, R163, R160 ;  /* 0x000000a0a312723e */ /* 0x010fca00000000ff */
[----:B------:R2:W-:Y:S02]  /*f370*/  MUFU.EX2 R185, R0 ;  /* 0x0000000000b97308 */ /* 0x0005e40000000800 */
[----:B--2---:R-:W-:-:S06]  /*f380*/  FFMA.FTZ R0, R33, c[0x0][0x2d0], -R2 ;  /* 0x0000b40021007a23 */ /* 0x004fcc0000010802 */
[----:B------:R2:W-:Y:S02]  /*f390*/  MUFU.EX2 R217, R0 ;  /* 0x0000000000d97308 */ /* 0x0005e40000000800 */
[----:B--2---:R-:W-:-:S05]  /*f3a0*/  FMUL.FTZ R0, R68, c[0x0][0x2d0] ;  /* 0x0000b40044007a20 */ /* 0x004fca0000410000 */
[----:B------:R-:W-:-:S05]  /*f3b0*/  FSEL R0, R0, RZ, P0 ;  /* 0x000000ff00007208 */ /* 0x000fca0000000000 */
[--C-:B------:R-:W-:Y:S02]  /*f3c0*/  FFMA.FTZ R5, R37, c[0x0][0x2d0], -R0.reuse ;  /* 0x0000b40025057a23 */ /* 0x100fe40000010800 */
[--C-:B------:R-:W-:Y:S01]  /*f3d0*/  FFMA.FTZ R6, R52, c[0x0][0x2d0], -R0.reuse ;  /* 0x0000b40034067a23 */ /* 0x100fe20000010800 */
[----:B---3--:R-:W-:Y:S01]  /*f3e0*/  HMMA.16816.F32 R36, R20, R44, RZ ;  /* 0x0000002c1424723c */ /* 0x008fe200000018ff */
[----:B------:R2:W-:Y:S01]  /*f3f0*/  MUFU.EX2 R153, R5 ;  /* 0x0000000500997308 */ /* 0x0005e20000000800 */
[--C-:B------:R-:W-:Y:S02]  /*f400*/  FFMA.FTZ R178, R111, c[0x0][0x2d0], -R0.reuse ;  /* 0x0000b4006fb27a23 */ /* 0x100fe40000010800 */
[--C-:B------:R-:W-:Y:S02]  /*f410*/  FFMA.FTZ R111, R110, c[0x0][0x2d0], -R0.reuse ;  /* 0x0000b4006e6f7a23 */ /* 0x100fe40000010800 */
[--C-:B------:R-:W-:Y:S02]  /*f420*/  FFMA.FTZ R108, R117, c[0x0][0x2d0], -R0.reuse ;  /* 0x0000b400756c7a23 */ /* 0x100fe40000010800 */
[--C-:B------:R-:W-:Y:S01]  /*f430*/  FFMA.FTZ R92, R115, c[0x0][0x2d0], -R0.reuse ;  /* 0x0000b400735c7a23 */ /* 0x100fe20000010800 */
[----:B------:R-:W-:Y:S01]  /*f440*/  MUFU.EX2 R215, R6 ;  /* 0x0000000600d77308 */ /* 0x000fe20000000800 */
[----:B------:R-:W-:-:S02]  /*f450*/  FFMA.FTZ R179, R113, c[0x0][0x2d0], -R0 ;  /* 0x0000b40071b37a23 */ /* 0x000fc40000010800 */
[--C-:B------:R-:W-:Y:S02]  /*f460*/  FFMA.FTZ R110, R103, c[0x0][0x2d0], -R0.reuse ;  /* 0x0000b400676e7a23 */ /* 0x100fe40000010800 */
[----:B--2---:R-:W-:-:S03]  /*f470*/  FFMA.FTZ R5, R40, c[0x0][0x2d0], -R0 ;  /* 0x0000b40028057a23 */ /* 0x004fc60000010800 */
[----:B------:R-:W-:Y:S07]  /*f480*/  MUFU.EX2 R92, R92 ;  /* 0x0000005c005c7308 */ /* 0x000fee0000000800 */
[----:B-1----:R-:W-:Y:S01]  /*f490*/  HMMA.16816.F32 R144, R12, R28, R36 ;  /* 0x0000001c0c90723c */ /* 0x002fe20000001824 */
[----:B------:R-:W-:Y:S01]  /*f4a0*/  LDSM.16.MT88.4 R36, [R193+0x800] ;  /* 0x00080000c124783b */ /* 0x000fe20000004200 */
[----:B------:R1:W2:Y:S02]  /*f4b0*/  MUFU.EX2 R151, R5 ;  /* 0x0000000500977308 */ /* 0x0002a40000000800 */
[----:B-1----:R-:W-:Y:S01]  /*f4c0*/  FFMA.FTZ R5, R42, c[0x0][0x2d0], -R0 ;  /* 0x0000b4002a057a23 */ /* 0x002fe20000010800 */
[----:B--2---:R-:W-:Y:S01]  /*f4d0*/  F2FP.PACK_AB R17, R151, R153 ;  /* 0x000000999711723e */ /* 0x004fe200000000ff */
[----:B------:R-:W-:-:S04]  /*f4e0*/  FADD.FTZ R89, R153, R151 ;  /* 0x0000009799597221 */ /* 0x000fc80000010000 */
[----:B------:R1:W-:Y:S08]  /*f4f0*/  MUFU.EX2 R184, R5 ;  /* 0x0000000500b87308 */ /* 0x0003f00000000800 */
[----:B------:R-:W-:Y:S01]  /*f500*/  MUFU.EX2 R151, R65 ;  /* 0x0000004100977308 */ /* 0x000fe20000000800 */
[--C-:B-1----:R-:W-:Y:S02]  /*f510*/  FFMA.FTZ R5, R43, c[0x0][0x2d0], -R0.reuse ;  /* 0x0000b4002b057a23 */ /* 0x102fe40000010800 */
[----:B------:R-:W1:Y:S05]  /*f520*/  LDSM.16.MT88.4 R40, [R192+0x800] ;  /* 0x00080000c028783b */ /* 0x000e6a0000004200 */
[----:B------:R2:W3:Y:S02]  /*f530*/  MUFU.EX2 R214, R5 ;  /* 0x0000000500d67308 */ /* 0x0004e40000000800 */
[----:B--2---:R-:W-:Y:S01]  /*f540*/  FFMA.FTZ R5, R53, c[0x0][0x2d0], -R0 ;  /* 0x0000b40035057a23 */ /* 0x004fe20000010800 */
[----:B---3--:R-:W-:-:S05]  /*f550*/  F2FP.PACK_AB R19, R214, R184 ;  /* 0x000000b8d613723e */ /* 0x008fca00000000ff */
[----:B------:R2:W3:Y:S02]  /*f560*/  MUFU.EX2 R216, R5 ;  /* 0x0000000500d87308 */ /* 0x0004e40000000800 */
[C---:B------:R-:W-:Y:S08]  /*f570*/  HMMA.16816.F32 R32, R16.reuse, R48, RZ ;  /* 0x000000301020723c */ /* 0x040ff000000018ff */
[----:B------:R-:W-:Y:S01]  /*f580*/  HMMA.16816.F32 R24, R16, R44, RZ ;  /* 0x0000002c1018723c */ /* 0x000fe200000018ff */
[----:B--2---:R-:W-:-:S04]  /*f590*/  FFMA.FTZ R5, R54, c[0x0][0x2d0], -R0 ;  /* 0x0000b40036057a23 */ /* 0x004fc80000010800 */
[----:B------:R2:W-:Y:S03]  /*f5a0*/  MUFU.EX2 R218, R5 ;  /* 0x0000000500da7308 */ /* 0x0005e60000000800 */
[----:B-1----:R-:W-:Y:S07]  /*f5b0*/  HMMA.16816.F32 R124, R12, R40, R8 ;  /* 0x000000280c7c723c */ /* 0x002fee0000001808 */
[----:B------:R-:W-:-:S02]  /*f5c0*/  F2FP.PACK_AB R8, R217, R185 ;  /* 0x000000b9d908723e */ /* 0x000fc400000000ff */
[----:B------:R-:W-:Y:S02]  /*f5d0*/  F2FP.PACK_AB R10, R227, R219 ;  /* 0x000000dbe30a723e */ /* 0x000fe400000000ff */
[----:B---3--:R-:W-:Y:S01]  /*f5e0*/  F2FP.PACK_AB R9, R216, R215 ;  /* 0x000000d7d809723e */ /* 0x008fe200000000ff */
[----:B--2---:R-:W-:-:S04]  /*f5f0*/  FFMA.FTZ R5, R55, c[0x0][0x2d0], -R0 ;  /* 0x0000b40037057a23 */ /* 0x004fc80000010800 */
[----:B------:R-:W1:Y:S02]  /*f600*/  MUFU.EX2 R225, R5 ;  /* 0x0000000500e17308 */ /* 0x000e640000000800 */
[----:B-1----:R-:W-:-:S07]  /*f610*/  F2FP.PACK_AB R11, R225, R218 ;  /* 0x000000dae10b723e */ /* 0x002fce00000000ff */
[C---:B------:R-:W-:Y:S01]  /*f620*/  HMMA.16816.F32 R136, R8.reuse, R40, R32 ;  /* 0x000000280888723c */ /* 0x040fe20000001820 */
[----:B------:R-:W1:Y:S06]  /*f630*/  LDSM.16.MT88.4 R32, [R193] ;  /* 0x00000000c120783b */ /* 0x000e6c0000004200 */
[--C-:B------:R-:W-:Y:S01]  /*f640*/  FFMA.FTZ R41, R102, c[0x0][0x2d0], -R2.reuse ;  /* 0x0000b40066297a23 */ /* 0x100fe20000010802 */
[----:B------:R-:W-:Y:S01]  /*f650*/  HMMA.16816.F32 R140, R8, R28, R24 ;  /* 0x0000001c088c723c */ /* 0x000fe20000001818 */
[----:B------:R-:W-:Y:S02]  /*f660*/  FFMA.FTZ R40, R107, c[0x0][0x2d0], -R2 ;  /* 0x0000b4006b287a23 */ /* 0x000fe40000010802 */
[----:B------:R-:W-:Y:S01]  /*f670*/  FADD.FTZ R2, R162, R161 ;  /* 0x000000a1a2027221 */ /* 0x000fe20000010000 */
[----:B------:R-:W-:Y:S03]  /*f680*/  MUFU.EX2 R207, R41 ;  /* 0x0000002900cf7308 */ /* 0x000fe60000000800 */
[----:B------:R-:W-:-:S02]  /*f690*/  FFMA.FTZ R29, R116, c[0x0][0x2d0], -R0 ;  /* 0x0000b400741d7a23 */ /* 0x000fc40000010800 */
[----:B------:R-:W-:Y:S02]  /*f6a0*/  FFMA.FTZ R28, R119, c[0x0][0x2d0], -R0 ;  /* 0x0000b400771c7a23 */ /* 0x000fe40000010800 */
[----:B------:R-:W-:Y:S01]  /*f6b0*/  FADD.FTZ R2, R164, R2 ;  /* 0x00000002a4027221 */ /* 0x000fe20000010000 */
[----:B------:R-:W-:Y:S03]  /*f6c0*/  MUFU.EX2 R211, R40 ;  /* 0x0000002800d37308 */ /* 0x000fe60000000800 */
[----:B------:R-:W-:Y:S02]  /*f6d0*/  FADD.FTZ R67, R167, R2 ;  /* 0x00000002a7437221 */ /* 0x000fe40000010000 */
[----:B------:R-:W-:-:S03]  /*f6e0*/  FADD.FTZ R2, R187, R76 ;  /* 0x0000004cbb027221 */ /* 0x000fc60000010000 */
[----:B------:R-:W-:Y:S01]  /*f6f0*/  MUFU.EX2 R191, R29 ;  /* 0x0000001d00bf7308 */ /* 0x000fe20000000800 */
[----:B------:R-:W-:-:S04]  /*f700*/  FADD.FTZ R2, R222, R2 ;  /* 0x00000002de027221 */ /* 0x000fc80000010000 */
[----:B------:R-:W-:-:S03]  /*f710*/  FADD.FTZ R2, R224, R2 ;  /* 0x00000002e0027221 */ /* 0x000fc60000010000 */
[----:B------:R-:W-:Y:S01]  /*f720*/  MUFU.EX2 R210, R28 ;  /* 0x0000001c00d27308 */ /* 0x000fe20000000800 */
[----:B------:R-:W-:Y:S01]  /*f730*/  FADD.FTZ R2, R226, R2 ;  /* 0x00000002e2027221 */ /* 0x000fe20000010000 */
[----:B-1----:R-:W-:Y:S03]  /*f740*/  HMMA.16816.F32 R24, R20, R32, RZ ;  /* 0x000000201418723c */ /* 0x002fe600000018ff */
[----:B------:R-:W-:-:S03]  /*f750*/  FADD.FTZ R2, R109, R2 ;  /* 0x000000026d027221 */ /* 0x000fc60000010000 */
[----:B------:R-:W-:Y:S01]  /*f760*/  MUFU.EX2 R187, R123 ;  /* 0x0000007b00bb7308 */ /* 0x000fe20000000800 */
[----:B------:R-:W-:Y:S01]  /*f770*/  FADD.FTZ R2, R189, R2 ;  /* 0x00000002bd027221 */ /* 0x000fe20000010000 */
[----:B------:R-:W-:Y:S03]  /*f780*/  HMMA.16816.F32 R4, R16, R32, RZ ;  /* 0x000000201004723c */ /* 0x000fe600000018ff */
[----:B------:R-:W-:-:S03]  /*f790*/  FADD.FTZ R2, R190, R2 ;  /* 0x00000002be027221 */ /* 0x000fc60000010000 */
[----:B------:R-:W-:Y:S01]  /*f7a0*/  MUFU.EX2 R167, R122 ;  /* 0x0000007a00a77308 */ /* 0x000fe20000000800 */
[----:B------:R-:W-:-:S07]  /*f7b0*/  FADD.FTZ R2, R213, R2 ;  /* 0x00000002d5027221 */ /* 0x000fce0000010000 */
[----:B------:R-:W-:Y:S02]  /*f7c0*/  MUFU.EX2 R161, R159 ;  /* 0x0000009f00a17308 */ /* 0x000fe40000000800 */
[-C--:B------:R-:W-:Y:S01]  /*f7d0*/  HMMA.16816.F32 R132, R12, R36.reuse, R24 ;  /* 0x000000240c84723c */ /* 0x080fe20000001818 */
[----:B------:R-:W1:Y:S05]  /*f7e0*/  LDSM.16.MT88.4 R24, [R195] ;  /* 0x00000000c318783b */ /* 0x000e6a0000004200 */
[----:B------:R-:W-:Y:S02]  /*f7f0*/  MUFU.EX2 R164, R108 ;  /* 0x0000006c00a47308 */ /* 0x000fe40000000800 */
[----:B------:R-:W-:Y:S07]  /*f800*/  HMMA.16816.F32 R128, R8, R36, R4 ;  /* 0x000000240880723c */ /* 0x000fee0000001804 */
[----:B------:R-:W-:-:S02]  /*f810*/  FADD.FTZ R4, R155, R154 ;  /* 0x0000009a9b047221 */ /* 0x000fc40000010000 */
[--C-:B------:R-:W-:Y:S01]  /*f820*/  FFMA.FTZ R154, R120, c[0x0][0x2d0], -R0.reuse ;  /* 0x0000b400789a7a23 */ /* 0x100fe20000010800 */
[----:B------:R-:W-:Y:S01]  /*f830*/  MUFU.EX2 R155, R64 ;  /* 0x00000040009b7308 */ /* 0x000fe20000000800 */
[--C-:B------:R-:W-:Y:S02]  /*f840*/  FFMA.FTZ R37, R112, c[0x0][0x2d0], -R0.reuse ;  /* 0x0000b40070257a23 */ /* 0x100fe40000010800 */
[--C-:B------:R-:W-:Y:S02]  /*f850*/  FFMA.FTZ R36, R114, c[0x0][0x2d0], -R0.reuse ;  /* 0x0000b40072247a23 */ /* 0x100fe40000010800 */
[----:B------:R-:W-:Y:S02]  /*f860*/  FFMA.FTZ R120, R118, c[0x0][0x2d0], -R0 ;  /* 0x0000b40076787a23 */ /* 0x000fe40000010800 */
[----:B------:R-:W-:Y:S01]  /*f870*/  FADD.FTZ R0, R160, R4 ;  /* 0x00000004a0007221 */ /* 0x000fe20000010000 */
[----:B------:R-:W-:Y:S01]  /*f880*/  MUFU.EX2 R153, R36 ;  /* 0x0000002400997308 */ /* 0x000fe20000000800 */
[----:B------:R-:W2:Y:S02]  /*f890*/  LDSM.16.MT88.4 R4, [R195+0x800] ;  /* 0x00080000c304783b */ /* 0x000ea40000004200 */
[----:B------:R-:W-:-:S02]  /*f8a0*/  FADD.FTZ R3, R163, R0 ;  /* 0x00000000a3037221 */ /* 0x000fc40000010000 */
[----:B------:R-:W-:-:S03]  /*f8b0*/  FADD.FTZ R0, R186, R67 ;  /* 0x00000043ba007221 */ /* 0x000fc60000010000 */
[----:B------:R-:W-:Y:S01]  /*f8c0*/  MUFU.EX2 R186, R79 ;  /* 0x0000004f00ba7308 */ /* 0x000fe20000000800 */
[----:B------:R-:W-:-:S04]  /*f8d0*/  FADD.FTZ R0, R220, R0 ;  /* 0x00000000dc007221 */ /* 0x000fc80000010000 */
[----:B------:R-:W-:Y:S01]  /*f8e0*/  FADD.FTZ R0, R221, R0 ;  /* 0x00000000dd007221 */ /* 0x000fe20000010000 */
[----:B-1----:R-:W-:Y:S02]  /*f8f0*/  HMMA.16816.F32 R52, R16, R24, RZ ;  /* 0x000000181034723c */ /* 0x002fe400000018ff */
[----:B------:R-:W-:Y:S01]  /*f900*/  MUFU.EX2 R163, R158 ;  /* 0x0000009e00a37308 */ /* 0x000fe20000000800 */
[----:B------:R-:W-:-:S05]  /*f910*/  FADD.FTZ R0, R223, R0 ;  /* 0x00000000df007221 */ /* 0x000fca0000010000 */
[----:B------:R-:W-:Y:S02]  /*f920*/  HMMA.16816.F32 R56, R20, R24, RZ ;  /* 0x000000181438723c */ /* 0x000fe400000018ff */
[----:B------:R-:W1:Y:S08]  /*f930*/  MUFU.EX2 R25, R66 ;  /* 0x0000004200197308 */ /* 0x000e700000000800 */
[----:B------:R-:W-:Y:S08]  /*f940*/  MUFU.EX2 R160, R154 ;  /* 0x0000009a00a07308 */ /* 0x000ff00000000800 */
[----:B------:R3:W-:Y:S01]  /*f950*/  MUFU.EX2 R162, R120 ;  /* 0x0000007800a27308 */ /* 0x0007e20000000800 */
[----:B--2---:R-:W-:Y:S01]  /*f960*/  HMMA.16816.F32 R112, R8, R4, R52 ;  /* 0x000000040870723c */ /* 0x004fe20000001834 */
[----:B-1----:R-:W-:-:S04]  /*f970*/  FADD.FTZ R0, R25, R0 ;  /* 0x0000000019007221 */ /* 0x002fc80000010000 */
[----:B------:R-:W-:-:S03]  /*f980*/  FADD.FTZ R0, R186, R0 ;  /* 0x00000000ba007221 */ /* 0x000fc60000010000 */
[----:B------:R-:W-:Y:S01]  /*f990*/  HMMA.16816.F32 R52, R16, R50, RZ ;  /* 0x000000321034723c */ /* 0x000fe200000018ff */
[----:B------:R-:W-:-:S04]  /*f9a0*/  FADD.FTZ R0, R188, R0 ;  /* 0x00000000bc007221 */ /* 0x000fc80000010000 */
[----:B------:R-:W-:Y:S01]  /*f9b0*/  FADD.FTZ R0, R212, R0 ;  /* 0x00000000d4007221 */ /* 0x000fe20000010000 */
[----:B---3--:R-:W-:Y:S02]  /*f9c0*/  LDSM.16.MT88.4 R120, [R192+0x2000] ;  /* 0x00200000c078783b */ /* 0x008fe40000004200 */
[----:B------:R-:W-:Y:S07]  /*f9d0*/  HMMA.16816.F32 R116, R12, R4, R56 ;  /* 0x000000040c74723c */ /* 0x000fee0000001838 */
[----:B------:R-:W-:Y:S01]  /*f9e0*/  F2FP.PACK_AB R4, R155, R151 ;  /* 0x000000979b04723e */ /* 0x000fe200000000ff */
[----:B------:R-:W-:Y:S08]  /*f9f0*/  HMMA.16816.F32 R48, R20, R50, RZ ;  /* 0x000000321430723c */ /* 0x000ff000000018ff */
[----:B------:R-:W-:Y:S08]  /*fa00*/  HMMA.16816.F32 R56, R8, R42, R52 ;  /* 0x0000002a0838723c */ /* 0x000ff00000001834 */
[-C--:B------:R-:W-:Y:S08]  /*fa10*/  HMMA.16816.F32 R52, R16, R46.reuse, RZ ;  /* 0x0000002e1034723c */ /* 0x080ff000000018ff */
[----:B------:R-:W-:Y:S08]  /*fa20*/  HMMA.16816.F32 R44, R20, R46, RZ ;  /* 0x0000002e142c723c */ /* 0x000ff000000018ff */
[----:B------:R-:W-:Y:S08]  /*fa30*/  HMMA.16816.F32 R48, R12, R42, R48 ;  /* 0x0000002a0c30723c */ /* 0x000ff00000001830 */
[----:B------:R-:W-:Y:S08]  /*fa40*/  HMMA.16816.F32 R60, R8, R30, R52 ;  /* 0x0000001e083c723c */ /* 0x000ff00000001834 */
[-C--:B------:R-:W-:Y:S08]  /*fa50*/  HMMA.16816.F32 R52, R16, R34.reuse, RZ ;  /* 0x000000221034723c */ /* 0x080ff000000018ff */
[C---:B------:R-:W-:Y:S08]  /*fa60*/  HMMA.16816.F32 R32, R20.reuse, R34, RZ ;  /* 0x000000221420723c */ /* 0x040ff000000018ff */
[----:B------:R-:W-:Y:S08]  /*fa70*/  HMMA.16816.F32 R20, R20, R26, RZ ;  /* 0x0000001a1414723c */ /* 0x000ff000000018ff */
[C---:B------:R-:W-:Y:S08]  /*fa80*/  HMMA.16816.F32 R44, R12.reuse, R30, R44 ;  /* 0x0000001e0c2c723c */ /* 0x040ff0000000182c */
[C---:B------:R-:W-:Y:S08]  /*fa90*/  HMMA.16816.F32 R32, R12.reuse, R38, R32 ;  /* 0x000000260c20723c */ /* 0x040ff00000001820 */
[----:B------:R-:W-:Y:S01]  /*faa0*/  HMMA.16816.F32 R20, R12, R6, R20 ;  /* 0x000000060c14723c */ /* 0x000fe20000001814 */
[----:B------:R-:W1:Y:S07]  /*fab0*/  LDSM.16.MT88.4 R12, [R192+0x1000] ;  /* 0x00100000c00c783b */ /* 0x000e6e0000004200 */
[----:B------:R-:W-:Y:S01]  /*fac0*/  HMMA.16816.F32 R16, R16, R26, RZ ;  /* 0x0000001a1010723c */ /* 0x000fe200000018ff */
[----:B------:R-:W2:Y:S07]  /*fad0*/  MUFU.EX2 R26, R37 ;  /* 0x00000025001a7308 */ /* 0x000eae0000000800 */
[C---:B------:R-:W-:Y:S01]  /*fae0*/  HMMA.16816.F32 R72, R8.reuse, R38, R52 ;  /* 0x000000260848723c */ /* 0x040fe20000001834 */
[----:B------:R-:W-:Y:S01]  /*faf0*/  MUFU.EX2 R27, R172 ;  /* 0x000000ac001b7308 */ /* 0x000fe20000000800 */
[----:B--2---:R-:W-:Y:S11]  /*fb00*/  F2FP.PACK_AB R5, R153, R26 ;  /* 0x0000001a9905723e */ /* 0x004ff600000000ff */
[----:B------:R-:W-:Y:S03]  /*fb10*/  @!UPT UIADD3 URZ, URZ, URZ, URZ ;  /* 0x0000003f3f3ff290 */ /* 0x000fe6000fffe03f */
[----:B------:R-:W-:Y:S07]  /*fb20*/  HMMA.16816.F32 R80, R8, R6, R16 ;  /* 0x000000060850723c */ /* 0x000fee0000001810 */
[----:B------:R-:W-:Y:S01]  /*fb30*/  F2FP.PACK_AB R8, R189, R109 ;  /* 0x0000006dbd08723e */ /* 0x000fe200000000ff */
[----:B------:R-:W-:Y:S01]  /*fb40*/  FADD.FTZ R17, R184, R89 ;  /* 0x00000059b8117221 */ /* 0x000fe20000010000 */
[----:B------:R-:W-:Y:S01]  /*fb50*/  F2FP.PACK_AB R9, R186, R25 ;  /* 0x00000019ba09723e */ /* 0x000fe200000000ff */
[----:B------:R-:W-:Y:S01]  /*fb60*/  FADD.FTZ R16, R185, R3 ;  /* 0x00000003b9107221 */ /* 0x000fe20000010000 */
[----:B------:R-:W-:Y:S01]  /*fb70*/  F2FP.PACK_AB R10, R213, R190 ;  /* 0x000000bed50a723e */ /* 0x000fe200000000ff */
[----:B------:R-:W-:Y:S01]  /*fb80*/  FADD.FTZ R3, R214, R17 ;  /* 0x00000011d6037221 */ /* 0x000fe20000010000 */
[----:B------:R-:W-:Y:S01]  /*fb90*/  F2FP.PACK_AB R11, R212, R188 ;  /* 0x000000bcd40b723e */ /* 0x000fe200000000ff */
[----:B------:R-:W-:Y:S01]  /*fba0*/  MUFU.EX2 R184, R149 ;  /* 0x0000009500b87308 */ /* 0x000fe20000000800 */
[----:B------:R-:W-:Y:S01]  /*fbb0*/  F2FP.PACK_AB R6, R211, R207 ;  /* 0x000000cfd306723e */ /* 0x000fe200000000ff */
[----:B------:R-:W-:Y:S01]  /*fbc0*/  FADD.FTZ R3, R215, R3 ;  /* 0x00000003d7037221 */ /* 0x000fe20000010000 */
[----:B------:R-:W-:-:S03]  /*fbd0*/  F2FP.PACK_AB R7, R210, R191 ;  /* 0x000000bfd207723e */ /* 0x000fc600000000ff */
[----:B-1----:R-:W-:Y:S01]  /*fbe0*/  HMMA.16816.F32 R64, R8, R12, R124 ;  /* 0x0000000c0840723c */ /* 0x002fe2000000187c */
[----:B------:R-:W-:Y:S01]  /*fbf0*/  FADD.FTZ R3, R216, R3 ;  /* 0x00000003d8037221 */ /* 0x000fe20000010000 */
[----:B------:R-:W1:Y:S03]  /*fc00*/  MUFU.EX2 R185, R148 ;  /* 0x0000009400b97308 */ /* 0x000e660000000800 */
[----:B------:R-:W-:-:S03]  /*fc10*/  FADD.FTZ R3, R218, R3 ;  /* 0x00000003da037221 */ /* 0x000fc60000010000 */
[----:B------:R-:W-:Y:S01]  /*fc20*/  HMMA.16816.F32 R104, R4, R14, R56 ;  /* 0x0000000e0468723c */ /* 0x000fe20000001838 */
[----:B------:R-:W-:Y:S01]  /*fc30*/  FADD.FTZ R3, R225, R3 ;  /* 0x00000003e1037221 */ /* 0x000fe20000010000 */
[----:B------:R-:W-:Y:S03]  /*fc40*/  MUFU.EX2 R89, R171 ;  /* 0x000000ab00597308 */ /* 0x000fe60000000800 */
[----:B------:R-:W-:-:S03]  /*fc50*/  FADD.FTZ R3, R26, R3 ;  /* 0x000000031a037221 */ /* 0x000fc60000010000 */
[----:B------:R-:W-:Y:S01]  /*fc60*/  HMMA.16816.F32 R124, R4, R12, R136 ;  /* 0x0000000c047c723c */ /* 0x000fe20000001888 */
[----:B------:R-:W-:Y:S01]  /*fc70*/  FADD.FTZ R3, R153, R3 ;  /* 0x0000000399037221 */ /* 0x000fe20000010000 */
[----:B------:R-:W-:Y:S03]  /*fc80*/  MUFU.EX2 R25, R180 ;  /* 0x000000b400197308 */ /* 0x000fe60000000800 */
[----:B------:R-:W-:-:S03]  /*fc90*/  FADD.FTZ R3, R191, R3 ;  /* 0x00000003bf037221 */ /* 0x000fc60000010000 */
[C---:B------:R-:W-:Y:S01]  /*fca0*/  HMMA.16816.F32 R56, R8.reuse, R14, R48 ;  /* 0x0000000e0838723c */ /* 0x040fe20000001830 */
[----:B------:R-:W2:Y:S01]  /*fcb0*/  LDSM.16.MT88.4 R12, [R196+0x1000] ;  /* 0x00100000c40c783b */ /* 0x000ea20000004200 */
[----:B------:R-:W-:Y:S06]  /*fcc0*/  MUFU.EX2 R26, R110 ;  /* 0x0000006e001a7308 */ /* 0x000fec0000000800 */
[-C--:B--2---:R-:W-:Y:S08]  /*fcd0*/  HMMA.16816.F32 R52, R8, R12.reuse, R144 ;  /* 0x0000000c0834723c */ /* 0x084ff00000001890 */
[C---:B------:R-:W-:Y:S08]  /*fce0*/  HMMA.16816.F32 R100, R4.reuse, R12, R140 ;  /* 0x0000000c0464723c */ /* 0x040ff0000000188c */
[-C--:B------:R-:W-:Y:S08]  /*fcf0*/  HMMA.16816.F32 R96, R4, R14.reuse, R60 ;  /* 0x0000000e0460723c */ /* 0x080ff0000000183c */
[C---:B------:R-:W-:Y:S01]  /*fd00*/  HMMA.16816.F32 R48, R8.reuse, R14, R44 ;  /* 0x0000000e0830723c */ /* 0x040fe2000000182c */
[----:B------:R-:W2:Y:S07]  /*fd10*/  LDSM.16.MT88.4 R12, [R193+0x1000] ;  /* 0x00100000c10c783b */ /* 0x000eae0000004200 */
[-C--:B--2---:R-:W-:Y:S08]  /*fd20*/  HMMA.16816.F32 R44, R8, R12.reuse, R132 ;  /* 0x0000000c082c723c */ /* 0x084ff00000001884 */
[C---:B------:R-:W-:Y:S08]  /*fd30*/  HMMA.16816.F32 R76, R4.reuse, R12, R128 ;  /* 0x0000000c044c723c */ /* 0x040ff00000001880 */
[-C--:B------:R-:W-:Y:S08]  /*fd40*/  HMMA.16816.F32 R72, R4, R14.reuse, R72 ;  /* 0x0000000e0448723c */ /* 0x080ff00000001848 */
[----:B------:R-:W-:Y:S01]  /*fd50*/  HMMA.16816.F32 R32, R8, R14, R32 ;  /* 0x0000000e0820723c */ /* 0x000fe20000001820 */
[----:B------:R-:W2:Y:S07]  /*fd60*/  LDSM.16.MT88.4 R12, [R195+0x1000] ;  /* 0x00100000c30c783b */ /* 0x000eae0000004200 */
[C---:B--2---:R-:W-:Y:S01]  /*fd70*/  HMMA.16816.F32 R60, R4.reuse, R12, R112 ;  /* 0x0000000c043c723c */ /* 0x044fe20000001870 */
[----:B------:R-:W-:Y:S07]  /*fd80*/  LDSM.16.MT88.4 R112, [R196+0x2000] ;  /* 0x00200000c470783b */ /* 0x000fee0000004200 */
[----:B------:R-:W-:Y:S01]  /*fd90*/  HMMA.16816.F32 R40, R4, R14, R80 ;  /* 0x0000000e0428723c */ /* 0x000fe20000001850 */
[----:B------:R-:W-:Y:S06]  /*fda0*/  MUFU.EX2 R80, R170 ;  /* 0x000000aa00507308 */ /* 0x000fec0000000800 */
[----:B------:R-:W-:Y:S01]  /*fdb0*/  FADD.FTZ R4, R217, R16 ;  /* 0x00000010d9047221 */ /* 0x000fe20000010000 */
[----:B------:R-:W-:Y:S01]  /*fdc0*/  HMMA.16816.F32 R36, R8, R12, R116 ;  /* 0x0000000c0824723c */ /* 0x000fe20000001874 */
[----:B------:R-:W2:Y:S01]  /*fdd0*/  LDSM.16.MT88.4 R16, [R196+0x1800] ;  /* 0x00180000c410783b */ /* 0x000ea20000004200 */
[----:B------:R-:W3:Y:S01]  /*fde0*/  MUFU.EX2 R117, R150 ;  /* 0x0000009600757308 */ /* 0x000ee20000000800 */
[----:B------:R-:W-:Y:S01]  /*fdf0*/  FADD.FTZ R24, R219, R4 ;  /* 0x00000004db187221 */ /* 0x000fe20000010000 */
[----:B-1----:R-:W-:-:S02]  /*fe00*/  F2FP.PACK_AB R6, R187, R185 ;  /* 0x000000b9bb06723e */ /* 0x002fc400000000ff */
[----:B------:R-:W-:Y:S01]  /*fe10*/  F2FP.PACK_AB R7, R176, R167 ;  /* 0x000000a7b007723e */ /* 0x000fe200000000ff */
[----:B------:R-:W-:Y:S01]  /*fe20*/  FADD.FTZ R24, R227, R24 ;  /* 0x00000018e3187221 */ /* 0x000fe20000010000 */
[----:B------:R-:W-:Y:S01]  /*fe30*/  HMMA.16816.F32 R28, R8, R14, R20 ;  /* 0x0000000e081c723c */ /* 0x000fe20000001814 */
[----:B------:R-:W1:Y:S01]  /*fe40*/  LDSM.16.MT88.4 R20, [R192+0x1800] ;  /* 0x00180000c014783b */ /* 0x000e620000004200 */
[----:B------:R-:W4:Y:S03]  /*fe50*/  MUFU.EX2 R116, R90 ;  /* 0x0000005a00747308 */ /* 0x000f260000000800 */
[----:B------:R-:W5:Y:S04]  /*fe60*/  LDSM.16.MT88.4 R12, [R193+0x1800] ;  /* 0x00180000c10c783b */ /* 0x000f680000004200 */
[----:B------:R-:W5:Y:S01]  /*fe70*/  LDSM.16.MT88.4 R8, [R195+0x1800] ;  /* 0x00180000c308783b */ /* 0x000f620000004200 */
[----:B---3--:R-:W-:Y:S01]  /*fe80*/  F2FP.PACK_AB R4, R184, R117 ;  /* 0x00000075b804723e */ /* 0x008fe200000000ff */
[----:B------:R-:W3:Y:S01]  /*fe90*/  MUFU.EX2 R83, R169 ;  /* 0x000000a900537308 */ /* 0x000ee20000000800 */
[----:B----4-:R-:W-:-:S07]  /*fea0*/  F2FP.PACK_AB R5, R168, R116 ;  /* 0x00000074a805723e */ /* 0x010fce00000000ff */
[----:B------:R-:W4:Y:S08]  /*feb0*/  MUFU.EX2 R81, R175 ;  /* 0x000000af00517308 */ /* 0x000f300000000800 */
[----:B------:R-:W1:Y:S01]  /*fec0*/  MUFU.EX2 R90, R174 ;  /* 0x000000ae005a7308 */ /* 0x000e620000000800 */
[----:B---3--:R-:W-:Y:S01]  /*fed0*/  F2FP.PACK_AB R157, R83, R80 ;  /* 0x00000050539d723e */ /* 0x008fe200000000ff */
[C---:B--2---:R-:W-:Y:S06]  /*fee0*/  HMMA.16816.F32 R52, R4.reuse, R16, R52 ;  /* 0x000000100434723c */ /* 0x044fec0000001834 */
[----:B------:R-:W2:Y:S01]  /*fef0*/  MUFU.EX2 R82, R177 ;  /* 0x000000b100527308 */ /* 0x000ea20000000800 */
[----:B----4-:R-:W-:Y:S01]  /*ff00*/  F2FP.PACK_AB R156, R81, R89 ;  /* 0x00000059519c723e */ /* 0x010fe200000000ff */
[----:B-1----:R-:W-:Y:S01]  /*ff10*/  HMMA.16816.F32 R64, R4, R20, R64 ;  /* 0x000000140440723c */ /* 0x002fe20000001840 */
[----:B------:R-:W-:-:S07]  /*ff20*/  F2FP.PACK_AB R158, R91, R90 ;  /* 0x0000005a5b9e723e */ /* 0x000fce00000000ff */
[----:B------:R-:W-:Y:S01]  /*ff30*/  HMMA.16816.F32 R56, R4, R22, R56 ;  /* 0x000000160438723c */ /* 0x000fe20000001838 */
[----:B--2---:R-:W-:-:S07]  /*ff40*/  F2FP.PACK_AB R159, R82, R27 ;  /* 0x0000001b529f723e */ /* 0x004fce00000000ff */
[C---:B------:R-:W-:Y:S08]  /*ff50*/  HMMA.16816.F32 R48, R4.reuse, R18, R48 ;  /* 0x000000120430723c */ /* 0x040ff00000001830 */
[C---:B-----5:R-:W-:Y:S08]  /*ff60*/  HMMA.16816.F32 R44, R4.reuse, R12, R44 ;  /* 0x0000000c042c723c */ /* 0x060ff0000000182c */
[C---:B------:R-:W-:Y:S08]  /*ff70*/  HMMA.16816.F32 R32, R4.reuse, R14, R32 ;  /* 0x0000000e0420723c */ /* 0x040ff00000001820 */
[C---:B------:R-:W-:Y:S08]  /*ff80*/  HMMA.16816.F32 R36, R4.reuse, R8, R36 ;  /* 0x000000080424723c */ /* 0x040ff00000001824 */
[----:B------:R-:W-:Y:S07]  /*ff90*/  HMMA.16816.F32 R28, R4, R10, R28 ;  /* 0x0000000a041c723c */ /* 0x000fee000000181c */
[----:B------:R-:W-:Y:S01]  /*ffa0*/  F2FP.PACK_AB R4, R163, R161 ;  /* 0x000000a1a304723e */ /* 0x000fe200000000ff */
[----:B------:R-:W-:Y:S01]  /*ffb0*/  HMMA.16816.F32 R128, R156, R120, R64 ;  /* 0x000000789c80723c */ /* 0x000fe20000001840 */
[----:B------:R-:W-:-:S02]  /*ffc0*/  F2FP.PACK_AB R6, R166, R165 ;  /* 0x000000a5a606723e */ /* 0x000fc400000000ff */
[----:B------:R-:W-:Y:S02]  /*ffd0*/  F2FP.PACK_AB R5, R162, R160 ;  /* 0x000000a0a205723e */ /* 0x000fe400000000ff */
[----:B------:R-:W-:-:S03]  /*ffe0*/  F2FP.PACK_AB R7, R92, R164 ;  /* 0x000000a45c07723e */ /* 0x000fc600000000ff */
[----:B------:R-:W-:Y:S08]  /*fff0*/  HMMA.16816.F32 R132, R156, R122, R56 ;  /* 0x0000007a9c84723c */ /* 0x000ff00000001838 */
[C---:B------:R-:W-:Y:S08]  /*10000*/  HMMA.16816.F32 R124, R4.reuse, R20, R124 ;  /* 0x00000014047c723c */ /* 0x040ff0000000187c */
[C---:B------:R-:W-:Y:S08]  /*10010*/  HMMA.16816.F32 R100, R4.reuse, R16, R100 ;  /* 0x000000100464723c */ /* 0x040ff00000001864 */
[C---:B------:R-:W-:Y:S01]  /*10020*/  HMMA.16816.F32 R20, R4.reuse, R22, R104 ;  /* 0x000000160414723c */ /* 0x040fe20000001868 */
[----:B------:R-:W1:Y:S07]  /*10030*/  LDSM.16.MT88.4 R104, [R193+0x2000] ;  /* 0x00200000c168783b */ /* 0x000e6e0000004200 */
[C---:B------:R-:W-:Y:S08]  /*10040*/  HMMA.16816.F32 R16, R4.reuse, R18, R96 ;  /* 0x000000120410723c */ /* 0x040ff00000001860 */
[C---:B------:R-:W-:Y:S01]  /*10050*/  HMMA.16816.F32 R76, R4.reuse, R12, R76 ;  /* 0x0000000c044c723c */ /* 0x040fe2000000184c */
[----:B------:R-:W-:Y:S07]  /*10060*/  MUFU.EX2 R13, R182 ;  /* 0x000000b6000d7308 */ /* 0x000fee0000000800 */
[C---:B------:R-:W-:Y:S01]  /*10070*/  HMMA.16816.F32 R72, R4.reuse, R14, R72 ;  /* 0x0000000e0448723c */ /* 0x040fe20000001848 */
[----:B------:R-:W2:Y:S07]  /*10080*/  MUFU.EX2 R15, R181 ;  /* 0x000000b5000f7308 */ /* 0x000eae0000000800 */
[C---:B------:R-:W-:Y:S01]  /*10090*/  HMMA.16816.F32 R60, R4.reuse, R8, R60 ;  /* 0x00000008043c723c */ /* 0x040fe2000000183c */
[----:B------:R-:W-:Y:S07]  /*100a0*/  MUFU.EX2 R12, R179 ;  /* 0x000000b3000c7308 */ /* 0x000fee0000000800 */
[----:B------:R-:W-:Y:S01]  /*100b0*/  HMMA.16816.F32 R40, R4, R10, R40 ;  /* 0x0000000a0428723c */ /* 0x000fe20000001828 */
[----:B------:R-:W3:Y:S01]  /*100c0*/  LDSM.16.MT88.4 R8, [R195+0x2000] ;  /* 0x00200000c308783b */ /* 0x000ee20000004200 */
[----:B------:R-:W4:Y:S01]  /*100d0*/  MUFU.EX2 R7, R183 ;  /* 0x000000b700077308 */ /* 0x000f220000000800 */
[----:B--2---:R-:W-:-:S04]  /*100e0*/  F2FP.PACK_AB R98, R25, R15 ;  /* 0x0000000f1962723e */ /* 0x004fc800000000ff */
[----:B------:R-:W-:Y:S01]  /*100f0*/  FADD.FTZ R4, R151, R24 ;  /* 0x0000001897047221 */ /* 0x000fe20000010000 */
[C---:B------:R-:W-:Y:S01]  /*10100*/  HMMA.16816.F32 R136, R156.reuse, R112, R52 ;  /* 0x000000709c88723c */ /* 0x040fe20000001834 */
[----:B------:R-:W-:Y:S01]  /*10110*/  FADD.FTZ R5, R210, R3 ;  /* 0x00000003d2057221 */ /* 0x000fe20000010000 */
[----:B------:R-:W2:Y:S01]  /*10120*/  MUFU.EX2 R14, R178 ;  /* 0x000000b2000e7308 */ /* 0x000ea20000000800 */
[----:B------:R-:W-:Y:S02]  /*10130*/  FADD.FTZ R4, R155, R4 ;  /* 0x000000049b047221 */ /* 0x000fe40000010000 */
[----:B------:R-:W-:Y:S02]  /*10140*/  FADD.FTZ R5, R160, R5 ;  /* 0x00000005a0057221 */ /* 0x000fe40000010000 */
[----:B------:R-:W-:Y:S01]  /*10150*/  FADD.FTZ R4, R207, R4 ;  /* 0x00000004cf047221 */ /* 0x000fe20000010000 */
[----:B------:R-:W-:Y:S01]  /*10160*/  HMMA.16816.F32 R140, R156, R114, R48 ;  /* 0x000000729c8c723c */ /* 0x000fe20000001830 */
[----:B------:R-:W-:Y:S01]  /*10170*/  FADD.FTZ R5, R162, R5 ;  /* 0x00000005a2057221 */ /* 0x000fe20000010000 */
[----:B------:R-:W5:Y:S01]  /*10180*/  MUFU.EX2 R24, R111 ;  /* 0x0000006f00187308 */ /* 0x000f620000000800 */
[----:B------:R-:W-:Y:S01]  /*10190*/  FADD.FTZ R6, R211, R4 ;  /* 0x00000004d3067221 */ /* 0x000fe20000010000 */
[----:B----4-:R-:W-:Y:S01]  /*101a0*/  F2FP.PACK_AB R96, R13, R7 ;  /* 0x000000070d60723e */ /* 0x010fe200000000ff */
[----:B------:R-:W-:-:S02]  /*101b0*/  FADD.FTZ R4, R117, R2 ;  /* 0x0000000275047221 */ /* 0x000fc40000010000 */
[----:B------:R-:W-:Y:S01]  /*101c0*/  FADD.FTZ R2, R116, R0 ;  /* 0x0000000074027221 */ /* 0x000fe20000010000 */
[C---:B-1----:R-:W-:Y:S01]  /*101d0*/  HMMA.16816.F32 R144, R156.reuse, R104, R44 ;  /* 0x000000689c90723c */ /* 0x042fe2000000182c */
[----:B------:R-:W-:Y:S01]  /*101e0*/  FADD.FTZ R0, R161, R6 ;  /* 0x00000006a1007221 */ /* 0x000fe20000010000 */
[----:B--2---:R-:W-:Y:S01]  /*101f0*/  F2FP.PACK_AB R97, R14, R12 ;  /* 0x0000000c0e61723e */ /* 0x004fe200000000ff */
[----:B------:R-:W-:Y:S02]  /*10200*/  FADD.FTZ R3, R184, R4 ;  /* 0x00000004b8037221 */ /* 0x000fe40000010000 */
[----:B------:R-:W-:Y:S02]  /*10210*/  FADD.FTZ R4, R168, R2 ;  /* 0x00000002a8047221 */ /* 0x000fe40000010000 */
[----:B------:R-:W-:Y:S01]  /*10220*/  FADD.FTZ R2, R163, R0 ;  /* 0x00000000a3027221 */ /* 0x000fe20000010000 */
[----:B------:R-:W-:Y:S01]  /*10230*/  HMMA.16816.F32 R148, R156, R106, R32 ;  /* 0x0000006a9c94723c */ /* 0x000fe20000001820 */
[----:B------:R-:W-:Y:S01]  /*10240*/  FADD.FTZ R0, R185, R3 ;  /* 0x00000003b9007221 */ /* 0x000fe20000010000 */
[----:B-----5:R-:W-:Y:S01]  /*10250*/  F2FP.PACK_AB R99, R26, R24 ;  /* 0x000000181a63723e */ /* 0x020fe200000000ff */
        /* <DEDUP_REMOVED lines=9> */
[----:B------:R-:W-:Y:S01]  /*102f0*/  IADD3 R0, R228, -0x2, RZ ;  /* 0xfffffffee4007810 */ /* 0x000fe20007ffe0ff */
[----:B------:R-:W-:Y:S01]  /*10300*/  FADD.FTZ R3, R166, R3 ;  /* 0x00000003a6037221 */ /* 0x000fe20000010000 */
[C---:B------:R-:W-:Y:S01]  /*10310*/  HMMA.16816.F32 R116, R96.reuse, R112, R100 ;  /* 0x000000706074723c */ /* 0x040fe20000001864 */
[----:B------:R-:W-:Y:S01]  /*10320*/  FADD.FTZ R2, R92, R5 ;  /* 0x000000055c027221 */ /* 0x000fe20000010000 */
[----:B------:R-:W-:Y:S01]  /*10330*/  ISETP.GE.AND P0, PT, R0, R252, PT ;  /* 0x000000fc0000720c */ /* 0x000fe20003f06270 */
        /* <DEDUP_REMOVED lines=8> */
[----:B---3--:R-:W-:Y:S01]  /*103c0*/  HMMA.16816.F32 R152, R156, R8, R36 ;  /* 0x000000089c98723c */ /* 0x008fe20000001824 */
[----:B------:R-:W-:Y:S02]  /*103d0*/  FADD.FTZ R3, R15, R3 ;  /* 0x000000030f037221 */ /* 0x000fe40000010000 */
[----:B------:R-:W-:Y:S02]  /*103e0*/  FADD.FTZ R2, R24, R2 ;  /* 0x0000000218027221 */ /* 0x000fe40000010000 */
[----:B------:R-:W-:-:S02]  /*103f0*/  FADD.FTZ R239, R91, R5 ;  /* 0x000000055bef7221 */ /* 0x000fc40000010000 */
[----:B------:R-:W-:Y:S01]  /*10400*/  FADD.FTZ R243, R82, R4 ;  /* 0x0000000452f37221 */ /* 0x000fe20000010000 */
[----:B------:R-:W-:Y:S01]  /*10410*/  HMMA.16816.F32 R120, R96, R122, R20 ;  /* 0x0000007a6078723c */ /* 0x000fe20000001814 */
[----:B------:R-:W-:Y:S02]  /*10420*/  FADD.FTZ R246, R25, R3 ;  /* 0x0000000319f67221 */ /* 0x000fe40000010000 */
[----:B------:R-:W-:-:S05]  /*10430*/  FADD.FTZ R247, R26, R2 ;  /* 0x000000021af77221 */ /* 0x000fca0000010000 */
[C---:B------:R-:W-:Y:S08]  /*10440*/  HMMA.16816.F32 R112, R96.reuse, R114, R16 ;  /* 0x000000726070723c */ /* 0x040ff00000001810 */
[C---:B------:R-:W-:Y:S08]  /*10450*/  HMMA.16816.F32 R104, R96.reuse, R106, R72 ;  /* 0x0000006a6068723c */ /* 0x040ff00000001848 */
[----:B------:R-:W-:Y:S08]  /*10460*/  HMMA.16816.F32 R100, R96, R8, R60 ;  /* 0x000000086064723c */ /* 0x000ff0000000183c */
[-C--:B------:R-:W-:Y:S08]  /*10470*/  HMMA.16816.F32 R156, R156, R10.reuse, R28 ;  /* 0x0000000a9c9c723c */ /* 0x080ff0000000181c */
[----:B------:R-:W-:Y:S01]  /*10480*/  HMMA.16816.F32 R96, R96, R10, R40 ;  /* 0x0000000a6060723c */ /* 0x000fe20000001828 */
[----:B------:R-:W-:Y:S07]  /*10490*/  @!UPT UIADD3 URZ, URZ, URZ, URZ ;  /* 0x0000003f3f3ff290 */ /* 0x000fee000fffe03f */
[----:B------:R-:W-:Y:S11]  /*104a0*/  @!P0 BRA `(.L_x_336) ;  /* 0x00003cb000008947 */ /* 0x000ff60003800000 */
[----:B------:R-:W-:Y:S01]  /*104b0*/  MOV R241, R0 ;  /* 0x0000000000f17202 */ /* 0x000fe20000000f00 */
[----:B------:R-:W-:Y:S01]  /*104c0*/  IMAD.MOV.U32 R89, RZ, RZ, R71 ;  /* 0x000000ffff597224 */ /* 0x000fe200078e0047 */
[----:B------:R-:W-:Y:S01]  /*104d0*/  MOV R90, R70 ;  /* 0x00000046005a7202 */ /* 0x000fe20000000f00 */
[----:B------:R-:W-:Y:S01]  /*104e0*/  IMAD.MOV.U32 R91, RZ, RZ, R69 ;  /* 0x000000ffff5b7224 */ /* 0x000fe200078e0045 */
[----:B------:R-:W-:-:S02]  /*104f0*/  MOV R92, R68 ;  /* 0x00000044005c7202 */ /* 0x000fc40000000f00 */
.L_x_343:
[----:B------:R-:W2:Y:S01]  /*10500*/  LDL.64 R6, [R1] ;  /* 0x0000000001067983 */ /* 0x000ea20000100a00 */
[----:B------:R-:W-:Y:S04]  /*10510*/  DEPBAR.LE SB0, 0x0 ;  /* 0x000080000000791a */ /* 0x000fe80000000000 */
[----:B------:R-:W3:Y:S01]  /*10520*/  LDL R4, [R1+0x8] ;  /* 0x0000080001047983 */ /* 0x000ee20000100800 */
[----:B------:R-:W-:Y:S01]  /*10530*/  WARPSYNC 0xffffffff ;  /* 0xffffffff00007948 */ /* 0x000fe20003800000 */
[----:B------:R-:W-:Y:S01]  /*10540*/  SHF.R.S32.HI R0, RZ, 0x1f, R240 ;  /* 0x0000001fff007819 */ /* 0x000fe200000114f0 */
[----:B------:R-:W-:Y:S01]  /*10550*/  IMAD.WIDE.U32 R2, R240, c[0x0][0x208], RZ ;  /* 0x00008200f0027a25 */ /* 0x000fe200078e00ff */
[----:B------:R-:W-:Y:S01]  /*10560*/  BAR.SYNC.DEFER_BLOCKING 0x0 ;  /* 0x0000000000007b1d */ /* 0x000fe20000010000 */
[----:B------:R-:W-:Y:S02]  /*10570*/  SHF.L.U64.HI R68, R244, 0x1, R245 ;  /* 0x00000001f4447819 */ /* 0x000fe400000102f5 */
[----:B------:R-:W-:Y:S01]  /*10580*/  IMAD R0, R0, c[0x0][0x208], RZ ;  /* 0x0000820000007a24 */ /* 0x000fe200078e02ff */
[----:B------:R-:W-:Y:S03]  /*10590*/  SHF.L.U32 R52, R244, 0x1, RZ ;  /* 0x00000001f4347819 */ /* 0x000fe600000006ff */
[----:B------:R-:W-:Y:S04]  /*105a0*/  IMAD R0, R240, c[0x0][0x20c], R0 ;  /* 0x00008300f0007a24 */ /* 0x000fe800078e0200 */
[----:B------:R-:W-:Y:S01]  /*105b0*/  IMAD.IADD R3, R3, 0x1, R0 ;  /* 0x0000000103037824 */ /* 0x000fe200078e0200 */
[----:B------:R-:W-:Y:S03]  /*105c0*/  SHF.R.S32.HI R0, RZ, 0x1f, R235 ;  /* 0x0000001fff007819 */ /* 0x000fe600000114eb */
[C---:B------:R-:W-:Y:S04]  /*105d0*/  IMAD.WIDE.U32 R2, R235.reuse, c[0x0][0x218], R2 ;  /* 0x00008600eb027a25 */ /* 0x040fe800078e0002 */
[----:B------:R-:W-:Y:S04]  /*105e0*/  IMAD R0, R0, c[0x0][0x218], RZ ;  /* 0x0000860000007a24 */ /* 0x000fe800078e02ff */
[----:B------:R-:W-:Y:S01]  /*105f0*/  IMAD R0, R235, c[0x0][0x21c], R0 ;  /* 0x00008700eb007a24 */ /* 0x000fe200078e0200 */
[----:B------:R1:W4:Y:S04]  /*10600*/  LDSM.16.M88.4 R80, [R198] ;  /* 0x00000000c650783b */ /* 0x0003280000000200 */
[----:B------:R1:W1:Y:S04]  /*10610*/  LDSM.16.M88.4 R76, [R198+0x2000] ;  /* 0x00200000c64c783b */ /* 0x0002680000000200 */
[----:B------:R1:W1:Y:S04]  /*10620*/  LDSM.16.M88.4 R16, [R95] ;  /* 0x000000005f10783b */ /* 0x0002680000000200 */
[----:B------:R1:W1:Y:S04]  /*10630*/  LDSM.16.M88.4 R32, [R95+0x800] ;  /* 0x000800005f20783b */ /* 0x0002680000000200 */
[----:B------:R1:W1:Y:S04]  /*10640*/  LDSM.16.M88.4 R48, [R95+0x1000] ;  /* 0x001000005f30783b */ /* 0x0002680000000200 */
[----:B------:R1:W1:Y:S04]  /*10650*/  LDSM.16.M88.4 R64, [R95+0x1800] ;  /* 0x001800005f40783b */ /* 0x0002680000000200 */
[----:B------:R1:W1:Y:S04]  /*10660*/  LDSM.16.M88.4 R160, [R95+0x2000] ;  /* 0x002000005fa0783b */ /* 0x0002680000000200 */
[----:B------:R1:W1:Y:S04]  /*10670*/  LDSM.16.M88.4 R164, [R201] ;  /* 0x00000000c9a4783b */ /* 0x0002680000000200 */
[----:B------:R1:W1:Y:S04]  /*10680*/  LDSM.16.M88.4 R172, [R201+0x2000] ;  /* 0x00200000c9ac783b */ /* 0x0002680000000200 */
[----:B------:R1:W1:Y:S04]  /*10690*/  LDSM.16.M88.4 R168, [R202] ;  /* 0x00000000caa8783b */ /* 0x0002680000000200 */
[----:B------:R1:W1:Y:S04]  /*106a0*/  LDSM.16.M88.4 R176, [R206] ;  /* 0x00000000ceb0783b */ /* 0x0002680000000200 */
[----:B------:R1:W1:Y:S04]  /*106b0*/  LDSM.16.M88.4 R180, [R205] ;  /* 0x00000000cdb4783b */ /* 0x0002680000000200 */
[----:B------:R1:W1:Y:S04]  /*106c0*/  LDSM.16.M88.4 R184, [R204] ;  /* 0x00000000ccb8783b */ /* 0x0002680000000200 */
[----:B------:R1:W1:Y:S01]  /*106d0*/  LDSM.16.M88.4 R188, [R203] ;  /* 0x00000000cbbc783b */ /* 0x0002620000000200 */
[----:B--2---:R-:W-:Y:S04]  /*106e0*/  IADD3 R2, P0, R6, R2, RZ ;  /* 0x0000000206027210 */ /* 0x004fe80007f1e0ff */
[----:B---3--:R-:W-:Y:S02]  /*106f0*/  IADD3.X R3, R4, R3, R0, P0, !PT ;  /* 0x0000000304037210 */ /* 0x008fe400007fe400 */
[C---:B------:R-:W-:Y:S04]  /*10700*/  LEA R0, P0, R2.reuse, c[0x0][0x1f8], 0x1 ;  /* 0x00007e0002007a11 */ /* 0x040fe800078008ff */
[----:B------:R-:W-:Y:S01]  /*10710*/  LEA.HI.X R56, R2, c[0x0][0x1fc], R3, 0x1, P0 ;  /* 0x00007f0002387a11 */ /* 0x000fe200000f0c03 */
[----:B------:R-:W-:-:S06]  /*10720*/  BRA.DIV ~URZ, `(.L_x_337) ;  /* 0x000091327f007947 */ /* 0x000fcc000b800000 */
[----:B-1--4-:R1:W2:Y:S02]  /*10730*/  SHFL.IDX PT, R58, R56, RZ, 0x181f ;  /* 0x00181fff383a7589 */ /* 0x0122a400000e0000 */
.L_x_430:
[-C--:B------:R-:W-:Y:S01]  /*10740*/  HMMA.16816.F32 R4, R80, R16.reuse, RZ ;  /* 0x000000105004723c */ /* 0x080fe200000018ff */
[----:B------:R-:W3:Y:S01]  /*10750*/  SHFL.IDX PT, R2, R0, RZ, 0x181f ;  /* 0x00181fff00027589 */ /* 0x000ee200000e0000 */
[----:B------:R-:W-:Y:S01]  /*10760*/  BSSY B0, `(.L_x_338) ;  /* 0x0000167000007945 */ /* 0x000fe20003800000 */
[----:B------:R-:W-:Y:S04]  /*10770*/  ISETP.GE.AND P0, PT, R244, c[0x0][0x1d4], PT ;  /* 0x00007500f4007a0c */ /* 0x000fe80003f06270 */
[----:B------:R-:W-:Y:S01]  /*10780*/  SEL R207, RZ, 0x10, P0 ;  /* 0x00000010ffcf7807 */ /* 0x000fe20000000000 */
[C---:B------:R-:W-:Y:S01]  /*10790*/  HMMA.16816.F32 R8, R76.reuse, R16, RZ ;  /* 0x000000104c08723c */ /* 0x040fe200000018ff */
[----:B------:R-:W4:Y:S07]  /*107a0*/  SHFL.IDX PT, R3, R0, 0x1, 0x181f ;  /* 0x00381f0000037f89 */ /* 0x000f2e00000e0000 */
[-C--:B------:R-:W-:Y:S01]  /*107b0*/  HMMA.16816.F32 R12, R76, R18.reuse, RZ ;  /* 0x000000124c0c723c */ /* 0x080fe200000018ff */
[----:B------:R-:W-:Y:S07]  /*107c0*/  SHFL.IDX PT, R53, R0, 0x2, 0x181f ;  /* 0x00581f0000357f89 */ /* 0x000fee00000e0000 */
[C---:B------:R-:W-:Y:S01]  /*107d0*/  HMMA.16816.F32 R16, R80.reuse, R18, RZ ;  /* 0x000000125010723c */ /* 0x040fe200000018ff */
[----:B------:R-:W-:Y:S07]  /*107e0*/  SHFL.IDX PT, R54, R0, 0x3, 0x181f ;  /* 0x00781f0000367f89 */ /* 0x000fee00000e0000 */
[-C--:B------:R-:W-:Y:S01]  /*107f0*/  HMMA.16816.F32 R20, R80, R32.reuse, RZ ;  /* 0x000000205014723c */ /* 0x080fe200000018ff */
[----:B------:R5:W-:Y:S07]  /*10800*/  SHFL.IDX PT, R55, R0, 0x4, 0x181f ;  /* 0x00981f0000377f89 */ /* 0x000bee00000e0000 */
[C---:B------:R-:W-:Y:S01]  /*10810*/  HMMA.16816.F32 R24, R76.reuse, R32, RZ ;  /* 0x000000204c18723c */ /* 0x040fe200000018ff */
[----:B------:R-:W1:Y:S07]  /*10820*/  SHFL.IDX PT, R57, R56, 0x1, 0x181f ;  /* 0x00381f0038397f89 */ /* 0x000e6e00000e0000 */
[-C--:B------:R-:W-:Y:S01]  /*10830*/  HMMA.16816.F32 R28, R76, R34.reuse, RZ ;  /* 0x000000224c1c723c */ /* 0x080fe200000018ff */
[----:B------:R-:W2:Y:S07]  /*10840*/  SHFL.IDX PT, R61, R56, 0x2, 0x181f ;  /* 0x00581f00383d7f89 */ /* 0x000eae00000e0000 */
[C---:B------:R-:W-:Y:S01]  /*10850*/  HMMA.16816.F32 R32, R80.reuse, R34, RZ ;  /* 0x000000225020723c */ /* 0x040fe200000018ff */
[----:B------:R-:W1:Y:S03]  /*10860*/  SHFL.IDX PT, R69, R56, 0x3, 0x181f ;  /* 0x00781f0038457f89 */ /* 0x000e6600000e0000 */
[----:B-----5:R-:W-:Y:S04]  /*10870*/  IADD3 R0, -R207, 0x10, RZ ;  /* 0x00000010cf007810 */ /* 0x020fe80007ffe1ff */
[-C--:B------:R-:W-:Y:S01]  /*10880*/  HMMA.16816.F32 R36, R80, R48.reuse, RZ ;  /* 0x000000305024723c */ /* 0x080fe200000018ff */
[----:B------:R-:W-:Y:S07]  /*10890*/  LOP3.LUT R0, R0, 0xf, RZ, 0xc0, !PT ;  /* 0x0000000f00007812 */ /* 0x000fee00078ec0ff */
[C---:B------:R-:W-:Y:S08]  /*108a0*/  HMMA.16816.F32 R40, R76.reuse, R48, RZ ;  /* 0x000000304c28723c */ /* 0x040ff000000018ff */
[-C--:B------:R-:W-:Y:S01]  /*108b0*/  HMMA.16816.F32 R44, R76, R50.reuse, RZ ;  /* 0x000000324c2c723c */ /* 0x080fe200000018ff */
[-C--:B---3--:R-:W-:Y:S03]  /*108c0*/  IADD3 R2, P4, R2, R52.reuse, RZ ;  /* 0x0000003402027210 */ /* 0x088fe60007f9e0ff */
[----:B----4-:R-:W-:Y:S02]  /*108d0*/  IADD3 R62, P3, R3, R52, RZ ;  /* 0x00000034033e7210 */ /* 0x010fe40007f7e0ff */
[-C--:B--2---:R-:W-:Y:S02]  /*108e0*/  IADD3.X R3, R58, R68.reuse, RZ, P4, !PT ;  /* 0x000000443a037210 */ /* 0x084fe400027fe4ff */
[----:B-1----:R-:W-:Y:S01]  /*108f0*/  IADD3.X R63, R57, R68, RZ, P3, !PT ;  /* 0x00000044393f7210 */ /* 0x002fe20001ffe4ff */
[C---:B------:R-:W-:Y:S02]  /*10900*/  HMMA.16816.F32 R48, R80.reuse, R50, RZ ;  /* 0x000000325030723c */ /* 0x040fe400000018ff */
[----:B------:R1:W-:Y:S01]  /*10910*/  LDGSTS.E.BYPASS.LTC128B.128 [R209+0x100], [R2.64], !P0 ;  /* 0x0010000002d17fae */ /* 0x0003e2000c101d48 */
[----:B------:R-:W-:Y:S02]  /*10920*/  IADD3 R60, P2, R53, R52, RZ ;  /* 0x00000034353c7210 */ /* 0x000fe40007f5e0ff */
[----:B------:R-:W-:Y:S02]  /*10930*/  IADD3 R72, P6, P5, R0, R55, R52 ;  /* 0x0000003700487210 */ /* 0x000fe40007dde034 */
[----:B------:R-:W-:Y:S02]  /*10940*/  IADD3.X R61, R61, R68, RZ, P2, !PT ;  /* 0x000000443d3d7210 */ /* 0x000fe400017fe4ff */
[----:B------:R-:W-:Y:S01]  /*10950*/  IADD3 R70, P1, R54, R52, RZ ;  /* 0x0000003436467210 */ /* 0x000fe20007f3e0ff */
[----:B------:R2:W-:Y:S01]  /*10960*/  LDGSTS.E.BYPASS.LTC128B.128 [R209+0x900], [R62.64], !P0 ;  /* 0x009000003ed17fae */ /* 0x0005e2000c101d48 */
[-C--:B------:R-:W-:Y:S02]  /*10970*/  HMMA.16816.F32 R52, R80, R64.reuse, RZ ;  /* 0x000000405034723c */ /* 0x080fe400000018ff */
[----:B------:R-:W-:Y:S02]  /*10980*/  IADD3.X R71, R69, R68, RZ, P1, !PT ;  /* 0x0000004445477210 */ /* 0x000fe40000ffe4ff */
[----:B------:R-:W-:Y:S03]  /*10990*/  ISETP.NE.U32.AND P1, PT, R207, RZ, PT ;  /* 0x000000ffcf00720c */ /* 0x000fe60003f25070 */
[----:B------:R3:W4:Y:S08]  /*109a0*/  SHFL.IDX PT, R0, R56, 0x4, 0x181f ;  /* 0x00981f0038007f89 */ /* 0x00073000000e0000 */
[----:B------:R2:W-:Y:S08]  /*109b0*/  LDGSTS.E.BYPASS.LTC128B.128 [R209+0x1100], [R60.64], !P0 ;  /* 0x011000003cd17fae */ /* 0x0005f0000c101d48 */
[----:B------:R5:W-:Y:S01]  /*109c0*/  LDGSTS.E.BYPASS.LTC128B.128 [R209+0x1900], [R70.64], !P0 ;  /* 0x0190000046d17fae */ /* 0x000be2000c101d48 */
[----:B------:R-:W-:Y:S01]  /*109d0*/  ISETP.GT.AND P0, PT, R241, R252, PT ;  /* 0x000000fcf100720c */ /* 0x000fe20003f04270 */
[C---:B---3--:R-:W-:Y:S02]  /*109e0*/  HMMA.16816.F32 R56, R76.reuse, R64, RZ ;  /* 0x000000404c38723c */ /* 0x048fe400000018ff */
[----:B----4-:R-:W-:Y:S05]  /*109f0*/  IADD3.X R73, RZ, R0, R68, P6, P5 ;  /* 0x00000000ff497210 */ /* 0x010fea00037ea444 */
[----:B------:R3:W-:Y:S01]  /*10a00*/  LDGSTS.E.BYPASS.LTC128B.128.ZFILL [R209+0x2100], [R72.64], P1 ;  /* 0x0210000048d17fae */ /* 0x0007e20008941d48 */
[-C--:B--2---:R-:W-:Y:S07]  /*10a10*/  HMMA.16816.F32 R60, R76, R66.reuse, RZ ;  /* 0x000000424c3c723c */ /* 0x084fee00000018ff */
[----:B------:R-:W0:Y:S01]  /*10a20*/  LDGDEPBAR ;  /* 0x00000000000079af */ /* 0x000e220000000000 */
[C---:B------:R-:W-:Y:S08]  /*10a30*/  HMMA.16816.F32 R64, R80.reuse, R66, RZ ;  /* 0x000000425040723c */ /* 0x040ff000000018ff */
[-C--:B-----5:R-:W-:Y:S08]  /*10a40*/  HMMA.16816.F32 R68, R80, R160.reuse, RZ ;  /* 0x000000a05044723c */ /* 0x0a0ff000000018ff */
[C---:B---3--:R-:W-:Y:S08]  /*10a50*/  HMMA.16816.F32 R72, R76.reuse, R160, RZ ;  /* 0x000000a04c48723c */ /* 0x048ff000000018ff */
        /* <DEDUP_REMOVED lines=26> */
[----:B------:R-:W5:Y:S07]  /*10c00*/  LDSM.16.M88.4 R172, [R197+0x1000] ;  /* 0x00100000c5ac783b */ /* 0x000f6e0000000200 */
[----:B------:R-:W-:Y:S01]  /*10c10*/  HMMA.16816.F32 R80, R164, R190, R80 ;  /* 0x000000bea450723c */ /* 0x000fe20000001850 */
[----:B------:R-:W1:Y:S07]  /*10c20*/  LDSM.16.M88.4 R164, [R197+0x1800] ;  /* 0x00180000c5a4783b */ /* 0x000e6e0000000200 */
[-C--:B--2---:R-:W-:Y:S08]  /*10c30*/  HMMA.16816.F32 R4, R160, R168.reuse, R4 ;  /* 0x000000a8a004723c */ /* 0x084ff00000001804 */
[C---:B---3--:R-:W-:Y:S08]  /*10c40*/  HMMA.16816.F32 R8, R176.reuse, R168, R8 ;  /* 0x000000a8b008723c */ /* 0x048ff00000001808 */
[-C--:B------:R-:W-:Y:S08]  /*10c50*/  HMMA.16816.F32 R12, R176, R170.reuse, R12 ;  /* 0x000000aab00c723c */ /* 0x080ff0000000180c */
[C---:B------:R-:W-:Y:S01]  /*10c60*/  HMMA.16816.F32 R16, R160.reuse, R170, R16 ;  /* 0x000000aaa010723c */ /* 0x040fe20000001810 */
[----:B------:R-:W2:Y:S07]  /*10c70*/  LDSM.16.M88.4 R168, [R197+0x2000] ;  /* 0x00200000c5a8783b */ /* 0x000eae0000000200 */
[-C--:B----4-:R-:W-:Y:S08]  /*10c80*/  HMMA.16816.F32 R20, R160, R180.reuse, R20 ;  /* 0x000000b4a014723c */ /* 0x090ff00000001814 */
[C---:B------:R-:W-:Y:S08]  /*10c90*/  HMMA.16816.F32 R24, R176.reuse, R180, R24 ;  /* 0x000000b4b018723c */ /* 0x040ff00000001818 */
[-C--:B------:R-:W-:Y:S08]  /*10ca0*/  HMMA.16816.F32 R28, R176, R182.reuse, R28 ;  /* 0x000000b6b01c723c */ /* 0x080ff0000000181c */
[C---:B------:R-:W-:Y:S01]  /*10cb0*/  HMMA.16816.F32 R32, R160.reuse, R182, R32 ;  /* 0x000000b6a020723c */ /* 0x040fe20000001820 */
[----:B------:R-:W3:Y:S07]  /*10cc0*/  LDSM.16.M88.4 R180, [R200] ;  /* 0x00000000c8b4783b */ /* 0x000eee0000000200 */
[-C--:B-----5:R-:W-:Y:S08]  /*10cd0*/  HMMA.16816.F32 R36, R160, R172.reuse, R36 ;  /* 0x000000aca024723c */ /* 0x0a0ff00000001824 */
[C---:B------:R-:W-:Y:S08]  /*10ce0*/  HMMA.16816.F32 R40, R176.reuse, R172, R40 ;  /* 0x000000acb028723c */ /* 0x040ff00000001828 */
[-C--:B------:R-:W-:Y:S08]  /*10cf0*/  HMMA.16816.F32 R44, R176, R174.reuse, R44 ;  /* 0x000000aeb02c723c */ /* 0x080ff0000000182c */
[C---:B------:R-:W-:Y:S01]  /*10d00*/  HMMA.16816.F32 R48, R160.reuse, R174, R48 ;  /* 0x000000aea030723c */ /* 0x040fe20000001830 */
[----:B------:R-:W4:Y:S07]  /*10d10*/  LDSM.16.M88.4 R172, [R200+0x2000] ;  /* 0x00200000c8ac783b */ /* 0x000f2e0000000200 */
[-C--:B-1----:R-:W-:Y:S08]  /*10d20*/  HMMA.16816.F32 R52, R160, R164.reuse, R52 ;  /* 0x000000a4a034723c */ /* 0x082ff00000001834 */
[C---:B------:R-:W-:Y:S08]  /*10d30*/  HMMA.16816.F32 R56, R176.reuse, R164, R56 ;  /* 0x000000a4b038723c */ /* 0x040ff00000001838 */
[-C--:B------:R-:W-:Y:S08]  /*10d40*/  HMMA.16816.F32 R60, R176, R166.reuse, R60 ;  /* 0x000000a6b03c723c */ /* 0x080ff0000000183c */
[C---:B------:R-:W-:Y:S08]  /*10d50*/  HMMA.16816.F32 R64, R160.reuse, R166, R64 ;  /* 0x000000a6a040723c */ /* 0x040ff00000001840 */
[-C--:B--2---:R-:W-:Y:S08]  /*10d60*/  HMMA.16816.F32 R68, R160, R168.reuse, R68 ;  /* 0x000000a8a044723c */ /* 0x084ff00000001844 */
[C---:B------:R-:W-:Y:S08]  /*10d70*/  HMMA.16816.F32 R72, R176.reuse, R168, R72 ;  /* 0x000000a8b048723c */ /* 0x040ff00000001848 */
[-C--:B------:R-:W-:Y:S08]  /*10d80*/  HMMA.16816.F32 R76, R176, R170.reuse, R76 ;  /* 0x000000aab04c723c */ /* 0x080ff0000000184c */
[----:B------:R-:W-:Y:S08]  /*10d90*/  HMMA.16816.F32 R80, R160, R170, R80 ;  /* 0x000000aaa050723c */ /* 0x000ff00000001850 */
[-C--:B---3--:R-:W-:Y:S08]  /*10da0*/  HMMA.16816.F32 R4, R180, R184.reuse, R4 ;  /* 0x000000b8b404723c */ /* 0x088ff00000001804 */
[C---:B----4-:R-:W-:Y:S08]  /*10db0*/  HMMA.16816.F32 R8, R172.reuse, R184, R8 ;  /* 0x000000b8ac08723c */ /* 0x050ff00000001808 */
[-C--:B------:R-:W-:Y:S08]  /*10dc0*/  HMMA.16816.F32 R12, R172, R186.reuse, R12 ;  /* 0x000000baac0c723c */ /* 0x080ff0000000180c */
[----:B------:R-:W-:Y:S01]  /*10dd0*/  FMUL.FTZ R0, R4, c[0x0][0x320] ;  /* 0x0000c80004007a20 */ /* 0x000fe20000410000 */
        /* <DEDUP_REMOVED lines=21> */
[C---:B------:R-:W-:Y:S01]  /*10f30*/  HMMA.16816.F32 R32, R180.reuse, R6, R32 ;  /* 0x00000006b420723c */ /* 0x040fe20000001820 */
[----:B------:R-:W2:Y:S07]  /*10f40*/  LDSM.16.M88.4 R4, [R194+0x1800] ;  /* 0x00180000c204783b */ /* 0x000eae0000000200 */
[----:B------:R-:W-:Y:S04]  /*10f50*/  FMUL.FTZ R3, R26, c[0x0][0x320] ;  /* 0x0000c8001a037a20 */ /* 0x000fe80000410000 */
[----:B------:R-:W-:Y:S01]  /*10f60*/  FMUL.FTZ R2, R27, c[0x0][0x320] ;  /* 0x0000c8001b027a20 */ /* 0x000fe20000410000 */
[----:B------:R-:W2:Y:S01]  /*10f70*/  MUFU.TANH R219, R3 ;  /* 0x0000000300db7308 */ /* 0x000ea20000002400 */
[----:B-----5:R-:W-:Y:S09]  /*10f80*/  FMUL.FTZ R0, R12, c[0x0][0x320] ;  /* 0x0000c8000c007a20 */ /* 0x020ff20000410000 */
[----:B------:R5:W2:Y:S10]  /*10f90*/  MUFU.TANH R223, R0 ;  /* 0x0000000000df7308 */ /* 0x000ab40000002400 */
[----:B------:R2:W2:Y:S01]  /*10fa0*/  MUFU.TANH R218, R2 ;  /* 0x0000000200da7308 */ /* 0x0004a20000002400 */
[-C--:B-1----:R-:W-:Y:S08]  /*10fb0*/  HMMA.16816.F32 R36, R180, R8.reuse, R36 ;  /* 0x00000008b424723c */ /* 0x082ff00000001824 */
[C---:B------:R-:W-:Y:S04]  /*10fc0*/  HMMA.16816.F32 R40, R172.reuse, R8, R40 ;  /* 0x00000008ac28723c */ /* 0x040fe80000001828 */
[----:B-----5:R-:W-:Y:S04]  /*10fd0*/  FMUL.FTZ R0, R13, c[0x0][0x320] ;  /* 0x0000c8000d007a20 */ /* 0x020fe80000410000 */
[-C--:B------:R-:W-:Y:S01]  /*10fe0*/  HMMA.16816.F32 R44, R172, R10.reuse, R44 ;  /* 0x0000000aac2c723c */ /* 0x080fe2000000182c */
[----:B------:R1:W1:Y:S07]  /*10ff0*/  MUFU.TANH R222, R0 ;  /* 0x0000000000de7308 */ /* 0x00026e0000002400 */
[C---:B------:R-:W-:Y:S01]  /*11000*/  HMMA.16816.F32 R48, R180.reuse, R10, R48 ;  /* 0x0000000ab430723c */ /* 0x040fe20000001830 */
[----:B------:R-:W5:Y:S01]  /*11010*/  LDSM.16.M88.4 R8, [R194+0x2000] ;  /* 0x00200000c208783b */ /* 0x000f620000000200 */
[----:B------:R-:W-:Y:S06]  /*11020*/  DEPBAR.LE SB0, 0x0 ;  /* 0x000080000000791a */ /* 0x000fec0000000000 */
[----:B------:R-:W-:Y:S01]  /*11030*/  FMUL.FTZ R3, R42, c[0x0][0x320] ;  /* 0x0000c8002a037a20 */ /* 0x000fe20000410000 */
[-C--:B--2---:R-:W-:Y:S03]  /*11040*/  HMMA.16816.F32 R52, R180, R4.reuse, R52 ;  /* 0x00000004b434723c */ /* 0x084fe60000001834 */
[----:B------:R-:W2:Y:S01]  /*11050*/  MUFU.TANH R184, R3 ;  /* 0x0000000300b87308 */ /* 0x000ea20000002400 */
[----:B------:R-:W-:Y:S01]  /*11060*/  BAR.SYNC.DEFER_BLOCKING 0x0 ;  /* 0x0000000000007b1d */ /* 0x000fe20000010000 */
[----:B------:R-:W-:Y:S02]  /*11070*/  FMUL.FTZ R2, R43, c[0x0][0x320] ;  /* 0x0000c8002b027a20 */ /* 0x000fe40000410000 */
[----:B-1----:R-:W-:Y:S01]  /*11080*/  FMUL.FTZ R0, R14, c[0x0][0x320] ;  /* 0x0000c8000e007a20 */ /* 0x002fe20000410000 */
[C---:B------:R-:W-:Y:S05]  /*11090*/  HMMA.16816.F32 R56, R172.reuse, R4, R56 ;  /* 0x00000004ac38723c */ /* 0x040fea0000001838 */
[----:B------:R1:W1:Y:S03]  /*110a0*/  MUFU.TANH R228, R0 ;  /* 0x0000000000e47308 */ /* 0x0002660000002400 */
[-C--:B------:R-:W-:Y:S07]  /*110b0*/  HMMA.16816.F32 R60, R172, R6.reuse, R60 ;  /* 0x00000006ac3c723c */ /* 0x080fee000000183c */
[----:B------:R2:W2:Y:S01]  /*110c0*/  MUFU.TANH R179, R2 ;  /* 0x0000000200b37308 */ /* 0x0004a20000002400 */
[C---:B------:R-:W-:Y:S08]  /*110d0*/  HMMA.16816.F32 R64, R180.reuse, R6, R64 ;  /* 0x00000006b440723c */ /* 0x040ff00000001840 */
[-C--:B-----5:R-:W-:Y:S04]  /*110e0*/  HMMA.16816.F32 R68, R180, R8.reuse, R68 ;  /* 0x00000008b444723c */ /* 0x0a0fe80000001844 */
[----:B-1----:R-:W-:Y:S02]  /*110f0*/  FMUL.FTZ R0, R15, c[0x0][0x320] ;  /* 0x0000c8000f007a20 */ /* 0x002fe40000410000 */
[----:B------:R-:W-:Y:S02]  /*11100*/  FMUL.FTZ R3, R58, c[0x0][0x320] ;  /* 0x0000c8003a037a20 */ /* 0x000fe40000410000 */
[----:B------:R1:W1:Y:S01]  /*11110*/  MUFU.TANH R227, R0 ;  /* 0x0000000000e37308 */ /* 0x0002620000002400 */
[C---:B------:R-:W-:Y:S04]  /*11120*/  HMMA.16816.F32 R72, R172.reuse, R8, R72 ;  /* 0x00000008ac48723c */ /* 0x040fe80000001848 */
[----:B--2---:R-:W-:Y:S04]  /*11130*/  FMUL.FTZ R2, R59, c[0x0][0x320] ;  /* 0x0000c8003b027a20 */ /* 0x004fe80000410000 */
[-C--:B------:R-:W-:Y:S01]  /*11140*/  HMMA.16816.F32 R76, R172, R10.reuse, R76 ;  /* 0x0000000aac4c723c */ /* 0x080fe2000000184c */
[----:B------:R-:W2:Y:S07]  /*11150*/  MUFU.TANH R43, R2 ;  /* 0x00000002002b7308 */ /* 0x000eae0000002400 */
        /* <DEDUP_REMOVED lines=52> */
[----:B------:R-:W1:Y:S10]  /*114a0*/  MUFU.TANH R45, R3 ;  /* 0x00000003002d7308 */ /* 0x000e740000002400 */
[----:B------:R5:W1:Y:S02]  /*114b0*/  MUFU.TANH R162, R0 ;  /* 0x0000000000a27308 */ /* 0x000a640000002400 */
[----:B-----5:R-:W-:Y:S08]  /*114c0*/  FMUL.FTZ R0, R46, c[0x0][0x320] ;  /* 0x0000c8002e007a20 */ /* 0x020ff00000410000 */
        /* <DEDUP_REMOVED lines=70> */
[----:B------:R1:W1:Y:S01]  /*11930*/  MUFU.TANH R12, R0 ;  /* 0x00000000000c7308 */ /* 0x0002620000002400 */
[----:B------:R-:W-:-:S05]  /*11940*/  @!P0 BRA `(.L_x_339) ;  /* 0x0000048000008947 */ /* 0x000fca0003800000 */
[----:B-1234-:R-:W-:Y:S01]  /*11950*/  IMAD.MOV.U32 R0, RZ, RZ, 0x1 ;  /* 0x00000001ff007424 */ /* 0x01efe200078e00ff */
[----:B------:R-:W2:Y:S01]  /*11960*/  LDL R234, [R1+0x24] ;  /* 0x0000240001ea7983 */ /* 0x000ea20000100800 */
[----:B------:R-:W-:Y:S01]  /*11970*/  IMAD.MOV.U32 R235, RZ, RZ, RZ ;  /* 0x000000ffffeb7224 */ /* 0x000fe200078e00ff */
[----:B------:R-:W-:Y:S01]  /*11980*/  ISETP.GT.AND P0, PT, R251, 0x4f, PT ;  /* 0x0000004ffb00780c */ /* 0x000fe20003f04270 */
[----:B------:R-:W-:Y:S01]  /*11990*/  IMAD.SHL.U32 R5, R244, 0x2, RZ ;  /* 0x00000002f4057824 */ /* 0x000fe200078e00ff */
[----:B------:R-:W3:Y:S01]  /*119a0*/  LDL.64 R236, [R1+0x18] ;  /* 0x0000180001ec7983 */ /* 0x000ee20000100a00 */
[----:B------:R-:W-:Y:S02]  /*119b0*/  ISETP.NE.AND P1, PT, R0, c[0x0][0x2b8], PT ;  /* 0x0000ae0000007a0c */ /* 0x000fe40003f25270 */
[----:B------:R-:W-:Y:S03]  /*119c0*/  SHF.L.U64.HI R6, R244, 0x1, R245 ;  /* 0x00000001f4067819 */ /* 0x000fe600000102f5 */
[----:B------:R-:W4:Y:S04]  /*119d0*/  LDL R231, [R1+0x20] ;  /* 0x0000200001e77983 */ /* 0x000f280000100800 */
[----:B------:R-:W5:Y:S06]  /*119e0*/  LDL.64 R232, [R1+0x10] ;  /* 0x0000100001e87983 */ /* 0x000f6c0000100a00 */
[----:B------:R-:W4:Y:S01]  /*119f0*/  LDL R230, [R1+0xc] ;  /* 0x00000c0001e67983 */ /* 0x000f220000100800 */
[----:B--2---:R-:W-:Y:S05]  /*11a00*/  IMAD R2, R241, 0x50, R234 ;  /* 0x00000050f1027824 */ /* 0x004fea00078e02ea */
[----:B------:R-:W-:Y:S05]  /*11a10*/  IADD3 R2, R2, -0x50, R251 ;  /* 0xffffffb002027810 */ /* 0x000fea0007ffe0fb */
[----:B------:R-:W-:Y:S04]  /*11a20*/  @P1 IMAD.HI.U32 R3, R2, c[0x0][0x2bc], RZ ;  /* 0x0000af0002031a27 */ /* 0x000fe800078e00ff */
[----:B------:R-:W-:Y:S01]  /*11a30*/  IMAD.MOV.U32 R0, RZ, RZ, R2 ;  /* 0x000000ffff007224 */ /* 0x000fe200078e0002 */
[----:B------:R-:W-:Y:S04]  /*11a40*/  @P1 SHF.R.U32.HI R0, RZ, c[0x0][0x2c0], R3 ;  /* 0x0000b000ff001a19 */ /* 0x000fe80000011603 */
[C---:B---3--:R-:W-:Y:S01]  /*11a50*/  @!P0 IADD3 R3, P1, R0.reuse, R236, RZ ;  /* 0x000000ec00038210 */ /* 0x048fe20007f3e0ff */
[----:B------:R-:W-:Y:S03]  /*11a60*/  IMAD.MOV R4, RZ, RZ, -R0 ;  /* 0x000000ffff047224 */ /* 0x000fe600078e0a00 */
[----:B----4-:R-:W-:Y:S01]  /*11a70*/  @!P0 LEA.HI.X.SX32 R0, R0, R231, 0x1, P1 ;  /* 0x000000e700008211 */ /* 0x010fe200008f0eff */
[----:B------:R-:W-:Y:S01]  /*11a80*/  IMAD R240, R4, c[0x0][0x2b8], R2 ;  /* 0x0000ae0004f07a24 */ /* 0x000fe200078e0202 */
[C---:B------:R-:W-:Y:S04]  /*11a90*/  @!P0 LEA R2, P1, R3.reuse, c[0x0][0x2a0], 0x2 ;  /* 0x0000a80003028a11 */ /* 0x040fe800078210ff */
[----:B------:R-:W-:Y:S02]  /*11aa0*/  @!P0 LEA.HI.X R3, R3, c[0x0][0x2a4], R0, 0x2, P1 ;  /* 0x0000a90003038a11 */ /* 0x000fe400008f1400 */
        /* <DEDUP_REMOVED lines=9> */
[----:B-----5:R-:W-:Y:S03]  /*11b40*/  IADD3 R2, P0, R232, R2, RZ ;  /* 0x00000002e8027210 */ /* 0x020fe60007f1e0ff */
[----:B------:R-:W-:Y:S05]  /*11b50*/  IMAD R0, R235, c[0x0][0x1f4], R0 ;  /* 0x00007d00eb007a24 */ /* 0x000fea00078e0200 */
[----:B------:R-:W-:Y:S02]  /*11b60*/  IADD3.X R3, R230, R3, R0, P0, !PT ;  /* 0x00000003e6037210 */ /* 0x000fe400007fe400 */
[C---:B------:R-:W-:Y:S04]  /*11b70*/  LEA R0, P0, R2.reuse, c[0x0][0x1c8], 0x1 ;  /* 0x0000720002007a11 */ /* 0x040fe800078008ff */
[----:B------:R-:W-:Y:S01]  /*11b80*/  LEA.HI.X R4, R2, c[0x0][0x1cc], R3, 0x1, P0 ;  /* 0x0000730002047a11 */ /* 0x000fe200000f0c03 */
[----:B------:R-:W-:-:S06]  /*11b90*/  BRA.DIV ~URZ, `(.L_x_340) ;  /* 0x00007d127f007947 */ /* 0x000fcc000b800000 */
[----:B------:R1:W2:Y:S02]  /*11ba0*/  SHFL.IDX PT, R7, R4, RZ, 0x181f ;  /* 0x00181fff04077589 */ /* 0x0002a400000e0000 */
.L_x_431:
[----:B------:R-:W-:-:S05]  /*11bb0*/  BRA.DIV ~URZ, `(.L_x_341) ;  /* 0x00007d627f007947 */ /* 0x000fca000b800000 */
[----:B------:R-:W3:Y:S01]  /*11bc0*/  SHFL.IDX PT, R3, R0, RZ, 0x181f ;  /* 0x00181fff00037589 */ /* 0x000ee200000e0000 */
[C---:B------:R-:W-:Y:S02]  /*11bd0*/  IADD3 R2, -R207.reuse, 0x10, RZ ;  /* 0x00000010cf027810 */ /* 0x040fe40007ffe1ff */
[----:B------:R-:W-:Y:S02]  /*11be0*/  ISETP.NE.U32.AND P2, PT, R207, RZ, PT ;  /* 0x000000ffcf00720c */ /* 0x000fe40003f45070 */
[----:B------:R-:W-:Y:S04]  /*11bf0*/  LOP3.LUT R2, R2, 0xf, RZ, 0xc0, !PT ;  /* 0x0000000f02027812 */ /* 0x000fe800078ec0ff */
[C-C-:B---3--:R-:W-:Y:S02]  /*11c00*/  IADD3 R8, P1, P0, R2.reuse, R3, R5.reuse ;  /* 0x0000000302087210 */ /* 0x148fe4000783e005 */
[----:B------:R-:W3:Y:S02]  /*11c10*/  SHFL.IDX PT, R3, R0, 0x1, 0x181f ;  /* 0x00381f0000037f89 */ /* 0x000ee400000e0000 */
[--C-:B--2---:R-:W-:Y:S02]  /*11c20*/  IADD3.X R9, RZ, R7, R6.reuse, P1, P0 ;  /* 0x00000007ff097210 */ /* 0x104fe40000fe0406 */
[----:B------:R-:W2:Y:S04]  /*11c30*/  SHFL.IDX PT, R7, R4, 0x1, 0x181f ;  /* 0x00381f0004077f89 */ /* 0x000ea800000e0000 */
[----:B------:R3:W-:Y:S02]  /*11c40*/  LDGSTS.E.BYPASS.LTC128B.128.ZFILL [R209+0x2900], [R8.64], P2 ;  /* 0x0290000008d17fae */ /* 0x0007e40009141d48 */
        /* <DEDUP_REMOVED lines=9> */
[----:B------:R4:W-:Y:S04]  /*11ce0*/  LDGSTS.E.BYPASS.LTC128B.128.ZFILL [R209+0x3900], [R8.64], P2 ;  /* 0x0390000008d17fae */ /* 0x0009e80009141d48 */
[----:B-1----:R-:W1:Y:S04]  /*11cf0*/  SHFL.IDX PT, R4, R4, 0x4, 0x181f ;  /* 0x00981f0004047f89 */ /* 0x002e6800000e0000 */
[----:B------:R-:W1:Y:S01]  /*11d00*/  SHFL.IDX PT, R0, R0, 0x4, 0x181f ;  /* 0x00981f0000007f89 */ /* 0x000e6200000e0000 */
[----:B---3--:R-:W-:Y:S04]  /*11d10*/  IADD3 R2, P1, P0, R2, R3, R5 ;  /* 0x0000000302027210 */ /* 0x008fe8000783e005 */
[----:B--2---:R-:W-:Y:S05]  /*11d20*/  IADD3.X R3, RZ, R7, R6, P1, P0 ;  /* 0x00000007ff037210 */ /* 0x004fea0000fe0406 */
[----:B------:R4:W-:Y:S04]  /*11d30*/  LDGSTS.E.BYPASS.LTC128B.128.ZFILL [R209+0x4100], [R2.64], P2 ;  /* 0x0410000002d17fae */ /* 0x0009e80009141d48 */
.L_x_432:
[C---:B----4-:R-:W-:Y:S02]  /*11d40*/  IADD3 R2, -R207.reuse, 0x10, RZ ;  /* 0x00000010cf027810 */ /* 0x050fe40007ffe1ff */
        /* <DEDUP_REMOVED lines=8> */
.L_x_339:
[----:B--234-:R-:W-:Y:S05]  /*11dd0*/  BSYNC B0 ;  /* 0x0000000000007941 */ /* 0x01cfea0003800000 */
.L_x_338:
        /* <DEDUP_REMOVED lines=82> */
[----:B------:R-:W1:Y:S02]  /*12300*/  SHFL.BFLY PT, R0, R4, 0x2, 0x1f ;  /* 0x0c401f0004007f89 */ /* 0x000e6400000e0000 */
[----:B-1----:R-:W-:Y:S05]  /*12310*/  FMNMX.FTZ R0, R4, R0, !PT ;  /* 0x0000000004007209 */ /* 0x002fea0007810000 */
[----:B------:R-:W1:Y:S02]  /*12320*/  SHFL.BFLY PT, R2, R0, 0x1, 0x1f ;  /* 0x0c201f0000027f89 */ /* 0x000e6400000e0000 */
[----:B-1----:R-:W-:Y:S02]  /*12330*/  FMNMX.FTZ R71, R0, R2, !PT ;  /* 0x0000000200477209 */ /* 0x002fe40007810000 */
        /* <DEDUP_REMOVED lines=10> */
[----:B------:R1:W2:Y:S02]  /*123e0*/  SHFL.BFLY PT, R0, R4, 0x1, 0x1f ;  /* 0x0c201f0004007f89 */ /* 0x0002a400000e0000 */
.L_x_433:
[C---:B------:R-:W-:Y:S01]  /*123f0*/  FMUL.FTZ R2, R71.reuse, c[0x0][0x2d0] ;  /* 0x0000b40047027a20 */ /* 0x040fe20000410000 */
[----:B--2---:R-:W-:Y:S01]  /*12400*/  FMNMX.FTZ R68, R0, R4, !PT ;  /* 0x0000000400447209 */ /* 0x004fe20007810000 */
[----:B------:R-:W-:Y:S01]  /*12410*/  FADD.FTZ R0, -R71, R89 ;  /* 0x0000005947007221 */ /* 0x000fe20000010100 */
[----:B------:R-:W-:Y:S01]  /*12420*/  WARPSYNC 0xffffffff ;  /* 0xffffffff00007948 */ /* 0x000fe20003800000 */
[--C-:B------:R-:W-:Y:S01]  /*12430*/  FFMA.FTZ R3, R217, c[0x0][0x2d0], -R2.reuse ;  /* 0x0000b400d9037a23 */ /* 0x100fe20000010802 */
[----:B------:R-:W-:Y:S01]  /*12440*/  LDSM.16.MT88.4 R52, [R193] ;  /* 0x00000000c134783b */ /* 0x000fe20000004200 */
[----:B------:R-:W-:Y:S01]  /*12450*/  FMUL.FTZ R0, R0, c[0x0][0x2d0] ;  /* 0x0000b40000007a20 */ /* 0x000fe20000410000 */
[----:B------:R-:W-:Y:S01]  /*12460*/  ISETP.GT.AND P0, PT, R241, R252, PT ;  /* 0x000000fcf100720c */ /* 0x000fe20003f04270 */
[--C-:B-1----:R-:W-:Y:S02]  /*12470*/  FFMA.FTZ R4, R215, c[0x0][0x2d0], -R2.reuse ;  /* 0x0000b400d7047a23 */ /* 0x102fe40000010802 */
[----:B------:R-:W-:Y:S01]  /*12480*/  MUFU.EX2 R65, R0 ;  /* 0x0000000000417308 */ /* 0x000fe20000000800 */
[--C-:B------:R-:W-:Y:S02]  /*12490*/  FFMA.FTZ R180, R38, c[0x0][0x2d0], -R2.reuse ;  /* 0x0000b40026b47a23 */ /* 0x100fe40000010802 */
[--C-:B------:R-:W-:Y:S01]  /*124a0*/  FFMA.FTZ R183, R161, c[0x0][0x2d0], -R2.reuse ;  /* 0x0000b400a1b77a23 */ /* 0x100fe20000010802 */
[----:B------:R-:W-:Y:S01]  /*124b0*/  LDSM.16.MT88.4 R80, [R195] ;  /* 0x00000000c350783b */ /* 0x000fe20000004200 */
[--C-:B------:R-:W-:Y:S02]  /*124c0*/  FFMA.FTZ R182, R160, c[0x0][0x2d0], -R2.reuse ;  /* 0x0000b400a0b67a23 */ /* 0x100fe40000010802 */
[--C-:B------:R-:W-:Y:S02]  /*124d0*/  FFMA.FTZ R181, R40, c[0x0][0x2d0], -R2.reuse ;  /* 0x0000b40028b57a23 */ /* 0x100fe40000010802 */
[--C-:B------:R-:W-:Y:S01]  /*124e0*/  FFMA.FTZ R231, R20, c[0x0][0x2d0], -R2.reuse ;  /* 0x0000b40014e77a23 */ /* 0x100fe20000010802 */
[----:B------:R-:W-:Y:S01]  /*124f0*/  MUFU.EX2 R3, R3 ;  /* 0x0000000300037308 */ /* 0x000fe20000000800 */
[--C-:B------:R-:W-:Y:S02]  /*12500*/  FFMA.FTZ R6, R186, c[0x0][0x2d0], -R2.reuse ;  /* 0x0000b400ba067a23 */ /* 0x100fe40000010802 */
[--C-:B------:R-:W-:Y:S02]  /*12510*/  FFMA.FTZ R7, R185, c[0x0][0x2d0], -R2.reuse ;  /* 0x0000b400b9077a23 */ /* 0x100fe40000010802 */
        /* <DEDUP_REMOVED lines=12> */
[----:B------:R-:W-:Y:S05]  /*125e0*/  FFMA.FTZ R238, R10, c[0x0][0x2d0], -R2 ;  /* 0x0000b4000aee7a23 */ /* 0x000fea0000010802 */
[----:B------:R-:W-:Y:S10]  /*125f0*/  MUFU.EX2 R2, R4 ;  /* 0x0000000400027308 */ /* 0x000ff40000000800 */
[----:B------:R-:W1:Y:S02]  /*12600*/  MUFU.EX2 R10, R6 ;  /* 0x00000006000a7308 */ /* 0x000e640000000800 */
[----:B-1----:R-:W-:Y:S01]  /*12610*/  F2FP.PACK_AB R74, R9, R10 ;  /* 0x0000000a094a723e */ /* 0x002fe200000000ff */
[----:B------:R-:W-:Y:S01]  /*12620*/  FFMA.FTZ R0, R65, R239, R2 ;  /* 0x000000ef41007223 */ /* 0x000fe20000010002 */
[C---:B------:R-:W-:Y:S01]  /*12630*/  F2FP.PACK_AB R72, R3.reuse, R2 ;  /* 0x000000020348723e */ /* 0x040fe200000000ff */
[C---:B------:R-:W-:Y:S02]  /*12640*/  FMUL.FTZ R2, R70.reuse, c[0x0][0x2d0] ;  /* 0x0000b40046027a20 */ /* 0x040fe40000410000 */
[----:B------:R-:W-:Y:S02]  /*12650*/  FADD.FTZ R8, R3, R0 ;  /* 0x0000000003087221 */ /* 0x000fe40000010000 */
[----:B------:R-:W-:Y:S02]  /*12660*/  FADD.FTZ R0, -R70, R90 ;  /* 0x0000005a46007221 */ /* 0x000fe40000010100 */
[----:B------:R-:W-:Y:S01]  /*12670*/  MUFU.EX2 R90, R185 ;  /* 0x000000b9005a7308 */ /* 0x000fe20000000800 */
[--C-:B------:R-:W-:Y:S02]  /*12680*/  FFMA.FTZ R5, R220, c[0x0][0x2d0], -R2.reuse ;  /* 0x0000b400dc057a23 */ /* 0x100fe40000010802 */
[----:B------:R-:W-:Y:S02]  /*12690*/  FMUL.FTZ R0, R0, c[0x0][0x2d0] ;  /* 0x0000b40000007a20 */ /* 0x000fe40000410000 */
[--C-:B------:R-:W-:Y:S02]  /*126a0*/  FFMA.FTZ R20, R211, c[0x0][0x2d0], -R2.reuse ;  /* 0x0000b400d3147a23 */ /* 0x100fe40000010802 */
[--C-:B------:R-:W-:Y:S02]  /*126b0*/  FFMA.FTZ R217, R37, c[0x0][0x2d0], -R2.reuse ;  /* 0x0000b40025d97a23 */ /* 0x100fe40000010802 */
[C---:B------:R-:W-:Y:S01]  /*126c0*/  FMUL.FTZ R48, R65.reuse, R148 ;  /* 0x0000009441307220 */ /* 0x040fe20000410000 */
[----:B------:R-:W-:Y:S01]  /*126d0*/  MUFU.EX2 R3, R0 ;  /* 0x0000000000037308 */ /* 0x000fe20000000800 */
[----:B------:R-:W-:Y:S02]  /*126e0*/  FMUL.FTZ R49, R65, R149 ;  /* 0x0000009541317220 */ /* 0x000fe40000410000 */
[--C-:B------:R-:W-:Y:S02]  /*126f0*/  FFMA.FTZ R32, R210, c[0x0][0x2d0], -R2.reuse ;  /* 0x0000b400d2207a23 */ /* 0x100fe40000010802 */
[--C-:B------:R-:W-:Y:S02]  /*12700*/  FFMA.FTZ R170, R189, c[0x0][0x2d0], -R2.reuse ;  /* 0x0000b400bdaa7a23 */ /* 0x100fe40000010802 */
[--C-:B------:R-:W-:Y:S02]  /*12710*/  FFMA.FTZ R220, R23, c[0x0][0x2d0], -R2.reuse ;  /* 0x0000b40017dc7a23 */ /* 0x100fe40000010802 */
[--C-:B------:R-:W-:Y:S01]  /*12720*/  FFMA.FTZ R4, R221, c[0x0][0x2d0], -R2.reuse ;  /* 0x0000b400dd047a23 */ /* 0x100fe20000010802 */
[----:B------:R-:W1:Y:S01]  /*12730*/  MUFU.EX2 R5, R5 ;  /* 0x0000000500057308 */ /* 0x000e620000000800 */
[--C-:B------:R-:W-:Y:S02]  /*12740*/  FFMA.FTZ R166, R166, c[0x0][0x2d0], -R2.reuse ;  /* 0x0000b400a6a67a23 */ /* 0x100fe40000010802 */
        /* <DEDUP_REMOVED lines=11> */
[----:B------:R-:W-:Y:S02]  /*12800*/  FFMA.FTZ R242, R12, c[0x0][0x2d0], -R2 ;  /* 0x0000b4000cf27a23 */ /* 0x000fe40000010802 */
[----:B------:R-:W2:Y:S01]  /*12810*/  MUFU.EX2 R2, R4 ;  /* 0x0000000400027308 */ /* 0x000ea20000000800 */
[C---:B-1----:R-:W-:Y:S02]  /*12820*/  FFMA.FTZ R0, R3.reuse, R243, R5 ;  /* 0x000000f303007223 */ /* 0x042fe40000010005 */
[C---:B------:R-:W-:Y:S02]  /*12830*/  FMUL.FTZ R50, R3.reuse, R150 ;  /* 0x0000009603327220 */ /* 0x040fe40000410000 */
[----:B------:R-:W-:Y:S02]  /*12840*/  FMUL.FTZ R51, R3, R151 ;  /* 0x0000009703337220 */ /* 0x000fe40000410000 */
[----:B------:R-:W-:Y:S01]  /*12850*/  LDSM.16.MT88.4 R148, [R193+0x2000] ;  /* 0x00200000c194783b */ /* 0x000fe20000004200 */
[C---:B--2---:R-:W-:Y:S01]  /*12860*/  FADD.FTZ R33, R2.reuse, R0 ;  /* 0x0000000002217221 */ /* 0x044fe20000010000 */
[----:B------:R-:W-:Y:S01]  /*12870*/  F2FP.PACK_AB R73, R2, R5 ;  /* 0x000000050249723e */ /* 0x000fe200000000ff */
[C---:B------:R-:W-:Y:S02]  /*12880*/  FADD.FTZ R0, -R69.reuse, R91 ;  /* 0x0000005b45007221 */ /* 0x040fe40000010100 */
[----:B------:R-:W-:Y:S01]  /*12890*/  MUFU.EX2 R91, R186 ;  /* 0x000000ba005b7308 */ /* 0x000fe20000000800 */
[----:B------:R-:W-:Y:S02]  /*128a0*/  FMUL.FTZ R4, R69, c[0x0][0x2d0] ;  /* 0x0000b40045047a20 */ /* 0x000fe40000410000 */
[----:B------:R-:W-:Y:S02]  /*128b0*/  FMUL.FTZ R0, R0, c[0x0][0x2d0] ;  /* 0x0000b40000007a20 */ /* 0x000fe40000410000 */
[--C-:B------:R-:W-:Y:S02]  /*128c0*/  FFMA.FTZ R189, R36, c[0x0][0x2d0], -R4.reuse ;  /* 0x0000b40024bd7a23 */ /* 0x100fe40000010804 */
[--C-:B------:R-:W-:Y:S02]  /*128d0*/  FFMA.FTZ R5, R224, c[0x0][0x2d0], -R4.reuse ;  /* 0x0000b400e0057a23 */ /* 0x100fe40000010804 */
[--C-:B------:R-:W-:Y:S01]  /*128e0*/  FFMA.FTZ R6, R225, c[0x0][0x2d0], -R4.reuse ;  /* 0x0000b400e1067a23 */ /* 0x100fe20000010804 */
[----:B------:R1:W-:Y:S01]  /*128f0*/  MUFU.EX2 R2, R0 ;  /* 0x0000000000027308 */ /* 0x0003e20000000800 */
[--C-:B------:R-:W-:Y:S02]  /*12900*/  FFMA.FTZ R19, R223, c[0x0][0x2d0], -R4.reuse ;  /* 0x0000b400df137a23 */ /* 0x100fe40000010804 */
[--C-:B------:R-:W-:Y:S02]  /*12910*/  FFMA.FTZ R18, R222, c[0x0][0x2d0], -R4.reuse ;  /* 0x0000b400de127a23 */ /* 0x100fe40000010804 */
[--C-:B------:R-:W-:Y:S02]  /*12920*/  FFMA.FTZ R64, R190, c[0x0][0x2d0], -R4.reuse ;  /* 0x0000b400be407a23 */ /* 0x100fe40000010804 */
[--C-:B------:R-:W-:Y:S02]  /*12930*/  FFMA.FTZ R190, R39, c[0x0][0x2d0], -R4.reuse ;  /* 0x0000b40027be7a23 */ /* 0x100fe40000010804 */
[----:B------:R-:W-:Y:S01]  /*12940*/  LDSM.16.MT88.4 R36, [R196] ;  /* 0x00000000c424783b */ /* 0x000fe20000004200 */
[----:B------:R2:W-:Y:S01]  /*12950*/  MUFU.EX2 R23, R5 ;  /* 0x0000000500177308 */ /* 0x0005e20000000800 */
[--C-:B------:R-:W-:Y:S02]  /*12960*/  FFMA.FTZ R223, R22, c[0x0][0x2d0], -R4.reuse ;  /* 0x0000b40016df7a23 */ /* 0x100fe40000010804 */
[--C-:B------:R-:W-:Y:S02]  /*12970*/  FFMA.FTZ R160, R216, c[0x0][0x2d0], -R4.reuse ;  /* 0x0000b400d8a07a23 */ /* 0x100fe40000010804 */
[--C-:B------:R-:W-:Y:S02]  /*12980*/  FFMA.FTZ R67, R212, c[0x0][0x2d0], -R4.reuse ;  /* 0x0000b400d4437a23 */ /* 0x100fe40000010804 */
[--C-:B------:R-:W-:Y:S02]  /*12990*/  FFMA.FTZ R66, R191, c[0x0][0x2d0], -R4.reuse ;  /* 0x0000b400bf427a23 */ /* 0x100fe40000010804 */
[--C-:B------:R-:W-:Y:S01]  /*129a0*/  FFMA.FTZ R172, R178, c[0x0][0x2d0], -R4.reuse ;  /* 0x0000b400b2ac7a23 */ /* 0x100fe20000010804 */
[----:B------:R-:W3:Y:S01]  /*129b0*/  MUFU.EX2 R22, R6 ;  /* 0x0000000600167308 */ /* 0x000ee20000000800 */
[--C-:B------:R-:W-:Y:S02]  /*129c0*/  FFMA.FTZ R176, R176, c[0x0][0x2d0], -R4.reuse ;  /* 0x0000b400b0b07a23 */ /* 0x100fe40000010804 */
[----:B------:R-:W-:Y:S02]  /*129d0*/  FFMA.FTZ R177, R163, c[0x0][0x2d0], -R4 ;  /* 0x0000b400a3b17a23 */ /* 0x000fe40000010804 */
[----:B-1----:R-:W-:Y:S02]  /*129e0*/  FADD.FTZ R0, -R68, R92 ;  /* 0x0000005c44007221 */ /* 0x002fe40000010100 */
[--C-:B------:R-:W-:Y:S02]  /*129f0*/  FFMA.FTZ R188, R162, c[0x0][0x2d0], -R4.reuse ;  /* 0x0000b400a2bc7a23 */ /* 0x100fe40000010804 */
[--C-:B------:R-:W-:Y:S01]  /*12a00*/  FFMA.FTZ R191, R44, c[0x0][0x2d0], -R4.reuse ;  /* 0x0000b4002cbf7a23 */ /* 0x100fe20000010804 */
[----:B------:R-:W-:Y:S01]  /*12a10*/  MUFU.EX2 R243, R64 ;  /* 0x0000004000f37308 */ /* 0x000fe20000000800 */
[--C-:B------:R-:W-:Y:S02]  /*12a20*/  FFMA.FTZ R178, R31, c[0x0][0x2d0], -R4.reuse ;  /* 0x0000b4001fb27a23 */ /* 0x100fe40000010804 */
[--C-:B------:R-:W-:Y:S02]  /*12a30*/  FFMA.FTZ R222, R24, c[0x0][0x2d0], -R4.reuse ;  /* 0x0000b40018de7a23 */ /* 0x100fe40000010804 */
[--C-:B------:R-:W-:Y:S02]  /*12a40*/  FFMA.FTZ R224, R17, c[0x0][0x2d0], -R4.reuse ;  /* 0x0000b40011e07a23 */ /* 0x100fe40000010804 */
[----:B------:R-:W-:Y:S02]  /*12a50*/  FFMA.FTZ R225, R14, c[0x0][0x2d0], -R4 ;  /* 0x0000b4000ee17a23 */ /* 0x000fe40000010804 */
[----:B------:R-:W-:Y:S01]  /*12a60*/  FMUL.FTZ R4, R68, c[0x0][0x2d0] ;  /* 0x0000b40044047a20 */ /* 0x000fe20000410000 */
[----:B------:R-:W-:Y:S01]  /*12a70*/  MUFU.EX2 R186, R173 ;  /* 0x000000ad00ba7308 */ /* 0x000fe20000000800 */
[----:B------:R-:W-:Y:S02]  /*12a80*/  FMUL.FTZ R0, R0, c[0x0][0x2d0] ;  /* 0x0000b40000007a20 */ /* 0x000fe40000410000 */
[--C-:B--2---:R-:W-:Y:S01]  /*12a90*/  FFMA.FTZ R5, R226, c[0x0][0x2d0], -R4.reuse ;  /* 0x0000b400e2057a23 */ /* 0x104fe20000010804 */
[----:B---3--:R-:W-:Y:S01]  /*12aa0*/  F2FP.PACK_AB R76, R22, R23 ;  /* 0x00000017164c723e */ /* 0x008fe200000000ff */
[--C-:B------:R-:W-:Y:S02]  /*12ab0*/  FFMA.FTZ R216, R34, c[0x0][0x2d0], -R4.reuse ;  /* 0x0000b40022d87a23 */ /* 0x100fe40000010804 */
[--C-:B------:R-:W-:Y:S02]  /*12ac0*/  FFMA.FTZ R226, R21, c[0x0][0x2d0], -R4.reuse ;  /* 0x0000b40015e27a23 */ /* 0x100fe40000010804 */
[C---:B------:R-:W-:Y:S01]  /*12ad0*/  FMUL.FTZ R60, R2.reuse, R96 ;  /* 0x00000060023c7220 */ /* 0x040fe20000410000 */
[----:B------:R-:W1:Y:S01]  /*12ae0*/  MUFU.EX2 R0, R0 ;  /* 0x0000000000007308 */ /* 0x000e620000000800 */
[----:B------:R-:W-:Y:S02]  /*12af0*/  FMUL.FTZ R61, R2, R97 ;  /* 0x00000061023d7220 */ /* 0x000fe40000410000 */
[--C-:B------:R-:W-:Y:S02]  /*12b00*/  FFMA.FTZ R7, R227, c[0x0][0x2d0], -R4.reuse ;  /* 0x0000b400e3077a23 */ /* 0x100fe40000010804 */
[--C-:B------:R-:W-:Y:S02]  /*12b10*/  FFMA.FTZ R162, R218, c[0x0][0x2d0], -R4.reuse ;  /* 0x0000b400daa27a23 */ /* 0x100fe40000010804 */
[--C-:B------:R-:W-:Y:S02]  /*12b20*/  FFMA.FTZ R164, R213, c[0x0][0x2d0], -R4.reuse ;  /* 0x0000b400d5a47a23 */ /* 0x100fe40000010804 */
[--C-:B------:R-:W-:Y:S01]  /*12b30*/  FFMA.FTZ R207, R46, c[0x0][0x2d0], -R4.reuse ;  /* 0x0000b4002ecf7a23 */ /* 0x100fe20000010804 */
[----:B------:R-:W2:Y:S01]  /*12b40*/  MUFU.EX2 R34, R5 ;  /* 0x0000000500227308 */ /* 0x000ea20000000800 */
[--C-:B------:R-:W-:Y:S02]  /*12b50*/  FFMA.FTZ R213, R43, c[0x0][0x2d0], -R4.reuse ;  /* 0x0000b4002bd57a23 */ /* 0x100fe40000010804 */
[--C-:B------:R-:W-:Y:S02]  /*12b60*/  FFMA.FTZ R218, R27, c[0x0][0x2d0], -R4.reuse ;  /* 0x0000b4001bda7a23 */ /* 0x100fe40000010804 */
[----:B------:R-:W-:Y:S02]  /*12b70*/  FFMA.FTZ R227, R15, c[0x0][0x2d0], -R4 ;  /* 0x0000b4000fe37a23 */ /* 0x000fe40000010804 */
[----:B------:R-:W-:Y:S02]  /*12b80*/  FADD.FTZ R6, R10, R8 ;  /* 0x000000080a067221 */ /* 0x000fe40000010000 */
[--C-:B------:R-:W-:Y:S01]  /*12b90*/  FFMA.FTZ R17, R229, c[0x0][0x2d0], -R4.reuse ;  /* 0x0000b400e5117a23 */ /* 0x100fe20000010804 */
[----:B------:R-:W-:Y:S01]  /*12ba0*/  MUFU.EX2 R185, R164 ;  /* 0x000000a400b97308 */ /* 0x000fe20000000800 */
[--C-:B------:R-:W-:Y:S02]  /*12bb0*/  FFMA.FTZ R16, R228, c[0x0][0x2d0], -R4.reuse ;  /* 0x0000b400e4107a23 */ /* 0x100fe40000010804 */
[----:B------:R-:W-:Y:S02]  /*12bc0*/  FFMA.FTZ R163, R219, c[0x0][0x2d0], -R4 ;  /* 0x0000b400dba37a23 */ /* 0x000fe40000010804 */
[C---:B-1----:R-:W-:Y:S02]  /*12bd0*/  FMUL.FTZ R46, R0.reuse, R106 ;  /* 0x0000006a002e7220 */ /* 0x042fe40000410000 */
[C---:B------:R-:W-:Y:S02]  /*12be0*/  FMUL.FTZ R47, R0.reuse, R107 ;  /* 0x0000006b002f7220 */ /* 0x040fe40000410000 */
[C---:B------:R-:W-:Y:S01]  /*12bf0*/  FMUL.FTZ R62, R0.reuse, R98 ;  /* 0x00000062003e7220 */ /* 0x040fe20000410000 */
[----:B------:R-:W-:Y:S01]  /*12c00*/  MUFU.EX2 R229, R166 ;  /* 0x000000a600e57308 */ /* 0x000fe20000000800 */
[C---:B------:R-:W-:Y:S02]  /*12c10*/  FMUL.FTZ R63, R0.reuse, R99 ;  /* 0x00000063003f7220 */ /* 0x040fe40000410000 */
[C---:B------:R-:W-:Y:S01]  /*12c20*/  FMUL.FTZ R10, R0.reuse, R126 ;  /* 0x0000007e000a7220 */ /* 0x040fe20000410000 */
[----:B------:R-:W-:Y:S01]  /*12c30*/  LDSM.16.MT88.4 R96, [R192+0x800] ;  /* 0x00080000c060783b */ /* 0x000fe20000004200 */
[C---:B------:R-:W-:Y:S02]  /*12c40*/  FMUL.FTZ R11, R0.reuse, R127 ;  /* 0x0000007f000b7220 */ /* 0x040fe40000410000 */
[C---:B------:R-:W-:Y:S02]  /*12c50*/  FMUL.FTZ R14, R0.reuse, R122 ;  /* 0x0000007a000e7220 */ /* 0x040fe40000410000 */
[C---:B------:R-:W-:Y:S01]  /*12c60*/  FMUL.FTZ R15, R0.reuse, R123 ;  /* 0x0000007b000f7220 */ /* 0x040fe20000410000 */
[----:B------:R-:W-:Y:S01]  /*12c70*/  MUFU.EX2 R127, R66 ;  /* 0x00000042007f7308 */ /* 0x000fe20000000800 */
[C---:B------:R-:W-:Y:S02]  /*12c80*/  FMUL.FTZ R26, R0.reuse, R118 ;  /* 0x00000076001a7220 */ /* 0x040fe40000410000 */
[C---:B------:R-:W-:Y:S02]  /*12c90*/  FMUL.FTZ R27, R0.reuse, R119 ;  /* 0x00000077001b7220 */ /* 0x040fe40000410000 */
[C---:B------:R-:W-:Y:S02]  /*12ca0*/  FMUL.FTZ R30, R0.reuse, R114 ;  /* 0x00000072001e7220 */ /* 0x040fe40000410000 */
[C---:B------:R-:W-:Y:S02]  /*12cb0*/  FMUL.FTZ R31, R0.reuse, R115 ;  /* 0x00000073001f7220 */ /* 0x040fe40000410000 */
[C---:B------:R-:W-:Y:S01]  /*12cc0*/  FMUL.FTZ R42, R0.reuse, R110 ;  /* 0x0000006e002a7220 */ /* 0x040fe20000410000 */
[----:B------:R-:W-:Y:S01]  /*12cd0*/  MUFU.EX2 R178, R178 ;  /* 0x000000b200b27308 */ /* 0x000fe20000000800 */
[C---:B------:R-:W-:Y:S02]  /*12ce0*/  FMUL.FTZ R43, R0.reuse, R111 ;  /* 0x0000006f002b7220 */ /* 0x040fe40000410000 */
[C---:B------:R-:W-:Y:S02]  /*12cf0*/  FMUL.FTZ R58, R0.reuse, R102 ;  /* 0x00000066003a7220 */ /* 0x040fe40000410000 */
[C---:B------:R-:W-:Y:S02]  /*12d00*/  FMUL.FTZ R59, R0.reuse, R103 ;  /* 0x00000067003b7220 */ /* 0x040fe40000410000 */
[----:B--2---:R-:W-:Y:S02]  /*12d10*/  FFMA.FTZ R92, R0, R247, R34 ;  /* 0x000000f7005c7223 */ /* 0x004fe40000010022 */
[--C-:B------:R-:W-:Y:S01]  /*12d20*/  FFMA.FTZ R161, R214, c[0x0][0x2d0], -R4.reuse ;  /* 0x0000b400d6a17a23 */ /* 0x100fe20000010804 */
[----:B------:R1:W-:Y:S01]  /*12d30*/  MUFU.EX2 R0, R20 ;  /* 0x0000001400007308 */ /* 0x0003e20000000800 */
[--C-:B------:R-:W-:Y:S02]  /*12d40*/  FFMA.FTZ R184, R184, c[0x0][0x2d0], -R4.reuse ;  /* 0x0000b400b8b87a23 */ /* 0x100fe40000010804 */
[--C-:B------:R-:W-:Y:S02]  /*12d50*/  FFMA.FTZ R179, R179, c[0x0][0x2d0], -R4.reuse ;  /* 0x0000b400b3b37a23 */ /* 0x100fe40000010804 */
[--C-:B------:R-:W-:Y:S02]  /*12d60*/  FFMA.FTZ R171, R171, c[0x0][0x2d0], -R4.reuse ;  /* 0x0000b400abab7a23 */ /* 0x100fe40000010804 */
[--C-:B------:R-:W-:Y:S02]  /*12d70*/  FFMA.FTZ R212, R45, c[0x0][0x2d0], -R4.reuse ;  /* 0x0000b4002dd47a23 */ /* 0x100fe40000010804 */
[--C-:B------:R-:W-:Y:S01]  /*12d80*/  FFMA.FTZ R214, R35, c[0x0][0x2d0], -R4.reuse ;  /* 0x0000b40023d67a23 */ /* 0x100fe20000010804 */
[----:B------:R-:W2:Y:S01]  /*12d90*/  MUFU.EX2 R102, R17 ;  /* 0x0000001100667308 */ /* 0x000ea20000000800 */
[----:B------:R-:W-:Y:S02]  /*12da0*/  FFMA.FTZ R219, R25, c[0x0][0x2d0], -R4 ;  /* 0x0000b40019db7a23 */ /* 0x000fe40000010804 */
[C---:B------:R-:W-:Y:S02]  /*12db0*/  FFMA.FTZ R4, R2.reuse, R246, R23 ;  /* 0x000000f602047223 */ /* 0x040fe40000010017 */
[----:B------:R-:W-:Y:S02]  /*12dc0*/  FMUL.FTZ R57, R2, R101 ;  /* 0x0000006502397220 */ /* 0x000fe40000410000 */
[----:B------:R-:W-:Y:S02]  /*12dd0*/  FADD.FTZ R101, R22, R4 ;  /* 0x0000000416657221 */ /* 0x000fe40000010000 */
[C---:B------:R-:W-:Y:S01]  /*12de0*/  FMUL.FTZ R45, R2.reuse, R105 ;  /* 0x00000069022d7220 */ /* 0x040fe20000410000 */
[----:B------:R3:W-:Y:S01]  /*12df0*/  MUFU.EX2 R103, R16 ;  /* 0x0000001000677308 */ /* 0x0007e20000000800 */
[C---:B------:R-:W-:Y:S02]  /*12e00*/  FMUL.FTZ R12, R2.reuse, R120 ;  /* 0x00000078020c7220 */ /* 0x040fe40000410000 */
[C---:B------:R-:W-:Y:S01]  /*12e10*/  FMUL.FTZ R44, R2.reuse, R104 ;  /* 0x00000068022c7220 */ /* 0x040fe20000410000 */
[----:B-1----:R-:W1:Y:S01]  /*12e20*/  LDSM.16.MT88.4 R20, [R192] ;  /* 0x00000000c014783b */ /* 0x002e620000004200 */
[----:B------:R-:W-:Y:S02]  /*12e30*/  FMUL.FTZ R13, R2, R121 ;  /* 0x00000079020d7220 */ /* 0x000fe40000410000 */
[----:B------:R-:W-:Y:S02]  /*12e40*/  FADD.FTZ R165, R9, R6 ;  /* 0x0000000609a57221 */ /* 0x000fe40000010000 */
[----:B------:R-:W-:Y:S01]  /*12e50*/  FMUL.FTZ R6, R3, R130 ;  /* 0x0000008203067220 */ /* 0x000fe20000410000 */
[----:B------:R-:W4:Y:S01]  /*12e60*/  MUFU.EX2 R105, R32 ;  /* 0x0000002000697308 */ /* 0x000f220000000800 */
[C---:B------:R-:W-:Y:S02]  /*12e70*/  FMUL.FTZ R4, R65.reuse, R128 ;  /* 0x0000008041047220 */ /* 0x040fe40000410000 */
[C---:B------:R-:W-:Y:S01]  /*12e80*/  FMUL.FTZ R5, R65.reuse, R129 ;  /* 0x0000008141057220 */ /* 0x040fe20000410000 */
[----:B--2---:R-:W-:Y:S01]  /*12e90*/  F2FP.PACK_AB R77, R102, R34 ;  /* 0x00000022664d723e */ /* 0x004fe200000000ff */
[C---:B------:R-:W-:Y:S02]  /*12ea0*/  FMUL.FTZ R8, R2.reuse, R124 ;  /* 0x0000007c02087220 */ /* 0x040fe40000410000 */
[C---:B------:R-:W-:Y:S02]  /*12eb0*/  FMUL.FTZ R9, R2.reuse, R125 ;  /* 0x0000007d02097220 */ /* 0x040fe40000410000 */
[----:B------:R-:W-:Y:S01]  /*12ec0*/  FMUL.FTZ R17, R65, R133 ;  /* 0x0000008541117220 */ /* 0x000fe20000410000 */
[----:B------:R-:W2:Y:S01]  /*12ed0*/  MUFU.EX2 R120, R7 ;  /* 0x0000000700787308 */ /* 0x000ea20000000800 */
[C---:B------:R-:W-:Y:S02]  /*12ee0*/  FMUL.FTZ R34, R3.reuse, R142 ;  /* 0x0000008e03227220 */ /* 0x040fe40000410000 */
[----:B------:R-:W-:Y:S02]  /*12ef0*/  FMUL.FTZ R35, R3, R143 ;  /* 0x0000008f03237220 */ /* 0x000fe40000410000 */
[C---:B---3--:R-:W-:Y:S02]  /*12f00*/  FMUL.FTZ R16, R65.reuse, R132 ;  /* 0x0000008441107220 */ /* 0x048fe40000410000 */
[----:B------:R-:W-:Y:S02]  /*12f10*/  FMUL.FTZ R56, R2, R100 ;  /* 0x0000006402387220 */ /* 0x000fe40000410000 */
[----:B------:R-:W-:Y:S01]  /*12f20*/  FADD.FTZ R100, R0, R33 ;  /* 0x0000002100647221 */ /* 0x000fe20000010000 */
[----:B------:R3:W-:Y:S01]  /*12f30*/  MUFU.EX2 R104, R19 ;  /* 0x0000001300687308 */ /* 0x0007e20000000800 */
[----:B------:R-:W-:Y:S02]  /*12f40*/  FMUL.FTZ R33, R65, R141 ;  /* 0x0000008d41217220 */ /* 0x000fe40000410000 */
[C---:B------:R-:W-:Y:S01]  /*12f50*/  FMUL.FTZ R40, R2.reuse, R108 ;  /* 0x0000006c02287220 */ /* 0x040fe20000410000 */
[----:B----4-:R-:W-:Y:S01]  /*12f60*/  F2FP.PACK_AB R75, R105, R0 ;  /* 0x00000000694b723e */ /* 0x010fe200000000ff */
[C---:B------:R-:W-:Y:S02]  /*12f70*/  FMUL.FTZ R32, R65.reuse, R140 ;  /* 0x0000008c41207220 */ /* 0x040fe40000410000 */
[----:B------:R-:W-:Y:S01]  /*12f80*/  LDSM.16.MT88.4 R140, [R196+0x2000] ;  /* 0x00200000c48c783b */ /* 0x000fe20000004200 */
[----:B------:R-:W-:Y:S02]  /*12f90*/  FMUL.FTZ R41, R2, R109 ;  /* 0x0000006d02297220 */ /* 0x000fe40000410000 */
[----:B------:R-:W4:Y:S01]  /*12fa0*/  MUFU.EX2 R121, R18 ;  /* 0x0000001200797308 */ /* 0x000f220000000800 */
[----:B------:R-:W-:Y:S02]  /*12fb0*/  FMUL.FTZ R64, R65, R156 ;  /* 0x0000009c41407220 */ /* 0x000fe40000410000 */
[C---:B------:R-:W-:Y:S01]  /*12fc0*/  FMUL.FTZ R66, R3.reuse, R158 ;  /* 0x0000009e03427220 */ /* 0x040fe20000410000 */
[----:B--2---:R-:W-:Y:S01]  /*12fd0*/  F2FP.PACK_AB R79, R120, R103 ;  /* 0x00000067784f723e */ /* 0x004fe200000000ff */
[----:B------:R-:W-:Y:S02]  /*12fe0*/  FMUL.FTZ R7, R3, R131 ;  /* 0x0000008303077220 */ /* 0x000fe40000410000 */
[----:B------:R-:W-:Y:S02]  /*12ff0*/  FADD.FTZ R0, R89, R165 ;  /* 0x000000a559007221 */ /* 0x000fe40000010000 */
[C---:B------:R-:W-:Y:S01]  /*13000*/  FMUL.FTZ R24, R2.reuse, R116 ;  /* 0x0000007402187220 */ /* 0x040fe20000410000 */
[----:B------:R-:W-:Y:S01]  /*13010*/  MUFU.EX2 R111, R183 ;  /* 0x000000b7006f7308 */ /* 0x000fe20000000800 */
[C---:B------:R-:W-:Y:S01]  /*13020*/  FMUL.FTZ R25, R2.reuse, R117 ;  /* 0x0000007502197220 */ /* 0x040fe20000410000 */
[-C--:B-1----:R-:W-:Y:S05]  /*13030*/  HMMA.16816.F32 R4, R72, R20.reuse, R4 ;  /* 0x000000144804723c */ /* 0x082fea0000001804 */
[----:B---3--:R-:W-:Y:S02]  /*13040*/  FMUL.FTZ R19, R3, R135 ;  /* 0x0000008703137220 */ /* 0x008fe40000410000 */
[C---:B------:R-:W-:Y:S01]  /*13050*/  FMUL.FTZ R28, R2.reuse, R112 ;  /* 0x00000070021c7220 */ /* 0x040fe20000410000 */
[----:B------:R-:W-:Y:S01]  /*13060*/  MUFU.EX2 R109, R182 ;  /* 0x000000b6006d7308 */ /* 0x000fe20000000800 */
[----:B------:R-:W-:Y:S03]  /*13070*/  FMUL.FTZ R29, R2, R113 ;  /* 0x00000071021d7220 */ /* 0x000fe60000410000 */
[----:B----4-:R-:W-:Y:S01]  /*13080*/  F2FP.PACK_AB R78, R121, R104 ;  /* 0x00000068794e723e */ /* 0x010fe200000000ff */
[----:B------:R-:W-:Y:S02]  /*13090*/  FMUL.FTZ R18, R3, R134 ;  /* 0x0000008603127220 */ /* 0x000fe40000410000 */
[----:B------:R-:W-:Y:S03]  /*130a0*/  LDSM.16.MT88.4 R132, [R192+0x2000] ;  /* 0x00200000c084783b */ /* 0x000fe60000004200 */
[----:B------:R-:W-:Y:S01]  /*130b0*/  MUFU.EX2 R110, R181 ;  /* 0x000000b5006e7308 */ /* 0x000fe20000000800 */
[C---:B------:R-:W-:Y:S07]  /*130c0*/  HMMA.16816.F32 R8, R76.reuse, R20, R8 ;  /* 0x000000144c08723c */ /* 0x040fee0000001808 */
[C---:B------:R-:W-:Y:S01]  /*130d0*/  FMUL.FTZ R20, R65.reuse, R136 ;  /* 0x0000008841147220 */ /* 0x040fe20000410000 */
[-C--:B------:R-:W-:Y:S01]  /*130e0*/  HMMA.16816.F32 R12, R76, R22.reuse, R12 ;  /* 0x000000164c0c723c */ /* 0x080fe2000000180c */
[----:B------:R-:W-:Y:S03]  /*130f0*/  MUFU.EX2 R108, R180 ;  /* 0x000000b4006c7308 */ /* 0x000fe60000000800 */
[----:B------:R-:W-:Y:S04]  /*13100*/  FMUL.FTZ R21, R65, R137 ;  /* 0x0000008941157220 */ /* 0x000fe80000410000 */
[C---:B------:R-:W-:Y:S03]  /*13110*/  HMMA.16816.F32 R16, R72.reuse, R22, R16 ;  /* 0x000000164810723c */ /* 0x040fe60000001810 */
[----:B------:R-:W1:Y:S04]  /*13120*/  MUFU.EX2 R2, R187 ;  /* 0x000000bb00027308 */ /* 0x000e680000000800 */
[C---:B------:R-:W-:Y:S02]  /*13130*/  FMUL.FTZ R22, R3.reuse, R138 ;  /* 0x0000008a03167220 */ /* 0x040fe40000410000 */
[----:B------:R-:W-:Y:S04]  /*13140*/  FMUL.FTZ R23, R3, R139 ;  /* 0x0000008b03177220 */ /* 0x000fe80000410000 */
[----:B------:R-:W-:Y:S03]  /*13150*/  MUFU.EX2 R166, R212 ;  /* 0x000000d400a67308 */ /* 0x000fe60000000800 */
[-C--:B------:R-:W-:Y:S07]  /*13160*/  HMMA.16816.F32 R20, R72, R36.reuse, R20 ;  /* 0x000000244814723c */ /* 0x080fee0000001814 */
[----:B------:R-:W-:Y:S01]  /*13170*/  MUFU.EX2 R165, R213 ;  /* 0x000000d500a57308 */ /* 0x000fe20000000800 */
[C---:B------:R-:W-:Y:S04]  /*13180*/  HMMA.16816.F32 R24, R76.reuse, R36, R24 ;  /* 0x000000244c18723c */ /* 0x040fe80000001818 */
[----:B-1----:R-:W-:Y:S03]  /*13190*/  FADD.FTZ R0, R2, R0 ;  /* 0x0000000002007221 */ /* 0x002fe60000010000 */
[C---:B------:R-:W-:Y:S01]  /*131a0*/  FMUL.FTZ R36, R65.reuse, R144 ;  /* 0x0000009041247220 */ /* 0x040fe20000410000 */
[-C--:B------:R-:W-:Y:S01]  /*131b0*/  HMMA.16816.F32 R28, R76, R38.reuse, R28 ;  /* 0x000000264c1c723c */ /* 0x080fe2000000181c */
[----:B------:R-:W-:Y:S03]  /*131c0*/  MUFU.EX2 R164, R214 ;  /* 0x000000d600a47308 */ /* 0x000fe60000000800 */
[----:B------:R-:W-:Y:S02]  /*131d0*/  FMUL.FTZ R37, R65, R145 ;  /* 0x0000009141257220 */ /* 0x000fe40000410000 */
[----:B------:R-:W-:Y:S02]  /*131e0*/  FADD.FTZ R0, R91, R0 ;  /* 0x000000005b007221 */ /* 0x000fe40000010000 */
[C---:B------:R-:W-:Y:S03]  /*131f0*/  HMMA.16816.F32 R32, R72.reuse, R38, R32 ;  /* 0x000000264820723c */ /* 0x040fe60000001820 */
[----:B------:R1:W-:Y:S01]  /*13200*/  MUFU.EX2 R124, R67 ;  /* 0x00000043007c7308 */ /* 0x0003e20000000800 */
[----:B------:R-:W-:Y:S03]  /*13210*/  FADD.FTZ R0, R90, R0 ;  /* 0x000000005a007221 */ /* 0x000fe60000010000 */
[C---:B------:R-:W-:Y:S02]  /*13220*/  FMUL.FTZ R38, R3.reuse, R146 ;  /* 0x0000009203267220 */ /* 0x040fe40000410000 */
[----:B------:R-:W-:Y:S03]  /*13230*/  FMUL.FTZ R39, R3, R147 ;  /* 0x0000009303277220 */ /* 0x000fe60000410000 */
[----:B------:R-:W-:Y:S01]  /*13240*/  FADD.FTZ R0, R111, R0 ;  /* 0x000000006f007221 */ /* 0x000fe20000010000 */
[----:B------:R-:W2:Y:S03]  /*13250*/  MUFU.EX2 R115, R170 ;  /* 0x000000aa00737308 */ /* 0x000ea60000000800 */
[-C--:B------:R-:W-:Y:S03]  /*13260*/  HMMA.16816.F32 R36, R72, R52.reuse, R36 ;  /* 0x000000344824723c */ /* 0x080fe60000001824 */
[----:B------:R-:W-:Y:S04]  /*13270*/  FADD.FTZ R0, R109, R0 ;  /* 0x000000006d007221 */ /* 0x000fe80000010000 */
[----:B------:R-:W-:Y:S01]  /*13280*/  FADD.FTZ R0, R110, R0 ;  /* 0x000000006e007221 */ /* 0x000fe20000010000 */
[C---:B------:R-:W-:Y:S01]  /*13290*/  HMMA.16816.F32 R40, R76.reuse, R52, R40 ;  /* 0x000000344c28723c */ /* 0x040fe20000001828 */
[----:B------:R-:W3:Y:S03]  /*132a0*/  MUFU.EX2 R123, R169 ;  /* 0x000000a9007b7308 */ /* 0x000ee60000000800 */
[----:B-1----:R-:W-:Y:S03]  /*132b0*/  FMUL.FTZ R67, R3, R159 ;  /* 0x0000009f03437220 */ /* 0x002fe60000410000 */
[C---:B------:R-:W-:Y:S01]  /*132c0*/  FMUL.FTZ R52, R65.reuse, R152 ;  /* 0x0000009841347220 */ /* 0x040fe20000410000 */
[-C--:B------:R-:W-:Y:S03]  /*132d0*/  HMMA.16816.F32 R44, R76, R54.reuse, R44 ;  /* 0x000000364c2c723c */ /* 0x080fe6000000182c */
[----:B------:R-:W-:Y:S01]  /*132e0*/  MUFU.EX2 R126, R168 ;  /* 0x000000a8007e7308 */ /* 0x000fe20000000800 */
[C---:B------:R-:W-:Y:S02]  /*132f0*/  FMUL.FTZ R53, R65.reuse, R153 ;  /* 0x0000009941357220 */ /* 0x040fe40000410000 */
[----:B------:R-:W-:Y:S02]  /*13300*/  FMUL.FTZ R65, R65, R157 ;  /* 0x0000009d41417220 */ /* 0x000fe40000410000 */
[C---:B------:R-:W-:Y:S05]  /*13310*/  HMMA.16816.F32 R48, R72.reuse, R54, R48 ;  /* 0x000000364830723c */ /* 0x040fea0000001830 */
[----:B------:R-:W1:Y:S02]  /*13320*/  MUFU.EX2 R128, R167 ;  /* 0x000000a700807308 */ /* 0x000e640000000800 */
[C---:B------:R-:W-:Y:S02]  /*13330*/  FMUL.FTZ R54, R3.reuse, R154 ;  /* 0x0000009a03367220 */ /* 0x040fe40000410000 */
[----:B------:R-:W-:Y:S03]  /*13340*/  FMUL.FTZ R55, R3, R155 ;  /* 0x0000009b03377220 */ /* 0x000fe60000410000 */
[----:B------:R-:W-:Y:S03]  /*13350*/  FADD.FTZ R3, R105, R100 ;  /* 0x0000006469037221 */ /* 0x000fe60000010000 */
[----:B------:R-:W4:Y:S01]  /*13360*/  MUFU.EX2 R114, R160 ;  /* 0x000000a000727308 */ /* 0x000f220000000800 */
[-C--:B------:R-:W-:Y:S03]  /*13370*/  HMMA.16816.F32 R52, R72, R80.reuse, R52 ;  /* 0x000000504834723c */ /* 0x080fe60000001834 */
[----:B--2---:R-:W-:Y:S04]  /*13380*/  FADD.FTZ R3, R115, R3 ;  /* 0x0000000373037221 */ /* 0x004fe80000010000 */
[C---:B---3--:R-:W-:Y:S01]  /*13390*/  FADD.FTZ R3, R123.reuse, R3 ;  /* 0x000000037b037221 */ /* 0x048fe20000010000 */
[C---:B------:R-:W-:Y:S01]  /*133a0*/  HMMA.16816.F32 R56, R76.reuse, R80, R56 ;  /* 0x000000504c38723c */ /* 0x040fe20000001838 */
[----:B------:R-:W-:Y:S07]  /*133b0*/  MUFU.EX2 R117, R163 ;  /* 0x000000a300757308 */ /* 0x000fee0000000800 */
[-C--:B------:R-:W-:Y:S03]  /*133c0*/  HMMA.16816.F32 R60, R76, R82.reuse, R60 ;  /* 0x000000524c3c723c */ /* 0x080fe6000000183c */
[----:B------:R-:W2:Y:S04]  /*133d0*/  MUFU.EX2 R118, R162 ;  /* 0x000000a200767308 */ /* 0x000ea80000000800 */
[----:B------:R-:W-:Y:S01]  /*133e0*/  F2FP.PACK_AB R76, R2, R89 ;  /* 0x00000059024c723e */ /* 0x000fe200000000ff */
[----:B------:R-:W-:Y:S01]  /*133f0*/  HMMA.16816.F32 R64, R72, R82, R64 ;  /* 0x000000524840723c */ /* 0x000fe20000001840 */
[----:B------:R-:W3:Y:S03]  /*13400*/  LDSM.16.MT88.4 R80, [R196+0x800] ;  /* 0x00080000c450783b */ /* 0x000ee60000004200 */
[----:B------:R-:W-:Y:S01]  /*13410*/  F2FP.PACK_AB R78, R90, R91 ;  /* 0x0000005b5a4e723e */ /* 0x000fe200000000ff */
[----:B------:R-:W5:Y:S01]  /*13420*/  MUFU.EX2 R125, R161 ;  /* 0x000000a1007d7308 */ /* 0x000f620000000800 */
[----:B------:R-:W-:Y:S01]  /*13430*/  F2FP.PACK_AB R77, R123, R115 ;  /* 0x000000737b4d723e */ /* 0x000fe200000000ff */
[----:B------:R-:W-:Y:S01]  /*13440*/  FADD.FTZ R2, R102, R92 ;  /* 0x0000005c66027221 */ /* 0x000fe20000010000 */
[----:B-1----:R-:W-:Y:S01]  /*13450*/  F2FP.PACK_AB R79, R128, R126 ;  /* 0x0000007e804f723e */ /* 0x002fe200000000ff */
[----:B------:R-:W-:Y:S02]  /*13460*/  FADD.FTZ R90, R104, R101 ;  /* 0x00000065685a7221 */ /* 0x000fe40000010000 */
[----:B------:R-:W-:Y:S01]  /*13470*/  LDSM.16.MT88.4 R104, [R193+0x1000] ;  /* 0x00100000c168783b */ /* 0x000fe20000004200 */
[----:B------:R-:W-:Y:S01]  /*13480*/  FADD.FTZ R89, R103, R2 ;  /* 0x0000000267597221 */ /* 0x000fe20000010000 */
[----:B----4-:R-:W-:Y:S01]  /*13490*/  F2FP.PACK_AB R72, R124, R114 ;  /* 0x000000727c48723e */ /* 0x010fe200000000ff */
[----:B------:R-:W-:Y:S01]  /*134a0*/  FADD.FTZ R2, R108, R0 ;  /* 0x000000006c027221 */ /* 0x000fe20000010000 */
[-C--:B------:R-:W-:Y:S01]  /*134b0*/  HMMA.16816.F32 R4, R76, R96.reuse, R4 ;  /* 0x000000604c04723c */ /* 0x080fe20000001804 */
[----:B------:R-:W-:Y:S03]  /*134c0*/  MUFU.EX2 R162, R216 ;  /* 0x000000d800a27308 */ /* 0x000fe60000000800 */
[----:B------:R-:W1:Y:S01]  /*134d0*/  LDSM.16.MT88.4 R100, [R193+0x800] ;  /* 0x00080000c164783b */ /* 0x000e620000004200 */
[----:B------:R-:W-:Y:S01]  /*134e0*/  F2FP.PACK_AB R74, R243, R127 ;  /* 0x0000007ff34a723e */ /* 0x000fe200000000ff */
[----:B------:R-:W-:Y:S01]  /*134f0*/  FADD.FTZ R0, R121, R90 ;  /* 0x0000005a79007221 */ /* 0x000fe20000010000 */
[----:B--2---:R-:W-:Y:S01]  /*13500*/  F2FP.PACK_AB R73, R118, R117 ;  /* 0x000000757649723e */ /* 0x004fe200000000ff */
[----:B------:R-:W-:Y:S03]  /*13510*/  FADD.FTZ R89, R120, R89 ;  /* 0x0000005978597221 */ /* 0x000fe60000010000 */
[----:B------:R-:W-:Y:S01]  /*13520*/  MUFU.EX2 R187, R175 ;  /* 0x000000af00bb7308 */ /* 0x000fe20000000800 */
[----:B------:R-:W-:Y:S01]  /*13530*/  FADD.FTZ R90, R114, R0 ;  /* 0x00000000725a7221 */ /* 0x000fe20000010000 */
[----:B-----5:R-:W-:Y:S03]  /*13540*/  F2FP.PACK_AB R75, R185, R125 ;  /* 0x0000007db94b723e */ /* 0x020fe600000000ff */
[----:B------:R-:W-:Y:S04]  /*13550*/  FADD.FTZ R90, R124, R90 ;  /* 0x0000005a7c5a7221 */ /* 0x000fe80000010000 */
[C---:B------:R-:W-:Y:S01]  /*13560*/  HMMA.16816.F32 R8, R72.reuse, R96, R8 ;  /* 0x000000604808723c */ /* 0x040fe20000001808 */
[----:B------:R-:W-:Y:S07]  /*13570*/  MUFU.EX2 R175, R190 ;  /* 0x000000be00af7308 */ /* 0x000fee0000000800 */
[-C--:B------:R-:W-:Y:S03]  /*13580*/  HMMA.16816.F32 R12, R72, R98.reuse, R12 ;  /* 0x00000062480c723c */ /* 0x080fe6000000180c */
[----:B------:R-:W2:Y:S05]  /*13590*/  MUFU.EX2 R228, R174 ;  /* 0x000000ae00e47308 */ /* 0x000eaa0000000800 */
[C---:B------:R-:W-:Y:S01]  /*135a0*/  HMMA.16816.F32 R16, R76.reuse, R98, R16 ;  /* 0x000000624c10723c */ /* 0x040fe20000001810 */
[----:B------:R-:W4:Y:S04]  /*135b0*/  LDSM.16.MT88.4 R96, [R195+0x800] ;  /* 0x00080000c360783b */ /* 0x000f280000004200 */
[----:B------:R-:W-:Y:S03]  /*135c0*/  MUFU.EX2 R183, R172 ;  /* 0x000000ac00b77308 */ /* 0x000fe60000000800 */
[-C--:B---3--:R-:W-:Y:S07]  /*135d0*/  HMMA.16816.F32 R20, R76, R80.reuse, R20 ;  /* 0x000000504c14723c */ /* 0x088fee0000001814 */
[----:B------:R-:W-:Y:S01]  /*135e0*/  MUFU.EX2 R172, R191 ;  /* 0x000000bf00ac7308 */ /* 0x000fe20000000800 */
[C---:B------:R-:W-:Y:S08]  /*135f0*/  HMMA.16816.F32 R24, R72.reuse, R80, R24 ;  /* 0x000000504818723c */ /* 0x040ff00000001818 */
[-C--:B------:R-:W-:Y:S01]  /*13600*/  HMMA.16816.F32 R28, R72, R82.reuse, R28 ;  /* 0x00000052481c723c */ /* 0x080fe2000000181c */
[----:B------:R-:W3:Y:S07]  /*13610*/  MUFU.EX2 R182, R176 ;  /* 0x000000b000b67308 */ /* 0x000eee0000000800 */
[C---:B------:R-:W-:Y:S01]  /*13620*/  HMMA.16816.F32 R32, R76.reuse, R82, R32 ;  /* 0x000000524c20723c */ /* 0x040fe20000001820 */
[----:B------:R-:W5:Y:S02]  /*13630*/  LDSM.16.MT88.4 R80, [R192+0x1000] ;  /* 0x00100000c050783b */ /* 0x000f640000004200 */
[----:B------:R-:W-:Y:S05]  /*13640*/  MUFU.EX2 R155, R177 ;  /* 0x000000b1009b7308 */ /* 0x000fea0000000800 */
[-C--:B-1----:R-:W-:Y:S05]  /*13650*/  HMMA.16816.F32 R36, R76, R100.reuse, R36 ;  /* 0x000000644c24723c */ /* 0x082fea0000001824 */
[----:B------:R-:W-:Y:S03]  /*13660*/  MUFU.EX2 R177, R189 ;  /* 0x000000bd00b17308 */ /* 0x000fe60000000800 */
[C---:B------:R-:W-:Y:S07]  /*13670*/  HMMA.16816.F32 R40, R72.reuse, R100, R40 ;  /* 0x000000644828723c */ /* 0x040fee0000001828 */
[----:B------:R-:W1:Y:S01]  /*13680*/  MUFU.EX2 R176, R188 ;  /* 0x000000bc00b07308 */ /* 0x000e620000000800 */
[-C--:B------:R-:W-:Y:S08]  /*13690*/  HMMA.16816.F32 R44, R72, R102.reuse, R44 ;  /* 0x00000066482c723c */ /* 0x080ff0000000182c */
[C---:B------:R-:W-:Y:S01]  /*136a0*/  HMMA.16816.F32 R48, R76.reuse, R102, R48 ;  /* 0x000000664c30723c */ /* 0x040fe20000001830 */
[----:B------:R-:W1:Y:S01]  /*136b0*/  LDSM.16.MT88.4 R100, [R196+0x1000] ;  /* 0x00100000c464783b */ /* 0x000e620000004200 */
[----:B------:R-:W-:Y:S06]  /*136c0*/  MUFU.EX2 R154, R184 ;  /* 0x000000b8009a7308 */ /* 0x000fec0000000800 */
[-C--:B----4-:R-:W-:Y:S04]  /*136d0*/  HMMA.16816.F32 R52, R76, R96.reuse, R52 ;  /* 0x000000604c34723c */ /* 0x090fe80000001834 */
[----:B------:R-:W4:Y:S04]  /*136e0*/  MUFU.EX2 R153, R179 ;  /* 0x000000b300997308 */ /* 0x000f280000000800 */
[C---:B------:R-:W-:Y:S06]  /*136f0*/  HMMA.16816.F32 R56, R72.reuse, R96, R56 ;  /* 0x000000604838723c */ /* 0x040fec0000001838 */
[----:B------:R-:W-:Y:S02]  /*13700*/  MUFU.EX2 R152, R171 ;  /* 0x000000ab00987308 */ /* 0x000fe40000000800 */
[-C--:B------:R-:W-:Y:S07]  /*13710*/  HMMA.16816.F32 R60, R72, R98.reuse, R60 ;  /* 0x00000062483c723c */ /* 0x080fee000000183c */
[----:B------:R-:W-:Y:S01]  /*13720*/  F2FP.PACK_AB R72, R109, R111 ;  /* 0x0000006f6d48723e */ /* 0x000fe200000000ff */
[----:B------:R-:W-:Y:S01]  /*13730*/  HMMA.16816.F32 R64, R76, R98, R64 ;  /* 0x000000624c40723c */ /* 0x000fe20000001840 */
[----:B------:R-:W4:Y:S01]  /*13740*/  MUFU.EX2 R170, R207 ;  /* 0x000000cf00aa7308 */ /* 0x000f220000000800 */
[----:B------:R-:W4:Y:S02]  /*13750*/  LDSM.16.MT88.4 R96, [R195+0x1000] ;  /* 0x00100000c360783b */ /* 0x000f240000004200 */
[----:B------:R-:W-:Y:S02]  /*13760*/  F2FP.PACK_AB R74, R108, R110 ;  /* 0x0000006e6c4a723e */ /* 0x000fe400000000ff */
[----:B------:R-:W-:Y:S02]  /*13770*/  F2FP.PACK_AB R73, R186, R229 ;  /* 0x000000e5ba49723e */ /* 0x000fe400000000ff */
[----:B--2---:R-:W-:Y:S02]  /*13780*/  F2FP.PACK_AB R75, R228, R187 ;  /* 0x000000bbe44b723e */ /* 0x004fe400000000ff */
[----:B------:R-:W-:Y:S01]  /*13790*/  LDSM.16.MT88.4 R108, [R195+0x1800] ;  /* 0x00180000c36c783b */ /* 0x000fe20000004200 */
[----:B------:R-:W2:Y:S01]  /*137a0*/  MUFU.EX2 R92, R234 ;  /* 0x000000ea005c7308 */ /* 0x000ea20000000800 */
[----:B---3--:R-:W-:Y:S02]  /*137b0*/  F2FP.PACK_AB R76, R182, R183 ;  /* 0x000000b7b64c723e */ /* 0x008fe400000000ff */
[----:B-1----:R-:W-:Y:S01]  /*137c0*/  F2FP.PACK_AB R78, R176, R155 ;  /* 0x0000009bb04e723e */ /* 0x002fe200000000ff */
[-C--:B-----5:R-:W-:Y:S05]  /*137d0*/  HMMA.16816.F32 R4, R72, R80.reuse, R4 ;  /* 0x000000504804723c */ /* 0x0a0fea0000001804 */
[----:B----4-:R-:W-:Y:S01]  /*137e0*/  F2FP.PACK_AB R77, R153, R154 ;  /* 0x0000009a994d723e */ /* 0x010fe200000000ff */
[----:B------:R-:W1:Y:S01]  /*137f0*/  MUFU.EX2 R91, R233 ;  /* 0x000000e9005b7308 */ /* 0x000e620000000800 */
[----:B------:R-:W-:Y:S09]  /*13800*/  F2FP.PACK_AB R79, R170, R152 ;  /* 0x00000098aa4f723e */ /* 0x000ff200000000ff */
[----:B------:R-:W3:Y:S01]  /*13810*/  MUFU.EX2 R113, R232 ;  /* 0x000000e800717308 */ /* 0x000ee20000000800 */
[C---:B------:R-:W-:Y:S04]  /*13820*/  HMMA.16816.F32 R8, R76.reuse, R80, R8 ;  /* 0x000000504c08723c */ /* 0x040fe80000001808 */
[----:B--2---:R-:W-:Y:S05]  /*13830*/  FADD.FTZ R0, R92, R2 ;  /* 0x000000025c007221 */ /* 0x004fea0000010000 */
[----:B------:R-:W2:Y:S01]  /*13840*/  MUFU.EX2 R112, R231 ;  /* 0x000000e700707308 */ /* 0x000ea20000000800 */
[-C--:B------:R-:W-:Y:S03]  /*13850*/  HMMA.16816.F32 R12, R76, R82.reuse, R12 ;  /* 0x000000524c0c723c */ /* 0x080fe6000000180c */
[----:B-1----:R-:W-:Y:S05]  /*13860*/  FADD.FTZ R0, R91, R0 ;  /* 0x000000005b007221 */ /* 0x002fea0000010000 */
[C---:B------:R-:W-:Y:S01]  /*13870*/  HMMA.16816.F32 R16, R72.reuse, R82, R16 ;  /* 0x000000524810723c */ /* 0x040fe20000001810 */
[----:B------:R-:W1:Y:S01]  /*13880*/  LDSM.16.MT88.4 R80, [R192+0x1800] ;  /* 0x00180000c050783b */ /* 0x000e620000004200 */
[----:B------:R-:W-:Y:S02]  /*13890*/  MUFU.EX2 R173, R217 ;  /* 0x000000d900ad7308 */ /* 0x000fe40000000800 */
[----:B---3--:R-:W-:Y:S04]  /*138a0*/  FADD.FTZ R0, R113, R0 ;  /* 0x0000000071007221 */ /* 0x008fe80000010000 */
[-C--:B------:R-:W-:Y:S04]  /*138b0*/  HMMA.16816.F32 R20, R72, R100.reuse, R20 ;  /* 0x000000644814723c */ /* 0x080fe80000001814 */
[----:B------:R-:W-:Y:S01]  /*138c0*/  MUFU.EX2 R174, R215 ;  /* 0x000000d700ae7308 */ /* 0x000fe20000000800 */
[----:B--2---:R-:W-:Y:S03]  /*138d0*/  FADD.FTZ R2, R112, R0 ;  /* 0x0000000070027221 */ /* 0x004fe60000010000 */
[C---:B------:R-:W-:Y:S04]  /*138e0*/  HMMA.16816.F32 R24, R76.reuse, R100, R24 ;  /* 0x000000644c18723c */ /* 0x040fe80000001818 */
[----:B------:R-:W-:Y:S02]  /*138f0*/  FADD.FTZ R0, R117, R89 ;  /* 0x0000005975007221 */ /* 0x000fe40000010000 */
[----:B------:R-:W-:Y:S02]  /*13900*/  MUFU.EX2 R180, R211 ;  /* 0x000000d300b47308 */ /* 0x000fe40000000800 */
[-C--:B------:R-:W-:Y:S04]  /*13910*/  HMMA.16816.F32 R28, R76, R102.reuse, R28 ;  /* 0x000000664c1c723c */ /* 0x080fe8000000181c */
[----:B------:R-:W-:Y:S04]  /*13920*/  FADD.FTZ R89, R118, R0 ;  /* 0x0000000076597221 */ /* 0x000fe80000010000 */
[C---:B------:R-:W-:Y:S01]  /*13930*/  HMMA.16816.F32 R32, R72.reuse, R102, R32 ;  /* 0x000000664820723c */ /* 0x040fe20000001820 */
[----:B------:R-:W2:Y:S01]  /*13940*/  LDSM.16.MT88.4 R100, [R196+0x1800] ;  /* 0x00180000c464783b */ /* 0x000ea20000004200 */
[----:B------:R-:W-:Y:S06]  /*13950*/  MUFU.EX2 R181, R210 ;  /* 0x000000d200b57308 */ /* 0x000fec0000000800 */
[-C--:B------:R-:W-:Y:S04]  /*13960*/  HMMA.16816.F32 R36, R72, R104.reuse, R36 ;  /* 0x000000684824723c */ /* 0x080fe80000001824 */
[----:B------:R-:W3:Y:S04]  /*13970*/  MUFU.EX2 R122, R230 ;  /* 0x000000e6007a7308 */ /* 0x000ee80000000800 */
[C---:B------:R-:W-:Y:S06]  /*13980*/  HMMA.16816.F32 R40, R76.reuse, R104, R40 ;  /* 0x000000684c28723c */ /* 0x040fec0000001828 */
[----:B------:R-:W4:Y:S02]  /*13990*/  MUFU.EX2 R119, R236 ;  /* 0x000000ec00777308 */ /* 0x000f240000000800 */
[-C--:B------:R-:W-:Y:S08]  /*139a0*/  HMMA.16816.F32 R44, R76, R106.reuse, R44 ;  /* 0x0000006a4c2c723c */ /* 0x080ff0000000182c */
[C---:B------:R-:W-:Y:S01]  /*139b0*/  HMMA.16816.F32 R48, R72.reuse, R106, R48 ;  /* 0x0000006a4830723c */ /* 0x040fe20000001830 */
[----:B------:R-:W5:Y:S01]  /*139c0*/  LDSM.16.MT88.4 R104, [R193+0x1800] ;  /* 0x00180000c168783b */ /* 0x000f620000004200 */
[----:B------:R-:W1:Y:S02]  /*139d0*/  MUFU.EX2 R116, R237 ;  /* 0x000000ed00747308 */ /* 0x000e640000000800 */
[----:B---3--:R-:W-:Y:S02]  /*139e0*/  FADD.FTZ R0, R122, R2 ;  /* 0x000000027a007221 */ /* 0x008fe40000010000 */
[----:B------:R-:W-:Y:S01]  /*139f0*/  FADD.FTZ R2, R125, R89 ;  /* 0x000000597d027221 */ /* 0x000fe20000010000 */
[----:B------:R-:W-:Y:S01]  /*13a00*/  MOV R89, R71 ;  /* 0x0000004700597202 */ /* 0x000fe20000000f00 */
[-C--:B------:R-:W-:Y:S04]  /*13a10*/  HMMA.16816.F32 R52, R72, R96.reuse, R52 ;  /* 0x000000604834723c */ /* 0x080fe80000001834 */
[----:B------:R-:W3:Y:S01]  /*13a20*/  MUFU.EX2 R114, R238 ;  /* 0x000000ee00727308 */ /* 0x000ee20000000800 */
[----:B------:R-:W-:Y:S01]  /*13a30*/  FADD.FTZ R2, R185, R2 ;  /* 0x00000002b9027221 */ /* 0x000fe20000010000 */
[C---:B----4-:R-:W-:Y:S01]  /*13a40*/  F2FP.PACK_AB R156, R119.reuse, R122 ;  /* 0x0000007a779c723e */ /* 0x050fe200000000ff */
[----:B------:R-:W-:Y:S01]  /*13a50*/  FADD.FTZ R0, R119, R0 ;  /* 0x0000000077007221 */ /* 0x000fe20000010000 */
[C---:B------:R-:W-:Y:S04]  /*13a60*/  HMMA.16816.F32 R56, R76.reuse, R96, R56 ;  /* 0x000000604c38723c */ /* 0x040fe80000001838 */
[----:B------:R-:W-:Y:S02]  /*13a70*/  FADD.FTZ R2, R154, R2 ;  /* 0x000000029a027221 */ /* 0x000fe40000010000 */
[----:B------:R-:W-:Y:S02]  /*13a80*/  MUFU.EX2 R169, R220 ;  /* 0x000000dc00a97308 */ /* 0x000fe40000000800 */
[-C--:B------:R-:W-:Y:S04]  /*13a90*/  HMMA.16816.F32 R60, R76, R98.reuse, R60 ;  /* 0x000000624c3c723c */ /* 0x080fe8000000183c */
[----:B-1----:R-:W-:Y:S02]  /*13aa0*/  FADD.FTZ R0, R116, R0 ;  /* 0x0000000074007221 */ /* 0x002fe40000010000 */
[----:B------:R-:W-:Y:S01]  /*13ab0*/  FADD.FTZ R2, R153, R2 ;  /* 0x0000000299027221 */ /* 0x000fe20000010000 */
[----:B------:R-:W-:Y:S01]  /*13ac0*/  F2FP.PACK_AB R76, R91, R92 ;  /* 0x0000005c5b4c723e */ /* 0x000fe200000000ff */
[----:B------:R-:W-:Y:S01]  /*13ad0*/  HMMA.16816.F32 R64, R72, R98, R64 ;  /* 0x000000624840723c */ /* 0x000fe20000001840 */
[----:B------:R-:W1:Y:S03]  /*13ae0*/  MUFU.EX2 R168, R221 ;  /* 0x000000dd00a87308 */ /* 0x000e660000000800 */
[----:B------:R-:W-:Y:S01]  /*13af0*/  F2FP.PACK_AB R78, R112, R113 ;  /* 0x00000071704e723e */ /* 0x000fe200000000ff */
[----:B------:R-:W-:Y:S01]  /*13b00*/  FADD.FTZ R2, R152, R2 ;  /* 0x0000000298027221 */ /* 0x000fe20000010000 */
[----:B------:R-:W-:Y:S02]  /*13b10*/  F2FP.PACK_AB R77, R174, R173 ;  /* 0x000000adae4d723e */ /* 0x000fe400000000ff */
[----:B------:R-:W-:Y:S01]  /*13b20*/  F2FP.PACK_AB R79, R181, R180 ;  /* 0x000000b4b54f723e */ /* 0x000fe200000000ff */
[----:B------:R-:W-:Y:S02]  /*13b30*/  FADD.FTZ R2, R170, R2 ;  /* 0x00000002aa027221 */ /* 0x000fe40000010000 */
[----:B------:R4:W-:Y:S01]  /*13b40*/  MUFU.EX2 R167, R239 ;  /* 0x000000ef00a77308 */ /* 0x0009e20000000800 */
[----:B------:R-:W-:Y:S01]  /*13b50*/  F2FP.PACK_AB R72, R175, R172 ;  /* 0x000000acaf48723e */ /* 0x000fe200000000ff */
[----:B------:R-:W-:Y:S01]  /*13b60*/  FADD.FTZ R2, R166, R2 ;  /* 0x00000002a6027221 */ /* 0x000fe20000010000 */
[----:B------:R-:W-:Y:S01]  /*13b70*/  F2FP.PACK_AB R74, R178, R177 ;  /* 0x000000b1b24a723e */ /* 0x000fe200000000ff */
[-C--:B------:R-:W-:Y:S05]  /*13b80*/  HMMA.16816.F32 R4, R76, R80.reuse, R4 ;  /* 0x000000504c04723c */ /* 0x080fea0000001804 */
[C---:B------:R-:W-:Y:S01]  /*13b90*/  F2FP.PACK_AB R73, R165.reuse, R166 ;  /* 0x000000a6a549723e */ /* 0x040fe200000000ff */
[----:B------:R-:W2:Y:S01]  /*13ba0*/  MUFU.EX2 R163, R242 ;  /* 0x000000f200a37308 */ /* 0x000ea20000000800 */
[----:B------:R-:W-:Y:S01]  /*13bb0*/  F2FP.PACK_AB R75, R162, R164 ;  /* 0x000000a4a24b723e */ /* 0x000fe200000000ff */
[----:B------:R-:W-:Y:S01]  /*13bc0*/  FADD.FTZ R2, R165, R2 ;  /* 0x00000002a5027221 */ /* 0x000fe20000010000 */
[----:B---3--:R-:W-:Y:S03]  /*13bd0*/  F2FP.PACK_AB R158, R114, R116 ;  /* 0x00000074729e723e */ /* 0x008fe600000000ff */
[----:B-1----:R-:W-:Y:S01]  /*13be0*/  F2FP.PACK_AB R157, R168, R169 ;  /* 0x000000a9a89d723e */ /* 0x002fe200000000ff */
[----:B------:R-:W-:Y:S01]  /*13bf0*/  FADD.FTZ R2, R164, R2 ;  /* 0x00000002a4027221 */ /* 0x000fe20000010000 */
[C---:B------:R-:W-:Y:S02]  /*13c00*/  HMMA.16816.F32 R8, R72.reuse, R80, R8 ;  /* 0x000000504808723c */ /* 0x040fe40000001808 */
[----:B------:R-:W-:Y:S02]  /*13c10*/  MUFU.EX2 R161, R222 ;  /* 0x000000de00a17308 */ /* 0x000fe40000000800 */
[----:B------:R-:W-:Y:S02]  /*13c20*/  FADD.FTZ R2, R162, R2 ;  /* 0x00000002a2027221 */ /* 0x000fe40000010000 */
[----:B----4-:R-:W-:Y:S02]  /*13c30*/  FADD.FTZ R239, R114, R0 ;  /* 0x0000000072ef7221 */ /* 0x010fe40000010000 */
[-C--:B------:R-:W-:Y:S04]  /*13c40*/  HMMA.16816.F32 R12, R72, R82.reuse, R12 ;  /* 0x00000052480c723c */ /* 0x080fe8000000180c */
[----:B------:R-:W1:Y:S01]  /*13c50*/  MUFU.EX2 R160, R223 ;  /* 0x000000df00a07308 */ /* 0x000e620000000800 */
[----:B------:R-:W-:Y:S02]  /*13c60*/  FADD.FTZ R0, R126, R3 ;  /* 0x000000037e007221 */ /* 0x000fe40000010000 */
[----:B------:R-:W-:Y:S01]  /*13c70*/  FADD.FTZ R3, R127, R90 ;  /* 0x0000005a7f037221 */ /* 0x000fe20000010000 */
[C---:B------:R-:W-:Y:S04]  /*13c80*/  HMMA.16816.F32 R16, R76.reuse, R82, R16 ;  /* 0x000000524c10723c */ /* 0x040fe80000001810 */
[----:B--2---:R-:W-:Y:S01]  /*13c90*/  F2FP.PACK_AB R159, R163, R167 ;  /* 0x000000a7a39f723e */ /* 0x004fe200000000ff */
[----:B------:R-:W-:Y:S01]  /*13ca0*/  FADD.FTZ R0, R128, R0 ;  /* 0x0000000080007221 */ /* 0x000fe20000010000 */
[----:B------:R-:W-:Y:S01]  /*13cb0*/  MUFU.EX2 R92, R224 ;  /* 0x000000e0005c7308 */ /* 0x000fe20000000800 */
[----:B------:R-:W-:Y:S01]  /*13cc0*/  FADD.FTZ R3, R243, R3 ;  /* 0x00000003f3037221 */ /* 0x000fe20000010000 */
[-C--:B------:R-:W-:Y:S04]  /*13cd0*/  HMMA.16816.F32 R20, R76, R100.reuse, R20 ;  /* 0x000000644c14723c */ /* 0x080fe80000001814 */
[----:B------:R-:W-:Y:S01]  /*13ce0*/  FADD.FTZ R3, R183, R3 ;  /* 0x00000003b7037221 */ /* 0x000fe20000010000 */
[----:B------:R-:W-:Y:S01]  /*13cf0*/  MOV R90, R70 ;  /* 0x00000046005a7202 */ /* 0x000fe20000000f00 */
[----:B------:R-:W-:Y:S02]  /*13d00*/  FADD.FTZ R0, R229, R0 ;  /* 0x00000000e5007221 */ /* 0x000fe40000010000 */
[C---:B------:R-:W-:Y:S01]  /*13d10*/  HMMA.16816.F32 R24, R72.reuse, R100, R24 ;  /* 0x000000644818723c */ /* 0x040fe20000001818 */
[----:B------:R-:W2:Y:S03]  /*13d20*/  MUFU.EX2 R91, R225 ;  /* 0x000000e1005b7308 */ /* 0x000ea60000000800 */
[----:B-1----:R-:W-:Y:S01]  /*13d30*/  F2FP.PACK_AB R96, R160, R161 ;  /* 0x000000a1a060723e */ /* 0x002fe200000000ff */
[----:B------:R-:W-:Y:S02]  /*13d40*/  FADD.FTZ R3, R182, R3 ;  /* 0x00000003b6037221 */ /* 0x000fe40000010000 */
[----:B------:R-:W-:Y:S01]  /*13d50*/  FADD.FTZ R0, R186, R0 ;  /* 0x00000000ba007221 */ /* 0x000fe20000010000 */
[-C--:B------:R-:W-:Y:S03]  /*13d60*/  HMMA.16816.F32 R28, R72, R102.reuse, R28 ;  /* 0x00000066481c723c */ /* 0x080fe6000000181c */
[----:B------:R-:W-:Y:S01]  /*13d70*/  MUFU.EX2 R82, R218 ;  /* 0x000000da00527308 */ /* 0x000fe20000000800 */
[----:B------:R-:W-:Y:S02]  /*13d80*/  FADD.FTZ R3, R155, R3 ;  /* 0x000000039b037221 */ /* 0x000fe40000010000 */
[----:B------:R-:W-:Y:S02]  /*13d90*/  FADD.FTZ R0, R187, R0 ;  /* 0x00000000bb007221 */ /* 0x000fe40000010000 */
[C---:B------:R-:W-:Y:S04]  /*13da0*/  HMMA.16816.F32 R32, R76.reuse, R102, R32 ;  /* 0x000000664c20723c */ /* 0x040fe80000001820 */
[----:B------:R-:W-:Y:S01]  /*13db0*/  FADD.FTZ R0, R228, R0 ;  /* 0x00000000e4007221 */ /* 0x000fe20000010000 */
[----:B------:R-:W1:Y:S01]  /*13dc0*/  MUFU.EX2 R83, R219 ;  /* 0x000000db00537308 */ /* 0x000e620000000800 */
[----:B------:R-:W-:Y:S02]  /*13dd0*/  FADD.FTZ R3, R176, R3 ;  /* 0x00000003b0037221 */ /* 0x000fe40000010000 */
[-C--:B-----5:R-:W-:Y:S04]  /*13de0*/  HMMA.16816.F32 R36, R76, R104.reuse, R36 ;  /* 0x000000684c24723c */ /* 0x0a0fe80000001824 */
[----:B--2---:R-:W-:Y:S01]  /*13df0*/  F2FP.PACK_AB R98, R91, R92 ;  /* 0x0000005c5b62723e */ /* 0x004fe200000000ff */
[----:B------:R-:W-:Y:S02]  /*13e00*/  FADD.FTZ R0, R173, R0 ;  /* 0x00000000ad007221 */ /* 0x000fe40000010000 */
[----:B------:R-:W-:Y:S01]  /*13e10*/  MUFU.EX2 R81, R226 ;  /* 0x000000e200517308 */ /* 0x000fe20000000800 */
[C---:B------:R-:W-:Y:S04]  /*13e20*/  HMMA.16816.F32 R40, R72.reuse, R104, R40 ;  /* 0x000000684828723c */ /* 0x040fe80000001828 */
[----:B------:R-:W-:Y:S02]  /*13e30*/  FADD.FTZ R3, R172, R3 ;  /* 0x00000003ac037221 */ /* 0x000fe40000010000 */
[----:B------:R-:W-:Y:S02]  /*13e40*/  FADD.FTZ R0, R174, R0 ;  /* 0x00000000ae007221 */ /* 0x000fe40000010000 */
[-C--:B------:R-:W-:Y:S01]  /*13e50*/  HMMA.16816.F32 R44, R72, R106.reuse, R44 ;  /* 0x0000006a482c723c */ /* 0x080fe2000000182c */
[----:B------:R-:W2:Y:S03]  /*13e60*/  MUFU.EX2 R80, R227 ;  /* 0x000000e300507308 */ /* 0x000ea60000000800 */
[----:B------:R-:W-:Y:S01]  /*13e70*/  FADD.FTZ R3, R175, R3 ;  /* 0x00000003af037221 */ /* 0x000fe20000010000 */
[----:B-1----:R-:W-:Y:S01]  /*13e80*/  F2FP.PACK_AB R97, R83, R82 ;  /* 0x000000525361723e */ /* 0x002fe200000000ff */
[----:B------:R-:W-:Y:S02]  /*13e90*/  FADD.FTZ R0, R180, R0 ;  /* 0x00000000b4007221 */ /* 0x000fe40000010000 */
[C---:B------:R-:W-:Y:S04]  /*13ea0*/  HMMA.16816.F32 R48, R76.reuse, R106, R48 ;  /* 0x0000006a4c30723c */ /* 0x040fe80000001830 */
[----:B------:R-:W-:Y:S02]  /*13eb0*/  FADD.FTZ R3, R177, R3 ;  /* 0x00000003b1037221 */ /* 0x000fe40000010000 */
[----:B------:R-:W-:Y:S02]  /*13ec0*/  FADD.FTZ R0, R181, R0 ;  /* 0x00000000b5007221 */ /* 0x000fe40000010000 */
[-C--:B------:R-:W-:Y:S04]  /*13ed0*/  HMMA.16816.F32 R52, R76, R108.reuse, R52 ;  /* 0x0000006c4c34723c */ /* 0x080fe80000001834 */
[----:B------:R-:W-:Y:S02]  /*13ee0*/  FADD.FTZ R3, R178, R3 ;  /* 0x00000003b2037221 */ /* 0x000fe40000010000 */
[----:B------:R-:W-:Y:S02]  /*13ef0*/  FADD.FTZ R0, R169, R0 ;  /* 0x00000000a9007221 */ /* 0x000fe40000010000 */
[C---:B------:R-:W-:Y:S04]  /*13f00*/  HMMA.16816.F32 R56, R72.reuse, R108, R56 ;  /* 0x0000006c4838723c */ /* 0x040fe80000001838 */
[----:B--2---:R-:W-:Y:S04]  /*13f10*/  F2FP.PACK_AB R99, R80, R81 ;  /* 0x000000515063723e */ /* 0x004fe800000000ff */
[-C--:B------:R-:W-:Y:S01]  /*13f20*/  HMMA.16816.F32 R60, R72, R110.reuse, R60 ;  /* 0x0000006e483c723c */ /* 0x080fe2000000183c */
[----:B------:R-:W1:Y:S07]  /*13f30*/  LDSM.16.MT88.4 R72, [R195+0x2000] ;  /* 0x00200000c348783b */ /* 0x000e6e0000004200 */
[----:B------:R-:W-:Y:S08]  /*13f40*/  HMMA.16816.F32 R64, R76, R110, R64 ;  /* 0x0000006e4c40723c */ /* 0x000ff00000001840 */
[-C--:B------:R-:W-:Y:S07]  /*13f50*/  HMMA.16816.F32 R128, R156, R132.reuse, R4 ;  /* 0x000000849c80723c */ /* 0x080fee0000001804 */
[----:B------:R-:W-:Y:S01]  /*13f60*/  FADD.FTZ R5, R161, R3 ;  /* 0x00000003a1057221 */ /* 0x000fe20000010000 */
[C---:B------:R-:W-:Y:S04]  /*13f70*/  HMMA.16816.F32 R124, R96.reuse, R132, R8 ;  /* 0x00000084607c723c */ /* 0x040fe80000001808 */
[----:B------:R-:W-:Y:S02]  /*13f80*/  FADD.FTZ R4, R82, R2 ;  /* 0x0000000252047221 */ /* 0x000fe40000010000 */
[----:B------:R-:W-:Y:S02]  /*13f90*/  FADD.FTZ R3, R168, R0 ;  /* 0x00000000a8037221 */ /* 0x000fe40000010000 */
[-C--:B------:R-:W-:Y:S04]  /*13fa0*/  HMMA.16816.F32 R120, R96, R134.reuse, R12 ;  /* 0x000000866078723c */ /* 0x080fe8000000180c */
[----:B------:R-:W-:Y:S02]  /*13fb0*/  FADD.FTZ R2, R160, R5 ;  /* 0x00000005a0027221 */ /* 0x000fe40000010000 */
[----:B------:R-:W-:Y:S02]  /*13fc0*/  FADD.FTZ R0, R83, R4 ;  /* 0x0000000453007221 */ /* 0x000fe40000010000 */
[C---:B------:R-:W-:Y:S04]  /*13fd0*/  HMMA.16816.F32 R132, R156.reuse, R134, R16 ;  /* 0x000000869c84723c */ /* 0x040fe80000001810 */
[----:B------:R-:W-:Y:S02]  /*13fe0*/  FADD.FTZ R4, R167, R3 ;  /* 0x00000003a7047221 */ /* 0x000fe40000010000 */
[----:B------:R-:W-:Y:S01]  /*13ff0*/  FADD.FTZ R3, R92, R2 ;  /* 0x000000025c037221 */ /* 0x000fe20000010000 */
[----:B------:R-:W-:Y:S01]  /*14000*/  MOV R92, R68 ;  /* 0x00000044005c7202 */ /* 0x000fe20000000f00 */
[-C--:B------:R-:W-:Y:S04]  /*14010*/  HMMA.16816.F32 R136, R156, R140.reuse, R20 ;  /* 0x0000008c9c88723c */ /* 0x080fe80000001814 */
[----:B------:R-:W-:Y:S01]  /*14020*/  FADD.FTZ R2, R81, R0 ;  /* 0x0000000051027221 */ /* 0x000fe20000010000 */
[----:B------:R-:W-:Y:S01]  /*14030*/  IADD3 R0, R241, -0x1, RZ ;  /* 0xfffffffff1007810 */ /* 0x000fe20007ffe0ff */
[----:B------:R-:W-:Y:S02]  /*14040*/  FADD.FTZ R243, R163, R4 ;  /* 0x00000004a3f37221 */ /* 0x000fe40000010000 */
[C---:B------:R-:W-:Y:S04]  /*14050*/  HMMA.16816.F32 R116, R96.reuse, R140, R24 ;  /* 0x0000008c6074723c */ /* 0x040fe80000001818 */
[----:B------:R-:W-:Y:S01]  /*14060*/  FADD.FTZ R246, R91, R3 ;  /* 0x000000035bf67221 */ /* 0x000fe20000010000 */
[----:B------:R-:W-:Y:S01]  /*14070*/  MOV R241, R0 ;  /* 0x0000000000f17202 */ /* 0x000fe20000000f00 */
[----:B------:R-:W-:Y:S01]  /*14080*/  FADD.FTZ R247, R80, R2 ;  /* 0x0000000250f77221 */ /* 0x000fe20000010000 */
[----:B------:R-:W-:Y:S01]  /*14090*/  MOV R91, R69 ;  /* 0x00000045005b7202 */ /* 0x000fe20000000f00 */
[-C--:B------:R-:W-:Y:S08]  /*140a0*/  HMMA.16816.F32 R112, R96, R142.reuse, R28 ;  /* 0x0000008e6070723c */ /* 0x080ff0000000181c */
[C---:B------:R-:W-:Y:S08]  /*140b0*/  HMMA.16816.F32 R140, R156.reuse, R142, R32 ;  /* 0x0000008e9c8c723c */ /* 0x040ff00000001820 */
[-C--:B------:R-:W-:Y:S08]  /*140c0*/  HMMA.16816.F32 R144, R156, R148.reuse, R36 ;  /* 0x000000949c90723c */ /* 0x080ff00000001824 */
[C---:B------:R-:W-:Y:S08]  /*140d0*/  HMMA.16816.F32 R108, R96.reuse, R148, R40 ;  /* 0x00000094606c723c */ /* 0x040ff00000001828 */
[-C--:B------:R-:W-:Y:S08]  /*140e0*/  HMMA.16816.F32 R104, R96, R150.reuse, R44 ;  /* 0x000000966068723c */ /* 0x080ff0000000182c */
[C---:B------:R-:W-:Y:S08]  /*140f0*/  HMMA.16816.F32 R148, R156.reuse, R150, R48 ;  /* 0x000000969c94723c */ /* 0x040ff00000001830 */
[-C--:B-1----:R-:W-:Y:S08]  /*14100*/  HMMA.16816.F32 R152, R156, R72.reuse, R52 ;  /* 0x000000489c98723c */ /* 0x082ff00000001834 */
[C---:B------:R-:W-:Y:S08]  /*14110*/  HMMA.16816.F32 R100, R96.reuse, R72, R56 ;  /* 0x000000486064723c */ /* 0x040ff00000001838 */
[-C--:B------:R-:W-:Y:S08]  /*14120*/  HMMA.16816.F32 R96, R96, R74.reuse, R60 ;  /* 0x0000004a6060723c */ /* 0x080ff0000000183c */
[----:B------:R-:W-:Y:S01]  /*14130*/  HMMA.16816.F32 R156, R156, R74, R64 ;  /* 0x0000004a9c9c723c */ /* 0x000fe20000001840 */
[----:B------:R-:W-:Y:S07]  /*14140*/  @!UPT UIADD3 URZ, URZ, URZ, URZ ;  /* 0x0000003f3f3ff290 */ /* 0x000fee000fffe03f */
[----:B------:R-:W-:-:S11]  /*14150*/  @P0 BRA `(.L_x_343) ;  /* 0xffffc3a000000947 */ /* 0x000fd6000383ffff */
.L_x_336:
[----:B------:R-:W-:Y:S05]  /*14160*/  BRA.DIV ~URZ, `(.L_x_344) ;  /* 0x00005f527f007947 */ /* 0x000fea000b800000 */
[----:B------:R1:W2:Y:S02]  /*14170*/  SHFL.BFLY PT, R0, R239, 0x2, 0x1f ;  /* 0x0c401f00ef007f89 */ /* 0x0002a400000e0000 */
.L_x_434:
[----:B--2---:R-:W-:Y:S01]  /*14180*/  FADD.FTZ R5, R0, R239 ;  /* 0x000000ef00057221 */ /* 0x004fe20000010000 */
[----:B------:R-:W-:Y:S05]  /*14190*/  BRA.DIV ~URZ, `(.L_x_345) ;  /* 0x00005f727f007947 */ /* 0x000fea000b800000 */
[----:B------:R-:W2:Y:S04]  /*141a0*/  SHFL.BFLY PT, R2, R243, 0x2, 0x1f ;  /* 0x0c401f00f3027f89 */ /* 0x000ea800000e0000 */
[----:B------:R-:W3:Y:S04]  /*141b0*/  SHFL.BFLY PT, R0, R246, 0x2, 0x1f ;  /* 0x0c401f00f6007f89 */ /* 0x000ee800000e0000 */
[----:B------:R-:W4:Y:S04]  /*141c0*/  SHFL.BFLY PT, R4, R247, 0x2, 0x1f ;  /* 0x0c401f00f7047f89 */ /* 0x000f2800000e0000 */
[----:B------:R-:W5:Y:S01]  /*141d0*/  SHFL.BFLY PT, R3, R5, 0x1, 0x1f ;  /* 0x0c201f0005037f89 */ /* 0x000f6200000e0000 */
[----:B--2---:R-:W-:-:S02]  /*141e0*/  FADD.FTZ R2, R2, R243 ;  /* 0x000000f302027221 */ /* 0x004fc40000010000 */
[----:B---3--:R-:W-:-:S03]  /*141f0*/  FADD.FTZ R0, R0, R246 ;  /* 0x000000f600007221 */ /* 0x008fc60000010000 */
[----:B------:R-:W2:Y:S01]  /*14200*/  SHFL.BFLY PT, R6, R2, 0x1, 0x1f ;  /* 0x0c201f0002067f89 */ /* 0x000ea200000e0000 */
[----:B----4-:R-:W-:-:S03]  /*14210*/  FADD.FTZ R4, R4, R247 ;  /* 0x000000f704047221 */ /* 0x010fc60000010000 */
[----:B------:R-:W3:Y:S01]  /*14220*/  SHFL.BFLY PT, R7, R0, 0x1, 0x1f ;  /* 0x0c201f0000077f89 */ /* 0x000ee200000e0000 */
[----:B-----5:R-:W-:-:S03]  /*14230*/  FADD.FTZ R5, R5, R3 ;  /* 0x0000000305057221 */ /* 0x020fc60000010000 */
[----:B------:R4:W1:Y:S01]  /*14240*/  SHFL.BFLY PT, R8, R4, 0x1, 0x1f ;  /* 0x0c201f0004087f89 */ /* 0x00086200000e0000 */
[----:B--2---:R-:W-:Y:S02]  /*14250*/  FADD.FTZ R6, R2, R6 ;  /* 0x0000000602067221 */ /* 0x004fe40000010000 */
[----:B---3--:R-:W-:Y:S02]  /*14260*/  FADD.FTZ R7, R0, R7 ;  /* 0x0000000700077221 */ /* 0x008fe40000010000 */
.L_x_435:
[----:B------:R-:W-:Y:S01]  /*14270*/  FSETP.NE.FTZ.AND P3, PT, R5, RZ, PT ;  /* 0x000000ff0500720b */ /* 0x000fe20003f75000 */
[----:B------:R-:W-:Y:S01]  /*14280*/  CS2R R2, SRZ ;  /* 0x0000000000027805 */ /* 0x000fe2000001ff00 */
[----:B------:R-:W-:Y:S01]  /*14290*/  MOV R0, RZ ;  /* 0x000000ff00007202 */ /* 0x000fe20000000f00 */
[----:B-1--4-:R-:W-:Y:S01]  /*142a0*/  FADD.FTZ R4, R8, R4 ;  /* 0x0000000408047221 */ /* 0x012fe20000010000 */
[----:B------:R-:W-:Y:S02]  /*142b0*/  FSETP.NE.FTZ.AND P2, PT, R6, RZ, PT ;  /* 0x000000ff0600720b */ /* 0x000fe40003f55000 */
[----:B------:R-:W-:Y:S02]  /*142c0*/  FSETP.NE.FTZ.AND P1, PT, R7, RZ, PT ;  /* 0x000000ff0700720b */ /* 0x000fe40003f35000 */
[----:B------:R-:W-:-:S02]  /*142d0*/  FSETP.NE.FTZ.AND P0, PT, R4, RZ, PT ;  /* 0x000000ff0400720b */ /* 0x000fc40003f15000 */
[----:B------:R-:W-:Y:S02]  /*142e0*/  MOV R25, 0xff800000 ;  /* 0xff80000000197802 */ /* 0x000fe40000000f00 */
[----:B------:R-:W-:Y:S01]  /*142f0*/  MOV R23, 0xff800000 ;  /* 0xff80000000177802 */ /* 0x000fe20000000f00 */
[----:B------:R-:W1:Y:S01]  /*14300*/  @P3 MUFU.RCP R0, R5 ;  /* 0x0000000500003308 */ /* 0x000e620000001000 */
[----:B------:R-:W-:Y:S02]  /*14310*/  MOV R24, 0xff800000 ;  /* 0xff80000000187802 */ /* 0x000fe40000000f00 */
[----:B------:R-:W-:-:S03]  /*14320*/  MOV R22, 0xff800000 ;  /* 0xff80000000167802 */ /* 0x000fc60000000f00 */
[----:B------:R-:W-:Y:S02]  /*14330*/  @P1 MOV R10, 0x3f317218 ;  /* 0x3f317218000a1802 */ /* 0x000fe40000000f00 */
[----:B------:R-:W-:Y:S08]  /*14340*/  @P3 MUFU.LG2 R9, R5 ;  /* 0x0000000500093308 */ /* 0x000ff00000000c00 */
[----:B------:R-:W2:Y:S01]  /*14350*/  @P2 MUFU.LG2 R5, R6 ;  /* 0x0000000600052308 */ /* 0x000ea20000000c00 */
[----:B-1----:R-:W-:-:S02]  /*14360*/  FMUL.FTZ R74, R0, R128 ;  /* 0x00000080004a7220 */ /* 0x002fc40000410000 */
[C---:B------:R-:W-:Y:S02]  /*14370*/  FMUL.FTZ R75, R0.reuse, R129 ;  /* 0x00000081004b7220 */ /* 0x040fe40000410000 */
[C---:B------:R-:W-:Y:S02]  /*14380*/  FMUL.FTZ R76, R0.reuse, R132 ;  /* 0x00000084004c7220 */ /* 0x040fe40000410000 */
[C---:B------:R-:W-:Y:S01]  /*14390*/  FMUL.FTZ R77, R0.reuse, R133 ;  /* 0x00000085004d7220 */ /* 0x040fe20000410000 */
[----:B------:R-:W1:Y:S01]  /*143a0*/  @P2 MUFU.RCP R3, R6 ;  /* 0x0000000600032308 */ /* 0x000e620000001000 */
[C---:B------:R-:W-:Y:S02]  /*143b0*/  FMUL.FTZ R78, R0.reuse, R136 ;  /* 0x00000088004e7220 */ /* 0x040fe40000410000 */
[C---:B------:R-:W-:Y:S02]  /*143c0*/  FMUL.FTZ R79, R0.reuse, R137 ;  /* 0x00000089004f7220 */ /* 0x040fe40000410000 */
[----:B------:R-:W-:-:S02]  /*143d0*/  FMUL.FTZ R80, R0, R140 ;  /* 0x0000008c00507220 */ /* 0x000fc40000410000 */
[C---:B------:R-:W-:Y:S01]  /*143e0*/  FMUL.FTZ R81, R0.reuse, R141 ;  /* 0x0000008d00517220 */ /* 0x040fe20000410000 */
[----:B------:R-:W-:Y:S01]  /*143f0*/  @P1 MUFU.RCP R2, R7 ;  /* 0x0000000700021308 */ /* 0x000fe20000001000 */
[C---:B------:R-:W-:Y:S02]  /*14400*/  FMUL.FTZ R66, R0.reuse, R144 ;  /* 0x0000009000427220 */ /* 0x040fe40000410000 */
[C---:B------:R-:W-:Y:S02]  /*14410*/  FMUL.FTZ R67, R0.reuse, R145 ;  /* 0x0000009100437220 */ /* 0x040fe40000410000 */
[C---:B------:R-:W-:Y:S02]  /*14420*/  FMUL.FTZ R90, R0.reuse, R148 ;  /* 0x00000094005a7220 */ /* 0x040fe40000410000 */
[C---:B------:R-:W-:Y:S02]  /*14430*/  FMUL.FTZ R91, R0.reuse, R149 ;  /* 0x00000095005b7220 */ /* 0x040fe40000410000 */
[----:B------:R-:W-:-:S02]  /*14440*/  FMUL.FTZ R82, R0, R152 ;  /* 0x0000009800527220 */ /* 0x000fc40000410000 */
[C---:B------:R-:W-:Y:S02]  /*14450*/  FMUL.FTZ R83, R0.reuse, R153 ;  /* 0x0000009900537220 */ /* 0x040fe40000410000 */
[C---:B------:R-:W-:Y:S02]  /*14460*/  FMUL.FTZ R64, R0.reuse, R156 ;  /* 0x0000009c00407220 */ /* 0x040fe40000410000 */
[----:B------:R-:W-:Y:S02]  /*14470*/  FMUL.FTZ R65, R0, R157 ;  /* 0x0000009d00417220 */ /* 0x000fe40000410000 */
[----:B------:R3:W4:Y:S01]  /*14480*/  @P1 MUFU.LG2 R0, R7 ;  /* 0x0000000700001308 */ /* 0x0007220000000c00 */
[----:B--2---:R-:W-:Y:S02]  /*14490*/  @P2 FMUL.FTZ R8, R5, 0.69314718246459960938 ;  /* 0x3f31721805082820 */ /* 0x004fe40000410000 */
[C---:B-1----:R-:W-:Y:S02]  /*144a0*/  FMUL.FTZ R132, R3.reuse, R138 ;  /* 0x0000008a03847220 */ /* 0x042fe40000410000 */
[----:B------:R-:W-:-:S02]  /*144b0*/  FMUL.FTZ R133, R3, R139 ;  /* 0x0000008b03857220 */ /* 0x000fc40000410000 */
[C---:B------:R-:W-:Y:S02]  /*144c0*/  FMUL.FTZ R130, R3.reuse, R130 ;  /* 0x0000008203827220 */ /* 0x040fe40000410000 */
[C---:B------:R-:W-:Y:S02]  /*144d0*/  FMUL.FTZ R131, R3.reuse, R131 ;  /* 0x0000008303837220 */ /* 0x040fe40000410000 */
[C---:B------:R-:W-:Y:S02]  /*144e0*/  FMUL.FTZ R134, R3.reuse, R134 ;  /* 0x0000008603867220 */ /* 0x040fe40000410000 */
[C---:B------:R-:W-:Y:S02]  /*144f0*/  FMUL.FTZ R135, R3.reuse, R135 ;  /* 0x0000008703877220 */ /* 0x040fe40000410000 */
[C---:B------:R-:W-:Y:S01]  /*14500*/  FMUL.FTZ R136, R3.reuse, R142 ;  /* 0x0000008e03887220 */ /* 0x040fe20000410000 */
[----:B---3--:R-:W-:Y:S01]  /*14510*/  @P2 MOV R7, 0x3f317218 ;  /* 0x3f31721800072802 */ /* 0x008fe20000000f00 */
[----:B------:R-:W-:-:S02]  /*14520*/  FMUL.FTZ R137, R3, R143 ;  /* 0x0000008f03897220 */ /* 0x000fc40000410000 */
[----:B------:R-:W-:Y:S02]  /*14530*/  FMUL.FTZ R140, R3, R146 ;  /* 0x00000092038c7220 */ /* 0x000fe40000410000 */
[----:B------:R-:W-:Y:S02]  /*14540*/  @P2 FMUL.FTZ R5, R7, c[0x0][0x2d0] ;  /* 0x0000b40007052a20 */ /* 0x000fe40000410000 */
[----:B----4-:R-:W-:Y:S01]  /*14550*/  @P1 FMUL.FTZ R7, R0, 0.69314718246459960938 ;  /* 0x3f31721800071820 */ /* 0x010fe20000410000 */
[----:B------:R-:W-:Y:S01]  /*14560*/  MOV R0, RZ ;  /* 0x000000ff00007202 */ /* 0x000fe20000000f00 */
[C---:B------:R-:W-:Y:S02]  /*14570*/  FMUL.FTZ R141, R3.reuse, R147 ;  /* 0x00000093038d7220 */ /* 0x040fe40000410000 */
[C---:B------:R-:W-:Y:S02]  /*14580*/  FMUL.FTZ R138, R3.reuse, R150 ;  /* 0x00000096038a7220 */ /* 0x040fe40000410000 */
[C---:B------:R-:W-:Y:S01]  /*14590*/  FMUL.FTZ R139, R3.reuse, R151 ;  /* 0x00000097038b7220 */ /* 0x040fe20000410000 */
[----:B------:R-:W1:Y:S01]  /*145a0*/  @P0 MUFU.RCP R0, R4 ;  /* 0x0000000400000308 */ /* 0x000e620000001000 */
[----:B------:R-:W-:-:S02]  /*145b0*/  FMUL.FTZ R128, R3, R154 ;  /* 0x0000009a03807220 */ /* 0x000fc40000410000 */
[C---:B------:R-:W-:Y:S02]  /*145c0*/  FMUL.FTZ R129, R3.reuse, R155 ;  /* 0x0000009b03817220 */ /* 0x040fe40000410000 */
[C---:B------:R-:W-:Y:S02]  /*145d0*/  FMUL.FTZ R72, R3.reuse, R158 ;  /* 0x0000009e03487220 */ /* 0x040fe40000410000 */
[----:B------:R-:W-:Y:S01]  /*145e0*/  FMUL.FTZ R73, R3, R159 ;  /* 0x0000009f03497220 */ /* 0x000fe20000410000 */
[----:B------:R-:W-:Y:S01]  /*145f0*/  @P3 MOV R3, 0x3f317218 ;  /* 0x3f31721800033802 */ /* 0x000fe20000000f00 */
        /* <DEDUP_REMOVED lines=15> */
[----:B------:R-:W-:Y:S02]  /*146f0*/  FMUL.FTZ R27, R2, R97 ;  /* 0x00000061021b7220 */ /* 0x000fe40000410000 */
[----:B------:R2:W3:Y:S01]  /*14700*/  @P0 MUFU.LG2 R2, R4 ;  /* 0x0000000400020308 */ /* 0x0004e20000000c00 */
[----:B------:R-:W-:Y:S02]  /*14710*/  @P3 FMUL.FTZ R6, R3, c[0x0][0x2d0] ;  /* 0x0000b40003063a20 */ /* 0x000fe40000410000 */
[----:B------:R-:W-:Y:S02]  /*14720*/  @P1 FMUL.FTZ R3, R10, c[0x0][0x2d0] ;  /* 0x0000b4000a031a20 */ /* 0x000fe40000410000 */
[----:B------:R-:W-:Y:S02]  /*14730*/  @P3 FMUL.FTZ R9, R9, 0.69314718246459960938 ;  /* 0x3f31721809093820 */ /* 0x000fe40000410000 */
[----:B------:R-:W-:Y:S01]  /*14740*/  @P1 FFMA.FTZ R25, R3, R69, R7 ;  /* 0x0000004503191223 */ /* 0x000fe20000010007 */
[----:B------:R-:W-:Y:S01]  /*14750*/  @P0 MOV R3, 0x3f317218 ;  /* 0x3f31721800030802 */ /* 0x000fe20000000f00 */
[----:B-1----:R-:W-:-:S02]  /*14760*/  FMUL.FTZ R30, R0, R126 ;  /* 0x0000007e001e7220 */ /* 0x002fc40000410000 */
[C---:B------:R-:W-:Y:S02]  /*14770*/  FMUL.FTZ R31, R0.reuse, R127 ;  /* 0x0000007f001f7220 */ /* 0x040fe40000410000 */
[----:B------:R-:W-:Y:S02]  /*14780*/  @P0 FMUL.FTZ R3, R3, c[0x0][0x2d0] ;  /* 0x0000b40003030a20 */ /* 0x000fe40000410000 */
[----:B------:R-:W-:Y:S01]  /*14790*/  FMUL.FTZ R44, R0, R122 ;  /* 0x0000007a002c7220 */ /* 0x000fe20000410000 */
[----:B--2---:R-:W-:Y:S01]  /*147a0*/  MOV R4, 0x1 ;  /* 0x0000000100047802 */ /* 0x004fe20000000f00 */
[----:B---3--:R-:W-:Y:S02]  /*147b0*/  @P0 FMUL.FTZ R2, R2, 0.69314718246459960938 ;  /* 0x3f31721802020820 */ /* 0x008fe40000410000 */
        /* <DEDUP_REMOVED lines=17> */
.L_x_274:
        /* <DEDUP_REMOVED lines=19> */
.L_x_347:
[----:B-1----:R-:W-:Y:S05]  /*14a00*/  BSYNC B0 ;  /* 0x0000000000007941 */ /* 0x002fea0003800000 */
.L_x_346:
        /* <DEDUP_REMOVED lines=83> */
[----:B------:R-:W-:Y:S01]  /*14f40*/  STS [R13+0x2400], R2 ;  /* 0x002400020d007388 */ /* 0x000fe20000000800 */
[----:B-1----:R-:W-:-:S05]  /*14f50*/  F2FP.PACK_AB R0, R27, R26 ;  /* 0x0000001a1b00723e */ /* 0x002fca00000000ff */
[----:B------:R-:W-:Y:S04]  /*14f60*/  STS [R12+0x2000], R0 ;  /* 0x002000000c007388 */ /* 0x000fe80000000800 */
[----:B------:R1:W-:Y:S04]  /*14f70*/  STS [R10+0x2400], R3 ;  /* 0x002400030a007388 */ /* 0x0003e80000000800 */
[----:B------:R-:W-:Y:S01]  /*14f80*/  BAR.SYNC.DEFER_BLOCKING 0x1, 0x80 ;  /* 0x0042000000007b1d */ /* 0x000fe20000010000 */
[C---:B------:R-:W-:Y:S02]  /*14f90*/  @P2 IADD3 R6, P0, R11.reuse, c[0x0][0x508], RZ ;  /* 0x000142000b062a10 */ /* 0x040fe40007f1e0ff */
[----:B------:R-:W-:Y:S01]  /*14fa0*/  IADD3 R4, P1, R11, c[0x0][0x500], RZ ;  /* 0x000140000b047a10 */ /* 0x000fe20007f3e0ff */
[----:B------:R-:W-:Y:S01]  /*14fb0*/  IMAD.MOV.U32 R11, RZ, RZ, c[0x0][0x388] ;  /* 0x0000e200ff0b7624 */ /* 0x000fe200078e00ff */
[----:B------:R-:W-:-:S02]  /*14fc0*/  @P2 IADD3.X R7, R9, c[0x0][0x50c], RZ, P0, !PT ;  /* 0x0001430009072a10 */ /* 0x000fc400007fe4ff */
[----:B------:R-:W-:Y:S01]  /*14fd0*/  IADD3.X R5, R9, c[0x0][0x504], RZ, P1, !PT ;  /* 0x0001410009057a10 */ /* 0x000fe20000ffe4ff */
[----:B-1----:R-:W-:Y:S02]  /*14fe0*/  IMAD.MOV.U32 R3, RZ, RZ, RZ ;  /* 0x000000ffff037224 */ /* 0x002fe400078e00ff */
[----:B------:R1:W5:Y:S04]  /*14ff0*/  @P2 LDG.E R11, [R6.64] ;  /* 0x00000008060b2981 */ /* 0x000368000c1e1900 */
[----:B------:R1:W5:Y:S01]  /*15000*/  @P3 LDG.E R3, [R4.64] ;  /* 0x0000000804033981 */ /* 0x000362000c1e1900 */
[----:B----4-:R-:W-:-:S04]  /*15010*/  ISETP.NE.AND P0, PT, R8, RZ, PT ;  /* 0x000000ff0800720c */ /* 0x010fc80003f05270 */
[----:B------:R-:W-:Y:S01]  /*15020*/  SEL R0, R8, c[0x0][0x3d4], P0 ;  /* 0x0000f50008007a07 */ /* 0x000fe20000000000 */
[----:B------:R-:W-:Y:S05]  /*15030*/  @P2 BRA `(.L_x_350) ;  /* 0x0000004000002947 */ /* 0x000fea0003800000 */
[----:B------:R-:W-:Y:S05]  /*15040*/  @!P3 BRA `(.L_x_350) ;  /* 0x000000300000b947 */ /* 0x000fea0003800000 */
[----:B-----5:R2:W3:Y:S04]  /*15050*/  LDG.E R11, [R4.64] ;  /* 0x00000008040b7981 */ /* 0x0204e8000c1e1900 */
[----:B-12---:R-:W3:Y:S02]  /*15060*/  LDG.E R4, [R4.64+0x4] ;  /* 0x0000040804047981 */ /* 0x006ee4000c1e1900 */
[----:B---3--:R-:W-:Y:S02]  /*15070*/  IADD3 R11, -R11, R4, RZ ;  /* 0x000000040b0b7210 */ /* 0x008fe40007ffe1ff */
.L_x_350:
[----:B------:R-:W2:Y:S04]  /*15080*/  LDL.LU R2, [R1+0x50] ;  /* 0x0000500001027983 */ /* 0x000ea80000300800 */
[----:B-1----:R-:W3:Y:S04]  /*15090*/  LDL R4, [R1+0xe8] ;  /* 0x0000e80001047983 */ /* 0x002ee80000100800 */
[----:B------:R-:W4:Y:S04]  /*150a0*/  LDL.LU R6, [R1+0x78] ;  /* 0x0000780001067983 */ /* 0x000f280000300800 */
[----:B------:R-:W3:Y:S04]  /*150b0*/  LDL.LU R5, [R1+0x30] ;  /* 0x0000300001057983 */ /* 0x000ee80000300800 */
[----:B------:R-:W3:Y:S04]  /*150c0*/  LDL R47, [R1+0x2c] ;  /* 0x00002c00012f7983 */ /* 0x000ee80000100800 */
[----:B------:R-:W3:Y:S04]  /*150d0*/  LDL R16, [R1+0x80] ;  /* 0x0000800001107983 */ /* 0x000ee80000100800 */
[----:B------:R-:W3:Y:S04]  /*150e0*/  LDL R57, [R1+0xe4] ;  /* 0x0000e40001397983 */ /* 0x000ee80000100800 */
[----:B------:R-:W3:Y:S01]  /*150f0*/  LDL.LU R56, [R1+0x70] ;  /* 0x0000700001387983 */ /* 0x000ee20000300800 */
[----:B------:R-:W-:Y:S01]  /*15100*/  IMAD.MOV.U32 R12, RZ, RZ, 0x368 ;  /* 0x00000368ff0c7424 */ /* 0x000fe200078e00ff */
[----:B------:R-:W-:-:S04]  /*15110*/  ISETP.GT.AND P2, PT, R0, 0x1, PT ;  /* 0x000000010000780c */ /* 0x000fc80003f44270 */
[----:B------:R-:W-:-:S04]  /*15120*/  SEL R12, R12, 0x328, P2 ;  /* 0x000003280c0c7807 */ /* 0x000fc80001000000 */
[----:B------:R-:W1:Y:S08]  /*15130*/  LDC.64 R8, c[0x0][R12+0x170] ;  /* 0x00005c000c087b82 */ /* 0x000e700000000a00 */
[----:B------:R-:W1:Y:S08]  /*15140*/  LDC.64 R14, c[0x0][R12+0x168] ;  /* 0x00005a000c0e7b82 */ /* 0x000e700000000a00 */
[----:B------:R1:W1:Y:S08]  /*15150*/  LDC.64 R20, c[0x0][R12+0x178] ;  /* 0x00005e000c147b82 */ /* 0x0002700000000a00 */
[----:B------:R1:W1:Y:S01]  /*15160*/  LDC.64 R18, c[0x0][R12+0x160] ;  /* 0x000058000c127b82 */ /* 0x0002620000000a00 */
[----:B------:R-:W-:Y:S01]  /*15170*/  IMAD.MOV.U32 R0, RZ, RZ, c[0x0][0x4e8] ;  /* 0x00013a00ff007624 */ /* 0x000fe200078e00ff */
[----:B------:R-:W-:-:S04]  /*15180*/  ISETP.NE.U32.AND P0, PT, RZ, c[0x0][0x500], PT ;  /* 0x00014000ff007a0c */ /* 0x000fc80003f05070 */
[----:B------:R-:W-:Y:S02]  /*15190*/  ISETP.NE.AND P5, PT, R0, 0x1, PT ;  /* 0x000000010000780c */ /* 0x000fe40003fa5270 */
[----:B------:R-:W-:Y:S01]  /*151a0*/  ISETP.NE.AND.EX P0, PT, RZ, c[0x0][0x504], PT, P0 ;  /* 0x00014100ff007a0c */ /* 0x000fe20003f05300 */
[----:B------:R-:W1:Y:S02]  /*151b0*/  S2R R59, SR_TID.X ;  /* 0x00000000003b7919 */ /* 0x000e640000002100 */
[----:B-1----:R-:W-:-:S04]  /*151c0*/  SHF.R.S32.HI R17, RZ, 0x1f, R59 ;  /* 0x0000001fff117819 */ /* 0x002fc8000001143b */
[----:B------:R-:W-:-:S04]  /*151d0*/  LEA.HI R17, R17, R59, RZ, 0x5 ;  /* 0x0000003b11117211 */ /* 0x000fc800078f28ff */
[----:B------:R-:W-:-:S05]  /*151e0*/  LOP3.LUT R17, R17, 0xffffffe0, RZ, 0xc0, !PT ;  /* 0xffffffe011117812 */ /* 0x000fca00078ec0ff */
[----:B------:R-:W-:Y:S01]  /*151f0*/  IMAD.IADD R17, R59, 0x1, -R17 ;  /* 0x000000013b117824 */ /* 0x000fe200078e0a11 */
[----:B--2---:R-:W-:-:S05]  /*15200*/  SEL R2, R2, RZ, !P0 ;  /* 0x000000ff02027207 */ /* 0x004fca0004000000 */
[----:B------:R-:W-:Y:S01]  /*15210*/  IMAD R0, R9, R2, RZ ;  /* 0x0000000209007224 */ /* 0x000fe200078e02ff */
[----:B----4-:R-:W-:Y:S02]  /*15220*/  SEL R6, R6, RZ, !P0 ;  /* 0x000000ff06067207 */ /* 0x010fe40004000000 */
[----:B---3--:R-:W-:Y:S01]  /*15230*/  LOP3.LUT R5, R5, 0xffff, RZ, 0xc0, !PT ;  /* 0x0000ffff05057812 */ /* 0x008fe200078ec0ff */
        /* <DEDUP_REMOVED lines=13> */
[----:B------:R-:W-:Y:S02]  /*15310*/  IMAD R12, R21, R10, RZ ;  /* 0x0000000a150c7224 */ /* 0x000fe400078e02ff */
[----:B------:R-:W-:-:S02]  /*15320*/  IMAD.MOV R7, RZ, RZ, -R0 ;  /* 0x000000ffff077224 */ /* 0x000fc400078e0a00 */
        /* <DEDUP_REMOVED lines=13> */
[----:B------:R-:W-:Y:S02]  /*15400*/  IMAD.MOV.U32 R9, RZ, RZ, c[0x0][0x4ac] ;  /* 0x00012b00ff097624 */ /* 0x000fe400078e00ff */
[----:B------:R-:W-:Y:S01]  /*15410*/  IMAD.IADD R0, R7, 0x1, R0 ;  /* 0x0000000107007824 */ /* 0x000fe200078e0200 */
[----:B------:R-:W-:Y:S02]  /*15420*/  LEA R7, P0, R6, R8, 0x2 ;  /* 0x0000000806077211 */ /* 0x000fe400078010ff */
[----:B------:R-:W-:-:S04]  /*15430*/  SEL R9, R9, c[0x0][0x454], P2 ;  /* 0x0001150009097a07 */ /* 0x000fc80001000000 */
[----:B------:R-:W-:Y:S01]  /*15440*/  LEA.HI.X R6, R6, R9, R0, 0x2, P0 ;  /* 0x0000000906067211 */ /* 0x000fe200000f1400 */
[----:B------:R-:W-:Y:S01]  /*15450*/  SHFL.IDX PT, R14, R7, RZ, 0x1c1f ;  /* 0x001c1fff070e7589 */ /* 0x000fe200000e0000 */
[----:B------:R-:W-:-:S03]  /*15460*/  IMAD R0, R11, c[0x0][0x4e8], RZ ;  /* 0x00013a000b007a24 */ /* 0x000fc600078e02ff */
[----:B------:R-:W1:Y:S04]  /*15470*/  SHFL.IDX PT, R15, R6, RZ, 0x1c1f ;  /* 0x001c1fff060f7589 */ /* 0x000e6800000e0000 */
[----:B------:R-:W-:Y:S04]  /*15480*/  SHFL.IDX PT, R12, R7, 0x1, 0x1c1f ;  /* 0x003c1f00070c7f89 */ /* 0x000fe800000e0000 */
[----:B------:R-:W2:Y:S04]  /*15490*/  SHFL.IDX PT, R13, R6, 0x1, 0x1c1f ;  /* 0x003c1f00060d7f89 */ /* 0x000ea800000e0000 */
[----:B------:R-:W-:Y:S04]  /*154a0*/  SHFL.IDX PT, R11, R6, 0x2, 0x1c1f ;  /* 0x005c1f00060b7f89 */ /* 0x000fe800000e0000 */
[----:B------:R3:W-:Y:S01]  /*154b0*/  SHFL.IDX PT, R9, R6, 0x3, 0x1c1f ;  /* 0x007c1f0006097f89 */ /* 0x0007e200000e0000 */
[----:B------:R-:W-:-:S03]  /*154c0*/  LOP3.LUT P0, RZ, R17, 0x3, RZ, 0xc0, !PT ;  /* 0x0000000311ff7812 */ /* 0x000fc6000780c0ff */
[----:B------:R-:W4:Y:S01]  /*154d0*/  SHFL.IDX PT, R10, R7, 0x2, 0x1c1f ;  /* 0x005c1f00070a7f89 */ /* 0x000f2200000e0000 */
[----:B---3--:R-:W-:-:S05]  /*154e0*/  IMAD R6, R47, 0x80, R57 ;  /* 0x000000802f067824 */ /* 0x008fca00078e0239 */
[C---:B------:R-:W-:Y:S02]  /*154f0*/  IADD3 R18, R6.reuse, 0x8, RZ ;  /* 0x0000000806127810 */ /* 0x040fe40007ffe0ff */
[CC--:B------:R-:W-:Y:S02]  /*15500*/  ISETP.GE.OR P4, PT, R6.reuse, R0.reuse, P0 ;  /* 0x000000000600720c */ /* 0x0c0fe40000786670 */
[----:B------:R-:W-:Y:S02]  /*15510*/  IADD3 R17, R6, 0x40, RZ ;  /* 0x0000004006117810 */ /* 0x000fe40007ffe0ff */
[-C--:B------:R-:W-:Y:S02]  /*15520*/  ISETP.GE.OR P3, PT, R18, R0.reuse, P0 ;  /* 0x000000001200720c */ /* 0x080fe40000766670 */
[CC--:B------:R-:W-:Y:S01]  /*15530*/  ISETP.GE.OR P1, PT, R17.reuse, R0.reuse, P0 ;  /* 0x000000001100720c */ /* 0x0c0fe20000726670 */
[----:B------:R3:W3:Y:S06]  /*15540*/  SHFL.IDX PT, R8, R7, 0x3, 0x1c1f ;  /* 0x007c1f0007087f89 */ /* 0x0006ec00000e0000 */
[----:B-1----:R1:W-:Y:S04]  /*15550*/  @!P4 ST.E [R14.64], R23 ;  /* 0x000000170e00c985 */ /* 0x0023e8000c101908 */
[----:B--2---:R1:W-:Y:S01]  /*15560*/  @!P3 ST.E [R12.64], R24 ;  /* 0x000000180c00b985 */ /* 0x0043e2000c101908 */
[----:B------:R-:W-:-:S03]  /*15570*/  ISETP.GE.AND P3, PT, R17, R0, PT ;  /* 0x000000001100720c */ /* 0x000fc60003f66270 */
[----:B----4-:R1:W-:Y:S01]  /*15580*/  @!P1 ST.E [R10.64], R25 ;  /* 0x000000190a009985 */ /* 0x0103e2000c101908 */
[----:B------:R-:W-:Y:S02]  /*15590*/  LOP3.LUT R56, R56, 0xfffffffd, RZ, 0xc0, !PT ;  /* 0xfffffffd38387812 */ /* 0x000fe400078ec0ff */
[----:B---3--:R-:W-:-:S04]  /*155a0*/  IADD3 R7, R6, 0x48, RZ ;  /* 0x0000004806077810 */ /* 0x008fc80007ffe0ff */
[----:B------:R-:W-:Y:S02]  /*155b0*/  ISETP.GE.AND P1, PT, R7, R0, PT ;  /* 0x000000000700720c */ /* 0x000fe40003f26270 */
[----:B------:R-:W-:-:S04]  /*155c0*/  LOP3.LUT R56, R56, 0xfffffffe, RZ, 0xc0, !PT ;  /* 0xfffffffe38387812 */ /* 0x000fc800078ec0ff */
[----:B------:R-:W-:-:S07]  /*155d0*/  @P3 LOP3.LUT R56, R56, 0x1, RZ, 0xfc, !PT ;  /* 0x0000000138383812 */ /* 0x000fce00078efcff */
[----:B------:R-:W-:-:S05]  /*155e0*/  @P1 LOP3.LUT R56, R56, 0x2, RZ, 0xfc, !PT ;  /* 0x0000000238381812 */ /* 0x000fca00078efcff */
[----:B------:R1:W-:Y:S01]  /*155f0*/  STL [R1+0x70], R56 ;  /* 0x0000703801007387 */ /* 0x0003e20000100800 */
[-C--:B------:R-:W-:Y:S02]  /*15600*/  ISETP.GE.OR P0, PT, R7, R0.reuse, P0 ;  /* 0x000000000700720c */ /* 0x080fe40000706670 */
[----:B------:R-:W-:-:S11]  /*15610*/  ISETP.GE.AND P6, PT, R18, R0, PT ;  /* 0x000000001200720c */ /* 0x000fd60003fc6270 */
[----:B------:R1:W-:Y:S01]  /*15620*/  @!P0 ST.E [R8.64], R22 ;  /* 0x0000001608008985 */ /* 0x0003e2000c101908 */
[----:B------:R-:W-:Y:S01]  /*15630*/  ISETP.GE.AND P0, PT, R6, R0, PT ;  /* 0x000000000600720c */ /* 0x000fe20003f06270 */
[----:B------:R-:W-:Y:S05]  /*15640*/  @P2 BRA `(.L_x_351) ;  /* 0x0000071000002947 */ /* 0x000fea0003800000 */
[----:B------:R-:W-:Y:S01]  /*15650*/  IMAD R16, R16, c[0x0][0x3a0], RZ ;  /* 0x0000e80010107a24 */ /* 0x000fe200078e02ff */
[----:B------:R-:W-:Y:S01]  /*15660*/  SHF.R.S32.HI R4, RZ, 0x1f, R2 ;  /* 0x0000001fff047819 */ /* 0x000fe20000011402 */
[----:B------:R-:W-:Y:S01]  /*15670*/  IMAD.WIDE.U32 R6, R3, c[0x0][0x3a0], RZ ;  /* 0x0000e80003067a25 */ /* 0x000fe200078e00ff */
[----:B-1----:R-:W-:Y:S01]  /*15680*/  LEA R8, R47, R251, 0x7 ;  /* 0x000000fb2f087211 */ /* 0x002fe200078e38ff */
[----:B------:R1:W2:Y:S01]  /*15690*/  LDS.128 R12, [R209+0x80] ;  /* 0x00008000d10c7984 */ /* 0x0002a20000000c00 */
[----:B------:R-:W-:Y:S01]  /*156a0*/  ISETP.GE.AND P2, PT, R244, c[0x0][0x3c8], PT ;  /* 0x0000f200f4007a0c */ /* 0x000fe20003f46270 */
[----:B------:R-:W-:Y:S02]  /*156b0*/  IMAD R3, R3, c[0x0][0x3a4], R16 ;  /* 0x0000e90003037a24 */ /* 0x000fe400078e0210 */
[----:B------:R-:W-:Y:S01]  /*156c0*/  IMAD R4, R4, c[0x0][0x3f0], RZ ;  /* 0x0000fc0004047a24 */ /* 0x000fe200078e02ff */
[----:B------:R1:W3:Y:S01]  /*156d0*/  LDS.128 R16, [R209+0x880] ;  /* 0x00088000d1107984 */ /* 0x0002e20000000c00 */
[----:B------:R-:W-:Y:S01]  /*156e0*/  @P5 IMAD.HI.U32 R9, R8, c[0x0][0x4ec], RZ ;  /* 0x00013b0008095a27 */ /* 0x000fe200078e00ff */
[----:B------:R-:W-:-:S02]  /*156f0*/  IADD3 R7, R7, R3, RZ ;  /* 0x0000000307077210 */ /* 0x000fc40007ffe0ff */
[----:B------:R1:W4:Y:S01]  /*15700*/  LDS.128 R20, [R209+0x1080] ;  /* 0x00108000d1147984 */ /* 0x0003220000000c00 */
[----:B------:R-:W-:Y:S02]  /*15710*/  MOV R3, R8 ;  /* 0x0000000800037202 */ /* 0x000fe40000000f00 */
[C---:B------:R-:W-:Y:S01]  /*15720*/  IMAD.WIDE.U32 R6, R5.reuse, c[0x0][0x3e8], R6 ;  /* 0x0000fa0005067a25 */ /* 0x040fe200078e0006 */
[----:B------:R1:W1:Y:S01]  /*15730*/  LDS.128 R24, [R209+0x1880] ;  /* 0x00188000d1187984 */ /* 0x0002620000000c00 */
[----:B------:R-:W-:Y:S02]  /*15740*/  @P5 SHF.R.U32.HI R3, RZ, c[0x0][0x4f0], R9 ;  /* 0x00013c00ff035a19 */ /* 0x000fe40000011609 */
[----:B------:R-:W-:Y:S01]  /*15750*/  IMAD R5, R5, c[0x0][0x3ec], R7 ;  /* 0x0000fb0005057a24 */ /* 0x000fe200078e0207 */
[----:B------:R1:W1:Y:S01]  /*15760*/  LDS.128 R28, [R209+0x2080] ;  /* 0x00208000d11c7984 */ /* 0x0002620000000c00 */
[----:B------:R-:W-:Y:S01]  /*15770*/  IMAD R7, R2, c[0x0][0x3f4], R4 ;  /* 0x0000fd0002077a24 */ /* 0x000fe200078e0204 */
[----:B------:R-:W-:-:S02]  /*15780*/  MOV R4, R6 ;  /* 0x0000000600047202 */ /* 0x000fc40000000f00 */
[----:B------:R1:W1:Y:S01]  /*15790*/  LDS.128 R32, [R209+0x2880] ;  /* 0x00288000d1207984 */ /* 0x0002620000000c00 */
[----:B------:R-:W-:Y:S02]  /*157a0*/  SHF.R.S32.HI R6, RZ, 0x1f, R3 ;  /* 0x0000001fff067819 */ /* 0x000fe40000011403 */
[----:B------:R-:W-:Y:S01]  /*157b0*/  IMAD.WIDE.U32 R4, R2, c[0x0][0x3f0], R4 ;  /* 0x0000fc0002047a25 */ /* 0x000fe200078e0004 */
[----:B------:R1:W1:Y:S01]  /*157c0*/  LDS.128 R36, [R209+0x3080] ;  /* 0x00308000d1247984 */ /* 0x0002620000000c00 */
[----:B------:R-:W-:-:S03]  /*157d0*/  IADD3 R2, -R3, RZ, RZ ;  /* 0x000000ff03027210 */ /* 0x000fc60007ffe1ff */
[----:B------:R1:W1:Y:S01]  /*157e0*/  LDS.128 R40, [R209+0x3880] ;  /* 0x00388000d1287984 */ /* 0x0002620000000c00 */
[----:B------:R-:W-:Y:S01]  /*157f0*/  IADD3 R5, R5, R7, RZ ;  /* 0x0000000705057210 */ /* 0x000fe20007ffe0ff */
[----:B------:R-:W-:Y:S02]  /*15800*/  IMAD R7, R6, c[0x0][0x3e0], RZ ;  /* 0x0000f80006077a24 */ /* 0x000fe400078e02ff */
[----:B------:R-:W5:Y:S01]  /*15810*/  S2R R11, SR_TID.X ;  /* 0x00000000000b7919 */ /* 0x000f620000002100 */
        /* <DEDUP_REMOVED lines=8> */
[----:B------:R-:W-:Y:S02]  /*158a0*/  LEA R6, P0, R2, c[0x0][0x380], 0x1 ;  /* 0x0000e00002067a11 */ /* 0x000fe400078008ff */
[----:B-----5:R-:W-:Y:S02]  /*158b0*/  SHF.R.S32.HI R10, RZ, 0x1f, R11 ;  /* 0x0000001fff0a7819 */ /* 0x020fe4000001140b */
[----:B------:R-:W-:Y:S02]  /*158c0*/  IADD3 R3, R3, R4, RZ ;  /* 0x0000000403037210 */ /* 0x000fe40007ffe0ff */
[----:B------:R-:W-:Y:S02]  /*158d0*/  LEA.HI R10, R10, R11, RZ, 0x3 ;  /* 0x0000000b0a0a7211 */ /* 0x000fe400078f18ff */
[----:B------:R-:W-:Y:S02]  /*158e0*/  LEA.HI.X R5, R2, c[0x0][0x384], R3, 0x1, P0 ;  /* 0x0000e10002057a11 */ /* 0x000fe400000f0c03 */
[----:B------:R-:W-:-:S04]  /*158f0*/  SHF.R.S32.HI R10, RZ, 0x3, R10 ;  /* 0x00000003ff0a7819 */ /* 0x000fc8000001140a */
[----:B------:R-:W-:Y:S01]  /*15900*/  LEA R4, R47, R10, 0x7 ;  /* 0x0000000a2f047211 */ /* 0x000fe200078e38ff */
[----:B------:R-:W-:Y:S05]  /*15910*/  BRA.DIV ~URZ, `(.L_x_352) ;  /* 0x00004a227f007947 */ /* 0x000fea000b800000 */
[----:B-1234-:R1:W2:Y:S02]  /*15920*/  SHFL.IDX PT, R7, R5, RZ, 0x181f ;  /* 0x00181fff05077589 */ /* 0x01e2a400000e0000 */
.L_x_436:
[----:B------:R-:W-:Y:S05]  /*15930*/  BRA.DIV ~URZ, `(.L_x_353) ;  /* 0x00004a727f007947 */ /* 0x000fea000b800000 */
[----:B------:R3:W4:Y:S02]  /*15940*/  SHFL.IDX PT, R2, R6, RZ, 0x181f ;  /* 0x00181fff06027589 */ /* 0x00072400000e0000 */
.L_x_437:
[----:B------:R-:W-:-:S13]  /*15950*/  ISETP.GE.OR P0, PT, R4, R0, P2 ;  /* 0x000000000400720c */ /* 0x000fda0001706670 */
[----:B----4-:R-:W-:-:S04]  /*15960*/  @!P0 LEA R2, P1, R244, R2, 0x1 ;  /* 0x00000002f4028211 */ /* 0x010fc800078208ff */
[----:B--2---:R-:W-:-:S05]  /*15970*/  @!P0 LEA.HI.X R3, R244, R7, R245, 0x1, P1 ;  /* 0x00000007f4038211 */ /* 0x004fca00008f0cf5 */
[----:B------:R2:W-:Y:S01]  /*15980*/  @!P0 ST.E.128 [R2.64], R12 ;  /* 0x0000000c02008985 */ /* 0x0005e2000c101d08 */
[----:B------:R-:W-:Y:S05]  /*15990*/  BRA.DIV ~URZ, `(.L_x_354) ;  /* 0x00004a827f007947 */ /* 0x000fea000b800000 */
[----:B------:R4:W1:Y:S04]  /*159a0*/  SHFL.IDX PT, R7, R5, 0x1, 0x181f ;  /* 0x00381f0005077f89 */ /* 0x00086800000e0000 */
[----:B--2---:R4:W2:Y:S02]  /*159b0*/  SHFL.IDX PT, R2, R6, 0x1, 0x181f ;  /* 0x00381f0006027f89 */ /* 0x0048a400000e0000 */
.L_x_438:
[----:B------:R-:W-:-:S04]  /*159c0*/  IADD3 R3, R4, 0x10, RZ ;  /* 0x0000001004037810 */ /* 0x000fc80007ffe0ff */
[----:B------:R-:W-:-:S13]  /*159d0*/  ISETP.GE.OR P0, PT, R3, R0, P2 ;  /* 0x000000000300720c */ /* 0x000fda0001706670 */
[----:B--2---:R-:W-:-:S04]  /*159e0*/  @!P0 LEA R2, P1, R244, R2, 0x1 ;  /* 0x00000002f4028211 */ /* 0x004fc800078208ff */
[----:B-1----:R-:W-:-:S05]  /*159f0*/  @!P0 LEA.HI.X R3, R244, R7, R245, 0x1, P1 ;  /* 0x00000007f4038211 */ /* 0x002fca00008f0cf5 */
[----:B------:R1:W-:Y:S01]  /*15a00*/  @!P0 ST.E.128 [R2.64], R16 ;  /* 0x0000001002008985 */ /* 0x0003e2000c101d08 */
[----:B------:R-:W-:Y:S05]  /*15a10*/  BRA.DIV ~URZ, `(.L_x_355) ;  /* 0x00004ad27f007947 */ /* 0x000fea000b800000 */
[----:B------:R2:W1:Y:S02]  /*15a20*/  SHFL.IDX PT, R7, R5, 0x2, 0x181f ;  /* 0x00581f0005077f89 */ /* 0x00046400000e0000 */
.L_x_439:
[----:B------:R-:W-:Y:S05]  /*15a30*/  BRA.DIV ~URZ, `(.L_x_356) ;  /* 0x00004b227f007947 */ /* 0x000fea000b800000 */
[----:B-1----:R1:W2:Y:S02]  /*15a40*/  SHFL.IDX PT, R2, R6, 0x2, 0x181f ;  /* 0x00581f0006027f89 */ /* 0x0022a400000e0000 */
.L_x_440:
[----:B------:R-:W-:-:S04]  /*15a50*/  IADD3 R3, R4, 0x20, RZ ;  /* 0x0000002004037810 */ /* 0x000fc80007ffe0ff */
[----:B------:R-:W-:-:S13]  /*15a60*/  ISETP.GE.OR P0, PT, R3, R0, P2 ;  /* 0x000000000300720c */ /* 0x000fda0001706670 */
[----:B--2---:R-:W-:-:S04]  /*15a70*/  @!P0 LEA R2, P1, R244, R2, 0x1 ;  /* 0x00000002f4028211 */ /* 0x004fc800078208ff */
[----:B------:R-:W-:-:S05]  /*15a80*/  @!P0 LEA.HI.X R3, R244, R7, R245, 0x1, P1 ;  /* 0x00000007f4038211 */ /* 0x000fca00008f0cf5 */
[----:B------:R2:W-:Y:S01]  /*15a90*/  @!P0 ST.E.128 [R2.64], R20 ;  /* 0x0000001402008985 */ /* 0x0005e2000c101d08 */
[----:B------:R-:W-:Y:S05]  /*15aa0*/  BRA.DIV ~URZ, `(.L_x_357) ;  /* 0x00004b227f007947 */ /* 0x000fea000b800000 */
[----:B------:R1:W2:Y:S04]  /*15ab0*/  SHFL.IDX PT, R7, R5, 0x3, 0x181f ;  /* 0x00781f0005077f89 */ /* 0x0002a800000e0000 */
[----:B--2---:R1:W2:Y:S02]  /*15ac0*/  SHFL.IDX PT, R2, R6, 0x3, 0x181f ;  /* 0x00781f0006027f89 */ /* 0x0042a400000e0000 */
.L_x_441:
[----:B------:R-:W-:-:S04]  /*15ad0*/  IADD3 R3, R4, 0x30, RZ ;  /* 0x0000003004037810 */ /* 0x000fc80007ffe0ff */
[----:B------:R-:W-:-:S13]  /*15ae0*/  ISETP.GE.OR P0, PT, R3, R0, P2 ;  /* 0x000000000300720c */ /* 0x000fda0001706670 */
[----:B--2---:R-:W-:-:S04]  /*15af0*/  @!P0 LEA R2, P1, R244, R2, 0x1 ;  /* 0x00000002f4028211 */ /* 0x004fc800078208ff */
[----:B------:R-:W-:-:S05]  /*15b00*/  @!P0 LEA.HI.X R3, R244, R7, R245, 0x1, P1 ;  /* 0x00000007f4038211 */ /* 0x000fca00008f0cf5 */
[----:B------:R2:W-:Y:S01]  /*15b10*/  @!P0 ST.E.128 [R2.64], R24 ;  /* 0x0000001802008985 */ /* 0x0005e2000c101d08 */
[----:B------:R-:W-:Y:S05]  /*15b20*/  BRA.DIV ~URZ, `(.L_x_358) ;  /* 0x00004b727f007947 */ /* 0x000fea000b800000 */
[----:B------:R1:W2:Y:S02]  /*15b30*/  SHFL.IDX PT, R7, R5, 0x4, 0x181f ;  /* 0x00981f0005077f89 */ /* 0x0002a400000e0000 */
.L_x_442:
[----:B------:R-:W-:Y:S05]  /*15b40*/  BRA.DIV ~URZ, `(.L_x_359) ;  /* 0x00004bc27f007947 */ /* 0x000fea000b800000 */
[----:B--2---:R2:W1:Y:S02]  /*15b50*/  SHFL.IDX PT, R2, R6, 0x4, 0x181f ;  /* 0x00981f0006027f89 */ /* 0x00446400000e0000 */
.L_x_443:
[----:B------:R-:W-:-:S04]  /*15b60*/  IADD3 R3, R4, 0x40, RZ ;  /* 0x0000004004037810 */ /* 0x000fc80007ffe0ff */
[----:B------:R-:W-:-:S13]  /*15b70*/  ISETP.GE.OR P0, PT, R3, R0, P2 ;  /* 0x000000000300720c */ /* 0x000fda0001706670 */
[----:B-1----:R-:W-:-:S04]  /*15b80*/  @!P0 LEA R2, P1, R244, R2, 0x1 ;  /* 0x00000002f4028211 */ /* 0x002fc800078208ff */
[----:B------:R-:W-:-:S05]  /*15b90*/  @!P0 LEA.HI.X R3, R244, R7, R245, 0x1, P1 ;  /* 0x00000007f4038211 */ /* 0x000fca00008f0cf5 */
[----:B------:R1:W-:Y:S01]  /*15ba0*/  @!P0 ST.E.128 [R2.64], R28 ;  /* 0x0000001c02008985 */ /* 0x0003e2000c101d08 */
[----:B------:R-:W-:Y:S05]  /*15bb0*/  BRA.DIV ~URZ, `(.L_x_360) ;  /* 0x00004bc27f007947 */ /* 0x000fea000b800000 */
[----:B------:R1:W2:Y:S04]  /*15bc0*/  SHFL.IDX PT, R7, R5, 0x5, 0x181f ;  /* 0x00b81f0005077f89 */ /* 0x0002a800000e0000 */
[----:B-1----:R1:W3:Y:S02]  /*15bd0*/  SHFL.IDX PT, R2, R6, 0x5, 0x181f ;  /* 0x00b81f0006027f89 */ /* 0x0022e400000e0000 */
.L_x_444:
[----:B------:R-:W-:-:S04]  /*15be0*/  IADD3 R3, R4, 0x50, RZ ;  /* 0x0000005004037810 */ /* 0x000fc80007ffe0ff */
[----:B------:R-:W-:-:S13]  /*15bf0*/  ISETP.GE.OR P0, PT, R3, R0, P2 ;  /* 0x000000000300720c */ /* 0x000fda0001706670 */
[----:B---3--:R-:W-:-:S04]  /*15c00*/  @!P0 LEA R2, P1, R244, R2, 0x1 ;  /* 0x00000002f4028211 */ /* 0x008fc800078208ff */
[----:B--2---:R-:W-:-:S05]  /*15c10*/  @!P0 LEA.HI.X R3, R244, R7, R245, 0x1, P1 ;  /* 0x00000007f4038211 */ /* 0x004fca00008f0cf5 */
[----:B------:R2:W-:Y:S01]  /*15c20*/  @!P0 ST.E.128 [R2.64], R32 ;  /* 0x0000002002008985 */ /* 0x0005e2000c101d08 */
[----:B------:R-:W-:Y:S05]  /*15c30*/  BRA.DIV ~URZ, `(.L_x_361) ;  /* 0x00004c127f007947 */ /* 0x000fea000b800000 */
[----:B------:R3:W1:Y:S02]  /*15c40*/  SHFL.IDX PT, R7, R5, 0x6, 0x181f ;  /* 0x00d81f0005077f89 */ /* 0x00066400000e0000 */
.L_x_445:
[----:B------:R-:W-:Y:S05]  /*15c50*/  BRA.DIV ~URZ, `(.L_x_362) ;  /* 0x00004c627f007947 */ /* 0x000fea000b800000 */
[----:B--2---:R2:W3:Y:S02]  /*15c60*/  SHFL.IDX PT, R2, R6, 0x6, 0x181f ;  /* 0x00d81f0006027f89 */ /* 0x0044e400000e0000 */
.L_x_446:
[----:B------:R-:W-:-:S04]  /*15c70*/  IADD3 R3, R4, 0x60, RZ ;  /* 0x0000006004037810 */ /* 0x000fc80007ffe0ff */
[----:B------:R-:W-:-:S13]  /*15c80*/  ISETP.GE.OR P0, PT, R3, R0, P2 ;  /* 0x000000000300720c */ /* 0x000fda0001706670 */
[----:B---3--:R-:W-:-:S04]  /*15c90*/  @!P0 LEA R2, P1, R244, R2, 0x1 ;  /* 0x00000002f4028211 */ /* 0x008fc800078208ff */
[----:B-1----:R-:W-:-:S05]  /*15ca0*/  @!P0 LEA.HI.X R3, R244, R7, R245, 0x1, P1 ;  /* 0x00000007f4038211 */ /* 0x002fca00008f0cf5 */
[----:B------:R1:W-:Y:S01]  /*15cb0*/  @!P0 ST.E.128 [R2.64], R36 ;  /* 0x0000002402008985 */ /* 0x0003e2000c101d08 */
[----:B------:R-:W-:Y:S05]  /*15cc0*/  BRA.DIV ~URZ, `(.L_x_363) ;  /* 0x00004c627f007947 */ /* 0x000fea000b800000 */
[----:B----4-:R-:W3:Y:S04]  /*15cd0*/  SHFL.IDX PT, R5, R5, 0x7, 0x181f ;  /* 0x00f81f0005057f89 */ /* 0x010ee800000e0000 */
[----:B-1----:R1:W4:Y:S02]  /*15ce0*/  SHFL.IDX PT, R3, R6, 0x7, 0x181f ;  /* 0x00f81f0006037f89 */ /* 0x00232400000e0000 */
.L_x_447:
[----:B------:R-:W-:-:S04]  /*15cf0*/  IADD3 R2, R4, 0x70, RZ ;  /* 0x0000007004027810 */ /* 0x000fc80007ffe0ff */
[----:B------:R-:W-:-:S13]  /*15d00*/  ISETP.GE.OR P0, PT, R2, R0, P2 ;  /* 0x000000000200720c */ /* 0x000fda0001706670 */
[----:B------:R-:W-:Y:S05]  /*15d10*/  @P0 BRA `(.L_x_364) ;  /* 0x00001c1000000947 */ /* 0x000fea0003800000 */
[----:B----4-:R-:W-:-:S04]  /*15d20*/  LEA R2, P0, R244, R3, 0x1 ;  /* 0x00000003f4027211 */ /* 0x010fc800078008ff */
[----:B---3--:R-:W-:-:S05]  /*15d30*/  LEA.HI.X R3, R244, R5, R245, 0x1, P0 ;  /* 0x00000005f4037211 */ /* 0x008fca00000f0cf5 */
[----:B------:R3:W-:Y:S01]  /*15d40*/  ST.E.128 [R2.64], R40 ;  /* 0x0000002802007985 */ /* 0x0007e2000c101d08 */
[----:B------:R-:W-:Y:S05]  /*15d50*/  BRA `(.L_x_364) ;  /* 0x00001bd000007947 */ /* 0x000fea0003800000 */
.L_x_351:
[----:B-1----:R-:W2:Y:S01]  /*15d60*/  LDL.LU R9, [R1+0x80] ;  /* 0x0000800001097983 */ /* 0x002ea20000300800 */
[----:B------:R-:W-:Y:S01]  /*15d70*/  IMAD R16, R16, c[0x0][0x408], RZ ;  /* 0x0001020010107a24 */ /* 0x000fe200078e02ff */
[----:B------:R-:W-:Y:S01]  /*15d80*/  SHF.R.S32.HI R0, RZ, 0x1f, R2 ;  /* 0x0000001fff007819 */ /* 0x000fe20000011402 */
[----:B------:R-:W-:-:S04]  /*15d90*/  IMAD.WIDE.U32 R6, R3, c[0x0][0x408], RZ ;  /* 0x0001020003067a25 */ /* 0x000fc800078e00ff */
[----:B------:R-:W-:Y:S02]  /*15da0*/  IMAD R3, R3, c[0x0][0x40c], R16 ;  /* 0x0001030003037a24 */ /* 0x000fe400078e0210 */
[----:B------:R-:W-:Y:S02]  /*15db0*/  IMAD R0, R0, c[0x0][0x440], RZ ;  /* 0x0001100000007a24 */ /* 0x000fe400078e02ff */
[----:B------:R-:W-:Y:S01]  /*15dc0*/  @P5 IMAD.HI.U32 R8, R4, c[0x0][0x4ec], RZ ;  /* 0x00013b0004085a27 */ /* 0x000fe200078e00ff */
[----:B------:R-:W-:-:S05]  /*15dd0*/  IADD3 R7, R7, R3, RZ ;  /* 0x0000000307077210 */ /* 0x000fca0007ffe0ff */
        /* <DEDUP_REMOVED lines=25> */
.L_x_448:
[----:B------:R-:W-:Y:S05]  /*15f70*/  BRA.DIV ~URZ, `(.L_x_366) ;  /* 0x00004af27f007947 */ /* 0x000fea000b800000 */
[----:B------:R3:W4:Y:S02]  /*15f80*/  SHFL.IDX PT, R0, R12, RZ, 0x1c1f ;  /* 0x001c1fff0c007589 */ /* 0x00072400000e0000 */
.L_x_449:
        /* <DEDUP_REMOVED lines=21> */
[----:B------:R-:W-:Y:S01]  /*160e0*/  @!P0 IMAD.MOV.U32 R3, RZ, RZ, R4 ;  /* 0x000000ffff038224 */ /* 0x000fe200078e0004 */
[----:B--2---:R-:W-:-:S03]  /*160f0*/  ISETP.GE.AND P5, PT, R19, c[0x0][0x3c8], PT ;  /* 0x0000f20013007a0c */ /* 0x004fc60003fa6270 */
[----:B------:R-:W-:Y:S01]  /*16100*/  @!P0 IMAD.WIDE R6, R6, 0x4, R2 ;  /* 0x0000000406068825 */ /* 0x000fe200078e0202 */
[C---:B------:R-:W-:Y:S02]  /*16110*/  @!P1 LEA R2, P3, R8.reuse, R0, 0x2 ;  /* 0x0000000008029211 */ /* 0x040fe400078610ff */
[----:B------:R-:W-:Y:S02]  /*16120*/  ISETP.GE.AND P4, PT, R17, c[0x0][0x3c8], PT ;  /* 0x0000f20011007a0c */ /* 0x000fe40003f86270 */
[----:B------:R2:W-:Y:S01]  /*16130*/  @!P0 ST.E.64 [R6.64], R74 ;  /* 0x0000004a06008985 */ /* 0x0005e2000c101b08 */
[----:B------:R-:W-:Y:S02]  /*16140*/  @!P1 LEA.HI.X R3, R8, R4, R9, 0x2, P3 ;  /* 0x0000000408039211 */ /* 0x000fe400018f1409 */
[----:B------:R-:W-:Y:S02]  /*16150*/  @!P2 LEA R8, P0, R21, R0, 0x2 ;  /* 0x000000001508a211 */ /* 0x000fe400078010ff */
[----:B------:R-:W-:-:S02]  /*16160*/  ISETP.GE.AND P3, PT, R15, c[0x0][0x3c8], PT ;  /* 0x0000f2000f007a0c */ /* 0x000fc40003f66270 */
[----:B------:R-:W-:Y:S01]  /*16170*/  @!P2 LEA.HI.X R9, R21, R4, R22, 0x2, P0 ;  /* 0x000000041509a211 */ /* 0x000fe200000f1416 */
[----:B------:R3:W-:Y:S04]  /*16180*/  @!P1 ST.E.64 [R2.64], R76 ;  /* 0x0000004c02009985 */ /* 0x0007e8000c101b08 */
[----:B------:R4:W-:Y:S01]  /*16190*/  @!P2 ST.E.64 [R8.64], R78 ;  /* 0x0000004e0800a985 */ /* 0x0009e2000c101b08 */
[----:B------:R-:W-:Y:S02]  /*161a0*/  ISETP.GE.AND P2, PT, R13, c[0x0][0x3c8], PT ;  /* 0x0000f2000d007a0c */ /* 0x000fe40003f46270 */
[----:B------:R-:W-:Y:S02]  /*161b0*/  ISETP.GE.AND P1, PT, R10, c[0x0][0x3c8], PT ;  /* 0x0000f2000a007a0c */ /* 0x000fe40003f26270 */
[----:B--2---:R-:W-:-:S04]  /*161c0*/  @!P5 LEA R6, P0, R19, R0, 0x2 ;  /* 0x000000001306d211 */ /* 0x004fc800078010ff */
[----:B------:R-:W-:Y:S02]  /*161d0*/  @!P5 LEA.HI.X R7, R19, R4, R20, 0x2, P0 ;  /* 0x000000041307d211 */ /* 0x000fe400000f1414 */
[----:B---3--:R-:W-:-:S04]  /*161e0*/  @!P4 LEA R2, P0, R17, R0, 0x2 ;  /* 0x000000001102c211 */ /* 0x008fc800078010ff */
[----:B------:R-:W-:Y:S02]  /*161f0*/  @!P4 LEA.HI.X R3, R17, R4, R18, 0x2, P0 ;  /* 0x000000041103c211 */ /* 0x000fe400000f1412 */
[C---:B----4-:R-:W-:Y:S01]  /*16200*/  @!P3 LEA R8, P0, R15.reuse, R0, 0x2 ;  /* 0x000000000f08b211 */ /* 0x050fe200078010ff */
[----:B------:R2:W-:Y:S03]  /*16210*/  @!P5 ST.E.64 [R6.64], R80 ;  /* 0x000000500600d985 */ /* 0x0005e6000c101b08 */
[----:B------:R-:W-:Y:S01]  /*16220*/  @!P3 LEA.HI.X R9, R15, R4, R16, 0x2, P0 ;  /* 0x000000040f09b211 */ /* 0x000fe200000f1410 */
[----:B------:R3:W-:Y:S04]  /*16230*/  @!P4 ST.E.64 [R2.64], R66 ;  /* 0x000000420200c985 */ /* 0x0007e8000c101b08 */
[----:B------:R4:W-:Y:S01]  /*16240*/  @!P3 ST.E.64 [R8.64], R90 ;  /* 0x0000005a0800b985 */ /* 0x0009e2000c101b08 */
[----:B--2---:R-:W-:-:S04]  /*16250*/  @!P2 LEA R6, P0, R13, R0, 0x2 ;  /* 0x000000000d06a211 */ /* 0x004fc800078010ff */
[----:B------:R-:W-:Y:S02]  /*16260*/  @!P2 LEA.HI.X R7, R13, R4, R14, 0x2, P0 ;  /* 0x000000040d07a211 */ /* 0x000fe400000f140e */
[----:B---3--:R-:W-:-:S04]  /*16270*/  @!P1 LEA R2, P0, R10, R0, 0x2 ;  /* 0x000000000a029211 */ /* 0x008fc800078010ff */
[----:B------:R-:W-:Y:S01]  /*16280*/  @!P1 LEA.HI.X R3, R10, R4, R11, 0x2, P0 ;  /* 0x000000040a039211 */ /* 0x000fe200000f140b */
[----:B------:R4:W-:Y:S04]  /*16290*/  @!P2 ST.E.64 [R6.64], R82 ;  /* 0x000000520600a985 */ /* 0x0009e8000c101b08 */
[----:B------:R4:W-:Y:S04]  /*162a0*/  @!P1 ST.E.64 [R2.64], R64 ;  /* 0x0000004002009985 */ /* 0x0009e8000c101b08 */
.L_x_368:
[----:B------:R-:W-:Y:S05]  /*162b0*/  BSYNC B0 ;  /* 0x0000000000007941 */ /* 0x000fea0003800000 */
.L_x_367:
[----:B------:R-:W-:Y:S05]  /*162c0*/  BRA.DIV ~URZ, `(.L_x_369) ;  /* 0x000048127f007947 */ /* 0x000fea000b800000 */
[----:B--2---:R2:W1:Y:S04]  /*162d0*/  SHFL.IDX PT, R4, R5, 0x1, 0x1c1f ;  /* 0x003c1f0005047f89 */ /* 0x00446800000e0000 */
[----:B----4-:R2:W4:Y:S02]  /*162e0*/  SHFL.IDX PT, R0, R12, 0x1, 0x1c1f ;  /* 0x003c1f000c007f89 */ /* 0x01052400000e0000 */
.L_x_450:
        /* <DEDUP_REMOVED lines=22> */
[----:B----4-:R-:W-:-:S03]  /*16450*/  ISETP.GE.AND P4, PT, R10, c[0x0][0x3c8], PT ;  /* 0x0000f2000a007a0c */ /* 0x010fc60003f86270 */
[----:B------:R-:W-:Y:S01]  /*16460*/  @!P1 IMAD.WIDE R6, R23, 0x4, R6 ;  /* 0x0000000417069825 */ /* 0x000fe200078e0206 */
[C---:B------:R-:W-:Y:S02]  /*16470*/  @!P0 LEA R2, P3, R21.reuse, R0, 0x2 ;  /* 0x0000000015028211 */ /* 0x040fe400078610ff */
[----:B------:R-:W-:Y:S02]  /*16480*/  ISETP.GE.AND P5, PT, R8, c[0x0][0x3c8], PT ;  /* 0x0000f20008007a0c */ /* 0x000fe40003fa6270 */
[----:B------:R1:W-:Y:S01]  /*16490*/  @!P1 ST.E.64 [R6.64], R130 ;  /* 0x0000008206009985 */ /* 0x0003e2000c101b08 */
[----:B------:R-:W-:Y:S02]  /*164a0*/  @!P0 LEA.HI.X R3, R21, R4, R22, 0x2, P3 ;  /* 0x0000000415038211 */ /* 0x000fe400018f1416 */
[----:B------:R-:W-:-:S03]  /*164b0*/  ISETP.GE.AND P3, PT, R17, c[0x0][0x3c8], PT ;  /* 0x0000f20011007a0c */ /* 0x000fc60003f66270 */
[----:B------:R2:W-:Y:S01]  /*164c0*/  @!P0 ST.E.64 [R2.64], R134 ;  /* 0x0000008602008985 */ /* 0x0005e2000c101b08 */
[----:B-1----:R-:W-:-:S04]  /*164d0*/  @!P2 LEA R6, P1, R19, R0, 0x2 ;  /* 0x000000001306a211 */ /* 0x002fc800078210ff */
[----:B------:R-:W-:Y:S02]  /*164e0*/  @!P2 LEA.HI.X R7, R19, R4, R20, 0x2, P1 ;  /* 0x000000041307a211 */ /* 0x000fe400008f1414 */
[----:B--2---:R-:W-:-:S03]  /*164f0*/  @!P4 LEA R2, P0, R10, R0, 0x2 ;  /* 0x000000000a02c211 */ /* 0x004fc600078010ff */
[----:B------:R1:W-:Y:S01]  /*16500*/  @!P2 ST.E.64 [R6.64], R132 ;  /* 0x000000840600a985 */ /* 0x0003e2000c101b08 */
[----:B------:R-:W-:Y:S02]  /*16510*/  ISETP.GE.AND P2, PT, R15, c[0x0][0x3c8], PT ;  /* 0x0000f2000f007a0c */ /* 0x000fe40003f46270 */
[----:B------:R-:W-:Y:S02]  /*16520*/  @!P4 LEA.HI.X R3, R10, R4, R11, 0x2, P0 ;  /* 0x000000040a03c211 */ /* 0x000fe400000f140b */
[C---:B------:R-:W-:Y:S02]  /*16530*/  @!P5 LEA R10, P0, R8.reuse, R0, 0x2 ;  /* 0x00000000080ad211 */ /* 0x040fe400078010ff */
[----:B------:R-:W-:Y:S02]  /*16540*/  ISETP.GE.AND P1, PT, R13, c[0x0][0x3c8], PT ;  /* 0x0000f2000d007a0c */ /* 0x000fe40003f26270 */
[----:B------:R-:W-:Y:S02]  /*16550*/  @!P5 LEA.HI.X R11, R8, R4, R9, 0x2, P0 ;  /* 0x00000004080bd211 */ /* 0x000fe400000f1409 */
[----:B------:R-:W-:-:S04]  /*16560*/  @!P3 LEA R8, P0, R17, R0, 0x2 ;  /* 0x000000001108b211 */ /* 0x000fc800078010ff */
[----:B------:R-:W-:Y:S01]  /*16570*/  @!P3 LEA.HI.X R9, R17, R4, R18, 0x2, P0 ;  /* 0x000000041109b211 */ /* 0x000fe200000f1412 */
[----:B------:R2:W-:Y:S01]  /*16580*/  @!P4 ST.E.64 [R2.64], R136 ;  /* 0x000000880200c985 */ /* 0x0005e2000c101b08 */
[----:B-1----:R-:W-:-:S04]  /*16590*/  @!P2 LEA R6, P0, R15, R0, 0x2 ;  /* 0x000000000f06a211 */ /* 0x002fc800078010ff */
[----:B------:R-:W-:Y:S01]  /*165a0*/  @!P2 LEA.HI.X R7, R15, R4, R16, 0x2, P0 ;  /* 0x000000040f07a211 */ /* 0x000fe200000f1410 */
[----:B------:R1:W-:Y:S04]  /*165b0*/  @!P5 ST.E.64 [R10.64], R140 ;  /* 0x0000008c0a00d985 */ /* 0x0003e8000c101b08 */
[----:B------:R1:W-:Y:S01]  /*165c0*/  @!P3 ST.E.64 [R8.64], R138 ;  /* 0x0000008a0800b985 */ /* 0x0003e2000c101b08 */
[----:B--2---:R-:W-:-:S04]  /*165d0*/  @!P1 LEA R2, P0, R13, R0, 0x2 ;  /* 0x000000000d029211 */ /* 0x004fc800078010ff */
[----:B------:R-:W-:Y:S01]  /*165e0*/  @!P1 LEA.HI.X R3, R13, R4, R14, 0x2, P0 ;  /* 0x000000040d039211 */ /* 0x000fe200000f140e */
[----:B------:R1:W-:Y:S04]  /*165f0*/  @!P2 ST.E.64 [R6.64], R128 ;  /* 0x000000800600a985 */ /* 0x0003e8000c101b08 */
[----:B------:R1:W-:Y:S04]  /*16600*/  @!P1 ST.E.64 [R2.64], R72 ;  /* 0x0000004802009985 */ /* 0x0003e8000c101b08 */
.L_x_371:
[----:B------:R-:W-:Y:S05]  /*16610*/  BSYNC B0 ;  /* 0x0000000000007941 */ /* 0x000fea0003800000 */
.L_x_370:
[----:B------:R-:W-:Y:S05]  /*16620*/  BRA.DIV ~URZ, `(.L_x_372) ;  /* 0x000045827f007947 */ /* 0x000fea000b800000 */
[----:B-1----:R1:W2:Y:S02]  /*16630*/  SHFL.IDX PT, R4, R5, 0x2, 0x1c1f ;  /* 0x005c1f0005047f89 */ /* 0x0022a400000e0000 */
.L_x_451:
[----:B------:R-:W-:Y:S05]  /*16640*/  BRA.DIV ~URZ, `(.L_x_373) ;  /* 0x000045d27f007947 */ /* 0x000fea000b800000 */
[----:B----4-:R4:W1:Y:S02]  /*16650*/  SHFL.IDX PT, R0, R12, 0x2, 0x1c1f ;  /* 0x005c1f000c007f89 */ /* 0x01086400000e0000 */
.L_x_452:
[----:B------:R-:W5:Y:S01]  /*16660*/  LDL R2, [R1+0x70] ;  /* 0x0000700001027983 */ /* 0x000f620000100800 */
[----:B------:R-:W-:Y:S01]  /*16670*/  BSSY B0, `(.L_x_374) ;  /* 0x0000033000007945 */ /* 0x000fe20003800000 */
[----:B-----5:R-:W-:-:S13]  /*16680*/  LOP3.LUT P0, RZ, R2, 0x1, RZ, 0xc0, !PT ;  /* 0x0000000102ff7812 */ /* 0x020fda000780c0ff */
        /* <DEDUP_REMOVED lines=18> */
[----:B----4-:R-:W-:Y:S02]  /*167b0*/  ISETP.GE.AND P4, PT, R21, c[0x0][0x3c8], PT ;  /* 0x0000f20015007a0c */ /* 0x010fe40003f86270 */
[----:B--2---:R-:W-:-:S07]  /*167c0*/  ISETP.GE.AND P5, PT, R10, c[0x0][0x3c8], PT ;  /* 0x0000f2000a007a0c */ /* 0x004fce0003fa6270 */
[----:B-1----:R-:W-:Y:S02]  /*167d0*/  @!P1 IMAD.MOV.U32 R6, RZ, RZ, R0 ;  /* 0x000000ffff069224 */ /* 0x002fe400078e0000 */
[----:B------:R-:W-:Y:S01]  /*167e0*/  @!P1 IMAD.MOV.U32 R7, RZ, RZ, R4 ;  /* 0x000000ffff079224 */ /* 0x000fe200078e0004 */
[----:B------:R-:W-:-:S03]  /*167f0*/  @!P0 LEA R2, P2, R23, R0, 0x2 ;  /* 0x0000000017028211 */ /* 0x000fc600078410ff */
[----:B------:R-:W-:Y:S01]  /*16800*/  @!P1 IMAD.WIDE R8, R8, 0x4, R6 ;  /* 0x0000000408089825 */ /* 0x000fe200078e0206 */
[----:B------:R-:W-:Y:S02]  /*16810*/  @!P0 LEA.HI.X R3, R23, R4, R24, 0x2, P2 ;  /* 0x0000000417038211 */ /* 0x000fe400010f1418 */
[----:B------:R-:W-:Y:S02]  /*16820*/  ISETP.GE.AND P2, PT, R17, c[0x0][0x3c8], PT ;  /* 0x0000f20011007a0c */ /* 0x000fe40003f46270 */
[----:B------:R-:W-:Y:S01]  /*16830*/  @!P1 ST.E.64 [R8.64], R42 ;  /* 0x0000002a08009985 */ /* 0x000fe2000c101b08 */
[----:B------:R-:W-:Y:S02]  /*16840*/  @!P4 LEA R6, P6, R21, R0, 0x2 ;  /* 0x000000001506c211 */ /* 0x000fe400078c10ff */
[----:B------:R-:W-:Y:S01]  /*16850*/  ISETP.GE.AND P3, PT, R19, c[0x0][0x3c8], PT ;  /* 0x0000f20013007a0c */ /* 0x000fe20003f66270 */
[----:B------:R1:W-:Y:S01]  /*16860*/  @!P0 ST.E.64 [R2.64], R32 ;  /* 0x0000002002008985 */ /* 0x0003e2000c101b08 */
[----:B------:R-:W-:-:S02]  /*16870*/  ISETP.GE.AND P1, PT, R15, c[0x0][0x3c8], PT ;  /* 0x0000f2000f007a0c */ /* 0x000fc40003f26270 */
[----:B------:R-:W-:Y:S02]  /*16880*/  ISETP.GE.AND P0, PT, R13, c[0x0][0x3c8], PT ;  /* 0x0000f2000d007a0c */ /* 0x000fe40003f06270 */
[----:B------:R-:W-:-:S05]  /*16890*/  @!P4 LEA.HI.X R7, R21, R4, R22, 0x2, P6 ;  /* 0x000000041507c211 */ /* 0x000fca00030f1416 */
[----:B------:R2:W-:Y:S01]  /*168a0*/  @!P4 ST.E.64 [R6.64], R34 ;  /* 0x000000220600c985 */ /* 0x0005e2000c101b08 */
[CC--:B-1----:R-:W-:Y:S02]  /*168b0*/  @!P5 LEA R2, P6, R10.reuse, R0.reuse, 0x2 ;  /* 0x000000000a02d211 */ /* 0x0c2fe400078c10ff */
[----:B------:R-:W-:Y:S02]  /*168c0*/  @!P2 LEA R8, P4, R17, R0, 0x2 ;  /* 0x000000001108a211 */ /* 0x000fe400078810ff */
[----:B------:R-:W-:Y:S02]  /*168d0*/  @!P5 LEA.HI.X R3, R10, R4, R11, 0x2, P6 ;  /* 0x000000040a03d211 */ /* 0x000fe400030f140b */
[----:B------:R-:W-:Y:S02]  /*168e0*/  @!P3 LEA R10, P6, R19, R0, 0x2 ;  /* 0x00000000130ab211 */ /* 0x000fe400078c10ff */
[-C--:B------:R-:W-:Y:S01]  /*168f0*/  @!P2 LEA.HI.X R9, R17, R4.reuse, R18, 0x2, P4 ;  /* 0x000000041109a211 */ /* 0x080fe200020f1412 */
[----:B------:R1:W-:Y:S01]  /*16900*/  @!P5 ST.E.64 [R2.64], R36 ;  /* 0x000000240200d985 */ /* 0x0003e2000c101b08 */
[----:B------:R-:W-:-:S02]  /*16910*/  @!P3 LEA.HI.X R11, R19, R4, R20, 0x2, P6 ;  /* 0x00000004130bb211 */ /* 0x000fc400030f1414 */
[----:B--2---:R-:W-:-:S04]  /*16920*/  @!P1 LEA R6, P5, R15, R0, 0x2 ;  /* 0x000000000f069211 */ /* 0x004fc800078a10ff */
[----:B------:R-:W-:Y:S01]  /*16930*/  @!P1 LEA.HI.X R7, R15, R4, R16, 0x2, P5 ;  /* 0x000000040f079211 */ /* 0x000fe200028f1410 */
[----:B------:R2:W-:Y:S04]  /*16940*/  @!P3 ST.E.64 [R10.64], R54 ;  /* 0x000000360a00b985 */ /* 0x0005e8000c101b08 */
[----:B------:R2:W-:Y:S04]  /*16950*/  @!P2 ST.E.64 [R8.64], R50 ;  /* 0x000000320800a985 */ /* 0x0005e8000c101b08 */
[----:B------:R2:W-:Y:S01]  /*16960*/  @!P1 ST.E.64 [R6.64], R38 ;  /* 0x0000002606009985 */ /* 0x0005e2000c101b08 */
[----:B-1----:R-:W-:-:S04]  /*16970*/  @!P0 LEA R2, P4, R13, R0, 0x2 ;  /* 0x000000000d028211 */ /* 0x002fc800078810ff */
[----:B------:R-:W-:-:S05]  /*16980*/  @!P0 LEA.HI.X R3, R13, R4, R14, 0x2, P4 ;  /* 0x000000040d038211 */ /* 0x000fca00020f140e */
[----:B------:R2:W-:Y:S04]  /*16990*/  @!P0 ST.E.64 [R2.64], R26 ;  /* 0x0000001a02008985 */ /* 0x0005e8000c101b08 */
.L_x_375:
[----:B------:R-:W-:Y:S05]  /*169a0*/  BSYNC B0 ;  /* 0x0000000000007941 */ /* 0x000fea0003800000 */
.L_x_374:
[----:B------:R-:W-:Y:S05]  /*169b0*/  BRA.DIV ~URZ, `(.L_x_376) ;  /* 0x000042d27f007947 */ /* 0x000fea000b800000 */
[----:B--2---:R2:W3:Y:S04]  /*169c0*/  SHFL.IDX PT, R4, R5, 0x3, 0x1c1f ;  /* 0x007c1f0005047f89 */ /* 0x0044e800000e0000 */
[----:B-1----:R2:W1:Y:S02]  /*169d0*/  SHFL.IDX PT, R0, R12, 0x3, 0x1c1f ;  /* 0x007c1f000c007f89 */ /* 0x00246400000e0000 */
.L_x_453:
[----:B------:R-:W5:Y:S02]  /*169e0*/  LDL R2, [R1+0x70] ;  /* 0x0000700001027983 */ /* 0x000f640000100800 */
[----:B-----5:R-:W-:-:S13]  /*169f0*/  LOP3.LUT P0, RZ, R2, 0x2, RZ, 0xc0, !PT ;  /* 0x0000000202ff7812 */ /* 0x020fda000780c0ff */
[----:B------:R-:W-:Y:S05]  /*16a00*/  @P0 BRA `(.L_x_364) ;  /* 0x00000f2000000947 */ /* 0x000fea0003800000 */
[----:B------:R-:W5:Y:S04]  /*16a10*/  LDL R6, [R1+0x74] ;  /* 0x0000740001067983 */ /* 0x000f680000100800 */
[----:B--2---:R-:W2:Y:S04]  /*16a20*/  LDL R10, [R1+0x6c] ;  /* 0x00006c00010a7983 */ /* 0x004ea80000100800 */
[----:B----4-:R-:W4:Y:S04]  /*16a30*/  LDL R18, [R1+0x64] ;  /* 0x0000640001127983 */ /* 0x010f280000100800 */
[----:B---3--:R-:W3:Y:S04]  /*16a40*/  LDL R8, [R1+0x68] ;  /* 0x0000680001087983 */ /* 0x008ee80000100800 */
[----:B------:R-:W3:Y:S04]  /*16a50*/  LDL R11, [R1+0xb8] ;  /* 0x0000b800010b7983 */ /* 0x000ee80000100800 */
        /* <DEDUP_REMOVED lines=8> */
[----:B------:R-:W3:Y:S01]  /*16ae0*/  LDL R5, [R1+0x54] ;  /* 0x0000540001057983 */ /* 0x000ee20000100800 */
[----:B-----5:R-:W-:-:S02]  /*16af0*/  ISETP.GE.AND P0, PT, R6, c[0x0][0x3c8], PT ;  /* 0x0000f20006007a0c */ /* 0x020fc40003f06270 */
[----:B--2---:R-:W-:-:S11]  /*16b00*/  ISETP.GE.AND P5, PT, R10, c[0x0][0x3c8], PT ;  /* 0x0000f2000a007a0c */ /* 0x004fd60003fa6270 */
[----:B-1----:R-:W-:Y:S02]  /*16b10*/  @!P0 IMAD.MOV.U32 R2, RZ, RZ, R0 ;  /* 0x000000ffff028224 */ /* 0x002fe400078e0000 */
[----:B------:R-:W-:Y:S01]  /*16b20*/  @!P0 IMAD.MOV.U32 R3, RZ, RZ, R4 ;  /* 0x000000ffff038224 */ /* 0x000fe200078e0004 */
[----:B----4-:R-:W-:-:S03]  /*16b30*/  ISETP.GE.AND P3, PT, R18, c[0x0][0x3c8], PT ;  /* 0x0000f20012007a0c */ /* 0x010fc60003f66270 */
[----:B------:R-:W-:Y:S01]  /*16b40*/  @!P0 IMAD.WIDE R2, R6, 0x4, R2 ;  /* 0x0000000406028825 */ /* 0x000fe200078e0202 */
[----:B---3--:R-:W-:-:S04]  /*16b50*/  ISETP.GE.AND P4, PT, R8, c[0x0][0x3c8], PT ;  /* 0x0000f20008007a0c */ /* 0x008fc80003f86270 */
[----:B------:R1:W-:Y:S01]  /*16b60*/  @!P0 ST.E.64 [R2.64], R30 ;  /* 0x0000001e02008985 */ /* 0x0003e2000c101b08 */
[----:B------:R-:W-:-:S04]  /*16b70*/  @!P5 LEA R6, P0, R10, R0, 0x2 ;  /* 0x000000000a06d211 */ /* 0x000fc800078010ff */
[----:B------:R-:W-:-:S05]  /*16b80*/  @!P5 LEA.HI.X R7, R10, R4, R11, 0x2, P0 ;  /* 0x000000040a07d211 */ /* 0x000fca00000f140b */
[----:B------:R-:W-:Y:S01]  /*16b90*/  @!P5 ST.E.64 [R6.64], R44 ;  /* 0x0000002c0600d985 */ /* 0x000fe2000c101b08 */
[-C--:B------:R-:W-:Y:S02]  /*16ba0*/  @!P3 LEA R10, P5, R18, R0.reuse, 0x2 ;  /* 0x00000000120ab211 */ /* 0x080fe400078a10ff */
[----:B------:R-:W-:Y:S02]  /*16bb0*/  ISETP.GE.AND P2, PT, R16, c[0x0][0x3c8], PT ;  /* 0x0000f20010007a0c */ /* 0x000fe40003f46270 */
[----:B------:R-:W-:Y:S02]  /*16bc0*/  ISETP.GE.AND P1, PT, R14, c[0x0][0x3c8], PT ;  /* 0x0000f2000e007a0c */ /* 0x000fe40003f26270 */
[----:B------:R-:W-:Y:S02]  /*16bd0*/  ISETP.GE.AND P0, PT, R12, c[0x0][0x3c8], PT ;  /* 0x0000f2000c007a0c */ /* 0x000fe40003f06270 */
[----:B-1----:R-:W-:-:S04]  /*16be0*/  @!P4 LEA R2, P6, R8, R0, 0x2 ;  /* 0x000000000802c211 */ /* 0x002fc800078c10ff */
[----:B------:R-:W-:-:S05]  /*16bf0*/  @!P4 LEA.HI.X R3, R8, R4, R9, 0x2, P6 ;  /* 0x000000040803c211 */ /* 0x000fca00030f1409 */
[----:B------:R1:W-:Y:S01]  /*16c00*/  @!P4 ST.E.64 [R2.64], R48 ;  /* 0x000000300200c985 */ /* 0x0003e2000c101b08 */
[----:B------:R-:W-:-:S04]  /*16c10*/  @!P2 LEA R8, P6, R16, R0, 0x2 ;  /* 0x000000001008a211 */ /* 0x000fc800078c10ff */
[----:B------:R-:W-:Y:S02]  /*16c20*/  @!P2 LEA.HI.X R9, R16, R4, R17, 0x2, P6 ;  /* 0x000000041009a211 */ /* 0x000fe400030f1411 */
[----:B-1----:R-:W-:-:S04]  /*16c30*/  P2R R2, PR, RZ, 0x20 ;  /* 0x00000020ff027803 */ /* 0x002fc80000000000 */
[----:B------:R-:W-:Y:S02]  /*16c40*/  ISETP.NE.AND P4, PT, R2, RZ, PT ;  /* 0x000000ff0200720c */ /* 0x000fe40003f85270 */
[----:B------:R-:W-:Y:S02]  /*16c50*/  @!P1 LEA R6, P5, R14, R0, 0x2 ;  /* 0x000000000e069211 */ /* 0x000fe400078a10ff */
[----:B------:R-:W-:Y:S02]  /*16c60*/  @!P3 LEA.HI.X R11, R18, R4, R19, 0x2, P4 ;  /* 0x00000004120bb211 */ /* 0x000fe400020f1413 */
[----:B------:R-:W-:Y:S02]  /*16c70*/  @!P0 LEA R2, P4, R12, R0, 0x2 ;  /* 0x000000000c028211 */ /* 0x000fe400078810ff */
[-C--:B------:R-:W-:Y:S02]  /*16c80*/  @!P1 LEA.HI.X R7, R14, R4.reuse, R15, 0x2, P5 ;  /* 0x000000040e079211 */ /* 0x080fe400028f140f */
[----:B------:R-:W-:Y:S01]  /*16c90*/  @!P0 LEA.HI.X R3, R12, R4, R13, 0x2, P4 ;  /* 0x000000040c038211 */ /* 0x000fe200020f140d */
[----:B------:R1:W-:Y:S04]  /*16ca0*/  @!P3 ST.E.64 [R10.64], R62 ;  /* 0x0000003e0a00b985 */ /* 0x0003e8000c101b08 */
[----:B------:R1:W-:Y:S04]  /*16cb0*/  @!P2 ST.E.64 [R8.64], R60 ;  /* 0x0000003c0800a985 */ /* 0x0003e8000c101b08 */
[----:B------:R1:W-:Y:S04]  /*16cc0*/  @!P1 ST.E.64 [R6.64], R52 ;  /* 0x0000003406009985 */ /* 0x0003e8000c101b08 */
[----:B------:R1:W-:Y:S01]  /*16cd0*/  @!P0 ST.E.64 [R2.64], R40 ;  /* 0x0000002802008985 */ /* 0x0003e2000c101b08 */
[----:B------:R-:W-:-:S13]  /*16ce0*/  ISETP.GE.AND P0, PT, R5, c[0x0][0x3c8], PT ;  /* 0x0000f20005007a0c */ /* 0x000fda0003f06270 */
[----:B------:R-:W-:Y:S05]  /*16cf0*/  @P0 BRA `(.L_x_364) ;  /* 0x00000c3000000947 */ /* 0x000fea0003800000 */
[----:B------:R-:W2:Y:S01]  /*16d00*/  LDL R12, [R1+0xa0] ;  /* 0x0000a000010c7983 */ /* 0x000ea20000100800 */
[----:B-1----:R-:W-:-:S04]  /*16d10*/  LEA R2, P0, R5, R0, 0x2 ;  /* 0x0000000005027211 */ /* 0x002fc800078010ff */
[----:B--2---:R-:W-:-:S05]  /*16d20*/  LEA.HI.X R3, R5, R4, R12, 0x2, P0 ;  /* 0x0000000405037211 */ /* 0x004fca00000f140c */
[----:B------:R1:W-:Y:S01]  /*16d30*/  ST.E.64 [R2.64], R28 ;  /* 0x0000001c02007985 */ /* 0x0003e2000c101b08 */
[----:B------:R-:W-:Y:S05]  /*16d40*/  BRA `(.L_x_364) ;  /* 0x00000be000007947 */ /* 0x000fea0003800000 */
.L_x_349:
[----:B------:R-:W2:Y:S04]  /*16d50*/  LDL.LU R0, [R1+0x48] ;  /* 0x0000480001007983 */ /* 0x000ea80000300800 */
[----:B------:R-:W3:Y:S01]  /*16d60*/  LDL.LU R7, [R1+0x4c] ;  /* 0x00004c0001077983 */ /* 0x000ee20000300800 */
[----:B------:R-:W-:Y:S02]  /*16d70*/  ISETP.NE.U32.AND P0, PT, RZ, c[0x0][0x508], PT ;  /* 0x00014200ff007a0c */ /* 0x000fe40003f05070 */
[----:B------:R-:W-:Y:S01]  /*16d80*/  ISETP.NE.U32.AND P3, PT, RZ, c[0x0][0x500], PT ;  /* 0x00014000ff007a0c */ /* 0x000fe20003f65070 */
[----:B------:R-:W4:Y:S01]  /*16d90*/  LDL.LU R6, [R1+0x7c] ;  /* 0x00007c0001067983 */ /* 0x000f220000300800 */
[----:B------:R-:W-:Y:S01]  /*16da0*/  ISETP.NE.AND.EX P2, PT, RZ, c[0x0][0x50c], PT, P0 ;  /* 0x00014300ff007a0c */ /* 0x000fe20003f45300 */
[----:B------:R-:W-:Y:S01]  /*16db0*/  IMAD.MOV.U32 R19, RZ, RZ, c[0x0][0x388] ;  /* 0x0000e200ff137624 */ /* 0x000fe200078e00ff */
[----:B------:R-:W-:-:S02]  /*16dc0*/  ISETP.NE.AND.EX P3, PT, RZ, c[0x0][0x504], PT, P3 ;  /* 0x00014100ff007a0c */ /* 0x000fc40003f65330 */
[----:B--2---:R-:W-:-:S09]  /*16dd0*/  IADD3 R2, P1, R0, c[0x0][0x500], RZ ;  /* 0x0001400000027a10 */ /* 0x004fd20007f3e0ff */
[----:B------:R-:W-:Y:S01]  /*16de0*/  @P2 IADD3 R4, P0, R0, c[0x0][0x508], RZ ;  /* 0x0001420000042a10 */ /* 0x000fe20007f1e0ff */
[----:B------:R-:W-:Y:S01]  /*16df0*/  IMAD.MOV.U32 R0, RZ, RZ, RZ ;  /* 0x000000ffff007224 */ /* 0x000fe200078e00ff */
        /* <DEDUP_REMOVED lines=8> */
[----:B-1----:R1:W2:Y:S04]  /*16e80*/  LDG.E R4, [R2.64] ;  /* 0x0000000802047981 */ /* 0x0022a8000c1e1900 */
[----:B-1----:R-:W2:Y:S02]  /*16e90*/  LDG.E R2, [R2.64+0x4] ;  /* 0x0000040802027981 */ /* 0x002ea4000c1e1900 */
[----:B--2--5:R-:W-:Y:S02]  /*16ea0*/  IADD3 R19, -R4, R2, RZ ;  /* 0x0000000204137210 */ /* 0x024fe40007ffe1ff */
.L_x_377:
        /* <DEDUP_REMOVED lines=31> */
[----:B------:R-:W-:-:S04]  /*170a0*/  IMAD.WIDE.U32 R6, R6, R8, RZ ;  /* 0x0000000806067225 */ /* 0x000fc800078e00ff */
[----:B------:R-:W-:Y:S01]  /*170b0*/  IMAD.IADD R11, R7, 0x1, R11 ;  /* 0x00000001070b7824 */ /* 0x000fe200078e020b */
[----:B------:R-:W-:Y:S01]  /*170c0*/  IADD3 R7, R5, R10, RZ ;  /* 0x0000000a05077210 */ /* 0x000fe20007ffe0ff */
[----:B------:R-:W-:-:S05]  /*170d0*/  @P0 IMAD.HI.U32 R20, R16, c[0x0][0x4ec], RZ ;  /* 0x00013b0010140a27 */ /* 0x000fca00078e00ff */
[----:B------:R-:W-:Y:S02]  /*170e0*/  @P0 SHF.R.U32.HI R2, RZ, c[0x0][0x4f0], R20 ;  /* 0x00013c00ff020a19 */ /* 0x000fe40000011614 */
[----:B------:R-:W-:-:S03]  /*170f0*/  IADD3 R20, P1, P0, R4, R6, R0 ;  /* 0x0000000604147210 */ /* 0x000fc6000783e000 */
[----:B------:R-:W-:Y:S01]  /*17100*/  IMAD.MOV R6, RZ, RZ, -R2 ;  /* 0x000000ffff067224 */ /* 0x000fe200078e0a02 */
[----:B------:R-:W-:Y:S02]  /*17110*/  IADD3.X R11, R7, R11, R17, P1, P0 ;  /* 0x0000000b070b7210 */ /* 0x000fe40000fe0411 */
[----:B--2---:R-:W-:-:S05]  /*17120*/  SEL R3, R22, RZ, P2 ;  /* 0x000000ff16037207 */ /* 0x004fca0001000000 */
[-C--:B-----5:R-:W-:Y:S02]  /*17130*/  IMAD R10, R15, R3.reuse, RZ ;  /* 0x000000030f0a7224 */ /* 0x0a0fe400078e02ff */
[----:B------:R-:W-:-:S04]  /*17140*/  IMAD.WIDE.U32 R4, R14, R3, RZ ;  /* 0x000000030e047225 */ /* 0x000fc800078e00ff */
[----:B------:R-:W-:Y:S01]  /*17150*/  IMAD R3, R6, c[0x0][0x4e8], R16 ;  /* 0x00013a0006037a24 */ /* 0x000fe200078e0210 */
[----:B------:R-:W-:Y:S02]  /*17160*/  IADD3 R7, R5, R10, RZ ;  /* 0x0000000a05077210 */ /* 0x000fe40007ffe0ff */
[----:B------:R-:W-:Y:S02]  /*17170*/  IADD3 R4, P1, P0, R2, R20, R4 ;  /* 0x0000001402047210 */ /* 0x000fe4000783e004 */
[----:B------:R-:W-:Y:S01]  /*17180*/  SHF.R.S32.HI R5, RZ, 0x1f, R2 ;  /* 0x0000001fff057819 */ /* 0x000fe20000011402 */
[----:B------:R-:W-:Y:S01]  /*17190*/  IMAD R2, R13, R3, RZ ;  /* 0x000000030d027224 */ /* 0x000fe200078e02ff */
[----:B------:R-:W-:Y:S02]  /*171a0*/  SHF.R.S32.HI R6, RZ, 0x1f, R3 ;  /* 0x0000001fff067819 */ /* 0x000fe40000011403 */
[----:B------:R-:W-:Y:S01]  /*171b0*/  IADD3.X R5, R5, R11, R7, P1, P0 ;  /* 0x0000000b05057210 */ /* 0x000fe20000fe0407 */
[----:B------:R-:W-:-:S02]  /*171c0*/  IMAD.MOV.U32 R7, RZ, RZ, c[0x0][0x4a8] ;  /* 0x00012a00ff077624 */ /* 0x000fc400078e00ff */
[C---:B------:R-:W-:Y:S02]  /*171d0*/  IMAD R6, R12.reuse, R6, R2 ;  /* 0x000000060c067224 */ /* 0x040fe400078e0202 */
        /* <DEDUP_REMOVED lines=9> */
.L_x_379:
[----:B------:R-:W-:Y:S05]  /*17270*/  BSYNC B0 ;  /* 0x0000000000007941 */ /* 0x000fea0003800000 */
.L_x_378:
[----:B------:R-:W-:-:S13]  /*17280*/  ISETP.GT.AND P0, PT, R18, 0x1, PT ;  /* 0x000000011200780c */ /* 0x000fda0003f04270 */
[----:B------:R-:W-:Y:S05]  /*17290*/  @P0 BRA `(.L_x_364) ;  /* 0x0000069000000947 */ /* 0x000fea0003800000 */
[----:B------:R-:W2:Y:S01]  /*172a0*/  LDL.LU R10, [R1+0x2c] ;  /* 0x00002c00010a7983 */ /* 0x000ea20000300800 */
[----:B-1----:R-:W-:Y:S01]  /*172b0*/  MOV R2, c[0x0][0x4e8] ;  /* 0x00013a0000027a02 */ /* 0x002fe20000000f00 */
[----:B------:R-:W-:Y:S01]  /*172c0*/  IMAD R4, R17, c[0x0][0x3a0], RZ ;  /* 0x0000e80011047a24 */ /* 0x000fe200078e02ff */
[----:B------:R-:W-:Y:S01]  /*172d0*/  ISETP.GE.AND P2, PT, R244, c[0x0][0x3c8], PT ;  /* 0x0000f200f4007a0c */ /* 0x000fe20003f46270 */
[----:B------:R-:W1:Y:S01]  /*172e0*/  S2R R12, SR_TID.X ;  /* 0x00000000000c7919 */ /* 0x000e620000002100 */
[----:B------:R-:W-:Y:S01]  /*172f0*/  ISETP.NE.AND P0, PT, R2, 0x1, PT ;  /* 0x000000010200780c */ /* 0x000fe20003f05270 */
[----:B------:R-:W-:-:S04]  /*17300*/  IMAD.WIDE.U32 R2, R0, c[0x0][0x3a0], RZ ;  /* 0x0000e80000027a25 */ /* 0x000fc800078e00ff */
[----:B------:R-:W-:Y:S02]  /*17310*/  IMAD R0, R0, c[0x0][0x3a4], R4 ;  /* 0x0000e90000007a24 */ /* 0x000fe400078e0204 */
[----:B------:R-:W-:-:S03]  /*17320*/  IMAD R5, R21, c[0x0][0x3f0], RZ ;  /* 0x0000fc0015057a24 */ /* 0x000fc600078e02ff */
[----:B------:R-:W-:Y:S01]  /*17330*/  IADD3 R3, R3, R0, RZ ;  /* 0x0000000003037210 */ /* 0x000fe20007ffe0ff */
[----:B------:R-:W-:-:S04]  /*17340*/  IMAD R7, R9, c[0x0][0x3f4], R5 ;  /* 0x0000fd0009077a24 */ /* 0x000fc800078e0205 */
[----:B------:R-:W-:-:S04]  /*17350*/  IMAD.WIDE.U32 R2, R8, c[0x0][0x3e8], R2 ;  /* 0x0000fa0008027a25 */ /* 0x000fc800078e0002 */
[----:B------:R-:W-:-:S04]  /*17360*/  IMAD R3, R8, c[0x0][0x3ec], R3 ;  /* 0x0000fb0008037a24 */ /* 0x000fc800078e0203 */
[----:B------:R-:W-:Y:S01]  /*17370*/  IMAD.WIDE.U32 R2, R9, c[0x0][0x3f0], R2 ;  /* 0x0000fc0009027a25 */ /* 0x000fe200078e0002 */
[----:B-1----:R-:W-:-:S04]  /*17380*/  SHF.R.S32.HI R11, RZ, 0x1f, R12 ;  /* 0x0000001fff0b7819 */ /* 0x002fc8000001140c */
[----:B------:R-:W-:Y:S02]  /*17390*/  IADD3 R3, R3, R7, RZ ;  /* 0x0000000703037210 */ /* 0x000fe40007ffe0ff */
[----:B------:R-:W-:-:S04]  /*173a0*/  LEA.HI R11, R11, R12, RZ, 0x3 ;  /* 0x0000000c0b0b7211 */ /* 0x000fc800078f18ff */
[----:B------:R-:W-:Y:S02]  /*173b0*/  SHF.R.S32.HI R11, RZ, 0x3, R11 ;  /* 0x00000003ff0b7819 */ /* 0x000fe4000001140b */
[----:B--2---:R-:W-:-:S04]  /*173c0*/  LEA R4, R10, R251, 0x7 ;  /* 0x000000fb0a047211 */ /* 0x004fc800078e38ff */
[----:B------:R-:W-:Y:S01]  /*173d0*/  MOV R0, R4 ;  /* 0x0000000400007202 */ /* 0x000fe20000000f00 */
[----:B------:R-:W-:-:S05]  /*173e0*/  @P0 IMAD.HI.U32 R6, R4, c[0x0][0x4ec], RZ ;  /* 0x00013b0004060a27 */ /* 0x000fca00078e00ff */
[----:B------:R-:W-:-:S04]  /*173f0*/  @P0 SHF.R.U32.HI R0, RZ, c[0x0][0x4f0], R6 ;  /* 0x00013c00ff000a19 */ /* 0x000fc80000011606 */
[----:B------:R-:W-:Y:S01]  /*17400*/  SHF.R.S32.HI R6, RZ, 0x1f, R0 ;  /* 0x0000001fff067819 */ /* 0x000fe20000011400 */
[C---:B------:R-:W-:Y:S01]  /*17410*/  IMAD.WIDE.U32 R2, R0.reuse, c[0x0][0x3e0], R2 ;  /* 0x0000f80000027a25 */ /* 0x040fe200078e0002 */
[----:B------:R-:W-:-:S03]  /*17420*/  IADD3 R5, -R0, RZ, RZ ;  /* 0x000000ff00057210 */ /* 0x000fc60007ffe1ff */
[----:B------:R-:W-:Y:S02]  /*17430*/  IMAD R6, R6, c[0x0][0x3e0], RZ ;  /* 0x0000f80006067a24 */ /* 0x000fe400078e02ff */
[----:B------:R-:W-:Y:S02]  /*17440*/  IMAD R4, R5, c[0x0][0x4e8], R4 ;  /* 0x00013a0005047a24 */ /* 0x000fe400078e0204 */
[----:B------:R-:W-:-:S03]  /*17450*/  IMAD R6, R0, c[0x0][0x3e4], R6 ;  /* 0x0000f90000067a24 */ /* 0x000fc600078e0206 */
[----:B------:R-:W-:Y:S02]  /*17460*/  SHF.R.S32.HI R0, RZ, 0x1f, R4 ;  /* 0x0000001fff007819 */ /* 0x000fe40000011404 */
[----:B------:R-:W-:-:S03]  /*17470*/  IADD3 R3, R3, R6, RZ ;  /* 0x0000000603037210 */ /* 0x000fc60007ffe0ff */
[----:B------:R-:W-:Y:S02]  /*17480*/  IMAD R0, R0, c[0x0][0x3d8], RZ ;  /* 0x0000f60000007a24 */ /* 0x000fe400078e02ff */
[----:B------:R-:W-:-:S04]  /*17490*/  IMAD.WIDE.U32 R2, R4, c[0x0][0x3d8], R2 ;  /* 0x0000f60004027a25 */ /* 0x000fc800078e0002 */
[----:B------:R-:W-:Y:S01]  /*174a0*/  IMAD R4, R4, c[0x0][0x3dc], R0 ;  /* 0x0000f70004047a24 */ /* 0x000fe200078e0200 */
[----:B------:R-:W-:Y:S02]  /*174b0*/  LEA R6, P0, R2, c[0x0][0x380], 0x1 ;  /* 0x0000e00002067a11 */ /* 0x000fe400078008ff */
[----:B------:R-:W-:Y:S02]  /*174c0*/  LEA R0, R10, R11, 0x7 ;  /* 0x0000000b0a007211 */ /* 0x000fe400078e38ff */
[----:B------:R-:W-:-:S04]  /*174d0*/  IADD3 R4, R3, R4, RZ ;  /* 0x0000000403047210 */ /* 0x000fc80007ffe0ff */
[----:B------:R-:W-:Y:S01]  /*174e0*/  LEA.HI.X R5, R2, c[0x0][0x384], R4, 0x1, P0 ;  /* 0x0000e10002057a11 */ /* 0x000fe200000f0c04 */
[----:B------:R-:W-:Y:S05]  /*174f0*/  BRA.DIV ~URZ, `(.L_x_380) ;  /* 0x000038627f007947 */ /* 0x000fea000b800000 */
[----:B------:R1:W2:Y:S02]  /*17500*/  SHFL.IDX PT, R7, R5, RZ, 0x181f ;  /* 0x00181fff05077589 */ /* 0x0002a400000e0000 */
.L_x_454:
[----:B------:R-:W-:Y:S05]  /*17510*/  BRA.DIV ~URZ, `(.L_x_381) ;  /* 0x000038b27f007947 */ /* 0x000fea000b800000 */
[----:B------:R3:W4:Y:S02]  /*17520*/  SHFL.IDX PT, R2, R6, RZ, 0x181f ;  /* 0x00181fff06027589 */ /* 0x00072400000e0000 */
.L_x_455:
[----:B------:R-:W-:-:S05]  /*17530*/  IMAD R4, R19, c[0x0][0x4e8], RZ ;  /* 0x00013a0013047a24 */ /* 0x000fca00078e02ff */
[----:B------:R-:W-:-:S13]  /*17540*/  ISETP.GE.OR P0, PT, R0, R4, P2 ;  /* 0x000000040000720c */ /* 0x000fda0001706670 */
[----:B----4-:R-:W-:-:S04]  /*17550*/  @!P0 LEA R2, P1, R244, R2, 0x1 ;  /* 0x00000002f4028211 */ /* 0x010fc800078208ff */
[----:B--2---:R-:W-:-:S05]  /*17560*/  @!P0 LEA.HI.X R3, R244, R7, R245, 0x1, P1 ;  /* 0x00000007f4038211 */ /* 0x004fca00008f0cf5 */
[----:B------:R2:W-:Y:S01]  /*17570*/  @!P0 ST.E.128 [R2.64], RZ ;  /* 0x000000ff02008985 */ /* 0x0005e2000c101d08 */
[----:B------:R-:W-:Y:S05]  /*17580*/  BRA.DIV ~URZ, `(.L_x_382) ;  /* 0x000038b27f007947 */ /* 0x000fea000b800000 */
[----:B------:R4:W1:Y:S04]  /*17590*/  SHFL.IDX PT, R7, R5, 0x1, 0x181f ;  /* 0x00381f0005077f89 */ /* 0x00086800000e0000 */
[----:B--2---:R4:W2:Y:S02]  /*175a0*/  SHFL.IDX PT, R2, R6, 0x1, 0x181f ;  /* 0x00381f0006027f89 */ /* 0x0048a400000e0000 */
.L_x_456:
[----:B------:R-:W-:-:S04]  /*175b0*/  IADD3 R3, R0, 0x10, RZ ;  /* 0x0000001000037810 */ /* 0x000fc80007ffe0ff */
[----:B------:R-:W-:-:S13]  /*175c0*/  ISETP.GE.OR P0, PT, R3, R4, P2 ;  /* 0x000000040300720c */ /* 0x000fda0001706670 */
[----:B--2---:R-:W-:-:S04]  /*175d0*/  @!P0 LEA R2, P1, R244, R2, 0x1 ;  /* 0x00000002f4028211 */ /* 0x004fc800078208ff */
[----:B-1----:R-:W-:-:S05]  /*175e0*/  @!P0 LEA.HI.X R3, R244, R7, R245, 0x1, P1 ;  /* 0x00000007f4038211 */ /* 0x002fca00008f0cf5 */
[----:B------:R1:W-:Y:S01]  /*175f0*/  @!P0 ST.E.128 [R2.64], RZ ;  /* 0x000000ff02008985 */ /* 0x0003e2000c101d08 */
[----:B------:R-:W-:Y:S05]  /*17600*/  BRA.DIV ~URZ, `(.L_x_383) ;  /* 0x000039027f007947 */ /* 0x000fea000b800000 */
[----:B------:R2:W1:Y:S02]  /*17610*/  SHFL.IDX PT, R7, R5, 0x2, 0x181f ;  /* 0x00581f0005077f89 */ /* 0x00046400000e0000 */
.L_x_457:
[----:B------:R-:W-:Y:S05]  /*17620*/  BRA.DIV ~URZ, `(.L_x_384) ;  /* 0x000039527f007947 */ /* 0x000fea000b800000 */
[----:B-1----:R1:W2:Y:S02]  /*17630*/  SHFL.IDX PT, R2, R6, 0x2, 0x181f ;  /* 0x00581f0006027f89 */ /* 0x0022a400000e0000 */
.L_x_458:
[----:B------:R-:W-:-:S04]  /*17640*/  IADD3 R3, R0, 0x20, RZ ;  /* 0x0000002000037810 */ /* 0x000fc80007ffe0ff */
[----:B------:R-:W-:-:S13]  /*17650*/  ISETP.GE.OR P0, PT, R3, R4, P2 ;  /* 0x000000040300720c */ /* 0x000fda0001706670 */
[----:B--2---:R-:W-:-:S04]  /*17660*/  @!P0 LEA R2, P1, R244, R2, 0x1 ;  /* 0x00000002f4028211 */ /* 0x004fc800078208ff */
[----:B------:R-:W-:-:S05]  /*17670*/  @!P0 LEA.HI.X R3, R244, R7, R245, 0x1, P1 ;  /* 0x00000007f4038211 */ /* 0x000fca00008f0cf5 */
[----:B------:R2:W-:Y:S01]  /*17680*/  @!P0 ST.E.128 [R2.64], RZ ;  /* 0x000000ff02008985 */ /* 0x0005e2000c101d08 */
[----:B------:R-:W-:Y:S05]  /*17690*/  BRA.DIV ~URZ, `(.L_x_385) ;  /* 0x000039527f007947 */ /* 0x000fea000b800000 */
[----:B------:R1:W2:Y:S04]  /*176a0*/  SHFL.IDX PT, R7, R5, 0x3, 0x181f ;  /* 0x00781f0005077f89 */ /* 0x0002a800000e0000 */
[----:B--2---:R1:W2:Y:S02]  /*176b0*/  SHFL.IDX PT, R2, R6, 0x3, 0x181f ;  /* 0x00781f0006027f89 */ /* 0x0042a400000e0000 */
.L_x_459:
[----:B------:R-:W-:-:S04]  /*176c0*/  IADD3 R3, R0, 0x30, RZ ;  /* 0x0000003000037810 */ /* 0x000fc80007ffe0ff */
[----:B------:R-:W-:-:S13]  /*176d0*/  ISETP.GE.OR P0, PT, R3, R4, P2 ;  /* 0x000000040300720c */ /* 0x000fda0001706670 */
[----:B--2---:R-:W-:-:S04]  /*176e0*/  @!P0 LEA R2, P1, R244, R2, 0x1 ;  /* 0x00000002f4028211 */ /* 0x004fc800078208ff */
[----:B------:R-:W-:-:S05]  /*176f0*/  @!P0 LEA.HI.X R3, R244, R7, R245, 0x1, P1 ;  /* 0x00000007f4038211 */ /* 0x000fca00008f0cf5 */
[----:B------:R2:W-:Y:S01]  /*17700*/  @!P0 ST.E.128 [R2.64], RZ ;  /* 0x000000ff02008985 */ /* 0x0005e2000c101d08 */
[----:B------:R-:W-:Y:S05]  /*17710*/  BRA.DIV ~URZ, `(.L_x_386) ;  /* 0x000039a27f007947 */ /* 0x000fea000b800000 */
[----:B------:R1:W2:Y:S02]  /*17720*/  SHFL.IDX PT, R7, R5, 0x4, 0x181f ;  /* 0x00981f0005077f89 */ /* 0x0002a400000e0000 */
.L_x_460:
[----:B------:R-:W-:Y:S05]  /*17730*/  BRA.DIV ~URZ, `(.L_x_387) ;  /* 0x000039f27f007947 */ /* 0x000fea000b800000 */
[----:B--2---:R2:W1:Y:S02]  /*17740*/  SHFL.IDX PT, R2, R6, 0x4, 0x181f ;  /* 0x00981f0006027f89 */ /* 0x00446400000e0000 */
.L_x_461:
[----:B------:R-:W-:-:S04]  /*17750*/  IADD3 R3, R0, 0x40, RZ ;  /* 0x0000004000037810 */ /* 0x000fc80007ffe0ff */
[----:B------:R-:W-:-:S13]  /*17760*/  ISETP.GE.OR P0, PT, R3, R4, P2 ;  /* 0x000000040300720c */ /* 0x000fda0001706670 */
[----:B-1----:R-:W-:-:S04]  /*17770*/  @!P0 LEA R2, P1, R244, R2, 0x1 ;  /* 0x00000002f4028211 */ /* 0x002fc800078208ff */
[----:B------:R-:W-:-:S05]  /*17780*/  @!P0 LEA.HI.X R3, R244, R7, R245, 0x1, P1 ;  /* 0x00000007f4038211 */ /* 0x000fca00008f0cf5 */
[----:B------:R1:W-:Y:S01]  /*17790*/  @!P0 ST.E.128 [R2.64], RZ ;  /* 0x000000ff02008985 */ /* 0x0003e2000c101d08 */
[----:B------:R-:W-:Y:S05]  /*177a0*/  BRA.DIV ~URZ, `(.L_x_388) ;  /* 0x000039f27f007947 */ /* 0x000fea000b800000 */
[----:B------:R1:W2:Y:S04]  /*177b0*/  SHFL.IDX PT, R7, R5, 0x5, 0x181f ;  /* 0x00b81f0005077f89 */ /* 0x0002a800000e0000 */
[----:B-1----:R1:W3:Y:S02]  /*177c0*/  SHFL.IDX PT, R2, R6, 0x5, 0x181f ;  /* 0x00b81f0006027f89 */ /* 0x0022e400000e0000 */
.L_x_462:
[----:B------:R-:W-:-:S04]  /*177d0*/  IADD3 R3, R0, 0x50, RZ ;  /* 0x0000005000037810 */ /* 0x000fc80007ffe0ff */
[----:B------:R-:W-:-:S13]  /*177e0*/  ISETP.GE.OR P0, PT, R3, R4, P2 ;  /* 0x000000040300720c */ /* 0x000fda0001706670 */
[----:B---3--:R-:W-:-:S04]  /*177f0*/  @!P0 LEA R2, P1, R244, R2, 0x1 ;  /* 0x00000002f4028211 */ /* 0x008fc800078208ff */
[----:B--2---:R-:W-:-:S05]  /*17800*/  @!P0 LEA.HI.X R3, R244, R7, R245, 0x1, P1 ;  /* 0x00000007f4038211 */ /* 0x004fca00008f0cf5 */
[----:B------:R2:W-:Y:S01]  /*17810*/  @!P0 ST.E.128 [R2.64], RZ ;  /* 0x000000ff02008985 */ /* 0x0005e2000c101d08 */
[----:B------:R-:W-:Y:S05]  /*17820*/  BRA.DIV ~URZ, `(.L_x_389) ;  /* 0x00003a427f007947 */ /* 0x000fea000b800000 */
[----:B------:R3:W1:Y:S02]  /*17830*/  SHFL.IDX PT, R7, R5, 0x6, 0x181f ;  /* 0x00d81f0005077f89 */ /* 0x00066400000e0000 */
.L_x_463:
[----:B------:R-:W-:Y:S05]  /*17840*/  BRA.DIV ~URZ, `(.L_x_390) ;  /* 0x00003a927f007947 */ /* 0x000fea000b800000 */
[----:B--2---:R2:W3:Y:S02]  /*17850*/  SHFL.IDX PT, R2, R6, 0x6, 0x181f ;  /* 0x00d81f0006027f89 */ /* 0x0044e400000e0000 */
.L_x_464:
[----:B------:R-:W-:-:S04]  /*17860*/  IADD3 R3, R0, 0x60, RZ ;  /* 0x0000006000037810 */ /* 0x000fc80007ffe0ff */
[----:B------:R-:W-:-:S13]  /*17870*/  ISETP.GE.OR P0, PT, R3, R4, P2 ;  /* 0x000000040300720c */ /* 0x000fda0001706670 */
[----:B---3--:R-:W-:-:S04]  /*17880*/  @!P0 LEA R2, P1, R244, R2, 0x1 ;  /* 0x00000002f4028211 */ /* 0x008fc800078208ff */
[----:B-1----:R-:W-:-:S05]  /*17890*/  @!P0 LEA.HI.X R3, R244, R7, R245, 0x1, P1 ;  /* 0x00000007f4038211 */ /* 0x002fca00008f0cf5 */
[----:B------:R1:W-:Y:S01]  /*178a0*/  @!P0 ST.E.128 [R2.64], RZ ;  /* 0x000000ff02008985 */ /* 0x0003e2000c101d08 */
[----:B------:R-:W-:Y:S05]  /*178b0*/  BRA.DIV ~URZ, `(.L_x_391) ;  /* 0x00003a927f007947 */ /* 0x000fea000b800000 */
[----:B----4-:R-:W3:Y:S04]  /*178c0*/  SHFL.IDX PT, R5, R5, 0x7, 0x181f ;  /* 0x00f81f0005057f89 */ /* 0x010ee800000e0000 */
[----:B-1----:R1:W4:Y:S02]  /*178d0*/  SHFL.IDX PT, R2, R6, 0x7, 0x181f ;  /* 0x00f81f0006027f89 */ /* 0x00232400000e0000 */
.L_x_465:
[----:B------:R-:W-:-:S04]  /*178e0*/  IADD3 R0, R0, 0x70, RZ ;  /* 0x0000007000007810 */ /* 0x000fc80007ffe0ff */
[----:B------:R-:W-:-:S13]  /*178f0*/  ISETP.GE.OR P0, PT, R0, R4, P2 ;  /* 0x000000040000720c */ /* 0x000fda0001706670 */
[----:B----4-:R-:W-:-:S04]  /*17900*/  @!P0 LEA R2, P1, R244, R2, 0x1 ;  /* 0x00000002f4028211 */ /* 0x010fc800078208ff */
[----:B---3--:R-:W-:-:S05]  /*17910*/  @!P0 LEA.HI.X R3, R244, R5, R245, 0x1, P1 ;  /* 0x00000005f4038211 */ /* 0x008fca00008f0cf5 */
[----:B------:R3:W-:Y:S04]  /*17920*/  @!P0 ST.E.128 [R2.64], RZ ;  /* 0x000000ff02008985 */ /* 0x0007e8000c101d08 */
.L_x_364:
[----:B------:R-:W-:Y:S05]  /*17930*/  BSYNC B1 ;  /* 0x0000000000017941 */ /* 0x000fea0003800000 */
.L_x_348:
        /* <DEDUP_REMOVED lines=15> */
.L_x_466:
[----:B------:R-:W-:Y:S05]  /*17a30*/  BRA.DIV ~URZ, `(.L_x_394) ;  /* 0x00003a527f007947 */ /* 0x000fea000b800000 */
[----:B------:R3:W1:Y:S02]  /*17a40*/  SHFL.IDX PT, R8, R46, 0x1, 0x1f ;  /* 0x00201f002e087f89 */ /* 0x00066400000e0000 */
.L_x_467:
[----:B------:R-:W5:Y:S01]  /*17a50*/  LDL R0, [R1+0x34] ;  /* 0x0000340001007983 */ /* 0x000f620000100800 */
[----:B------:R-:W-:Y:S02]  /*17a60*/  IMAD.MOV.U32 R6, RZ, RZ, RZ ;  /* 0x000000ffff067224 */ /* 0x000fe400078e00ff */
[----:B-----5:R-:W-:-:S05]  /*17a70*/  IMAD.IADD R0, R0, 0x1, R13 ;  /* 0x0000000100007824 */ /* 0x020fca00078e020d */
[----:B------:R-:W-:-:S13]  /*17a80*/  ISETP.GE.OR P0, PT, R0, c[0x0][0x53c], !P6 ;  /* 0x00014f0000007a0c */ /* 0x000fda0007706670 */
[----:B------:R-:W-:Y:S01]  /*17a90*/  @!P0 MOV R2, 0x4 ;  /* 0x0000000400028802 */ /* 0x000fe20000000f00 */
[----:B------:R-:W-:-:S04]  /*17aa0*/  @!P0 IMAD.MOV.U32 R4, RZ, RZ, 0x4 ;  /* 0x00000004ff048424 */ /* 0x000fc800078e00ff */
[----:B------:R-:W-:-:S04]  /*17ab0*/  @!P0 IMAD.WIDE R4, R0, R4, c[0x0][0x580] ;  /* 0x0001600000048625 */ /* 0x000fc800078e0204 */
[----:B----4-:R-:W-:Y:S01]  /*17ac0*/  @!P0 IMAD.WIDE R2, R0, R2, c[0x0][0x578] ;  /* 0x00015e0000028625 */ /* 0x010fe200078e0202 */
        /* <DEDUP_REMOVED lines=11> */
.L_x_468:
        /* <DEDUP_REMOVED lines=16> */
.L_x_469:
[----:B----4-:R-:W-:Y:S01]  /*17c80*/  IMAD R0, R0, c[0x0][0x538], RZ ;  /* 0x00014e0000007a24 */ /* 0x010fe200078e02ff */
[----:B------:R-:W-:Y:S04]  /*17c90*/  BSSY B1, `(.L_x_397) ;  /* 0x0000084000017945 */ /* 0x000fe80003800000 */
[----:B-1----:R-:W-:-:S04]  /*17ca0*/  IADD3 R8, R0, R8, RZ ;  /* 0x0000000800087210 */ /* 0x002fc80007ffe0ff */
[----:B--2---:R-:W-:-:S13]  /*17cb0*/  ISETP.GT.AND P0, PT, R8, R9, PT ;  /* 0x000000090800720c */ /* 0x004fda0003f04270 */
[----:B------:R-:W-:Y:S05]  /*17cc0*/  @P0 BRA `(.L_x_398) ;  /* 0x0000025000000947 */ /* 0x000fea0003800000 */
.L_x_402:
        /* <DEDUP_REMOVED lines=8> */
[----:B---3--:R-:W-:Y:S02]  /*17d50*/  @!P0 MOV R4, 0x4 ;  /* 0x0000000400048802 */ /* 0x008fe40000000f00 */
[----:B------:R-:W-:-:S03]  /*17d60*/  @!P0 MOV R2, 0x4 ;  /* 0x0000000400028802 */ /* 0x000fc60000000f00 */
[----:B------:R-:W-:-:S04]  /*17d70*/  @!P0 IMAD.WIDE R4, R0, R4, c[0x0][0x580] ;  /* 0x0001600000048625 */ /* 0x000fc800078e0204 */
[----:B------:R-:W-:Y:S01]  /*17d80*/  @!P0 IMAD.WIDE R2, R0, R2, c[0x0][0x578] ;  /* 0x00015e0000028625 */ /* 0x000fe200078e0202 */
[----:B------:R-:W2:Y:S04]  /*17d90*/  @!P0 LDG.E R6, [R4.64] ;  /* 0x0000000804068981 */ /* 0x000ea8000c1e1900 */
[----:B------:R-:W2:Y:S02]  /*17da0*/  @!P0 LDG.E R7, [R2.64] ;  /* 0x0000000802078981 */ /* 0x000ea4000c1e1900 */
[----:B--2---:R-:W-:Y:S01]  /*17db0*/  IMAD R0, R7, R6, RZ ;  /* 0x0000000607007224 */ /* 0x004fe200078e02ff */
[----:B------:R-:W-:Y:S05]  /*17dc0*/  BRA.DIV ~URZ, `(.L_x_400) ;  /* 0x000039227f007947 */ /* 0x000fea000b800000 */
[----:B------:R1:W2:Y:S02]  /*17dd0*/  SHFL.UP PT, R2, R0, 0x1, RZ ;  /* 0x0420000000027989 */ /* 0x0002a400000e00ff */
.L_x_470:
        /* <DEDUP_REMOVED lines=16> */
.L_x_471:
[----:B--2---:R-:W-:-:S05]  /*17ee0*/  IMAD R0, R0, c[0x0][0x538], RZ ;  /* 0x00014e0000007a24 */ /* 0x004fca00078e02ff */
[----:B------:R-:W-:-:S04]  /*17ef0*/  IADD3 R8, R0, R8, RZ ;  /* 0x0000000800087210 */ /* 0x000fc80007ffe0ff */
[----:B------:R-:W-:-:S13]  /*17f00*/  ISETP.GT.AND P0, PT, R8, R9, PT ;  /* 0x000000090800720c */ /* 0x000fda0003f04270 */
[----:B-1----:R-:W-:Y:S05]  /*17f10*/  @!P0 BRA `(.L_x_402) ;  /* 0xfffffdb000008947 */ /* 0x002fea000383ffff */
.L_x_398:
[----:B------:R-:W-:-:S05]  /*17f20*/  IADD3 R11, -R0, R8, RZ ;  /* 0x00000008000b7210 */ /* 0x000fca0007ffe1ff */
[----:B------:R-:W-:-:S05]  /*17f30*/  IMAD R0, R4, c[0x0][0x538], R11 ;  /* 0x00014e0004007a24 */ /* 0x000fca00078e020b */
[----:B------:R-:W-:Y:S01]  /*17f40*/  ISETP.GT.AND P0, PT, R0, R9, PT ;  /* 0x000000090000720c */ /* 0x000fe20003f04270 */
[----:B------:R-:W-:-:S12]  /*17f50*/  BRA.DIV ~URZ, `(.L_x_403) ;  /* 0x000039927f007947 */ /* 0x000fd8000b800000 */
[----:B------:R-:W-:-:S04]  /*17f60*/  VOTE.ANY R0, PT, !P0 ;  /* 0x0000000000007806 */ /* 0x000fc800040e0100 */
.L_x_472:
[----:B------:R1:W2:Y:S01]  /*17f70*/  POPC R10, R0 ;  /* 0x00000000000a7309 */ /* 0x0002a20000000000 */
[----:B------:R-:W-:Y:S05]  /*17f80*/  BRA.DIV ~URZ, `(.L_x_404) ;  /* 0x000039a27f007947 */ /* 0x000fea000b800000 */
[----:B--2---:R2:W4:Y:S04]  /*17f90*/  SHFL.IDX PT, R8, R6, R10, 0x1f ;  /* 0x00001f0a06087589 */ /* 0x00452800000e0000 */
[----:B------:R2:W1:Y:S02]  /*17fa0*/  SHFL.IDX PT, R7, R7, R10, 0x1f ;  /* 0x00001f0a07077589 */ /* 0x00046400000e0000 */
.L_x_473:
[----:B------:R-:W-:Y:S01]  /*17fb0*/  ISETP.NE.AND P0, PT, R0, RZ, PT ;  /* 0x000000ff0000720c */ /* 0x000fe20003f05270 */
[----:B------:R-:W-:-:S12]  /*17fc0*/  BSSY B0, `(.L_x_405) ;  /* 0x0000005000007945 */ /* 0x000fd80003800000 */
[----:B------:R-:W-:Y:S05]  /*17fd0*/  @!P0 BRA `(.L_x_406) ;  /* 0x0000003000008947 */ /* 0x000fea0003800000 */
[----:B-1----:R-:W-:Y:S01]  /*17fe0*/  IADD3 R0, R10, -0x1, RZ ;  /* 0xffffffff0a007810 */ /* 0x002fe20007ffe0ff */
[----:B------:R-:W-:Y:S05]  /*17ff0*/  BRA.DIV ~URZ, `(.L_x_407) ;  /* 0x00003a027f007947 */ /* 0x000fea000b800000 */
[----:B------:R1:W2:Y:S02]  /*18000*/  SHFL.IDX PT, R12, R4, R0, 0x1f ;  /* 0x00001f00040c7589 */ /* 0x0002a400000e0000 */
.L_x_406:
[----:B------:R-:W-:Y:S05]  /*18010*/  BSYNC B0 ;  /* 0x0000000000007941 */ /* 0x000fea0003800000 */
.L_x_405:
[----:B--2---:R-:W-:Y:S01]  /*18020*/  IMAD R6, R12, c[0x0][0x538], R11 ;  /* 0x00014e000c067a24 */ /* 0x004fe200078e020b */
[----:B----4-:R-:W-:Y:S02]  /*18030*/  IABS R2, R8 ;  /* 0x0000000800027213 */ /* 0x010fe40000000000 */
[----:B-1----:R-:W-:Y:S01]  /*18040*/  IABS R3, R7 ;  /* 0x0000000700037213 */ /* 0x002fe20000000000 */
[----:B------:R-:W-:Y:S01]  /*18050*/  IMAD.IADD R9, R9, 0x1, -R6 ;  /* 0x0000000109097824 */ /* 0x000fe200078e0a06 */
[----:B------:R1:W-:Y:S01]  /*18060*/  STL [R1+0x28], R6 ;  /* 0x0000280601007387 */ /* 0x0003e20000100800 */
[----:B---3--:R-:W2:Y:S03]  /*18070*/  I2F.RP R4, R2 ;  /* 0x0000000200047306 */ /* 0x008ea60000209400 */
[----:B------:R-:W3:Y:S05]  /*18080*/  LDL.LU R14, [R1+0x34] ;  /* 0x00003400010e7983 */ /* 0x000eea0000300800 */
[----:B--2---:R-:W2:Y:S02]  /*18090*/  MUFU.RCP R4, R4 ;  /* 0x0000000400047308 */ /* 0x004ea40000001000 */
[----:B--2---:R-:W-:-:S06]  /*180a0*/  IADD3 R4, R4, 0xffffffe, RZ ;  /* 0x0ffffffe04047810 */ /* 0x004fcc0007ffe0ff */
[----:B------:R-:W2:Y:S01]  /*180b0*/  F2I.FTZ.U32.TRUNC.NTZ R5, R4 ;  /* 0x0000000400057305 */ /* 0x000ea2000021f000 */
[----:B-1----:R-:W-:Y:S02]  /*180c0*/  MOV R6, R3 ;  /* 0x0000000300067202 */ /* 0x002fe40000000f00 */
[----:B------:R-:W-:Y:S01]  /*180d0*/  IABS R11, R9 ;  /* 0x00000009000b7213 */ /* 0x000fe20000000000 */
[----:B--2---:R-:W-:-:S04]  /*180e0*/  IMAD.MOV R0, RZ, RZ, -R5 ;  /* 0x000000ffff007224 */ /* 0x004fc800078e0a05 */
[----:B------:R-:W-:Y:S01]  /*180f0*/  IMAD.MOV.U32 R4, RZ, RZ, R0 ;  /* 0x000000ffff047224 */ /* 0x000fe200078e0000 */
[----:B------:R-:W-:-:S03]  /*18100*/  IABS R0, R8 ;  /* 0x0000000800007213 */ /* 0x000fc60000000000 */
[----:B------:R-:W-:Y:S02]  /*18110*/  IMAD R3, R4, R2, RZ ;  /* 0x0000000204037224 */ /* 0x000fe400078e02ff */
[----:B------:R-:W-:Y:S01]  /*18120*/  IMAD.MOV.U32 R4, RZ, RZ, RZ ;  /* 0x000000ffff047224 */ /* 0x000fe200078e00ff */
[----:B------:R-:W1:Y:S01]  /*18130*/  I2F.RP R12, R6 ;  /* 0x00000006000c7306 */ /* 0x000e620000209400 */
[----:B------:R-:W-:Y:S02]  /*18140*/  IMAD.MOV R0, RZ, RZ, -R0 ;  /* 0x000000ffff007224 */ /* 0x000fe400078e0a00 */
[----:B------:R-:W-:-:S04]  /*18150*/  IMAD.HI.U32 R5, R5, R3, R4 ;  /* 0x0000000305057227 */ /* 0x000fc800078e0004 */
[----:B------:R-:W-:Y:S01]  /*18160*/  IMAD.MOV.U32 R3, RZ, RZ, R11 ;  /* 0x000000ffff037224 */ /* 0x000fe200078e000b */
[----:B------:R-:W-:-:S03]  /*18170*/  MOV R4, R0 ;  /* 0x0000000000047202 */ /* 0x000fc60000000f00 */
[----:B------:R-:W-:-:S04]  /*18180*/  IMAD.HI.U32 R0, R5, R3, RZ ;  /* 0x0000000305007227 */ /* 0x000fc800078e00ff */
[----:B------:R-:W-:Y:S02]  /*18190*/  IMAD R3, R0, R4, R3 ;  /* 0x0000000400037224 */ /* 0x000fe400078e0203 */
[----:B-1----:R-:W1:Y:S03]  /*181a0*/  MUFU.RCP R4, R12 ;  /* 0x0000000c00047308 */ /* 0x002e660000001000 */
[----:B------:R-:W-:-:S13]  /*181b0*/  ISETP.GT.U32.AND P0, PT, R2, R3, PT ;  /* 0x000000030200720c */ /* 0x000fda0003f04070 */
[----:B------:R-:W-:Y:S01]  /*181c0*/  @!P0 IMAD.IADD R3, R3, 0x1, -R2 ;  /* 0x0000000103038824 */ /* 0x000fe200078e0a02 */
[----:B-1----:R-:W-:-:S04]  /*181d0*/  IADD3 R4, R4, 0xffffffe, RZ ;  /* 0x0ffffffe04047810 */ /* 0x002fc80007ffe0ff */
[----:B------:R-:W-:Y:S02]  /*181e0*/  ISETP.GE.U32.AND P2, PT, R3, R2, PT ;  /* 0x000000020300720c */ /* 0x000fe40003f46070 */
[----:B------:R-:W1:Y:S01]  /*181f0*/  F2I.FTZ.U32.TRUNC.NTZ R3, R4 ;  /* 0x0000000400037305 */ /* 0x000e62000021f000 */
[----:B------:R-:W-:Y:S02]  /*18200*/  LOP3.LUT R2, R9, R8, RZ, 0x3c, !PT ;  /* 0x0000000809027212 */ /* 0x000fe400078e3cff */
[----:B------:R-:W-:Y:S02]  /*18210*/  @!P0 IADD3 R0, R0, 0x1, RZ ;  /* 0x0000000100008810 */ /* 0x000fe40007ffe0ff */
[----:B------:R-:W-:Y:S02]  /*18220*/  ISETP.GE.AND P1, PT, R2, RZ, PT ;  /* 0x000000ff0200720c */ /* 0x000fe40003f26270 */
[----:B------:R-:W-:-:S04]  /*18230*/  ISETP.NE.AND P0, PT, R8, RZ, PT ;  /* 0x000000ff0800720c */ /* 0x000fc80003f05270 */
[----:B------:R-:W-:Y:S01]  /*18240*/  @P2 IADD3 R0, R0, 0x1, RZ ;  /* 0x0000000100002810 */ /* 0x000fe20007ffe0ff */
[----:B-1----:R-:W-:-:S06]  /*18250*/  IMAD.MOV R2, RZ, RZ, -R3 ;  /* 0x000000ffff027224 */ /* 0x002fcc00078e0a03 */
[----:B------:R-:W-:Y:S01]  /*18260*/  @!P1 IMAD.MOV R0, RZ, RZ, -R0 ;  /* 0x000000ffff009224 */ /* 0x000fe200078e0a00 */
[----:B------:R-:W-:Y:S02]  /*18270*/  MOV R4, R2 ;  /* 0x0000000200047202 */ /* 0x000fe40000000f00 */
[----:B------:R-:W-:Y:S02]  /*18280*/  IABS R2, R7 ;  /* 0x0000000700027213 */ /* 0x000fe40000000000 */
[----:B------:R-:W-:Y:S01]  /*18290*/  @!P0 LOP3.LUT R0, RZ, R8, RZ, 0x33, !PT ;  /* 0x00000008ff008212 */ /* 0x000fe200078e33ff */
[----:B------:R-:W-:Y:S02]  /*182a0*/  IMAD R4, R4, R6, RZ ;  /* 0x0000000604047224 */ /* 0x000fe400078e02ff */
[----:B------:R-:W-:Y:S01]  /*182b0*/  IMAD.MOV R5, RZ, RZ, -R2 ;  /* 0x000000ffff057224 */ /* 0x000fe200078e0a02 */
[----:B------:R-:W-:Y:S01]  /*182c0*/  IABS R11, R0 ;  /* 0x00000000000b7213 */ /* 0x000fe20000000000 */
[----:B------:R-:W-:-:S04]  /*182d0*/  IMAD.MOV.U32 R2, RZ, RZ, RZ ;  /* 0x000000ffff027224 */ /* 0x000fc800078e00ff */
        /* <DEDUP_REMOVED lines=26> */
.L_x_399:
[----:B------:R-:W-:Y:S01]  /*18480*/  MOV R0, c[0x0][0x53c] ;  /* 0x00014f0000007a02 */ /* 0x000fe20000000f00 */
[----:B------:R1:W-:Y:S04]  /*18490*/  STL [R1+0x28], R9 ;  /* 0x0000280901007387 */ /* 0x0003e80000100800 */
[----:B------:R1:W-:Y:S04]  /*184a0*/  STL [R1+0x2c], RZ ;  /* 0x00002cff01007387 */ /* 0x0003e80000100800 */
[----:B------:R1:W-:Y:S04]  /*184b0*/  STL [R1+0x30], RZ ;  /* 0x000030ff01007387 */ /* 0x0003e80000100800 */
[----:B------:R1:W-:Y:S02]  /*184c0*/  STL [R1+0x34], R0 ;  /* 0x0000340001007387 */ /* 0x0003e40000100800 */
.L_x_408:
[----:B------:R-:W-:Y:S05]  /*184d0*/  BSYNC B1 ;  /* 0x0000000000017941 */ /* 0x000fea0003800000 */
.L_x_397:
        /* <DEDUP_REMOVED lines=9> */
.L_x_392:
[----:B-1----:R-:W3:Y:S02]  /*18570*/  LDL R0, [R1+0x34] ;  /* 0x0000340001007983 */ /* 0x002ee40000100800 */
[----:B---3--:R-:W-:-:S13]  /*18580*/  ISETP.GE.AND P0, PT, R0, c[0x0][0x53c], PT ;  /* 0x00014f0000007a0c */ /* 0x008fda0003f06270 */
[----:B--2-4-:R-:W-:Y:S01]  /*18590*/  @P0 CALL.REL.NOINC `(.L_x_409) ;  /* 0x0000001000000944 */ /* 0x014fe20003c00000 */
[----:B------:R-:W-:Y:S05]  /*185a0*/  BRA `(.L_x_410) ;  /* 0xfffe94c000007947 */ /* 0x000fea000383ffff */
.L_x_409:
[----:B------:R-:W-:Y:S05]  /*185b0*/  EXIT ;  /* 0x000000000000794d */ /* 0x000fea0003800000 */
.L_x_222:
[----:B------:R-:W-:Y:S01]  /*185c0*/  IMAD.MOV.U32 R0, RZ, RZ, R5 ;  /* 0x000000ffff007224 */ /* 0x000fe200078e0005 */
[----:B------:R-:W-:Y:S02]  /*185d0*/  MOV R2, 0x1 ;  /* 0x0000000100027802 */ /* 0x000fe40000000f00 */
[----:B------:R-:W-:Y:S02]  /*185e0*/  MOV R3, 0x18600 ;  /* 0x0001860000037802 */ /* 0x000fe40000000f00 */
[----:B------:R-:W-:Y:S05]  /*185f0*/  CALL.REL.NOINC `($__internal_6_$__cuda_sm70_shflsync_up_p) ;  /* 0x0000352000007944 */ /* 0x000fea0003c00000 */
[----:B------:R-:W-:Y:S01]  /*18600*/  MOV R0, R4 ;  /* 0x0000000400007202 */ /* 0x000fe20000000f00 */
[----:B------:R-:W-:Y:S05]  /*18610*/  BRA `(.L_x_411) ;  /* 0xfffe7e5000007947 */ /* 0x000fea000383ffff */
.L_x_223:
[----:B------:R-:W-:Y:S01]  /*18620*/  IMAD.MOV.U32 R0, RZ, RZ, R5 ;  /* 0x000000ffff007224 */ /* 0x000fe200078e0005 */
[----:B------:R-:W-:Y:S02]  /*18630*/  MOV R2, 0x2 ;  /* 0x0000000200027802 */ /* 0x000fe40000000f00 */
[----:B------:R-:W-:Y:S02]  /*18640*/  MOV R3, 0x18660 ;  /* 0x0001866000037802 */ /* 0x000fe40000000f00 */
[----:B------:R-:W-:Y:S05]  /*18650*/  CALL.REL.NOINC `($__internal_6_$__cuda_sm70_shflsync_up_p) ;  /* 0x000034c000007944 */ /* 0x000fea0003c00000 */
[----:B------:R-:W-:Y:S01]  /*18660*/  SEL R0, R4, RZ, P4 ;  /* 0x000000ff04007207 */ /* 0x000fe20002000000 */
[----:B------:R-:W-:Y:S01]  /*18670*/  IMAD.MOV.U32 R2, RZ, RZ, 0x4 ;  /* 0x00000004ff027424 */ /* 0x000fe200078e00ff */
[----:B------:R-:W-:-:S03]  /*18680*/  MOV R3, 0x186b0 ;  /* 0x000186b000037802 */ /* 0x000fc60000000f00 */
[----:B------:R-:W-:Y:S02]  /*18690*/  IMAD.IADD R0, R5, 0x1, R0 ;  /* 0x0000000105007824 */ /* 0x000fe400078e0200 */
        /* <DEDUP_REMOVED lines=13> */
[----:B------:R-:W-:Y:S02]  /*18770*/  MOV R3, 0x1f ;  /* 0x0000001f00037802 */ /* 0x000fe40000000f00 */
[----:B------:R-:W-:Y:S01]  /*18780*/  MOV R2, 0x187c0 ;  /* 0x000187c000027802 */ /* 0x000fe20000000f00 */
[----:B------:R-:W-:-:S04]  /*18790*/  IMAD.IADD R4, R0, 0x1, R4 ;  /* 0x0000000100047824 */ /* 0x000fc800078e0204 */
[----:B------:R-:W-:Y:S02]  /*187a0*/  IMAD.MOV.U32 R56, RZ, RZ, R4 ;  /* 0x000000ffff387224 */ /* 0x000fe400078e0004 */
[----:B------:R-:W-:Y:S05]  /*187b0*/  CALL.REL.NOINC `($__internal_5_$__cuda_sm70_shflsync_idx_p) ;  /* 0x0000331000007944 */ /* 0x000fea0003c00000 */
[----:B------:R-:W-:Y:S01]  /*187c0*/  MOV R0, R58 ;  /* 0x0000003a00007202 */ /* 0x000fe20000000f00 */
[----:B------:R-:W-:Y:S05]  /*187d0*/  BRA `(.L_x_412) ;  /* 0xfffe7d9000007947 */ /* 0x000fea000383ffff */
.L_x_225:
[----:B------:R-:W-:Y:S02]  /*187e0*/  SEL R0, RZ, 0x1, P0 ;  /* 0x00000001ff007807 */ /* 0x000fe40000000000 */
[----:B------:R-:W-:Y:S02]  /*187f0*/  MOV R2, 0x18810 ;  /* 0x0001881000027802 */ /* 0x000fe40000000f00 */
[----:B------:R-:W-:Y:S05]  /*18800*/  CALL.REL.NOINC `($__internal_7_$__cuda_sm70_votesync_ballot) ;  /* 0x0000338000007944 */ /* 0x000fea0003c00000 */
[----:B------:R-:W-:Y:S05]  /*18810*/  BRA `(.L_x_413) ;  /* 0xfffe7de000007947 */ /* 0x000fea000383ffff */
.L_x_226:
[----:B------:R-:W-:Y:S01]  /*18820*/  IMAD.MOV.U32 R56, RZ, RZ, R8 ;  /* 0x000000ffff387224 */ /* 0x000fe200078e0008 */
[----:B--2---:R-:W-:Y:S01]  /*18830*/  MOV R47, R13 ;  /* 0x0000000d002f7202 */ /* 0x004fe20000000f00 */
[----:B------:R-:W-:Y:S01]  /*18840*/  IMAD.MOV.U32 R3, RZ, RZ, 0x1f ;  /* 0x0000001fff037424 */ /* 0x000fe200078e00ff */
[----:B------:R-:W-:Y:S02]  /*18850*/  MOV R2, 0x18870 ;  /* 0x0001887000027802 */ /* 0x000fe40000000f00 */
[----:B-1----:R-:W-:Y:S05]  /*18860*/  CALL.REL.NOINC `($__internal_5_$__cuda_sm70_shflsync_idx_p) ;  /* 0x0000326000007944 */ /* 0x002fea0003c00000 */
[----:B------:R-:W-:Y:S01]  /*18870*/  IMAD.MOV.U32 R11, RZ, RZ, R58 ;  /* 0x000000ffff0b7224 */ /* 0x000fe200078e003a */
[----:B------:R-:W-:Y:S01]  /*18880*/  MOV R56, R7 ;  /* 0x0000000700387202 */ /* 0x000fe20000000f00 */
[----:B------:R-:W-:Y:S01]  /*18890*/  IMAD.MOV.U32 R6, RZ, RZ, RZ ;  /* 0x000000ffff067224 */ /* 0x000fe200078e00ff */
[----:B------:R-:W-:Y:S01]  /*188a0*/  MOV R47, R13 ;  /* 0x0000000d002f7202 */ /* 0x000fe20000000f00 */
[----:B------:R-:W-:Y:S01]  /*188b0*/  IMAD.MOV.U32 R3, RZ, RZ, 0x1f ;  /* 0x0000001fff037424 */ /* 0x000fe200078e00ff */
[----:B------:R-:W-:-:S02]  /*188c0*/  MOV R2, 0x188e0 ;  /* 0x000188e000027802 */ /* 0x000fc40000000f00 */
[----:B------:R-:W-:Y:S05]  /*188d0*/  CALL.REL.NOINC `($__internal_5_$__cuda_sm70_shflsync_idx_p) ;  /* 0x000031f000007944 */ /* 0x000fea0003c00000 */
[----:B------:R-:W-:Y:S01]  /*188e0*/  MOV R10, R58 ;  /* 0x0000003a000a7202 */ /* 0x000fe20000000f00 */
[----:B------:R-:W-:Y:S05]  /*188f0*/  BRA `(.L_x_414) ;  /* 0xfffe7d5000007947 */ /* 0x000fea000383ffff */
.L_x_229:
[----:B------:R-:W-:Y:S01]  /*18900*/  IMAD.MOV.U32 R56, RZ, RZ, R4 ;  /* 0x000000ffff387224 */ /* 0x000fe200078e0004 */
[----:B------:R-:W-:-:S02]  /*18910*/  MOV R3, 0x1f ;  /* 0x0000001f00037802 */ /* 0x000fc40000000f00 */
[----:B------:R-:W-:Y:S02]  /*18920*/  MOV R2, 0x18940 ;  /* 0x0001894000027802 */ /* 0x000fe40000000f00 */
[----:B-1234-:R-:W-:Y:S05]  /*18930*/  CALL.REL.NOINC `($__internal_5_$__cuda_sm70_shflsync_idx_p) ;  /* 0x0000319000007944 */ /* 0x01efea0003c00000 */
[----:B------:R-:W-:Y:S01]  /*18940*/  MOV R6, R58 ;  /* 0x0000003a00067202 */ /* 0x000fe20000000f00 */
[----:B------:R-:W-:Y:S05]  /*18950*/  BRA `(.L_x_228) ;  /* 0xfffe7d5000007947 */ /* 0x000fea000383ffff */
.L_x_275:
[----:B------:R-:W-:Y:S01]  /*18960*/  IMAD.MOV.U32 R56, RZ, RZ, R5 ;  /* 0x000000ffff387224 */ /* 0x000fe200078e0005 */
[----:B------:R-:W-:Y:S01]  /*18970*/  MOV R47, RZ ;  /* 0x000000ff002f7202 */ /* 0x000fe20000000f00 */
[----:B------:R-:W-:Y:S01]  /*18980*/  IMAD.MOV.U32 R3, RZ, RZ, 0x181f ;  /* 0x0000181fff037424 */ /* 0x000fe200078e00ff */
[----:B------:R-:W-:Y:S02]  /*18990*/  MOV R2, 0x189b0 ;  /* 0x000189b000027802 */ /* 0x000fe40000000f00 */
[----:B-----5:R-:W-:Y:S05]  /*189a0*/  CALL.REL.NOINC `($__internal_5_$__cuda_sm70_shflsync_idx_p) ;  /* 0x0000312000007944 */ /* 0x020fea0003c00000 */
[----:B------:R-:W-:Y:S01]  /*189b0*/  MOV R7, R58 ;  /* 0x0000003a00077202 */ /* 0x000fe20000000f00 */
[----:B------:R-:W-:Y:S05]  /*189c0*/  BRA `(.L_x_415) ;  /* 0xfffefa9000007947 */ /* 0x000fea000383ffff */
.L_x_276:
[----:B------:R-:W-:Y:S01]  /*189d0*/  IMAD.MOV.U32 R56, RZ, RZ, R6 ;  /* 0x000000ffff387224 */ /* 0x000fe200078e0006 */
[----:B------:R-:W-:Y:S01]  /*189e0*/  MOV R47, RZ ;  /* 0x000000ff002f7202 */ /* 0x000fe20000000f00 */
[----:B------:R-:W-:Y:S01]  /*189f0*/  IMAD.MOV.U32 R3, RZ, RZ, 0x181f ;  /* 0x0000181fff037424 */ /* 0x000fe200078e00ff */
[----:B------:R-:W-:Y:S02]  /*18a00*/  MOV R2, 0x18a20 ;  /* 0x00018a2000027802 */ /* 0x000fe40000000f00 */
[----:B-12--5:R-:W-:Y:S05]  /*18a10*/  CALL.REL.NOINC `($__internal_5_$__cuda_sm70_shflsync_idx_p) ;  /* 0x000030b000007944 */ /* 0x026fea0003c00000 */
[----:B------:R-:W-:Y:S01]  /*18a20*/  MOV R2, R58 ;  /* 0x0000003a00027202 */ /* 0x000fe20000000f00 */
[----:B------:R-:W-:Y:S05]  /*18a30*/  BRA `(.L_x_416) ;  /* 0xfffefa4000007947 */ /* 0x000fea000383ffff */
.L_x_279:
[----:B------:R-:W-:Y:S01]  /*18a40*/  IMAD.MOV.U32 R56, RZ, RZ, R5 ;  /* 0x000000ffff387224 */ /* 0x000fe200078e0005 */
[----:B------:R-:W-:Y:S01]  /*18a50*/  MOV R47, 0x1 ;  /* 0x00000001002f7802 */ /* 0x000fe20000000f00 */
[----:B--2---:R-:W-:Y:S01]  /*18a60*/  IMAD.MOV.U32 R3, RZ, RZ, 0x181f ;  /* 0x0000181fff037424 */ /* 0x004fe200078e00ff */
[----:B----4-:R-:W-:-:S02]  /*18a70*/  MOV R2, 0x18a90 ;  /* 0x00018a9000027802 */ /* 0x010fc40000000f00 */
[----:B-1-3-5:R-:W-:Y:S05]  /*18a80*/  CALL.REL.NOINC `($__internal_5_$__cuda_sm70_shflsync_idx_p) ;  /* 0x0000304000007944 */ /* 0x02afea0003c00000 */
[----:B------:R-:W-:Y:S01]  /*18a90*/  IMAD.MOV.U32 R7, RZ, RZ, R58 ;  /* 0x000000ffff077224 */ /* 0x000fe200078e003a */
[----:B------:R-:W-:Y:S01]  /*18aa0*/  MOV R47, 0x1 ;  /* 0x00000001002f7802 */ /* 0x000fe20000000f00 */
[----:B------:R-:W-:Y:S01]  /*18ab0*/  IMAD.MOV.U32 R56, RZ, RZ, R6 ;  /* 0x000000ffff387224 */ /* 0x000fe200078e0006 */
[----:B------:R-:W-:-:S02]  /*18ac0*/  MOV R3, 0x181f ;  /* 0x0000181f00037802 */ /* 0x000fc40000000f00 */
[----:B------:R-:W-:Y:S02]  /*18ad0*/  MOV R2, 0x18af0 ;  /* 0x00018af000027802 */ /* 0x000fe40000000f00 */
[----:B------:R-:W-:Y:S05]  /*18ae0*/  CALL.REL.NOINC `($__internal_5_$__cuda_sm70_shflsync_idx_p) ;  /* 0x00002fe000007944 */ /* 0x000fea0003c00000 */
[----:B------:R-:W-:Y:S01]  /*18af0*/  MOV R2, R58 ;  /* 0x0000003a00027202 */ /* 0x000fe20000000f00 */
[----:B------:R-:W-:Y:S05]  /*18b00*/  BRA `(.L_x_417) ;  /* 0xfffefa5000007947 */ /* 0x000fea000383ffff */
.L_x_282:
[----:B------:R-:W-:Y:S01]  /*18b10*/  IMAD.MOV.U32 R56, RZ, RZ, R5 ;  /* 0x000000ffff387224 */ /* 0x000fe200078e0005 */
[----:B------:R-:W-:Y:S01]  /*18b20*/  MOV R47, 0x2 ;  /* 0x00000002002f7802 */ /* 0x000fe20000000f00 */
[----:B-1----:R-:W-:Y:S01]  /*18b30*/  IMAD.MOV.U32 R3, RZ, RZ, 0x181f ;  /* 0x0000181fff037424 */ /* 0x002fe200078e00ff */
[----:B----4-:R-:W-:Y:S02]  /*18b40*/  MOV R2, 0x18b60 ;  /* 0x00018b6000027802 */ /* 0x010fe40000000f00 */
[----:B--23-5:R-:W-:Y:S05]  /*18b50*/  CALL.REL.NOINC `($__internal_5_$__cuda_sm70_shflsync_idx_p) ;  /* 0x00002f7000007944 */ /* 0x02cfea0003c00000 */
[----:B------:R-:W-:Y:S01]  /*18b60*/  MOV R7, R58 ;  /* 0x0000003a00077202 */ /* 0x000fe20000000f00 */
[----:B------:R-:W-:Y:S05]  /*18b70*/  BRA `(.L_x_418) ;  /* 0xfffefab000007947 */ /* 0x000fea000383ffff */
.L_x_283:
[----:B------:R-:W-:Y:S01]  /*18b80*/  IMAD.MOV.U32 R56, RZ, RZ, R6 ;  /* 0x000000ffff387224 */ /* 0x000fe200078e0006 */
[----:B------:R-:W-:Y:S01]  /*18b90*/  MOV R47, 0x2 ;  /* 0x00000002002f7802 */ /* 0x000fe20000000f00 */
[----:B------:R-:W-:Y:S01]  /*18ba0*/  IMAD.MOV.U32 R3, RZ, RZ, 0x181f ;  /* 0x0000181fff037424 */ /* 0x000fe200078e00ff */
[----:B----4-:R-:W-:Y:S02]  /*18bb0*/  MOV R2, 0x18bd0 ;  /* 0x00018bd000027802 */ /* 0x010fe40000000f00 */
[----:B-123-5:R-:W-:Y:S05]  /*18bc0*/  CALL.REL.NOINC `($__internal_5_$__cuda_sm70_shflsync_idx_p) ;  /* 0x00002f0000007944 */ /* 0x02efea0003c00000 */
[----:B------:R-:W-:Y:S01]  /*18bd0*/  MOV R2, R58 ;  /* 0x0000003a00027202 */ /* 0x000fe20000000f00 */
[----:B------:R-:W-:Y:S05]  /*18be0*/  BRA `(.L_x_419) ;  /* 0xfffefa6000007947 */ /* 0x000fea000383ffff */
.L_x_286:
[----:B------:R-:W-:Y:S01]  /*18bf0*/  IMAD.MOV.U32 R56, RZ, RZ, R5 ;  /* 0x000000ffff387224 */ /* 0x000fe200078e0005 */
[----:B------:R-:W-:Y:S01]  /*18c00*/  MOV R47, 0x3 ;  /* 0x00000003002f7802 */ /* 0x000fe20000000f00 */
[----:B-1----:R-:W-:Y:S01]  /*18c10*/  IMAD.MOV.U32 R3, RZ, RZ, 0x181f ;  /* 0x0000181fff037424 */ /* 0x002fe200078e00ff */
[----:B------:R-:W-:-:S02]  /*18c20*/  MOV R2, 0x18c40 ;  /* 0x00018c4000027802 */ /* 0x000fc40000000f00 */
[----:B--2345:R-:W-:Y:S05]  /*18c30*/  CALL.REL.NOINC `($__internal_5_$__cuda_sm70_shflsync_idx_p) ;  /* 0x00002e9000007944 */ /* 0x03cfea0003c00000 */
        /* <DEDUP_REMOVED lines=8> */
.L_x_289:
[----:B------:R-:W-:Y:S01]  /*18cc0*/  IMAD.MOV.U32 R56, RZ, RZ, R5 ;  /* 0x000000ffff387224 */ /* 0x000fe200078e0005 */
[----:B------:R-:W-:Y:S01]  /*18cd0*/  MOV R47, 0x4 ;  /* 0x00000004002f7802 */ /* 0x000fe20000000f00 */
[----:B-1----:R-:W-:Y:S01]  /*18ce0*/  IMAD.MOV.U32 R3, RZ, RZ, 0x181f ;  /* 0x0000181fff037424 */ /* 0x002fe200078e00ff */
[----:B------:R-:W-:Y:S02]  /*18cf0*/  MOV R2, 0x18d10 ;  /* 0x00018d1000027802 */ /* 0x000fe40000000f00 */
[----:B--2345:R-:W-:Y:S05]  /*18d00*/  CALL.REL.NOINC `($__internal_5_$__cuda_sm70_shflsync_idx_p) ;  /* 0x00002dc000007944 */ /* 0x03cfea0003c00000 */
[----:B------:R-:W-:Y:S01]  /*18d10*/  MOV R7, R58 ;  /* 0x0000003a00077202 */ /* 0x000fe20000000f00 */
[----:B------:R-:W-:Y:S05]  /*18d20*/  BRA `(.L_x_421) ;  /* 0xfffefad000007947 */ /* 0x000fea000383ffff */
.L_x_290:
[----:B------:R-:W-:Y:S01]  /*18d30*/  IMAD.MOV.U32 R56, RZ, RZ, R6 ;  /* 0x000000ffff387224 */ /* 0x000fe200078e0006 */
[----:B------:R-:W-:Y:S01]  /*18d40*/  MOV R47, 0x4 ;  /* 0x00000004002f7802 */ /* 0x000fe20000000f00 */
[----:B-1----:R-:W-:Y:S01]  /*18d50*/  IMAD.MOV.U32 R3, RZ, RZ, 0x181f ;  /* 0x0000181fff037424 */ /* 0x002fe200078e00ff */
[----:B------:R-:W-:Y:S02]  /*18d60*/  MOV R2, 0x18d80 ;  /* 0x00018d8000027802 */ /* 0x000fe40000000f00 */
[----:B--2345:R-:W-:Y:S05]  /*18d70*/  CALL.REL.NOINC `($__internal_5_$__cuda_sm70_shflsync_idx_p) ;  /* 0x00002d5000007944 */ /* 0x03cfea0003c00000 */
[----:B------:R-:W-:Y:S01]  /*18d80*/  MOV R2, R58 ;  /* 0x0000003a00027202 */ /* 0x000fe20000000f00 */
[----:B------:R-:W-:Y:S05]  /*18d90*/  BRA `(.L_x_422) ;  /* 0xfffefa8000007947 */ /* 0x000fea000383ffff */
.L_x_293:
[----:B------:R-:W-:Y:S01]  /*18da0*/  IMAD.MOV.U32 R56, RZ, RZ, R5 ;  /* 0x000000ffff387224 */ /* 0x000fe200078e0005 */
[----:B------:R-:W-:Y:S01]  /*18db0*/  MOV R47, 0x5 ;  /* 0x00000005002f7802 */ /* 0x000fe20000000f00 */
[----:B--2---:R-:W-:Y:S01]  /*18dc0*/  IMAD.MOV.U32 R3, RZ, RZ, 0x181f ;  /* 0x0000181fff037424 */ /* 0x004fe200078e00ff */
[----:B---3--:R-:W-:-:S02]  /*18dd0*/  MOV R2, 0x18df0 ;  /* 0x00018df000027802 */ /* 0x008fc40000000f00 */
[----:B-1--45:R-:W-:Y:S05]  /*18de0*/  CALL.REL.NOINC `($__internal_5_$__cuda_sm70_shflsync_idx_p) ;  /* 0x00002ce000007944 */ /* 0x032fea0003c00000 */
        /* <DEDUP_REMOVED lines=8> */
.L_x_296:
[----:B------:R-:W-:Y:S01]  /*18e70*/  IMAD.MOV.U32 R56, RZ, RZ, R5 ;  /* 0x000000ffff387224 */ /* 0x000fe200078e0005 */
[----:B------:R-:W-:Y:S01]  /*18e80*/  MOV R47, 0x6 ;  /* 0x00000006002f7802 */ /* 0x000fe20000000f00 */
[----:B-1----:R-:W-:Y:S01]  /*18e90*/  IMAD.MOV.U32 R3, RZ, RZ, 0x181f ;  /* 0x0000181fff037424 */ /* 0x002fe200078e00ff */
[----:B---3--:R-:W-:Y:S02]  /*18ea0*/  MOV R2, 0x18ec0 ;  /* 0x00018ec000027802 */ /* 0x008fe40000000f00 */
[----:B--2-45:R-:W-:Y:S05]  /*18eb0*/  CALL.REL.NOINC `($__internal_5_$__cuda_sm70_shflsync_idx_p) ;  /* 0x00002c1000007944 */ /* 0x034fea0003c00000 */
[----:B------:R-:W-:Y:S01]  /*18ec0*/  MOV R7, R58 ;  /* 0x0000003a00077202 */ /* 0x000fe20000000f00 */
[----:B------:R-:W-:Y:S05]  /*18ed0*/  BRA `(.L_x_424) ;  /* 0xfffefaf000007947 */ /* 0x000fea000383ffff */
.L_x_297:
[----:B------:R-:W-:Y:S01]  /*18ee0*/  IMAD.MOV.U32 R56, RZ, RZ, R6 ;  /* 0x000000ffff387224 */ /* 0x000fe200078e0006 */
[----:B------:R-:W-:Y:S01]  /*18ef0*/  MOV R47, 0x6 ;  /* 0x00000006002f7802 */ /* 0x000fe20000000f00 */
[----:B------:R-:W-:Y:S01]  /*18f00*/  IMAD.MOV.U32 R3, RZ, RZ, 0x181f ;  /* 0x0000181fff037424 */ /* 0x000fe200078e00ff */
[----:B---3--:R-:W-:Y:S02]  /*18f10*/  MOV R2, 0x18f30 ;  /* 0x00018f3000027802 */ /* 0x008fe40000000f00 */
[----:B-12-45:R-:W-:Y:S05]  /*18f20*/  CALL.REL.NOINC `($__internal_5_$__cuda_sm70_shflsync_idx_p) ;  /* 0x00002ba000007944 */ /* 0x036fea0003c00000 */
[----:B------:R-:W-:Y:S01]  /*18f30*/  MOV R2, R58 ;  /* 0x0000003a00027202 */ /* 0x000fe20000000f00 */
[----:B------:R-:W-:Y:S05]  /*18f40*/  BRA `(.L_x_425) ;  /* 0xfffefaa000007947 */ /* 0x000fea000383ffff */
.L_x_300:
        /* <DEDUP_REMOVED lines=13> */
.L_x_333:
[----:B------:R-:W-:Y:S01]  /*19020*/  IMAD.MOV.U32 R56, RZ, RZ, R4 ;  /* 0x000000ffff387224 */ /* 0x000fe200078e0004 */
[----:B------:R-:W-:Y:S01]  /*19030*/  MOV R47, RZ ;  /* 0x000000ff002f7202 */ /* 0x000fe20000000f00 */
[----:B------:R-:W-:Y:S01]  /*19040*/  IMAD.MOV.U32 R3, RZ, RZ, 0x181f ;  /* 0x0000181fff037424 */ /* 0x000fe200078e00ff */
[----:B------:R-:W-:Y:S02]  /*19050*/  MOV R2, 0x19070 ;  /* 0x0001907000027802 */ /* 0x000fe40000000f00 */
[----:B------:R-:W-:Y:S05]  /*19060*/  CALL.REL.NOINC `($__internal_5_$__cuda_sm70_shflsync_idx_p) ;  /* 0x00002a6000007944 */ /* 0x000fea0003c00000 */
[----:B------:R-:W-:Y:S01]  /*19070*/  MOV R11, R58 ;  /* 0x0000003a000b7202 */ /* 0x000fe20000000f00 */
[----:B------:R-:W-:Y:S05]  /*19080*/  BRA `(.L_x_427) ;  /* 0xffff4d2000007947 */ /* 0x000fea000383ffff */
.L_x_334:
[----:B------:R-:W-:Y:S01]  /*19090*/  IMAD.MOV.U32 R56, RZ, RZ, R0 ;  /* 0x000000ffff387224 */ /* 0x000fe200078e0000 */
[----:B------:R-:W-:Y:S01]  /*190a0*/  MOV R47, RZ ;  /* 0x000000ff002f7202 */ /* 0x000fe20000000f00 */
[----:B------:R-:W-:Y:S01]  /*190b0*/  IMAD.MOV.U32 R3, RZ, RZ, 0x181f ;  /* 0x0000181fff037424 */ /* 0x000fe200078e00ff */
[----:B------:R-:W-:Y:S02]  /*190c0*/  MOV R2, 0x190e0 ;  /* 0x000190e000027802 */ /* 0x000fe40000000f00 */
[----:B-12---:R-:W-:Y:S05]  /*190d0*/  CALL.REL.NOINC `($__internal_5_$__cuda_sm70_shflsync_idx_p) ;  /* 0x000029f000007944 */ /* 0x006fea0003c00000 */
        /* <DEDUP_REMOVED lines=12> */
[----:B------:R-:W-:Y:S05]  /*191a0*/  CALL.REL.NOINC `($__internal_5_$__cuda_sm70_shflsync_idx_p) ;  /* 0x0000292000007944 */ /* 0x000fea0003c00000 */
[----:B------:R-:W-:Y:S01]  /*191b0*/  IMAD.MOV.U32 R7, RZ, RZ, R58 ;  /* 0x000000ffff077224 */ /* 0x000fe200078e003a */
[----:B------:R-:W-:Y:S01]  /*191c0*/  MOV R47, 0x1 ;  /* 0x00000001002f7802 */ /* 0x000fe20000000f00 */
[----:B------:R-:W-:Y:S01]  /*191d0*/  IMAD.MOV.U32 R56, RZ, RZ, R0 ;  /* 0x000000ffff387224 */ /* 0x000fe200078e0000 */
[----:B------:R-:W-:Y:S02]  /*191e0*/  MOV R3, 0x181f ;  /* 0x0000181f00037802 */ /* 0x000fe40000000f00 */
[----:B------:R-:W-:Y:S02]  /*191f0*/  MOV R2, 0x19210 ;  /* 0x0001921000027802 */ /* 0x000fe40000000f00 */
[----:B------:R-:W-:Y:S05]  /*19200*/  CALL.REL.NOINC `($__internal_5_$__cuda_sm70_shflsync_idx_p) ;  /* 0x000028c000007944 */ /* 0x000fea0003c00000 */
        /* <DEDUP_REMOVED lines=60> */
[----:B------:R-:W-:Y:S01]  /*195d0*/  MOV R0, R58 ;  /* 0x0000003a00007202 */ /* 0x000fe20000000f00 */
[----:B------:R-:W-:Y:S05]  /*195e0*/  BRA `(.L_x_428) ;  /* 0xffff494000007947 */ /* 0x000fea000383ffff */
.L_x_335:
[----:B------:R-:W-:Y:S02]  /*195f0*/  MOV R0, 0x2 ;  /* 0x0000000200007802 */ /* 0x000fe40000000f00 */
[----:B------:R-:W-:-:S02]  /*19600*/  MOV R2, 0x19620 ;  /* 0x0001962000027802 */ /* 0x000fc40000000f00 */
[----:B------:R-:W-:Y:S05]  /*19610*/  CALL.REL.NOINC `($__internal_4_$__cuda_sm70_shflsync_bfly_p) ;  /* 0x0000245000007944 */ /* 0x000fea0003c00000 */
[----:B------:R-:W-:Y:S01]  /*19620*/  FMNMX.FTZ R4, R4, R0, !PT ;  /* 0x0000000004047209 */ /* 0x000fe20007810000 */
[----:B------:R-:W-:Y:S01]  /*19630*/  IMAD.MOV.U32 R0, RZ, RZ, 0x1 ;  /* 0x00000001ff007424 */ /* 0x000fe200078e00ff */
[----:B------:R-:W-:-:S02]  /*19640*/  MOV R2, 0x19660 ;  /* 0x0001966000027802 */ /* 0x000fc40000000f00 */
[----:B------:R-:W-:Y:S05]  /*19650*/  CALL.REL.NOINC `($__internal_4_$__cuda_sm70_shflsync_bfly_p) ;  /* 0x0000241000007944 */ /* 0x000fea0003c00000 */
[----:B------:R-:W-:Y:S01]  /*19660*/  FMNMX.FTZ R71, R4, R0, !PT ;  /* 0x0000000004477209 */ /* 0x000fe20007810000 */
[----:B------:R-:W-:Y:S01]  /*19670*/  IMAD.MOV.U32 R4, RZ, RZ, R5 ;  /* 0x000000ffff047224 */ /* 0x000fe200078e0005 */
[----:B------:R-:W-:Y:S01]  /*19680*/  MOV R2, 0x196b0 ;  /* 0x000196b000027802 */ /* 0x000fe20000000f00 */
[----:B------:R-:W-:-:S02]  /*19690*/  IMAD.MOV.U32 R0, RZ, RZ, 0x2 ;  /* 0x00000002ff007424 */ /* 0x000fc400078e00ff */
[----:B------:R-:W-:Y:S05]  /*196a0*/  CALL.REL.NOINC `($__internal_4_$__cuda_sm70_shflsync_bfly_p) ;  /* 0x000023c000007944 */ /* 0x000fea0003c00000 */
[----:B------:R-:W-:Y:S01]  /*196b0*/  FMNMX.FTZ R5, R5, R0, !PT ;  /* 0x0000000005057209 */ /* 0x000fe20007810000 */
[----:B------:R-:W-:Y:S01]  /*196c0*/  IMAD.MOV.U32 R0, RZ, RZ, 0x1 ;  /* 0x00000001ff007424 */ /* 0x000fe200078e00ff */
[----:B------:R-:W-:-:S03]  /*196d0*/  MOV R2, 0x19700 ;  /* 0x0001970000027802 */ /* 0x000fc60000000f00 */
[----:B------:R-:W-:Y:S02]  /*196e0*/  IMAD.MOV.U32 R4, RZ, RZ, R5 ;  /* 0x000000ffff047224 */ /* 0x000fe400078e0005 */
[----:B------:R-:W-:Y:S05]  /*196f0*/  CALL.REL.NOINC `($__internal_4_$__cuda_sm70_shflsync_bfly_p) ;  /* 0x0000237000007944 */ /* 0x000fea0003c00000 */
[----:B------:R-:W-:Y:S01]  /*19700*/  FMNMX.FTZ R70, R5, R0, !PT ;  /* 0x0000000005467209 */ /* 0x000fe20007810000 */
[----:B------:R-:W-:Y:S01]  /*19710*/  IMAD.MOV.U32 R4, RZ, RZ, R6 ;  /* 0x000000ffff047224 */ /* 0x000fe200078e0006 */
[----:B------:R-:W-:Y:S01]  /*19720*/  MOV R2, 0x19750 ;  /* 0x0001975000027802 */ /* 0x000fe20000000f00 */
[----:B------:R-:W-:Y:S02]  /*19730*/  IMAD.MOV.U32 R0, RZ, RZ, 0x2 ;  /* 0x00000002ff007424 */ /* 0x000fe400078e00ff */
        /* <DEDUP_REMOVED lines=16> */
[----:B------:R-:W-:Y:S01]  /*19840*/  MOV R8, R0 ;  /* 0x0000000000087202 */ /* 0x000fe20000000f00 */
[----:B------:R-:W-:Y:S05]  /*19850*/  BRA `(.L_x_429) ;  /* 0xffff53a000007947 */ /* 0x000fea000383ffff */
.L_x_337:
[----:B-1--4-:R-:W-:Y:S01]  /*19860*/  MOV R3, 0x181f ;  /* 0x0000181f00037802 */ /* 0x012fe20000000f00 */
[----:B------:R-:W-:Y:S01]  /*19870*/  IMAD.MOV.U32 R47, RZ, RZ, RZ ;  /* 0x000000ffff2f7224 */ /* 0x000fe200078e00ff */
[----:B------:R-:W-:Y:S02]  /*19880*/  MOV R2, 0x198a0 ;  /* 0x000198a000027802 */ /* 0x000fe40000000f00 */
[----:B------:R-:W-:Y:S05]  /*19890*/  CALL.REL.NOINC `($__internal_5_$__cuda_sm70_shflsync_idx_p) ;  /* 0x0000223000007944 */ /* 0x000fea0003c00000 */
[----:B------:R-:W-:-:S05]  /*198a0*/  BRA `(.L_x_430) ;  /* 0xffff6e9000007947 */ /* 0x000fca000383ffff */
.L_x_340:
[----:B------:R-:W-:Y:S01]  /*198b0*/  MOV R47, RZ ;  /* 0x000000ff002f7202 */ /* 0x000fe20000000f00 */
[----:B------:R-:W-:Y:S01]  /*198c0*/  IMAD.MOV.U32 R56, RZ, RZ, R4 ;  /* 0x000000ffff387224 */ /* 0x000fe200078e0004 */
[----:B------:R-:W-:Y:S01]  /*198d0*/  MOV R2, 0x19900 ;  /* 0x0001990000027802 */ /* 0x000fe20000000f00 */
[----:B------:R-:W-:Y:S02]  /*198e0*/  IMAD.MOV.U32 R3, RZ, RZ, 0x181f ;  /* 0x0000181fff037424 */ /* 0x000fe400078e00ff */
[----:B------:R-:W-:Y:S05]  /*198f0*/  CALL.REL.NOINC `($__internal_5_$__cuda_sm70_shflsync_idx_p) ;  /* 0x000021d000007944 */ /* 0x000fea0003c00000 */
[----:B------:R-:W-:Y:S01]  /*19900*/  MOV R7, R58 ;  /* 0x0000003a00077202 */ /* 0x000fe20000000f00 */
[----:B------:R-:W-:-:S05]  /*19910*/  BRA `(.L_x_431) ;  /* 0xffff829000007947 */ /* 0x000fca000383ffff */
.L_x_341:
[----:B------:R-:W-:Y:S01]  /*19920*/  MOV R47, RZ ;  /* 0x000000ff002f7202 */ /* 0x000fe20000000f00 */
[----:B------:R-:W-:Y:S01]  /*19930*/  IMAD.MOV.U32 R56, RZ, RZ, R0 ;  /* 0x000000ffff387224 */ /* 0x000fe200078e0000 */
[----:B------:R-:W-:Y:S01]  /*19940*/  MOV R2, 0x19970 ;  /* 0x0001997000027802 */ /* 0x000fe20000000f00 */
[----:B------:R-:W-:Y:S02]  /*19950*/  IMAD.MOV.U32 R3, RZ, RZ, 0x181f ;  /* 0x0000181fff037424 */ /* 0x000fe400078e00ff */
[----:B-12---:R-:W-:Y:S05]  /*19960*/  CALL.REL.NOINC `($__internal_5_$__cuda_sm70_shflsync_idx_p) ;  /* 0x0000216000007944 */ /* 0x006fea0003c00000 */
        /* <DEDUP_REMOVED lines=13> */
[----:B------:R-:W-:Y:S05]  /*19a40*/  CALL.REL.NOINC `($__internal_5_$__cuda_sm70_shflsync_idx_p) ;  /* 0x0000208000007944 */ /* 0x000fea0003c00000 */
[----:B------:R-:W-:Y:S01]  /*19a50*/  MOV R47, 0x1 ;  /* 0x00000001002f7802 */ /* 0x000fe20000000f00 */
[----:B------:R-:W-:Y:S01]  /*19a60*/  IMAD.MOV.U32 R7, RZ, RZ, R58 ;  /* 0x000000ffff077224 */ /* 0x000fe200078e003a */
[----:B------:R-:W-:Y:S01]  /*19a70*/  MOV R3, 0x181f ;  /* 0x0000181f00037802 */ /* 0x000fe20000000f00 */
[----:B------:R-:W-:Y:S01]  /*19a80*/  IMAD.MOV.U32 R56, RZ, RZ, R0 ;  /* 0x000000ffff387224 */ /* 0x000fe200078e0000 */
[----:B------:R-:W-:Y:S02]  /*19a90*/  MOV R2, 0x19ab0 ;  /* 0x00019ab000027802 */ /* 0x000fe40000000f00 */
[----:B------:R-:W-:Y:S05]  /*19aa0*/  CALL.REL.NOINC `($__internal_5_$__cuda_sm70_shflsync_idx_p) ;  /* 0x0000202000007944 */ /* 0x000fea0003c00000 */
        /* <DEDUP_REMOVED lines=60> */
[----:B------:R-:W-:Y:S01]  /*19e70*/  MOV R0, R58 ;  /* 0x0000003a00007202 */ /* 0x000fe20000000f00 */
[----:B------:R-:W-:-:S05]  /*19e80*/  BRA `(.L_x_432) ;  /* 0xffff7eb000007947 */ /* 0x000fca000383ffff */
.L_x_342:
[----:B------:R-:W-:Y:S02]  /*19e90*/  MOV R0, 0x2 ;  /* 0x0000000200007802 */ /* 0x000fe40000000f00 */
[----:B------:R-:W-:Y:S02]  /*19ea0*/  MOV R2, 0x19ec0 ;  /* 0x00019ec000027802 */ /* 0x000fe40000000f00 */
[----:B------:R-:W-:Y:S05]  /*19eb0*/  CALL.REL.NOINC `($__internal_4_$__cuda_sm70_shflsync_bfly_p) ;  /* 0x00001bb000007944 */ /* 0x000fea0003c00000 */
[----:B------:R-:W-:Y:S01]  /*19ec0*/  FMNMX.FTZ R4, R4, R0, !PT ;  /* 0x0000000004047209 */ /* 0x000fe20007810000 */
[----:B------:R-:W-:Y:S01]  /*19ed0*/  IMAD.MOV.U32 R0, RZ, RZ, 0x1 ;  /* 0x00000001ff007424 */ /* 0x000fe200078e00ff */
[----:B------:R-:W-:Y:S02]  /*19ee0*/  MOV R2, 0x19f00 ;  /* 0x00019f0000027802 */ /* 0x000fe40000000f00 */
        /* <DEDUP_REMOVED lines=28> */
[----:B------:R-:W-:-:S05]  /*1a0b0*/  BRA `(.L_x_433) ;  /* 0xffff833000007947 */ /* 0x000fca000383ffff */
.L_x_344:
[----:B------:R-:W-:Y:S01]  /*1a0c0*/  IMAD.MOV.U32 R4, RZ, RZ, R239 ;  /* 0x000000ffff047224 */ /* 0x000fe200078e00ef */
[----:B------:R-:W-:-:S02]  /*1a0d0*/  MOV R0, 0x2 ;  /* 0x0000000200007802 */ /* 0x000fc40000000f00 */
[----:B------:R-:W-:Y:S02]  /*1a0e0*/  MOV R2, 0x1a100 ;  /* 0x0001a10000027802 */ /* 0x000fe40000000f00 */
[----:B------:R-:W-:Y:S05]  /*1a0f0*/  CALL.REL.NOINC `($__internal_4_$__cuda_sm70_shflsync_bfly_p) ;  /* 0x0000197000007944 */ /* 0x000fea0003c00000 */
[----:B------:R-:W-:Y:S05]  /*1a100*/  BRA `(.L_x_434) ;  /* 0xffffa07000007947 */ /* 0x000fea000383ffff */
.L_x_345:
[----:B------:R-:W-:Y:S01]  /*1a110*/  IMAD.MOV.U32 R4, RZ, RZ, R5 ;  /* 0x000000ffff047224 */ /* 0x000fe200078e0005 */
[----:B------:R-:W-:Y:S02]  /*1a120*/  MOV R0, 0x1 ;  /* 0x0000000100007802 */ /* 0x000fe40000000f00 */
[----:B------:R-:W-:Y:S02]  /*1a130*/  MOV R2, 0x1a150 ;  /* 0x0001a15000027802 */ /* 0x000fe40000000f00 */
[----:B-1----:R-:W-:Y:S05]  /*1a140*/  CALL.REL.NOINC `($__internal_4_$__cuda_sm70_shflsync_bfly_p) ;  /* 0x0000192000007944 */ /* 0x002fea0003c00000 */
[----:B------:R-:W-:Y:S01]  /*1a150*/  FADD.FTZ R5, R5, R0 ;  /* 0x0000000005057221 */ /* 0x000fe20000010000 */
[----:B------:R-:W-:Y:S02]  /*1a160*/  MOV R4, R243 ;  /* 0x000000f300047202 */ /* 0x000fe40000000f00 */
[----:B------:R-:W-:Y:S02]  /*1a170*/  MOV R0, 0x2 ;  /* 0x0000000200007802 */ /* 0x000fe40000000f00 */
[----:B------:R-:W-:Y:S02]  /*1a180*/  MOV R2, 0x1a1a0 ;  /* 0x0001a1a000027802 */ /* 0x000fe40000000f00 */
[----:B------:R-:W-:Y:S05]  /*1a190*/  CALL.REL.NOINC `($__internal_4_$__cuda_sm70_shflsync_bfly_p) ;  /* 0x000018d000007944 */ /* 0x000fea0003c00000 */
[----:B------:R-:W-:Y:S01]  /*1a1a0*/  FADD.FTZ R6, R243, R0 ;  /* 0x00000000f3067221 */ /* 0x000fe20000010000 */
[----:B------:R-:W-:Y:S02]  /*1a1b0*/  MOV R0, 0x1 ;  /* 0x0000000100007802 */ /* 0x000fe40000000f00 */
[----:B------:R-:W-:-:S02]  /*1a1c0*/  MOV R2, 0x1a1f0 ;  /* 0x0001a1f000027802 */ /* 0x000fc40000000f00 */
[----:B------:R-:W-:Y:S02]  /*1a1d0*/  MOV R4, R6 ;  /* 0x0000000600047202 */ /* 0x000fe40000000f00 */
[----:B------:R-:W-:Y:S05]  /*1a1e0*/  CALL.REL.NOINC `($__internal_4_$__cuda_sm70_shflsync_bfly_p) ;  /* 0x0000188000007944 */ /* 0x000fea0003c00000 */
[----:B------:R-:W-:Y:S01]  /*1a1f0*/  FADD.FTZ R6, R6, R0 ;  /* 0x0000000006067221 */ /* 0x000fe20000010000 */
[----:B------:R-:W-:Y:S02]  /*1a200*/  MOV R4, R246 ;  /* 0x000000f600047202 */ /* 0x000fe40000000f00 */
[----:B------:R-:W-:Y:S02]  /*1a210*/  MOV R0, 0x2 ;  /* 0x0000000200007802 */ /* 0x000fe40000000f00 */
[----:B------:R-:W-:Y:S02]  /*1a220*/  MOV R2, 0x1a240 ;  /* 0x0001a24000027802 */ /* 0x000fe40000000f00 */
[----:B------:R-:W-:Y:S05]  /*1a230*/  CALL.REL.NOINC `($__internal_4_$__cuda_sm70_shflsync_bfly_p) ;  /* 0x0000183000007944 */ /* 0x000fea0003c00000 */
[----:B------:R-:W-:Y:S01]  /*1a240*/  FADD.FTZ R7, R246, R0 ;  /* 0x00000000f6077221 */ /* 0x000fe20000010000 */
[----:B------:R-:W-:Y:S02]  /*1a250*/  MOV R0, 0x1 ;  /* 0x0000000100007802 */ /* 0x000fe40000000f00 */
[----:B------:R-:W-:Y:S02]  /*1a260*/  MOV R2, 0x1a290 ;  /* 0x0001a29000027802 */ /* 0x000fe40000000f00 */
[----:B------:R-:W-:-:S02]  /*1a270*/  MOV R4, R7 ;  /* 0x0000000700047202 */ /* 0x000fc40000000f00 */
[----:B------:R-:W-:Y:S05]  /*1a280*/  CALL.REL.NOINC `($__internal_4_$__cuda_sm70_shflsync_bfly_p) ;  /* 0x000017e000007944 */ /* 0x000fea0003c00000 */
[----:B------:R-:W-:Y:S01]  /*1a290*/  FADD.FTZ R7, R7, R0 ;  /* 0x0000000007077221 */ /* 0x000fe20000010000 */
[----:B------:R-:W-:-:S02]  /*1a2a0*/  MOV R4, R247 ;  /* 0x000000f700047202 */ /* 0x000fc40000000f00 */
[----:B------:R-:W-:Y:S02]  /*1a2b0*/  MOV R0, 0x2 ;  /* 0x0000000200007802 */ /* 0x000fe40000000f00 */
[----:B------:R-:W-:Y:S02]  /*1a2c0*/  MOV R2, 0x1a2e0 ;  /* 0x0001a2e000027802 */ /* 0x000fe40000000f00 */
[----:B------:R-:W-:Y:S05]  /*1a2d0*/  CALL.REL.NOINC `($__internal_4_$__cuda_sm70_shflsync_bfly_p) ;  /* 0x0000179000007944 */ /* 0x000fea0003c00000 */
[----:B------:R-:W-:Y:S01]  /*1a2e0*/  FADD.FTZ R4, R247, R0 ;  /* 0x00000000f7047221 */ /* 0x000fe20000010000 */
[----:B------:R-:W-:Y:S02]  /*1a2f0*/  MOV R0, 0x1 ;  /* 0x0000000100007802 */ /* 0x000fe40000000f00 */
[----:B------:R-:W-:Y:S02]  /*1a300*/  MOV R2, 0x1a320 ;  /* 0x0001a32000027802 */ /* 0x000fe40000000f00 */
[----:B------:R-:W-:Y:S05]  /*1a310*/  CALL.REL.NOINC `($__internal_4_$__cuda_sm70_shflsync_bfly_p) ;  /* 0x0000175000007944 */ /* 0x000fea0003c00000 */
[----:B------:R-:W-:Y:S01]  /*1a320*/  MOV R8, R0 ;  /* 0x0000000000087202 */ /* 0x000fe20000000f00 */
[----:B------:R-:W-:Y:S05]  /*1a330*/  BRA `(.L_x_435) ;  /* 0xffff9f3000007947 */ /* 0x000fea000383ffff */
.L_x_352:
[----:B-1234-:R-:W-:Y:S01]  /*1a340*/  IMAD.MOV.U32 R56, RZ, RZ, R5 ;  /* 0x000000ffff387224 */ /* 0x01efe200078e0005 */
[----:B------:R-:W-:Y:S01]  /*1a350*/  MOV R47, RZ ;  /* 0x000000ff002f7202 */ /* 0x000fe20000000f00 */
[----:B------:R-:W-:Y:S01]  /*1a360*/  IMAD.MOV.U32 R3, RZ, RZ, 0x181f ;  /* 0x0000181fff037424 */ /* 0x000fe200078e00ff */
[----:B------:R-:W-:Y:S02]  /*1a370*/  MOV R2, 0x1a390 ;  /* 0x0001a39000027802 */ /* 0x000fe40000000f00 */
[----:B------:R-:W-:Y:S05]  /*1a380*/  CALL.REL.NOINC `($__internal_5_$__cuda_sm70_shflsync_idx_p) ;  /* 0x0000174000007944 */ /* 0x000fea0003c00000 */
[----:B------:R-:W-:Y:S01]  /*1a390*/  MOV R7, R58 ;  /* 0x0000003a00077202 */ /* 0x000fe20000000f00 */
[----:B------:R-:W-:Y:S05]  /*1a3a0*/  BRA `(.L_x_436) ;  /* 0xffffb58000007947 */ /* 0x000fea000383ffff */
.L_x_353:
[----:B------:R-:W-:Y:S01]  /*1a3b0*/  IMAD.MOV.U32 R56, RZ, RZ, R6 ;  /* 0x000000ffff387224 */ /* 0x000fe200078e0006 */
[----:B------:R-:W-:Y:S01]  /*1a3c0*/  MOV R47, RZ ;  /* 0x000000ff002f7202 */ /* 0x000fe20000000f00 */
[----:B------:R-:W-:Y:S01]  /*1a3d0*/  IMAD.MOV.U32 R3, RZ, RZ, 0x181f ;  /* 0x0000181fff037424 */ /* 0x000fe200078e00ff */
[----:B------:R-:W-:-:S02]  /*1a3e0*/  MOV R2, 0x1a400 ;  /* 0x0001a40000027802 */ /* 0x000fc40000000f00 */
[----:B-12---:R-:W-:Y:S05]  /*1a3f0*/  CALL.REL.NOINC `($__internal_5_$__cuda_sm70_shflsync_idx_p) ;  /* 0x000016d000007944 */ /* 0x006fea0003c00000 */
[----:B------:R-:W-:Y:S01]  /*1a400*/  MOV R2, R58 ;  /* 0x0000003a00027202 */ /* 0x000fe20000000f00 */
[----:B------:R-:W-:Y:S05]  /*1a410*/  BRA `(.L_x_437) ;  /* 0xffffb53000007947 */ /* 0x000fea000383ffff */
.L_x_354:
[----:B------:R-:W-:Y:S01]  /*1a420*/  IMAD.MOV.U32 R56, RZ, RZ, R5 ;  /* 0x000000ffff387224 */ /* 0x000fe200078e0005 */
[----:B------:R-:W-:Y:S01]  /*1a430*/  MOV R47, 0x1 ;  /* 0x00000001002f7802 */ /* 0x000fe20000000f00 */
[----:B--2---:R-:W-:Y:S01]  /*1a440*/  IMAD.MOV.U32 R3, RZ, RZ, 0x181f ;  /* 0x0000181fff037424 */ /* 0x004fe200078e00ff */
[----:B------:R-:W-:-:S02]  /*1a450*/  MOV R2, 0x1a470 ;  /* 0x0001a47000027802 */ /* 0x000fc40000000f00 */
[----:B-1-3--:R-:W-:Y:S05]  /*1a460*/  CALL.REL.NOINC `($__internal_5_$__cuda_sm70_shflsync_idx_p) ;  /* 0x0000166000007944 */ /* 0x00afea0003c00000 */
        /* <DEDUP_REMOVED lines=8> */
.L_x_355:
[----:B------:R-:W-:Y:S01]  /*1a4f0*/  IMAD.MOV.U32 R56, RZ, RZ, R5 ;  /* 0x000000ffff387224 */ /* 0x000fe200078e0005 */
[----:B------:R-:W-:Y:S01]  /*1a500*/  MOV R47, 0x2 ;  /* 0x00000002002f7802 */ /* 0x000fe20000000f00 */
[----:B-1----:R-:W-:Y:S01]  /*1a510*/  IMAD.MOV.U32 R3, RZ, RZ, 0x181f ;  /* 0x0000181fff037424 */ /* 0x002fe200078e00ff */
[----:B------:R-:W-:Y:S02]  /*1a520*/  MOV R2, 0x1a540 ;  /* 0x0001a54000027802 */ /* 0x000fe40000000f00 */
[----:B---34-:R-:W-:Y:S05]  /*1a530*/  CALL.REL.NOINC `($__internal_5_$__cuda_sm70_shflsync_idx_p) ;  /* 0x0000159000007944 */ /* 0x018fea0003c00000 */
[----:B------:R-:W-:Y:S01]  /*1a540*/  MOV R7, R58 ;  /* 0x0000003a00077202 */ /* 0x000fe20000000f00 */
[----:B------:R-:W-:Y:S05]  /*1a550*/  BRA `(.L_x_439) ;  /* 0xffffb4d000007947 */ /* 0x000fea000383ffff */
.L_x_356:
[----:B------:R-:W-:Y:S01]  /*1a560*/  IMAD.MOV.U32 R56, RZ, RZ, R6 ;  /* 0x000000ffff387224 */ /* 0x000fe200078e0006 */
[----:B------:R-:W-:Y:S01]  /*1a570*/  MOV R47, 0x2 ;  /* 0x00000002002f7802 */ /* 0x000fe20000000f00 */
[----:B-1----:R-:W-:Y:S01]  /*1a580*/  IMAD.MOV.U32 R3, RZ, RZ, 0x181f ;  /* 0x0000181fff037424 */ /* 0x002fe200078e00ff */
[----:B------:R-:W-:Y:S02]  /*1a590*/  MOV R2, 0x1a5b0 ;  /* 0x0001a5b000027802 */ /* 0x000fe40000000f00 */
[----:B--234-:R-:W-:Y:S05]  /*1a5a0*/  CALL.REL.NOINC `($__internal_5_$__cuda_sm70_shflsync_idx_p) ;  /* 0x0000152000007944 */ /* 0x01cfea0003c00000 */
[----:B------:R-:W-:Y:S01]  /*1a5b0*/  MOV R2, R58 ;  /* 0x0000003a00027202 */ /* 0x000fe20000000f00 */
[----:B------:R-:W-:Y:S05]  /*1a5c0*/  BRA `(.L_x_440) ;  /* 0xffffb48000007947 */ /* 0x000fea000383ffff */
.L_x_357:
[----:B------:R-:W-:Y:S01]  /*1a5d0*/  IMAD.MOV.U32 R56, RZ, RZ, R5 ;  /* 0x000000ffff387224 */ /* 0x000fe200078e0005 */
[----:B------:R-:W-:Y:S01]  /*1a5e0*/  MOV R47, 0x3 ;  /* 0x00000003002f7802 */ /* 0x000fe20000000f00 */
[----:B--2---:R-:W-:Y:S01]  /*1a5f0*/  IMAD.MOV.U32 R3, RZ, RZ, 0x181f ;  /* 0x0000181fff037424 */ /* 0x004fe200078e00ff */
[----:B------:R-:W-:-:S02]  /*1a600*/  MOV R2, 0x1a620 ;  /* 0x0001a62000027802 */ /* 0x000fc40000000f00 */
[----:B-1-34-:R-:W-:Y:S05]  /*1a610*/  CALL.REL.NOINC `($__internal_5_$__cuda_sm70_shflsync_idx_p) ;  /* 0x000014b000007944 */ /* 0x01afea0003c00000 */
        /* <DEDUP_REMOVED lines=8> */
.L_x_358:
[----:B------:R-:W-:Y:S01]  /*1a6a0*/  IMAD.MOV.U32 R56, RZ, RZ, R5 ;  /* 0x000000ffff387224 */ /* 0x000fe200078e0005 */
[----:B------:R-:W-:Y:S01]  /*1a6b0*/  MOV R47, 0x4 ;  /* 0x00000004002f7802 */ /* 0x000fe20000000f00 */
[----:B--2---:R-:W-:Y:S01]  /*1a6c0*/  IMAD.MOV.U32 R3, RZ, RZ, 0x181f ;  /* 0x0000181fff037424 */ /* 0x004fe200078e00ff */
[----:B------:R-:W-:Y:S02]  /*1a6d0*/  MOV R2, 0x1a6f0 ;  /* 0x0001a6f000027802 */ /* 0x000fe40000000f00 */
[----:B-1-34-:R-:W-:Y:S05]  /*1a6e0*/  CALL.REL.NOINC `($__internal_5_$__cuda_sm70_shflsync_idx_p) ;  /* 0x000013e000007944 */ /* 0x01afea0003c00000 */
[----:B------:R-:W-:Y:S01]  /*1a6f0*/  MOV R7, R58 ;  /* 0x0000003a00077202 */ /* 0x000fe20000000f00 */
[----:B------:R-:W-:Y:S05]  /*1a700*/  BRA `(.L_x_442) ;  /* 0xffffb43000007947 */ /* 0x000fea000383ffff */
.L_x_359:
[----:B------:R-:W-:Y:S01]  /*1a710*/  IMAD.MOV.U32 R56, RZ, RZ, R6 ;  /* 0x000000ffff387224 */ /* 0x000fe200078e0006 */
[----:B------:R-:W-:Y:S01]  /*1a720*/  MOV R47, 0x4 ;  /* 0x00000004002f7802 */ /* 0x000fe20000000f00 */
[----:B--2---:R-:W-:Y:S01]  /*1a730*/  IMAD.MOV.U32 R3, RZ, RZ, 0x181f ;  /* 0x0000181fff037424 */ /* 0x004fe200078e00ff */
[----:B------:R-:W-:Y:S02]  /*1a740*/  MOV R2, 0x1a760 ;  /* 0x0001a76000027802 */ /* 0x000fe40000000f00 */
[----:B-1-34-:R-:W-:Y:S05]  /*1a750*/  CALL.REL.NOINC `($__internal_5_$__cuda_sm70_shflsync_idx_p) ;  /* 0x0000137000007944 */ /* 0x01afea0003c00000 */
[----:B------:R-:W-:Y:S01]  /*1a760*/  MOV R2, R58 ;  /* 0x0000003a00027202 */ /* 0x000fe20000000f00 */
[----:B------:R-:W-:Y:S05]  /*1a770*/  BRA `(.L_x_443) ;  /* 0xffffb3e000007947 */ /* 0x000fea000383ffff */
.L_x_360:
[----:B------:R-:W-:Y:S01]  /*1a780*/  IMAD.MOV.U32 R56, RZ, RZ, R5 ;  /* 0x000000ffff387224 */ /* 0x000fe200078e0005 */
[----:B------:R-:W-:Y:S01]  /*1a790*/  MOV R47, 0x5 ;  /* 0x00000005002f7802 */ /* 0x000fe20000000f00 */
[----:B-1----:R-:W-:Y:S01]  /*1a7a0*/  IMAD.MOV.U32 R3, RZ, RZ, 0x181f ;  /* 0x0000181fff037424 */ /* 0x002fe200078e00ff */
[----:B------:R-:W-:-:S02]  /*1a7b0*/  MOV R2, 0x1a7d0 ;  /* 0x0001a7d000027802 */ /* 0x000fc40000000f00 */
[----:B--234-:R-:W-:Y:S05]  /*1a7c0*/  CALL.REL.NOINC `($__internal_5_$__cuda_sm70_shflsync_idx_p) ;  /* 0x0000130000007944 */ /* 0x01cfea0003c00000 */
        /* <DEDUP_REMOVED lines=8> */
.L_x_361:
[----:B------:R-:W-:Y:S01]  /*1a850*/  IMAD.MOV.U32 R56, RZ, RZ, R5 ;  /* 0x000000ffff387224 */ /* 0x000fe200078e0005 */
[----:B------:R-:W-:Y:S01]  /*1a860*/  MOV R47, 0x6 ;  /* 0x00000006002f7802 */ /* 0x000fe20000000f00 */
[----:B--2---:R-:W-:Y:S01]  /*1a870*/  IMAD.MOV.U32 R3, RZ, RZ, 0x181f ;  /* 0x0000181fff037424 */ /* 0x004fe200078e00ff */
[----:B------:R-:W-:Y:S02]  /*1a880*/  MOV R2, 0x1a8a0 ;  /* 0x0001a8a000027802 */ /* 0x000fe40000000f00 */
[----:B-1--4-:R-:W-:Y:S05]  /*1a890*/  CALL.REL.NOINC `($__internal_5_$__cuda_sm70_shflsync_idx_p) ;  /* 0x0000123000007944 */ /* 0x012fea0003c00000 */
[----:B------:R-:W-:Y:S01]  /*1a8a0*/  MOV R7, R58 ;  /* 0x0000003a00077202 */ /* 0x000fe20000000f00 */
[----:B------:R-:W-:Y:S05]  /*1a8b0*/  BRA `(.L_x_445) ;  /* 0xffffb39000007947 */ /* 0x000fea000383ffff */
.L_x_362:
[----:B------:R-:W-:Y:S01]  /*1a8c0*/  IMAD.MOV.U32 R56, RZ, RZ, R6 ;  /* 0x000000ffff387224 */ /* 0x000fe200078e0006 */
[----:B------:R-:W-:Y:S01]  /*1a8d0*/  MOV R47, 0x6 ;  /* 0x00000006002f7802 */ /* 0x000fe20000000f00 */
[----:B--2---:R-:W-:Y:S01]  /*1a8e0*/  IMAD.MOV.U32 R3, RZ, RZ, 0x181f ;  /* 0x0000181fff037424 */ /* 0x004fe200078e00ff */
[----:B------:R-:W-:Y:S02]  /*1a8f0*/  MOV R2, 0x1a910 ;  /* 0x0001a91000027802 */ /* 0x000fe40000000f00 */
[----:B-1-34-:R-:W-:Y:S05]  /*1a900*/  CALL.REL.NOINC `($__internal_5_$__cuda_sm70_shflsync_idx_p) ;  /* 0x000011c000007944 */ /* 0x01afea0003c00000 */
[----:B------:R-:W-:Y:S01]  /*1a910*/  MOV R2, R58 ;  /* 0x0000003a00027202 */ /* 0x000fe20000000f00 */
[----:B------:R-:W-:Y:S05]  /*1a920*/  BRA `(.L_x_446) ;  /* 0xffffb34000007947 */ /* 0x000fea000383ffff */
.L_x_363:
[----:B------:R-:W-:Y:S01]  /*1a930*/  IMAD.MOV.U32 R56, RZ, RZ, R5 ;  /* 0x000000ffff387224 */ /* 0x000fe200078e0005 */
[----:B------:R-:W-:Y:S01]  /*1a940*/  MOV R47, 0x7 ;  /* 0x00000007002f7802 */ /* 0x000fe20000000f00 */
[----:B-1----:R-:W-:Y:S01]  /*1a950*/  IMAD.MOV.U32 R3, RZ, RZ, 0x181f ;  /* 0x0000181fff037424 */ /* 0x002fe200078e00ff */
[----:B------:R-:W-:-:S02]  /*1a960*/  MOV R2, 0x1a980 ;  /* 0x0001a98000027802 */ /* 0x000fc40000000f00 */
[----:B--2-4-:R-:W-:Y:S05]  /*1a970*/  CALL.REL.NOINC `($__internal_5_$__cuda_sm70_shflsync_idx_p) ;  /* 0x0000115000007944 */ /* 0x014fea0003c00000 */
        /* <DEDUP_REMOVED lines=8> */
.L_x_365:
[----:B------:R-:W-:Y:S01]  /*1aa00*/  IMAD.MOV.U32 R56, RZ, RZ, R5 ;  /* 0x000000ffff387224 */ /* 0x000fe200078e0005 */
[----:B------:R-:W-:Y:S01]  /*1aa10*/  MOV R47, RZ ;  /* 0x000000ff002f7202 */ /* 0x000fe20000000f00 */
[----:B------:R-:W-:Y:S01]  /*1aa20*/  IMAD.MOV.U32 R3, RZ, RZ, 0x1c1f ;  /* 0x00001c1fff037424 */ /* 0x000fe200078e00ff */
[----:B------:R-:W-:Y:S02]  /*1aa30*/  MOV R2, 0x1aa50 ;  /* 0x0001aa5000027802 */ /* 0x000fe40000000f00 */
[----:B------:R-:W-:Y:S05]  /*1aa40*/  CALL.REL.NOINC `($__internal_5_$__cuda_sm70_shflsync_idx_p) ;  /* 0x0000108000007944 */ /* 0x000fea0003c00000 */
[----:B------:R-:W-:Y:S01]  /*1aa50*/  MOV R4, R58 ;  /* 0x0000003a00047202 */ /* 0x000fe20000000f00 */
[----:B------:R-:W-:Y:S05]  /*1aa60*/  BRA `(.L_x_448) ;  /* 0xffffb50000007947 */ /* 0x000fea000383ffff */
.L_x_366:
[----:B------:R-:W-:Y:S01]  /*1aa70*/  IMAD.MOV.U32 R56, RZ, RZ, R12 ;  /* 0x000000ffff387224 */ /* 0x000fe200078e000c */
[----:B------:R-:W-:Y:S01]  /*1aa80*/  MOV R47, RZ ;  /* 0x000000ff002f7202 */ /* 0x000fe20000000f00 */
[----:B------:R-:W-:Y:S01]  /*1aa90*/  IMAD.MOV.U32 R3, RZ, RZ, 0x1c1f ;  /* 0x00001c1fff037424 */ /* 0x000fe200078e00ff */
[----:B------:R-:W-:Y:S02]  /*1aaa0*/  MOV R2, 0x1aac0 ;  /* 0x0001aac000027802 */ /* 0x000fe40000000f00 */
[----:B-12---:R-:W-:Y:S05]  /*1aab0*/  CALL.REL.NOINC `($__internal_5_$__cuda_sm70_shflsync_idx_p) ;  /* 0x0000101000007944 */ /* 0x006fea0003c00000 */
[----:B------:R-:W-:Y:S01]  /*1aac0*/  MOV R0, R58 ;  /* 0x0000003a00007202 */ /* 0x000fe20000000f00 */
[----:B------:R-:W-:Y:S05]  /*1aad0*/  BRA `(.L_x_449) ;  /* 0xffffb4b000007947 */ /* 0x000fea000383ffff */
.L_x_369:
[----:B------:R-:W-:Y:S01]  /*1aae0*/  IMAD.MOV.U32 R56, RZ, RZ, R5 ;  /* 0x000000ffff387224 */ /* 0x000fe200078e0005 */
[----:B------:R-:W-:Y:S01]  /*1aaf0*/  MOV R47, 0x1 ;  /* 0x00000001002f7802 */ /* 0x000fe20000000f00 */
[----:B----4-:R-:W-:Y:S01]  /*1ab00*/  IMAD.MOV.U32 R3, RZ, RZ, 0x1c1f ;  /* 0x00001c1fff037424 */ /* 0x010fe200078e00ff */
[----:B------:R-:W-:-:S02]  /*1ab10*/  MOV R2, 0x1ab30 ;  /* 0x0001ab3000027802 */ /* 0x000fc40000000f00 */
[----:B-123--:R-:W-:Y:S05]  /*1ab20*/  CALL.REL.NOINC `($__internal_5_$__cuda_sm70_shflsync_idx_p) ;  /* 0x00000fa000007944 */ /* 0x00efea0003c00000 */
        /* <DEDUP_REMOVED lines=8> */
.L_x_372:
[----:B------:R-:W-:Y:S01]  /*1abb0*/  IMAD.MOV.U32 R56, RZ, RZ, R5 ;  /* 0x000000ffff387224 */ /* 0x000fe200078e0005 */
[----:B------:R-:W-:Y:S01]  /*1abc0*/  MOV R47, 0x2 ;  /* 0x00000002002f7802 */ /* 0x000fe20000000f00 */
[----:B-1----:R-:W-:Y:S01]  /*1abd0*/  IMAD.MOV.U32 R3, RZ, RZ, 0x1c1f ;  /* 0x00001c1fff037424 */ /* 0x002fe200078e00ff */
[----:B------:R-:W-:Y:S02]  /*1abe0*/  MOV R2, 0x1ac00 ;  /* 0x0001ac0000027802 */ /* 0x000fe40000000f00 */
[----:B--234-:R-:W-:Y:S05]  /*1abf0*/  CALL.REL.NOINC `($__internal_5_$__cuda_sm70_shflsync_idx_p) ;  /* 0x00000ed000007944 */ /* 0x01cfea0003c00000 */
[----:B------:R-:W-:Y:S01]  /*1ac00*/  MOV R4, R58 ;  /* 0x0000003a00047202 */ /* 0x000fe20000000f00 */
[----:B------:R-:W-:Y:S05]  /*1ac10*/  BRA `(.L_x_451) ;  /* 0xffffba2000007947 */ /* 0x000fea000383ffff */
.L_x_373:
[----:B------:R-:W-:Y:S01]  /*1ac20*/  IMAD.MOV.U32 R56, RZ, RZ, R12 ;  /* 0x000000ffff387224 */ /* 0x000fe200078e000c */
[----:B------:R-:W-:Y:S01]  /*1ac30*/  MOV R47, 0x2 ;  /* 0x00000002002f7802 */ /* 0x000fe20000000f00 */
[----:B------:R-:W-:Y:S01]  /*1ac40*/  IMAD.MOV.U32 R3, RZ, RZ, 0x1c1f ;  /* 0x00001c1fff037424 */ /* 0x000fe200078e00ff */
[----:B------:R-:W-:Y:S02]  /*1ac50*/  MOV R2, 0x1ac70 ;  /* 0x0001ac7000027802 */ /* 0x000fe40000000f00 */
[----:B-1234-:R-:W-:Y:S05]  /*1ac60*/  CALL.REL.NOINC `($__internal_5_$__cuda_sm70_shflsync_idx_p) ;  /* 0x00000e6000007944 */ /* 0x01efea0003c00000 */
[----:B------:R-:W-:Y:S01]  /*1ac70*/  MOV R0, R58 ;  /* 0x0000003a00007202 */ /* 0x000fe20000000f00 */
[----:B------:R-:W-:Y:S05]  /*1ac80*/  BRA `(.L_x_452) ;  /* 0xffffb9d000007947 */ /* 0x000fea000383ffff */
.L_x_376:
        /* <DEDUP_REMOVED lines=13> */
.L_x_380:
[----:B------:R-:W-:Y:S01]  /*1ad60*/  IMAD.MOV.U32 R56, RZ, RZ, R5 ;  /* 0x000000ffff387224 */ /* 0x000fe200078e0005 */
[----:B------:R-:W-:Y:S01]  /*1ad70*/  MOV R47, RZ ;  /* 0x000000ff002f7202 */ /* 0x000fe20000000f00 */
[----:B------:R-:W-:Y:S01]  /*1ad80*/  IMAD.MOV.U32 R3, RZ, RZ, 0x181f ;  /* 0x0000181fff037424 */ /* 0x000fe200078e00ff */
[----:B------:R-:W-:Y:S02]  /*1ad90*/  MOV R2, 0x1adb0 ;  /* 0x0001adb000027802 */ /* 0x000fe40000000f00 */
[----:B------:R-:W-:Y:S05]  /*1ada0*/  CALL.REL.NOINC `($__internal_5_$__cuda_sm70_shflsync_idx_p) ;  /* 0x00000d2000007944 */ /* 0x000fea0003c00000 */
[----:B------:R-:W-:Y:S01]  /*1adb0*/  MOV R7, R58 ;  /* 0x0000003a00077202 */ /* 0x000fe20000000f00 */
[----:B------:R-:W-:Y:S05]  /*1adc0*/  BRA `(.L_x_454) ;  /* 0xffffc74000007947 */ /* 0x000fea000383ffff */
.L_x_381:
[----:B------:R-:W-:Y:S01]  /*1add0*/  IMAD.MOV.U32 R56, RZ, RZ, R6 ;  /* 0x000000ffff387224 */ /* 0x000fe200078e0006 */
[----:B------:R-:W-:Y:S01]  /*1ade0*/  MOV R47, RZ ;  /* 0x000000ff002f7202 */ /* 0x000fe20000000f00 */
[----:B------:R-:W-:Y:S01]  /*1adf0*/  IMAD.MOV.U32 R3, RZ, RZ, 0x181f ;  /* 0x0000181fff037424 */ /* 0x000fe200078e00ff */
[----:B------:R-:W-:Y:S02]  /*1ae00*/  MOV R2, 0x1ae20 ;  /* 0x0001ae2000027802 */ /* 0x000fe40000000f00 */
[----:B-12---:R-:W-:Y:S05]  /*1ae10*/  CALL.REL.NOINC `($__internal_5_$__cuda_sm70_shflsync_idx_p) ;  /* 0x00000cb000007944 */ /* 0x006fea0003c00000 */
[----:B------:R-:W-:Y:S01]  /*1ae20*/  MOV R2, R58 ;  /* 0x0000003a00027202 */ /* 0x000fe20000000f00 */
[----:B------:R-:W-:Y:S05]  /*1ae30*/  BRA `(.L_x_455) ;  /* 0xffffc6f000007947 */ /* 0x000fea000383ffff */
.L_x_382:
        /* <DEDUP_REMOVED lines=13> */
.L_x_383:
[----:B------:R-:W-:Y:S01]  /*1af10*/  IMAD.MOV.U32 R56, RZ, RZ, R5 ;  /* 0x000000ffff387224 */ /* 0x000fe200078e0005 */
[----:B------:R-:W-:Y:S01]  /*1af20*/  MOV R47, 0x2 ;  /* 0x00000002002f7802 */ /* 0x000fe20000000f00 */
[----:B-1----:R-:W-:Y:S01]  /*1af30*/  IMAD.MOV.U32 R3, RZ, RZ, 0x181f ;  /* 0x0000181fff037424 */ /* 0x002fe200078e00ff */
[----:B------:R-:W-:Y:S02]  /*1af40*/  MOV R2, 0x1af60 ;  /* 0x0001af6000027802 */ /* 0x000fe40000000f00 */
[----:B---34-:R-:W-:Y:S05]  /*1af50*/  CALL.REL.NOINC `($__internal_5_$__cuda_sm70_shflsync_idx_p) ;  /* 0x00000b7000007944 */ /* 0x018fea0003c00000 */
[----:B------:R-:W-:Y:S01]  /*1af60*/  MOV R7, R58 ;  /* 0x0000003a00077202 */ /* 0x000fe20000000f00 */
[----:B------:R-:W-:Y:S05]  /*1af70*/  BRA `(.L_x_457) ;  /* 0xffffc6a000007947 */ /* 0x000fea000383ffff */
.L_x_384:
[----:B------:R-:W-:Y:S01]  /*1af80*/  IMAD.MOV.U32 R56, RZ, RZ, R6 ;  /* 0x000000ffff387224 */ /* 0x000fe200078e0006 */
[----:B------:R-:W-:Y:S01]  /*1af90*/  MOV R47, 0x2 ;  /* 0x00000002002f7802 */ /* 0x000fe20000000f00 */
[----:B-1----:R-:W-:Y:S01]  /*1afa0*/  IMAD.MOV.U32 R3, RZ, RZ, 0x181f ;  /* 0x0000181fff037424 */ /* 0x002fe200078e00ff */
[----:B------:R-:W-:Y:S02]  /*1afb0*/  MOV R2, 0x1afd0 ;  /* 0x0001afd000027802 */ /* 0x000fe40000000f00 */
[----:B--234-:R-:W-:Y:S05]  /*1afc0*/  CALL.REL.NOINC `($__internal_5_$__cuda_sm70_shflsync_idx_p) ;  /* 0x00000b0000007944 */ /* 0x01cfea0003c00000 */
[----:B------:R-:W-:Y:S01]  /*1afd0*/  MOV R2, R58 ;  /* 0x0000003a00027202 */ /* 0x000fe20000000f00 */
[----:B------:R-:W-:Y:S05]  /*1afe0*/  BRA `(.L_x_458) ;  /* 0xffffc65000007947 */ /* 0x000fea000383ffff */
.L_x_385:
        /* <DEDUP_REMOVED lines=13> */
.L_x_386:
[----:B------:R-:W-:Y:S01]  /*1b0c0*/  IMAD.MOV.U32 R56, RZ, RZ, R5 ;  /* 0x000000ffff387224 */ /* 0x000fe200078e0005 */
[----:B------:R-:W-:Y:S01]  /*1b0d0*/  MOV R47, 0x4 ;  /* 0x00000004002f7802 */ /* 0x000fe20000000f00 */
[----:B--2---:R-:W-:Y:S01]  /*1b0e0*/  IMAD.MOV.U32 R3, RZ, RZ, 0x181f ;  /* 0x0000181fff037424 */ /* 0x004fe200078e00ff */
[----:B------:R-:W-:Y:S02]  /*1b0f0*/  MOV R2, 0x1b110 ;  /* 0x0001b11000027802 */ /* 0x000fe40000000f00 */
[----:B-1-34-:R-:W-:Y:S05]  /*1b100*/  CALL.REL.NOINC `($__internal_5_$__cuda_sm70_shflsync_idx_p) ;  /* 0x000009c000007944 */ /* 0x01afea0003c00000 */
[----:B------:R-:W-:Y:S01]  /*1b110*/  MOV R7, R58 ;  /* 0x0000003a00077202 */ /* 0x000fe20000000f00 */
[----:B------:R-:W-:Y:S05]  /*1b120*/  BRA `(.L_x_460) ;  /* 0xffffc60000007947 */ /* 0x000fea000383ffff */
.L_x_387:
[----:B------:R-:W-:Y:S01]  /*1b130*/  IMAD.MOV.U32 R56, RZ, RZ, R6 ;  /* 0x000000ffff387224 */ /* 0x000fe200078e0006 */
[----:B------:R-:W-:Y:S01]  /*1b140*/  MOV R47, 0x4 ;  /* 0x00000004002f7802 */ /* 0x000fe20000000f00 */
[----:B--2---:R-:W-:Y:S01]  /*1b150*/  IMAD.MOV.U32 R3, RZ, RZ, 0x181f ;  /* 0x0000181fff037424 */ /* 0x004fe200078e00ff */
[----:B------:R-:W-:Y:S02]  /*1b160*/  MOV R2, 0x1b180 ;  /* 0x0001b18000027802 */ /* 0x000fe40000000f00 */
[----:B-1-34-:R-:W-:Y:S05]  /*1b170*/  CALL.REL.NOINC `($__internal_5_$__cuda_sm70_shflsync_idx_p) ;  /* 0x0000095000007944 */ /* 0x01afea0003c00000 */
[----:B------:R-:W-:Y:S01]  /*1b180*/  MOV R2, R58 ;  /* 0x0000003a00027202 */ /* 0x000fe20000000f00 */
[----:B------:R-:W-:Y:S05]  /*1b190*/  BRA `(.L_x_461) ;  /* 0xffffc5b000007947 */ /* 0x000fea000383ffff */
.L_x_388:
        /* <DEDUP_REMOVED lines=13> */
.L_x_389:
[----:B------:R-:W-:Y:S01]  /*1b270*/  IMAD.MOV.U32 R56, RZ, RZ, R5 ;  /* 0x000000ffff387224 */ /* 0x000fe200078e0005 */
[----:B------:R-:W-:Y:S01]  /*1b280*/  MOV R47, 0x6 ;  /* 0x00000006002f7802 */ /* 0x000fe20000000f00 */
[----:B--2---:R-:W-:Y:S01]  /*1b290*/  IMAD.MOV.U32 R3, RZ, RZ, 0x181f ;  /* 0x0000181fff037424 */ /* 0x004fe200078e00ff */
[----:B------:R-:W-:Y:S02]  /*1b2a0*/  MOV R2, 0x1b2c0 ;  /* 0x0001b2c000027802 */ /* 0x000fe40000000f00 */
[----:B-1--4-:R-:W-:Y:S05]  /*1b2b0*/  CALL.REL.NOINC `($__internal_5_$__cuda_sm70_shflsync_idx_p) ;  /* 0x0000081000007944 */ /* 0x012fea0003c00000 */
[----:B------:R-:W-:Y:S01]  /*1b2c0*/  MOV R7, R58 ;  /* 0x0000003a00077202 */ /* 0x000fe20000000f00 */
[----:B------:R-:W-:Y:S05]  /*1b2d0*/  BRA `(.L_x_463) ;  /* 0xffffc56000007947 */ /* 0x000fea000383ffff */
.L_x_390:
[----:B------:R-:W-:Y:S01]  /*1b2e0*/  IMAD.MOV.U32 R56, RZ, RZ, R6 ;  /* 0x000000ffff387224 */ /* 0x000fe200078e0006 */
[----:B------:R-:W-:Y:S01]  /*1b2f0*/  MOV R47, 0x6 ;  /* 0x00000006002f7802 */ /* 0x000fe20000000f00 */
[----:B--2---:R-:W-:Y:S01]  /*1b300*/  IMAD.MOV.U32 R3, RZ, RZ, 0x181f ;  /* 0x0000181fff037424 */ /* 0x004fe200078e00ff */
[----:B------:R-:W-:Y:S02]  /*1b310*/  MOV R2, 0x1b330 ;  /* 0x0001b33000027802 */ /* 0x000fe40000000f00 */
[----:B-1-34-:R-:W-:Y:S05]  /*1b320*/  CALL.REL.NOINC `($__internal_5_$__cuda_sm70_shflsync_idx_p) ;  /* 0x000007a000007944 */ /* 0x01afea0003c00000 */
[----:B------:R-:W-:Y:S01]  /*1b330*/  MOV R2, R58 ;  /* 0x0000003a00027202 */ /* 0x000fe20000000f00 */
[----:B------:R-:W-:Y:S05]  /*1b340*/  BRA `(.L_x_464) ;  /* 0xffffc51000007947 */ /* 0x000fea000383ffff */
.L_x_391:
        /* <DEDUP_REMOVED lines=13> */
.L_x_393:
[----:B------:R-:W-:Y:S01]  /*1b420*/  IMAD.MOV.U32 R56, RZ, RZ, R46 ;  /* 0x000000ffff387224 */ /* 0x000fe200078e002e */
[----:B------:R-:W-:Y:S01]  /*1b430*/  MOV R47, RZ ;  /* 0x000000ff002f7202 */ /* 0x000fe20000000f00 */
[----:B----4-:R-:W-:Y:S01]  /*1b440*/  IMAD.MOV.U32 R3, RZ, RZ, 0x1f ;  /* 0x0000001fff037424 */ /* 0x010fe200078e00ff */
[----:B------:R-:W-:Y:S02]  /*1b450*/  MOV R2, 0x1b470 ;  /* 0x0001b47000027802 */ /* 0x000fe40000000f00 */
[----:B------:R-:W-:Y:S05]  /*1b460*/  CALL.REL.NOINC `($__internal_5_$__cuda_sm70_shflsync_idx_p) ;  /* 0x0000066000007944 */ /* 0x000fea0003c00000 */
[----:B------:R-:W-:Y:S01]  /*1b470*/  MOV R9, R58 ;  /* 0x0000003a00097202 */ /* 0x000fe20000000f00 */
[----:B------:R-:W-:Y:S05]  /*1b480*/  BRA `(.L_x_466) ;  /* 0xffffc5a000007947 */ /* 0x000fea000383ffff */
.L_x_394:
[----:B------:R-:W-:Y:S01]  /*1b490*/  IMAD.MOV.U32 R56, RZ, RZ, R46 ;  /* 0x000000ffff387224 */ /* 0x000fe200078e002e */
[----:B------:R-:W-:Y:S01]  /*1b4a0*/  MOV R47, 0x1 ;  /* 0x00000001002f7802 */ /* 0x000fe20000000f00 */
[----:B----4-:R-:W-:Y:S01]  /*1b4b0*/  IMAD.MOV.U32 R3, RZ, RZ, 0x1f ;  /* 0x0000001fff037424 */ /* 0x010fe200078e00ff */
[----:B------:R-:W-:Y:S02]  /*1b4c0*/  MOV R2, 0x1b4e0 ;  /* 0x0001b4e000027802 */ /* 0x000fe40000000f00 */
[----:B-12---:R-:W-:Y:S05]  /*1b4d0*/  CALL.REL.NOINC `($__internal_5_$__cuda_sm70_shflsync_idx_p) ;  /* 0x000005f000007944 */ /* 0x006fea0003c00000 */
[----:B------:R-:W-:Y:S01]  /*1b4e0*/  MOV R8, R58 ;  /* 0x0000003a00087202 */ /* 0x000fe20000000f00 */
[----:B------:R-:W-:Y:S05]  /*1b4f0*/  BRA `(.L_x_467) ;  /* 0xffffc55000007947 */ /* 0x000fea000383ffff */
.L_x_395:
[----:B------:R-:W-:Y:S02]  /*1b500*/  MOV R2, 0x1 ;  /* 0x0000000100027802 */ /* 0x000fe40000000f00 */
[----:B------:R-:W-:-:S02]  /*1b510*/  MOV R3, 0x1b530 ;  /* 0x0001b53000037802 */ /* 0x000fc40000000f00 */
[----:B-123--:R-:W-:Y:S05]  /*1b520*/  CALL.REL.NOINC `($__internal_6_$__cuda_sm70_shflsync_up_p) ;  /* 0x000005f000007944 */ /* 0x00efea0003c00000 */
[----:B------:R-:W-:Y:S05]  /*1b530*/  BRA `(.L_x_468) ;  /* 0xffffc64000007947 */ /* 0x000fea000383ffff */
.L_x_396:
[----:B------:R-:W-:Y:S02]  /*1b540*/  MOV R2, 0x2 ;  /* 0x0000000200027802 */ /* 0x000fe40000000f00 */
[----:B------:R-:W-:-:S02]  /*1b550*/  MOV R3, 0x1b570 ;  /* 0x0001b57000037802 */ /* 0x000fc40000000f00 */
[----:B-12---:R-:W-:Y:S05]  /*1b560*/  CALL.REL.NOINC `($__internal_6_$__cuda_sm70_shflsync_up_p) ;  /* 0x000005b000007944 */ /* 0x006fea0003c00000 */
        /* <DEDUP_REMOVED lines=24> */
.L_x_400:
[----:B------:R-:W-:Y:S02]  /*1b6f0*/  MOV R2, 0x1 ;  /* 0x0000000100027802 */ /* 0x000fe40000000f00 */
[----:B------:R-:W-:Y:S02]  /*1b700*/  MOV R3, 0x1b720 ;  /* 0x0001b72000037802 */ /* 0x000fe40000000f00 */
[----:B------:R-:W-:Y:S05]  /*1b710*/  CALL.REL.NOINC `($__internal_6_$__cuda_sm70_shflsync_up_p) ;  /* 0x0000040000007944 */ /* 0x000fea0003c00000 */
[----:B------:R-:W-:Y:S01]  /*1b720*/  MOV R2, R4 ;  /* 0x0000000400027202 */ /* 0x000fe20000000f00 */
[----:B------:R-:W-:Y:S05]  /*1b730*/  BRA `(.L_x_470) ;  /* 0xffffc6a000007947 */ /* 0x000fea000383ffff */
.L_x_401:
        /* <DEDUP_REMOVED lines=27> */
.L_x_403:
[----:B------:R-:W-:Y:S02]  /*1b8f0*/  SEL R0, RZ, 0x1, P0 ;  /* 0x00000001ff007807 */ /* 0x000fe40000000000 */
[----:B------:R-:W-:Y:S02]  /*1b900*/  MOV R2, 0x1b920 ;  /* 0x0001b92000027802 */ /* 0x000fe40000000f00 */
[----:B---3--:R-:W-:Y:S05]  /*1b910*/  CALL.REL.NOINC `($__internal_7_$__cuda_sm70_votesync_ballot) ;  /* 0x0000027000007944 */ /* 0x008fea0003c00000 */
[----:B------:R-:W-:Y:S05]  /*1b920*/  BRA `(.L_x_472) ;  /* 0xffffc64000007947 */ /* 0x000fea000383ffff */
.L_x_404:
[----:B------:R-:W-:Y:S01]  /*1b930*/  IMAD.MOV.U32 R56, RZ, RZ, R6 ;  /* 0x000000ffff387224 */ /* 0x000fe200078e0006 */
[----:B--2---:R-:W-:Y:S01]  /*1b940*/  MOV R47, R10 ;  /* 0x0000000a002f7202 */ /* 0x004fe20000000f00 */
[----:B------:R-:W-:Y:S01]  /*1b950*/  IMAD.MOV.U32 R3, RZ, RZ, 0x1f ;  /* 0x0000001fff037424 */ /* 0x000fe200078e00ff */
[----:B------:R-:W-:Y:S02]  /*1b960*/  MOV R2, 0x1b980 ;  /* 0x0001b98000027802 */ /* 0x000fe40000000f00 */
[----:B-1-3--:R-:W-:Y:S05]  /*1b970*/  CALL.REL.NOINC `($__internal_5_$__cuda_sm70_shflsync_idx_p) ;  /* 0x0000015000007944 */ /* 0x00afea0003c00000 */
[----:B------:R-:W-:Y:S01]  /*1b980*/  IMAD.MOV.U32 R8, RZ, RZ, R58 ;  /* 0x000000ffff087224 */ /* 0x000fe200078e003a */
[----:B------:R-:W-:Y:S01]  /*1b990*/  MOV R47, R10 ;  /* 0x0000000a002f7202 */ /* 0x000fe20000000f00 */
[----:B------:R-:W-:Y:S01]  /*1b9a0*/  IMAD.MOV.U32 R56, RZ, RZ, R7 ;  /* 0x000000ffff387224 */ /* 0x000fe200078e0007 */
[----:B------:R-:W-:Y:S02]  /*1b9b0*/  MOV R3, 0x1f ;  /* 0x0000001f00037802 */ /* 0x000fe40000000f00 */
[----:B------:R-:W-:-:S02]  /*1b9c0*/  MOV R2, 0x1b9e0 ;  /* 0x0001b9e000027802 */ /* 0x000fc40000000f00 */
[----:B------:R-:W-:Y:S05]  /*1b9d0*/  CALL.REL.NOINC `($__internal_5_$__cuda_sm70_shflsync_idx_p) ;  /* 0x000000f000007944 */ /* 0x000fea0003c00000 */
[----:B------:R-:W-:Y:S01]  /*1b9e0*/  MOV R7, R58 ;  /* 0x0000003a00077202 */ /* 0x000fe20000000f00 */
[----:B------:R-:W-:Y:S05]  /*1b9f0*/  BRA `(.L_x_473) ;  /* 0xffffc5b000007947 */ /* 0x000fea000383ffff */
.L_x_407:
[----:B------:R-:W-:Y:S01]  /*1ba00*/  IMAD.MOV.U32 R56, RZ, RZ, R4 ;  /* 0x000000ffff387224 */ /* 0x000fe200078e0004 */
[----:B------:R-:W-:Y:S01]  /*1ba10*/  MOV R47, R0 ;  /* 0x00000000002f7202 */ /* 0x000fe20000000f00 */
[----:B------:R-:W-:Y:S01]  /*1ba20*/  IMAD.MOV.U32 R3, RZ, RZ, 0x1f ;  /* 0x0000001fff037424 */ /* 0x000fe200078e00ff */
[----:B------:R-:W-:-:S02]  /*1ba30*/  MOV R2, 0x1ba50 ;  /* 0x0001ba5000027802 */ /* 0x000fc40000000f00 */
[----:B--234-:R-:W-:Y:S05]  /*1ba40*/  CALL.REL.NOINC `($__internal_5_$__cuda_sm70_shflsync_idx_p) ;  /* 0x0000008000007944 */ /* 0x01cfea0003c00000 */
[----:B------:R-:W-:Y:S01]  /*1ba50*/  MOV R12, R58 ;  /* 0x0000003a000c7202 */ /* 0x000fe20000000f00 */
[----:B------:R-:W-:Y:S05]  /*1ba60*/  BRA `(.L_x_406) ;  /* 0xffffc5a000007947 */ /* 0x000fea000383ffff */
        .weak           $__internal_4_$__cuda_sm70_shflsync_bfly_p
        .type           $__internal_4_$__cuda_sm70_shflsync_bfly_p,@function
        .size           $__internal_4_$__cuda_sm70_shflsync_bfly_p,($__internal_5_$__cuda_sm70_shflsync_idx_p - $__internal_4_$__cuda_sm70_shflsync_bfly_p)
$__internal_4_$__cuda_sm70_shflsync_bfly_p:
[----:B------:R-:W-:Y:S02]  /*1ba70*/  MOV R8, 0xffffffff ;  /* 0xffffffff00087802 */ /* 0x000fe40000000f00 */
[----:B------:R-:W-:-:S02]  /*1ba80*/  MOV R3, 0x1f ;  /* 0x0000001f00037802 */ /* 0x000fc40000000f00 */
[----:B------:R-:W-:Y:S04]  /*1ba90*/  WARPSYNC R8 ;  /* 0x0000000800007348 */ /* 0x000fe80003800000 */
[----:B------:R1:W2:Y:S02]  /*1baa0*/  SHFL.BFLY PT, R0, R4, R0, R3 ;  /* 0x0c00000004007389 */ /* 0x0002a400000e0003 */
[----:B-1----:R-:W-:-:S04]  /*1bab0*/  MOV R3, 0x0 ;  /* 0x0000000000037802 */ /* 0x002fc80000000f00 */
[----:B--2---:R-:W-:Y:S05]  /*1bac0*/  RET.REL.NODEC R2 `(_ZN7cutlass13device_kernelIN5flash19enable_sm80_to_sm89INS1_16FlashAttnFwdSm80INS1_25CollectiveMainloopFwdSm80ILi4ELi1ELb0EN4cute5tupleIJNS5_1CILi128EEENS7_ILi80EEENS7_ILi64EEEEEELi64ENS_6half_tEfNS_4arch4Sm80ELb0ELb0ELb1ELb1ELb1ELb1ELb1ELb1EEENS1_21CollectiveEpilogueFwdINS6_IJS8_SA_S9_EEENS6_IJNS7_ILi1EEESI_SI_EEESC_SE_Li128ELb1ELb1ELb1ELb0EEENS1_36VarlenDynamicPersistentTileSchedulerILi128ELi80ELi128ELi128ELb1ELb1ELb0ELb0ELb1ELb1EEEEEEEEEvNT_6ParamsE) ;  /* 0xfffe453002007950 */ /* 0x004fea0003c3ffff */
        .weak           $__internal_5_$__cuda_sm70_shflsync_idx_p
        .type           $__internal_5_$__cuda_sm70_shflsync_idx_p,@function
        .size           $__internal_5_$__cuda_sm70_shflsync_idx_p,($__internal_6_$__cuda_sm70_shflsync_up_p - $__internal_5_$__cuda_sm70_shflsync_idx_p)
$__internal_5_$__cuda_sm70_shflsync_idx_p:
[----:B------:R-:W-:-:S04]  /*1bad0*/  MOV R58, 0xffffffff ;  /* 0xffffffff003a7802 */ /* 0x000fc80000000f00 */
[----:B------:R-:W-:Y:S04]  /*1bae0*/  WARPSYNC R58 ;  /* 0x0000003a00007348 */ /* 0x000fe80003800000 */
[----:B------:R1:W2:Y:S02]  /*1baf0*/  SHFL.IDX PT, R58, R56, R47, R3 ;  /* 0x0000002f383a7389 */ /* 0x0002a400000e0003 */
[----:B-1----:R-:W-:-:S04]  /*1bb00*/  MOV R3, 0x0 ;  /* 0x0000000000037802 */ /* 0x002fc80000000f00 */
[----:B--2---:R-:W-:Y:S05]  /*1bb10*/  RET.REL.NODEC R2 `(_ZN7cutlass13device_kernelIN5flash19enable_sm80_to_sm89INS1_16FlashAttnFwdSm80INS1_25CollectiveMainloopFwdSm80ILi4ELi1ELb0EN4cute5tupleIJNS5_1CILi128EEENS7_ILi80EEENS7_ILi64EEEEEELi64ENS_6half_tEfNS_4arch4Sm80ELb0ELb0ELb1ELb1ELb1ELb1ELb1ELb1EEENS1_21CollectiveEpilogueFwdINS6_IJS8_SA_S9_EEENS6_IJNS7_ILi1EEESI_SI_EEESC_SE_Li128ELb1ELb1ELb1ELb0EEENS1_36VarlenDynamicPersistentTileSchedulerILi128ELi80ELi128ELi128ELb1ELb1ELb0ELb0ELb1ELb1EEEEEEEEEvNT_6ParamsE) ;  /* 0xfffe44e002007950 */ /* 0x004fea0003c3ffff */
        .weak           $__internal_6_$__cuda_sm70_shflsync_up_p
        .type           $__internal_6_$__cuda_sm70_shflsync_up_p,@function
        .size           $__internal_6_$__cuda_sm70_shflsync_up_p,($__internal_7_$__cuda_sm70_votesync_ballot - $__internal_6_$__cuda_sm70_shflsync_up_p)
$__internal_6_$__cuda_sm70_shflsync_up_p:
[----:B------:R-:W-:Y:S02]  /*1bb20*/  IMAD.MOV.U32 R4, RZ, RZ, RZ ;  /* 0x000000ffff047224 */ /* 0x000fe400078e00ff */
[----:B------:R-:W-:-:S04]  /*1bb30*/  IMAD.MOV.U32 R10, RZ, RZ, -0x1 ;  /* 0xffffffffff0a7424 */ /* 0x000fc800078e00ff */
[----:B------:R-:W-:Y:S04]  /*1bb40*/  WARPSYNC R10 ;  /* 0x0000000a00007348 */ /* 0x000fe80003800000 */
[----:B------:R1:W2:Y:S02]  /*1bb50*/  SHFL.UP PT, R4, R0, R2, R4 ;  /* 0x0400000200047389 */ /* 0x0002a400000e0004 */
[----:B-1----:R-:W-:Y:S02]  /*1bb60*/  MOV R2, R3 ;  /* 0x0000000300027202 */ /* 0x002fe40000000f00 */
[----:B------:R-:W-:-:S04]  /*1bb70*/  MOV R3, 0x0 ;  /* 0x0000000000037802 */ /* 0x000fc80000000f00 */
[----:B--2---:R-:W-:Y:S05]  /*1bb80*/  RET.REL.NODEC R2 `(_ZN7cutlass13device_kernelIN5flash19enable_sm80_to_sm89INS1_16FlashAttnFwdSm80INS1_25CollectiveMainloopFwdSm80ILi4ELi1ELb0EN4cute5tupleIJNS5_1CILi128EEENS7_ILi80EEENS7_ILi64EEEEEELi64ENS_6half_tEfNS_4arch4Sm80ELb0ELb0ELb1ELb1ELb1ELb1ELb1ELb1EEENS1_21CollectiveEpilogueFwdINS6_IJS8_SA_S9_EEENS6_IJNS7_ILi1EEESI_SI_EEESC_SE_Li128ELb1ELb1ELb1ELb0EEENS1_36VarlenDynamicPersistentTileSchedulerILi128ELi80ELi128ELi128ELb1ELb1ELb0ELb0ELb1ELb1EEEEEEEEEvNT_6ParamsE) ;  /* 0xfffe447002007950 */ /* 0x004fea0003c3ffff */
        .weak           $__internal_7_$__cuda_sm70_votesync_ballot
        .type           $__internal_7_$__cuda_sm70_votesync_ballot,@function
        .size           $__internal_7_$__cuda_sm70_votesync_ballot,(.L_x_1915 - $__internal_7_$__cuda_sm70_votesync_ballot)
$__internal_7_$__cuda_sm70_votesync_ballot:
[----:B------:R-:W-:Y:S01]  /*1bb90*/  ISETP.NE.U32.AND P0, PT, R0, 0x1, PT ;  /* 0x000000010000780c */ /* 0x000fe20003f05070 */
[----:B------:R-:W-:-:S04]  /*1bba0*/  IMAD.MOV.U32 R3, RZ, RZ, -0x1 ;  /* 0xffffffffff037424 */ /* 0x000fc800078e00ff */
[----:B------:R-:W-:Y:S08]  /*1bbb0*/  WARPSYNC R3 ;  /* 0x0000000300007348 */ /* 0x000ff00003800000 */
[----:B------:R-:W-:-:S04]  /*1bbc0*/  VOTE.ANY R0, PT, !P0 ;  /* 0x0000000000007806 */ /* 0x000fc800040e0100 */
[----:B------:R-:W-:Y:S01]  /*1bbd0*/  LOP3.LUT R0, R0, R3, RZ, 0xc0, !PT ;  /* 0x0000000300007212 */ /* 0x000fe200078ec0ff */
[----:B------:R-:W-:-:S04]  /*1bbe0*/  IMAD.MOV.U32 R3, RZ, RZ, 0x0 ;  /* 0x00000000ff037424 */ /* 0x000fc800078e00ff */
[----:B------:R-:W-:Y:S05]  /*1bbf0*/  RET.REL.NODEC R2 `(_ZN7cutlass13device_kernelIN5flash19enable_sm80_to_sm89INS1_16FlashAttnFwdSm80INS1_25CollectiveMainloopFwdSm80ILi4ELi1ELb0EN4cute5tupleIJNS5_1CILi128EEENS7_ILi80EEENS7_ILi64EEEEEELi64ENS_6half_tEfNS_4arch4Sm80ELb0ELb0ELb1ELb1ELb1ELb1ELb1ELb1EEENS1_21CollectiveEpilogueFwdINS6_IJS8_SA_S9_EEENS6_IJNS7_ILi1EEESI_SI_EEESC_SE_Li128ELb1ELb1ELb1ELb0EEENS1_36VarlenDynamicPersistentTileSchedulerILi128ELi80ELi128ELi128ELb1ELb1ELb0ELb0ELb1ELb1EEEEEEEEEvNT_6ParamsE) ;  /* 0xfffe440002007950 */ /* 0x000fea0003c3ffff */
.L_x_474:
        /* <DEDUP_REMOVED lines=16> */
.L_x_1915:


//--------------------- .text._ZN7cutlass13device_kernelIN5flash19enable_sm80_to_sm89INS1_16FlashAttnFwdSm80INS1_25CollectiveMainloopFwdSm80ILi4ELi1ELb0EN4cute5tupleIJNS5_1CILi128EEENS7_ILi96EEENS7_ILi64EEEEEELi64ENS_6half_tEfNS_4arch4Sm80ELb0ELb1ELb1ELb0ELb1ELb0ELb1ELb1EEENS1_21CollectiveEpilogueFwdINS6_IJS8_SA_S9_EEENS6_IJNS7_ILi1EEESI_SI_EEESC_SE_Li128ELb0ELb1ELb1ELb0EEENS1_19SingleTileSchedulerILb0ELb1ELb1ELi128EEEEEEEEEvNT_6ParamsE --------------------------
	.section	.text._ZN7cutlass13device_kernelIN5flash19enable_sm80_to_sm89INS1_16FlashAttnFwdSm80INS1_25CollectiveMainloopFwdSm80ILi4ELi1ELb0EN4cute5tupleIJNS5_1CILi128EEENS7_ILi96EEENS7_ILi64EEEEEELi64ENS_6half_tEfNS_4arch4Sm80ELb0ELb1ELb1ELb0ELb1ELb0ELb1ELb1EEENS1_21CollectiveEpilogueFwdINS6_IJS8_SA_S9_EEENS6_IJNS7_ILi1EEESI_SI_EEESC_SE_Li128ELb0ELb1ELb1ELb0EEENS1_19SingleTileSchedulerILb0ELb1ELb1ELi128EEEEEEEEEvNT_6ParamsE,"ax",@progbits
	.sectioninfo	@"SHI_REGISTERS=255"
	.align	128
.text._ZN7cutlass13device_kernelIN5flash19enable_sm80_to_sm89INS1_16FlashAttnFwdSm80INS1_25CollectiveMainloopFwdSm80ILi4ELi1ELb0EN4cute5tupleIJNS5_1CILi128EEENS7_ILi96EEENS7_ILi64EEEEEELi64ENS_6half_tEfNS_4arch4Sm80ELb0ELb1ELb1ELb0ELb1ELb0ELb1ELb1EEENS1_21CollectiveEpilogueFwdINS6_IJS8_SA_S9_EEENS6_IJNS7_ILi1EEESI_SI_EEESC_SE_Li128ELb0ELb1ELb1ELb0EEENS1_19SingleTileSchedulerILb0ELb1ELb1ELi128EEEEEEEEEvNT_6ParamsE:
        .type           _ZN7cutlass13device_kernelIN5flash19enable_sm80_to_sm89INS1_16FlashAttnFwdSm80INS1_25CollectiveMainloopFwdSm80ILi4ELi1ELb0EN4cute5tupleIJNS5_1CILi128EEENS7_ILi96EEENS7_ILi64EEEEEELi64ENS_6half_tEfNS_4arch4Sm80ELb0ELb1ELb1ELb0ELb1ELb0ELb1ELb1EEENS1_21CollectiveEpilogueFwdINS6_IJS8_SA_S9_EEENS6_IJNS7_ILi1EEESI_SI_EEESC_SE_Li128ELb0ELb1ELb1ELb0EEENS1_19SingleTileSchedulerILb0ELb1ELb1ELi128EEEEEEEEEvNT_6ParamsE,@function
        .size           _ZN7cutlass13device_kernelIN5flash19enable_sm80_to_sm89INS1_16FlashAttnFwdSm80INS1_25CollectiveMainloopFwdSm80ILi4ELi1ELb0EN4cute5tupleIJNS5_1CILi128EEENS7_ILi96EEENS7_ILi64EEEEEELi64ENS_6half_tEfNS_4arch4Sm80ELb0ELb1ELb1ELb0ELb1ELb0ELb1ELb1EEENS1_21CollectiveEpilogueFwdINS6_IJS8_SA_S9_EEENS6_IJNS7_ILi1EEESI_SI_EEESC_SE_Li128ELb0ELb1ELb1ELb0EEENS1_19SingleTileSchedulerILb0ELb1ELb1ELi128EEEEEEEEEvNT_6ParamsE,(.L_x_1920 - _ZN7cutlass13device_kernelIN5flash19enable_sm80_to_sm89INS1_16FlashAttnFwdSm80INS1_25CollectiveMainloopFwdSm80ILi4ELi1ELb0EN4cute5tupleIJNS5_1CILi128EEENS7_ILi96EEENS7_ILi64EEEEEELi64ENS_6half_tEfNS_4arch4Sm80ELb0ELb1ELb1ELb0ELb1ELb0ELb1ELb1EEENS1_21CollectiveEpilogueFwdINS6_IJS8_SA_S9_EEENS6_IJNS7_ILi1EEESI_SI_EEESC_SE_Li128ELb0ELb1ELb1ELb0EEENS1_19SingleTileSchedulerILb0ELb1ELb1ELi128EEEEEEEEEvNT_6ParamsE)
        .other          _ZN7cutlass13device_kernelIN5flash19enable_sm80_to_sm89INS1_16FlashAttnFwdSm80INS1_25CollectiveMainloopFwdSm80ILi4ELi1ELb0EN4cute5tupleIJNS5_1CILi128EEENS7_ILi96EEENS7_ILi64EEEEEELi64ENS_6half_tEfNS_4arch4Sm80ELb0ELb1ELb1ELb0ELb1ELb0ELb1ELb1EEENS1_21CollectiveEpilogueFwdINS6_IJS8_SA_S9_EEENS6_IJNS7_ILi1EEESI_SI_EEESC_SE_Li128ELb0ELb1ELb1ELb0EEENS1_19SingleTileSchedulerILb0ELb1ELb1ELi128EEEEEEEEEvNT_6ParamsE,@"STO_CUDA_ENTRY STV_DEFAULT"
_ZN7cutlass13device_kernelIN5flash19enable_sm80_to_sm89INS1_16FlashAttnFwdSm80INS1_25CollectiveMainloopFwdSm80ILi4ELi1ELb0EN4cute5tupleIJNS5_1CILi128EEENS7_ILi96EEENS7_ILi64EEEEEELi64ENS_6half_tEfNS_4arch4Sm80ELb0ELb1ELb1ELb0ELb1ELb0ELb1ELb1EEENS1_21CollectiveEpilogueFwdINS6_IJS8_SA_S9_EEENS6_IJNS7_ILi1EEESI_SI_EEESC_SE_Li128ELb0ELb1ELb1ELb0EEENS1_19SingleTileSchedulerILb0ELb1ELb1ELi128EEEEEEEEEvNT_6ParamsE:
        /* <DEDUP_REMOVED lines=18> */
.L_x_475:
[----:B------:R-:W-:Y:S02]  /*0120*/  ULDC.64 UR4, c[0x0][0x550] ;  /* 0x0001540000047ab9 */ /* 0x000fe40000000a00 */
[----:B------:R-:W-:Y:S02]  /*0130*/  UISETP.NE.AND UP0, UPT, UR4, 0x1, UPT ;  /* 0x000000010400788c */ /* 0x000fe4000bf05270 */
[----:B------:R-:W-:-:S02]  /*0140*/  UIMAD.WIDE.U32 UR10, UR7, UR5, URZ ;  /* 0x00000005070a72a5 */ /* 0x000fc4000f8e003f */
[----:B------:R-:W-:Y:S02]  /*0150*/  ULDC UR4, c[0x0][0x558] ;  /* 0x0001560000047ab9 */ /* 0x000fe40000000800 */
[----:B------:R-:W-:-:S05]  /*0160*/  UMOV UR9, UR7 ;  /* 0x0000000700097c82 */ /* 0x000fca0008000000 */
[----:B------:R-:W-:-:S03]  /*0170*/  @UP0 USHF.R.U32.HI UR9, URZ, UR4, UR11 ;  /* 0x000000043f090299 */ /* 0x000fc6000801160b */
.L_x_476:
[----:B------:R-:W-:Y:S01]  /*0180*/  ISETP.LE.AND P0, PT, RZ, UR6, PT ;  /* 0x00000006ff007c0c */ /* 0x000fe2000bf03270 */
[----:B------:R-:W-:Y:S02]  /*0190*/  UIADD3 UR5, -UR9, URZ, URZ ;  /* 0x0000003f09057290 */ /* 0x000fe4000fffe13f */
[----:B------:R-:W-:Y:S02]  /*01a0*/  ULDC UR4, c[0x0][0x550] ;  /* 0x0001540000047ab9 */ /* 0x000fe40000000800 */
[----:B------:R-:W-:-:S08]  /*01b0*/  UIMAD UR7, UR5, UR4, UR7 ;  /* 0x00000004050772a4 */ /* 0x000fd0000f8e0207 */
[----:B------:R-:W-:Y:S05]  /*01c0*/  @!P0 EXIT ;  /* 0x000000000000894d */ /* 0x000fea0003800000 */
[----:B------:R-:W-:Y:S01]  /*01d0*/  ULDC.64 UR4, c[0x0][0x370] ;  /* 0x0000dc0000047ab9 */ /* 0x000fe20000000a00 */
[----:B------:R-:W-:Y:S01]  /*01e0*/  IMAD.MOV.U32 R231, RZ, RZ, RZ ;  /* 0x000000ffffe77224 */ /* 0x000fe200078e00ff */
[----:B------:R-:W-:Y:S02]  /*01f0*/  UISETP.NE.U32.AND UP0, UPT, URZ, UR4, UPT ;  /* 0x000000043f00728c */ /* 0x000fe4000bf05070 */
[----:B------:R-:W-:Y:S02]  /*0200*/  ULDC.64 UR10, c[0x0][0x370] ;  /* 0x0000dc00000a7ab9 */ /* 0x000fe40000000a00 */
[----:B------:R-:W-:Y:S02]  /*0210*/  UISETP.NE.AND.EX UP0, UPT, URZ, UR5, UPT, UP0 ;  /* 0x000000053f00728c */ /* 0x000fe4000bf05300 */
[----:B------:R-:W-:-:S04]  /*0220*/  ULDC.64 UR16, c[0x0][0x118] ;  /* 0x0000460000107ab9 */ /* 0x000fc80000000a00 */
[----:B------:R-:W-:-:S05]  /*0230*/  PLOP3.LUT P0, PT, PT, PT, UP0, 0x80, 0x0 ;  /* 0x000000000000781c */ /* 0x000fca0003f0f008 */
[----:B------:R-:W-:Y:S02]  /*0240*/  @UP0 UMOV UR4, 0x4 ;  /* 0x0000000400040882 */ /* 0x000fe40000000000 */
[----:B------:R-:W-:-:S06]  /*0250*/  @UP0 UIMAD.WIDE UR4, UR6, UR4, UR10 ;  /* 0x00000004060402a5 */ /* 0x000fcc000f8e020a */
[----:B------:R-:W-:Y:S01]  /*0260*/  MOV R2, UR4 ;  /* 0x0000000400027c02 */ /* 0x000fe20008000f00 */
[----:B------:R-:W-:-:S05]  /*0270*/  IMAD.U32 R3, RZ, RZ, UR5 ;  /* 0x00000005ff037e24 */ /* 0x000fca000f8e00ff */
[----:B------:R-:W2:Y:S01]  /*0280*/  @P0 LDG.E R231, [R2.64] ;  /* 0x0000001002e70981 */ /* 0x000ea2000c1e1900 */
[----:B------:R-:W1:Y:S01]  /*0290*/  S2UR UR19, SR_CTAID.X ;  /* 0x00000000001379c3 */ /* 0x000e620000002500 */
[----:B------:R-:W-:Y:S02]  /*02a0*/  ULDC UR4, c[0x0][0x2c4] ;  /* 0x0000b10000047ab9 */ /* 0x000fe40000000800 */
[----:B------:R-:W-:Y:S02]  /*02b0*/  UISETP.NE.AND UP2, UPT, UR4, 0x1, UPT ;  /* 0x000000010400788c */ /* 0x000fe4000bf45270 */
[----:B------:R-:W-:Y:S02]  /*02c0*/  ULDC UR8, c[0x0][0x2ac] ;  /* 0x0000ab0000087ab9 */ /* 0x000fe40000000800 */
[----:B------:R-:W-:Y:S02]  /*02d0*/  ULDC.64 UR4, c[0x0][0x2c8] ;  /* 0x0000b20000047ab9 */ /* 0x000fe40000000a00 */
[----:B-1----:R-:W-:-:S05]  /*02e0*/  USHF.L.U32 UR19, UR19, 0x7, URZ ;  /* 0x0000000713137899 */ /* 0x002fca000800063f */
[----:B------:R-:W-:Y:S02]  /*02f0*/  @UP2 UIADD3 UR12, UR19, 0x7f, URZ ;  /* 0x0000007f130c2890 */ /* 0x000fe4000fffe03f */
[----:B------:R-:W-:Y:S02]  /*0300*/  UIADD3 UR10, UR19, 0x7f, URZ ;  /* 0x0000007f130a7890 */ /* 0x000fe4000fffe03f */
[----:B------:R-:W-:-:S03]  /*0310*/  UIMAD.WIDE.U32 UR12, UR12, UR4, URZ ;  /* 0x000000040c0c72a5 */ /* 0x000fc6000f8e003f */
[----:B------:R-:W-:Y:S02]  /*0320*/  ULDC UR4, c[0x0][0x1d0] ;  /* 0x0000740000047ab9 */ /* 0x000fe40000000800 */
[----:B------:R-:W-:Y:S02]  /*0330*/  UIMAD UR8, UR8, UR4, URZ ;  /* 0x00000004080872a4 */ /* 0x000fe4000f8e023f */
[----:B------:R-:W-:Y:S02]  /*0340*/  @UP2 UMOV UR11, UR13 ;  /* 0x0000000d000b2c82 */ /* 0x000fe40008000000 */
[----:B------:R-:W-:Y:S02]  /*0350*/  @UP2 USHF.R.U32.HI UR10, URZ, UR5, UR11 ;  /* 0x000000053f0a2299 */ /* 0x000fe4000801160b */
[----:B------:R-:W-:Y:S02]  /*0360*/  ULDC UR12, c[0x0][0x168] ;  /* 0x00005a00000c7ab9 */ /* 0x000fe40000000800 */
[----:B------:R-:W-:-:S02]  /*0370*/  UMOV UR11, 0x1 ;  /* 0x00000001000b7882 */ /* 0x000fc40000000000 */
[----:B------:R-:W-:Y:S02]  /*0380*/  ULDC.64 UR4, c[0x0][0x328] ;  /* 0x0000ca0000047ab9 */ /* 0x000fe40000000a00 */
[----:B------:R-:W-:Y:S02]  /*0390*/  UISETP.LE.AND UP1, UPT, UR11, UR5, UPT ;  /* 0x000000050b00728c */ /* 0x000fe4000bf23270 */
[----:B------:R-:W-:-:S04]  /*03a0*/  UIADD3 UR12, UR8, -UR12, UR11 ;  /* 0x8000000c080c7290 */ /* 0x000fc8000fffe00b */
[----:B------:R-:W-:Y:S01]  /*03b0*/  PLOP3.LUT P0, PT, PT, PT, UP1, 0x40, 0x0 ;  /* 0x000000000000781c */ /* 0x000fe20003f0e818 */
[----:B------:R-:W-:-:S04]  /*03c0*/  UIADD3 UR5, UR12, UR10, URZ ;  /* 0x0000000a0c057290 */ /* 0x000fc8000fffe03f */
[----:B------:R-:W-:Y:S01]  /*03d0*/  UIADD3 UR10, UR5, UR4, URZ ;  /* 0x00000004050a7290 */ /* 0x000fe2000fffe03f */
[----:B--2---:R1:W-:Y:S07]  /*03e0*/  STL [R1+0x34], R231 ;  /* 0x000034e701007387 */ /* 0x0043ee0000100800 */
[----:B------:R-:W-:Y:S05]  /*03f0*/  @P0 BRA `(.L_x_477) ;  /* 0x0000016000000947 */ /* 0x000fea0003800000 */
[----:B------:R-:W-:Y:S01]  /*0400*/  ISETP.LT.AND P0, PT, RZ, UR5, PT ;  /* 0x00000005ff007c0c */ /* 0x000fe2000bf01270 */
[----:B------:R-:W-:-:S12]  /*0410*/  UIADD3 UR12, UR5, -0x1, URZ ;  /* 0xffffffff050c7890 */ /* 0x000fd8000fffe03f */
[----:B------:R-:W-:Y:S05]  /*0420*/  @P0 BRA `(.L_x_478) ;  /* 0x0000009000000947 */ /* 0x000fea0003800000 */
[----:B------:R-:W-:Y:S02]  /*0430*/  ULDC UR4, c[0x0][0x32c] ;  /* 0x0000cb0000047ab9 */ /* 0x000fe40000000800 */
[----:B------:R-:W-:Y:S02]  /*0440*/  UISETP.NE.AND UP0, UPT, UR11, UR4, UPT ;  /* 0x000000040b00728c */ /* 0x000fe4000bf05270 */
[----:B------:R-:W-:-:S03]  /*0450*/  UIADD3 UR12, -UR5, URZ, URZ ;  /* 0x0000003f050c7290 */ /* 0x000fc6000fffe13f */
[----:B------:R-:W-:Y:S02]  /*0460*/  ULDC.64 UR4, c[0x0][0x330] ;  /* 0x0000cc0000047ab9 */ /* 0x000fe40000000a00 */
[----:B------:R-:W-:-:S07]  /*0470*/  UIMAD.WIDE.U32 UR14, UR12, UR4, URZ ;  /* 0x000000040c0e72a5 */ /* 0x000fce000f8e003f */
[----:B------:R-:W-:Y:S02]  /*0480*/  @UP0 UMOV UR11, UR15 ;  /* 0x0000000f000b0c82 */ /* 0x000fe40008000000 */
[----:B------:R-:W-:-:S04]  /*0490*/  @UP0 USHF.R.U32.HI UR12, URZ, UR5, UR11 ;  /* 0x000000053f0c0299 */ /* 0x000fc8000801160b */
[----:B------:R-:W-:Y:S01]  /*04a0*/  ULOP3.LUT UR12, URZ, UR12, URZ, 0x33, !UPT ;  /* 0x0000000c3f0c7292 */ /* 0x000fe2000f8e333f */
[----:B------:R-:W-:Y:S05]  /*04b0*/  BRA `(.L_x_479) ;  /* 0x0000006000007947 */ /* 0x000fea0003800000 */
.L_x_478:
[----:B------:R-:W-:Y:S02]  /*04c0*/  ULDC UR4, c[0x0][0x32c] ;  /* 0x0000cb0000047ab9 */ /* 0x000fe40000000800 */
[----:B------:R-:W-:-:S03]  /*04d0*/  UISETP.NE.AND UP0, UPT, UR11, UR4, UPT ;  /* 0x000000040b00728c */ /* 0x000fc6000bf05270 */
[----:B------:R-:W-:Y:S02]  /*04e0*/  ULDC.64 UR4, c[0x0][0x330] ;  /* 0x0000cc0000047ab9 */ /* 0x000fe40000000a00 */
[----:B------:R-:W-:-:S07]  /*04f0*/  UIMAD.WIDE.U32 UR14, UR12, UR4, URZ ;  /* 0x000000040c0e72a5 */ /* 0x000fce000f8e003f */
[----:B------:R-:W-:Y:S02]  /*0500*/  @UP0 UMOV UR11, UR15 ;  /* 0x0000000f000b0c82 */ /* 0x000fe40008000000 */
[----:B------:R-:W-:Y:S02]  /*0510*/  @UP0 USHF.R.U32.HI UR12, URZ, UR5, UR11 ;  /* 0x000000053f0c0299 */ /* 0x000fe4000801160b */
.L_x_479:
[----:B------:R-:W-:Y:S02]  /*0520*/  ULDC UR4, c[0x0][0x32c] ;  /* 0x0000cb0000047ab9 */ /* 0x000fe40000000800 */
[----:B------:R-:W-:-:S04]  /*0530*/  UIMAD UR4, UR12, UR4, UR4 ;  /* 0x000000040c0472a4 */ /* 0x000fc8000f8e0204 */
[----:B------:R-:W-:-:S04]  /*0540*/  UISETP.LT.AND UP0, UPT, UR10, UR4, UPT ;  /* 0x000000040a00728c */ /* 0x000fc8000bf01270 */
[----:B------:R-:W-:Y:S02]  /*0550*/  USEL UR10, UR10, UR4, UP0 ;  /* 0x000000040a0a7287 */ /* 0x000fe40008000000 */
.L_x_477:
[----:B------:R-:W-:Y:S01]  /*0560*/  UIADD3 UR11, UR8, 0x5f, URZ ;  /* 0x0000005f080b7890 */ /* 0x000fe2000fffe03f */
[----:B------:R-:W-:Y:S01]  /*0570*/  PLOP3.LUT P0, PT, PT, PT, UP1, 0x40, 0x0 ;  /* 0x000000000000781c */ /* 0x000fe20003f0e818 */
[----:B------:R-:W-:Y:S02]  /*0580*/  ULDC.64 UR4, c[0x0][0x2c8] ;  /* 0x0000b20000047ab9 */ /* 0x000fe40000000a00 */
[----:B------:R-:W-:Y:S02]  /*0590*/  UIMAD.WIDE.U32 UR12, UR19, UR4, URZ ;  /* 0x00000004130c72a5 */ /* 0x000fe4000f8e003f */
[----:B------:R-:W-:Y:S02]  /*05a0*/  UIMAD.WIDE UR14, UR11, 0x2aaaaaab, URZ ;  /* 0x2aaaaaab0b0e78a5 */ /* 0x000fe4000f8e023f */
[----:B------:R-:W-:Y:S02]  /*05b0*/  UIADD3 UR10, UR10, 0x5f, URZ ;  /* 0x0000005f0a0a7890 */ /* 0x000fe4000fffe03f */
[----:B------:R-:W-:-:S02]  /*05c0*/  UMOV UR4, UR19 ;  /* 0x0000001300047c82 */ /* 0x000fc40008000000 */
[----:B------:R-:W-:Y:S02]  /*05d0*/  UIMAD.WIDE UR10, UR10, 0x2aaaaaab, URZ ;  /* 0x2aaaaaab0a0a78a5 */ /* 0x000fe4000f8e023f */
[----:B------:R-:W-:Y:S02]  /*05e0*/  ULDC UR18, c[0x0][0x168] ;  /* 0x00005a0000127ab9 */ /* 0x000fe40000000800 */
[----:B------:R-:W-:Y:S02]  /*05f0*/  @UP2 USHF.R.U32.HI UR4, URZ, UR5, UR13 ;  /* 0x000000053f042299 */ /* 0x000fe4000801160d */
[----:B------:R-:W-:Y:S02]  /*0600*/  UIADD3 UR18, UR8, -UR18, URZ ;  /* 0x8000001208127290 */ /* 0x000fe4000fffe03f */
[----:B------:R-:W-:Y:S02]  /*0610*/  UMOV UR13, UR15 ;  /* 0x0000000f000d7c82 */ /* 0x000fe40008000000 */
[----:B------:R-:W-:-:S02]  /*0620*/  USHF.R.U32.HI UR12, URZ, 0x1f, UR13 ;  /* 0x0000001f3f0c7899 */ /* 0x000fc4000801160d */
[----:B------:R-:W-:Y:S02]  /*0630*/  USHF.R.U32.HI UR10, URZ, 0x1f, UR11 ;  /* 0x0000001f3f0a7899 */ /* 0x000fe4000801160b */
[----:B------:R-:W-:Y:S02]  /*0640*/  UIADD3 UR4, UR18, UR4, URZ ;  /* 0x0000000412047290 */ /* 0x000fe4000fffe03f */
[----:B------:R-:W-:Y:S02]  /*0650*/  ULDC UR5, c[0x0][0x324] ;  /* 0x0000c90000057ab9 */ /* 0x000fe40000000800 */
[----:B------:R-:W-:Y:S02]  /*0660*/  ULEA.HI.SX32 UR12, UR13, UR12, 0x1c ;  /* 0x0000000c0d0c7291 */ /* 0x000fe4000f8fe23f */
[----:B------:R-:W-:Y:S02]  /*0670*/  ULEA.HI.SX32 UR10, UR11, UR10, 0x1c ;  /* 0x0000000a0b0a7291 */ /* 0x000fe4000f8fe23f */
[----:B------:R-:W-:-:S02]  /*0680*/  UIADD3 UR5, UR4, -UR5, URZ ;  /* 0x8000000504057290 */ /* 0x000fc4000fffe03f */
[----:B------:R-:W-:-:S04]  /*0690*/  UISETP.LT.AND UP0, UPT, UR12, UR10, UPT ;  /* 0x0000000a0c00728c */ /* 0x000fc8000bf01270 */
[----:B------:R-:W-:Y:S01]  /*06a0*/  USEL UR10, UR12, UR10, UP0 ;  /* 0x0000000a0c0a7287 */ /* 0x000fe20008000000 */
[----:B------:R-:W-:Y:S01]  /*06b0*/  MOV R3, UR5 ;  /* 0x0000000500037c02 */ /* 0x000fe20008000f00 */
[----:B------:R-:W-:Y:S05]  /*06c0*/  @P0 BRA `(.L_x_480) ;  /* 0x0000010000000947 */ /* 0x000fea0003800000 */
[----:B------:R-:W-:-:S04]  /*06d0*/  MOV R0, UR4 ;  /* 0x0000000400007c02 */ /* 0x000fc80008000f00 */
[----:B------:R-:W-:-:S13]  /*06e0*/  ISETP.GT.AND P0, PT, R0, -0x1, PT ;  /* 0xffffffff0000780c */ /* 0x000fda0003f04270 */
[----:B------:R-:W-:Y:S05]  /*06f0*/  @P0 BRA `(.L_x_481) ;  /* 0x0000007000000947 */ /* 0x000fea0003800000 */
[----:B------:R-:W-:Y:S01]  /*0700*/  IMAD.MOV.U32 R2, RZ, RZ, c[0x0][0x32c] ;  /* 0x0000cb00ff027624 */ /* 0x000fe200078e00ff */
[----:B------:R-:W-:-:S04]  /*0710*/  LOP3.LUT R0, RZ, R0, RZ, 0x33, !PT ;  /* 0x00000000ff007212 */ /* 0x000fc800078e33ff */
[----:B------:R-:W-:-:S13]  /*0720*/  ISETP.NE.AND P0, PT, R2, 0x1, PT ;  /* 0x000000010200780c */ /* 0x000fda0003f05270 */
[----:B------:R-:W-:-:S05]  /*0730*/  @P0 IMAD.HI.U32 R2, R0, c[0x0][0x330], RZ ;  /* 0x0000cc0000020a27 */ /* 0x000fca00078e00ff */
[----:B------:R-:W-:-:S04]  /*0740*/  @P0 SHF.R.U32.HI R0, RZ, c[0x0][0x334], R2 ;  /* 0x0000cd00ff000a19 */ /* 0x000fc80000011602 */
[----:B------:R-:W-:Y:S01]  /*0750*/  LOP3.LUT R0, RZ, R0, RZ, 0x33, !PT ;  /* 0x00000000ff007212 */ /* 0x000fe200078e33ff */
[----:B------:R-:W-:Y:S05]  /*0760*/  BRA `(.L_x_482) ;  /* 0x0000004000007947 */ /* 0x000fea0003800000 */
.L_x_481:
[----:B------:R-:W-:-:S04]  /*0770*/  MOV R2, c[0x0][0x32c] ;  /* 0x0000cb0000027a02 */ /* 0x000fc80000000f00 */
[----:B------:R-:W-:-:S13]  /*0780*/  ISETP.NE.AND P0, PT, R2, 0x1, PT ;  /* 0x000000010200780c */ /* 0x000fda0003f05270 */
[----:B------:R-:W-:-:S05]  /*0790*/  @P0 IMAD.HI.U32 R2, R0, c[0x0][0x330], RZ ;  /* 0x0000cc0000020a27 */ /* 0x000fca00078e00ff */
[----:B------:R-:W-:-:S05]  /*07a0*/  @P0 SHF.R.U32.HI R0, RZ, c[0x0][0x334], R2 ;  /* 0x0000cd00ff000a19 */ /* 0x000fca0000011602 */
.L_x_482:
[----:B------:R-:W-:-:S05]  /*07b0*/  IMAD R0, R0, c[0x0][0x32c], RZ ;  /* 0x0000cb0000007a24 */ /* 0x000fca00078e02ff */
[----:B------:R-:W-:-:S05]  /*07c0*/  IMNMX R3, R3, R0, !PT ;  /* 0x0000000003037217 */ /* 0x000fca0007800200 */
.L_x_480:
[----:B------:R-:W-:Y:S01]  /*07d0*/  IMAD.HI R0, R3, 0x2aaaaaab, RZ ;  /* 0x2aaaaaab03007827 */ /* 0x000fe200078e02ff */
[----:B------:R-:W-:Y:S02]  /*07e0*/  USHF.R.U32.HI UR5, URZ, 0x10, UR7 ;  /* 0x000000103f057899 */ /* 0x000fe40008011607 */
[----:B------:R-:W-:Y:S02]  /*07f0*/  ULDC UR4, c[0x0][0x338] ;  /* 0x0000ce0000047ab9 */ /* 0x000fe40000000800 */
[----:B------:R-:W-:Y:S01]  /*0800*/  SHF.R.U32.HI R2, RZ, 0x1f, R0 ;  /* 0x0000001fff027819 */ /* 0x000fe20000011600 */
[----:B------:R-:W-:-:S03]  /*0810*/  UISETP.NE.AND UP0, UPT, UR5, URZ, UPT ;  /* 0x0000003f0500728c */ /* 0x000fc6000bf05270 */
[----:B------:R-:W-:Y:S01]  /*0820*/  LEA.HI.SX32 R0, R0, R2, 0x1c ;  /* 0x0000000200007211 */ /* 0x000fe200078fe2ff */
[----:B------:R-:W-:-:S03]  /*0830*/  USEL UR4, UR5, UR4, UP0 ;  /* 0x0000000405047287 */ /* 0x000fc60008000000 */
[----:B------:R-:W-:Y:S01]  /*0840*/  IMNMX R9, RZ, R0, !PT ;  /* 0x00000000ff097217 */ /* 0x000fe20007800200 */
[----:B------:R-:W-:-:S03]  /*0850*/  IMAD.MOV.U32 R0, RZ, RZ, RZ ;  /* 0x000000ffff007224 */ /* 0x000fc600078e00ff */
[----:B------:R-:W-:-:S13]  /*0860*/  ISETP.LT.AND P0, PT, R9, UR10, PT ;  /* 0x0000000a09007c0c */ /* 0x000fda000bf01270 */
[----:B------:R-:W-:Y:S05]  /*0870*/  @!P0 BRA `(.L_x_483) ;  /* 0x000001f000008947 */ /* 0x000fea0003800000 */
[----:B------:R-:W-:Y:S01]  /*0880*/  IMAD.U32 R5, RZ, RZ, UR4 ;  /* 0x00000004ff057e24 */ /* 0x000fe2000f8e00ff */
[----:B------:R-:W-:-:S04]  /*0890*/  UIADD3 UR5, UR4, -0x1, UR10 ;  /* 0xffffffff04057890 */ /* 0x000fc8000fffe00a */
[----:B------:R-:W-:Y:S02]  /*08a0*/  IABS R0, R5 ;  /* 0x0000000500007213 */ /* 0x000fe40000000000 */
[----:B------:R-:W-:-:S03]  /*08b0*/  IADD3 R8, -R9, UR5, RZ ;  /* 0x0000000509087c10 */ /* 0x000fc6000fffe1ff */
[----:B------:R-:W-:Y:S01]  /*08c0*/  IMAD.MOV.U32 R4, RZ, RZ, R0 ;  /* 0x000000ffff047224 */ /* 0x000fe200078e0000 */
[----:B------:R-:W-:-:S03]  /*08d0*/  IABS R7, R8 ;  /* 0x0000000800077213 */ /* 0x000fc60000000000 */
[----:B------:R-:W2:Y:S08]  /*08e0*/  I2F.RP R2, R4 ;  /* 0x0000000400027306 */ /* 0x000eb00000209400 */
[----:B--2---:R-:W2:Y:S02]  /*08f0*/  MUFU.RCP R2, R2 ;  /* 0x0000000200027308 */ /* 0x004ea40000001000 */
[----:B--2---:R-:W-:-:S06]  /*0900*/  IADD3 R2, R2, 0xffffffe, RZ ;  /* 0x0ffffffe02027810 */ /* 0x004fcc0007ffe0ff */
[----:B------:R-:W2:Y:S02]  /*0910*/  F2I.FTZ.U32.TRUNC.NTZ R3, R2 ;  /* 0x0000000200037305 */ /* 0x000ea4000021f000 */
[----:B--2---:R-:W-:-:S04]  /*0920*/  IMAD.MOV R0, RZ, RZ, -R3 ;  /* 0x000000ffff007224 */ /* 0x004fc800078e0a03 */
[----:B------:R-:W-:Y:S01]  /*0930*/  IMAD.MOV.U32 R2, RZ, RZ, R0 ;  /* 0x000000ffff027224 */ /* 0x000fe200078e0000 */
[----:B------:R-:W-:-:S03]  /*0940*/  IABS R0, R5 ;  /* 0x0000000500007213 */ /* 0x000fc60000000000 */
[----:B------:R-:W-:Y:S01]  /*0950*/  IMAD R5, R2, R4, RZ ;  /* 0x0000000402057224 */ /* 0x000fe200078e02ff */
[----:B------:R-:W-:Y:S01]  /*0960*/  MOV R2, RZ ;  /* 0x000000ff00027202 */ /* 0x000fe20000000f00 */
[----:B------:R-:W-:-:S04]  /*0970*/  IMAD.MOV R6, RZ, RZ, -R0 ;  /* 0x000000ffff067224 */ /* 0x000fc800078e0a00 */
[----:B------:R-:W-:-:S04]  /*0980*/  IMAD.HI.U32 R0, R3, R5, R2 ;  /* 0x0000000503007227 */ /* 0x000fc800078e0002 */
[----:B------:R-:W-:Y:S02]  /*0990*/  IMAD.MOV.U32 R2, RZ, RZ, R7 ;  /* 0x000000ffff027224 */ /* 0x000fe400078e0007 */
[----:B------:R-:W-:Y:S02]  /*09a0*/  IMAD.MOV.U32 R3, RZ, RZ, R6 ;  /* 0x000000ffff037224 */ /* 0x000fe400078e0006 */
[----:B------:R-:W-:-:S04]  /*09b0*/  IMAD.HI.U32 R0, R0, R2, RZ ;  /* 0x0000000200007227 */ /* 0x000fc800078e00ff */
[----:B------:R-:W-:-:S05]  /*09c0*/  IMAD R2, R0, R3, R2 ;  /* 0x0000000300027224 */ /* 0x000fca00078e0202 */
[----:B------:R-:W-:-:S13]  /*09d0*/  ISETP.GT.U32.AND P1, PT, R4, R2, PT ;  /* 0x000000020400720c */ /* 0x000fda0003f24070 */
[-C--:B------:R-:W-:Y:S02]  /*09e0*/  @!P1 IADD3 R2, R2, -R4.reuse, RZ ;  /* 0x8000000402029210 */ /* 0x080fe40007ffe0ff */
[----:B------:R-:W-:Y:S02]  /*09f0*/  @!P1 IADD3 R0, R0, 0x1, RZ ;  /* 0x0000000100009810 */ /* 0x000fe40007ffe0ff */
[----:B------:R-:W-:Y:S02]  /*0a00*/  ISETP.GE.U32.AND P2, PT, R2, R4, PT ;  /* 0x000000040200720c */ /* 0x000fe40003f46070 */
[----:B------:R-:W-:Y:S02]  /*0a10*/  LOP3.LUT R2, R8, UR4, RZ, 0x3c, !PT ;  /* 0x0000000408027c12 */ /* 0x000fe4000f8e3cff */
[----:B------:R-:W-:Y:S02]  /*0a20*/  ISETP.NE.AND P1, PT, RZ, UR4, PT ;  /* 0x00000004ff007c0c */ /* 0x000fe4000bf25270 */
[----:B------:R-:W-:-:S07]  /*0a30*/  ISETP.GE.AND P0, PT, R2, RZ, PT ;  /* 0x000000ff0200720c */ /* 0x000fce0003f06270 */
[----:B------:R-:W-:-:S06]  /*0a40*/  @P2 IADD3 R0, R0, 0x1, RZ ;  /* 0x0000000100002810 */ /* 0x000fcc0007ffe0ff */
[----:B------:R-:W-:Y:S01]  /*0a50*/  @!P0 IMAD.MOV R0, RZ, RZ, -R0 ;  /* 0x000000ffff008224 */ /* 0x000fe200078e0a00 */
[----:B------:R-:W-:Y:S02]  /*0a60*/  @!P1 LOP3.LUT R0, RZ, UR4, RZ, 0x33, !PT ;  /* 0x00000004ff009c12 */ /* 0x000fe4000f8e33ff */
.L_x_483:
[----:B------:R-:W-:Y:S01]  /*0a70*/  ULOP3.LUT UR7, UR7, 0xffff, URZ, 0xc0, !UPT ;  /* 0x0000ffff07077892 */ /* 0x000fe2000f8ec03f */
[----:B------:R-:W-:Y:S01]  /*0a80*/  PLOP3.LUT P4, PT, PT, PT, PT, 0x80, 0x0 ;  /* 0x000000000000781c */ /* 0x000fe20003f8f070 */
[----:B------:R-:W-:Y:S01]  /*0a90*/  CS2R R22, SRZ ;  /* 0x0000000000167805 */ /* 0x000fe2000001ff00 */
[----:B------:R-:W-:Y:S01]  /*0aa0*/  CS2R R20, SRZ ;  /* 0x0000000000147805 */ /* 0x000fe2000001ff00 */
[----:B------:R-:W-:Y:S01]  /*0ab0*/  CS2R R162, SRZ ;  /* 0x0000000000a27805 */ /* 0x000fe2000001ff00 */
[----:B------:R-:W-:Y:S01]  /*0ac0*/  CS2R R160, SRZ ;  /* 0x0000000000a07805 */ /* 0x000fe2000001ff00 */
[----:B------:R-:W-:Y:S01]  /*0ad0*/  IMAD R220, R0, UR7, R9 ;  /* 0x0000000700dc7c24 */ /* 0x000fe2000f8e0209 */
[----:B------:R-:W-:Y:S01]  /*0ae0*/  CS2R R166, SRZ ;  /* 0x0000000000a67805 */ /* 0x000fe2000001ff00 */
[----:B------:R-:W-:Y:S01]  /*0af0*/  CS2R R164, SRZ ;  /* 0x0000000000a47805 */ /* 0x000fe2000001ff00 */
[----:B------:R-:W-:Y:S01]  /*0b00*/  CS2R R158, SRZ ;  /* 0x00000000009e7805 */ /* 0x000fe2000001ff00 */
[----:B------:R-:W-:Y:S01]  /*0b10*/  IMAD.IADD R0, R220, 0x1, R0 ;  /* 0x00000001dc007824 */ /* 0x000fe200078e0200 */
[----:B------:R2:W-:Y:S01]  /*0b20*/  STL [R1+0x28], R220 ;  /* 0x000028dc01007387 */ /* 0x0005e20000100800 */
[----:B------:R-:W-:Y:S01]  /*0b30*/  CS2R R156, SRZ ;  /* 0x00000000009c7805 */ /* 0x000fe2000001ff00 */
[----:B------:R-:W-:Y:S01]  /*0b40*/  CS2R R154, SRZ ;  /* 0x00000000009a7805 */ /* 0x000fe2000001ff00 */
[----:B------:R-:W-:Y:S01]  /*0b50*/  CS2R R152, SRZ ;  /* 0x0000000000987805 */ /* 0x000fe2000001ff00 */
[----:B------:R-:W-:Y:S01]  /*0b60*/  IMNMX R229, R0, UR10, PT ;  /* 0x0000000a00e57c17 */ /* 0x000fe2000b800200 */
        /* <DEDUP_REMOVED lines=26> */
[----:B--2---:R-:W-:Y:S02]  /*0d10*/  ULDC.64 UR4, c[0x0][0x340] ;  /* 0x0000d00000047ab9 */ /* 0x004fe40000000a00 */
[----:B------:R-:W-:-:S02]  /*0d20*/  UISETP.NE.U32.AND UP0, UPT, URZ, UR4, UPT ;  /* 0x000000043f00728c */ /* 0x000fc4000bf05070 */
[----:B------:R-:W-:Y:S02]  /*0d30*/  ULDC.64 UR10, c[0x0][0x340] ;  /* 0x0000d000000a7ab9 */ /* 0x000fe40000000a00 */
[----:B------:R-:W-:-:S06]  /*0d40*/  UISETP.NE.AND.EX UP0, UPT, URZ, UR5, UPT, UP0 ;  /* 0x000000053f00728c */ /* 0x000fcc000bf05300 */
[----:B------:R-:W-:-:S05]  /*0d50*/  PLOP3.LUT P1, PT, PT, PT, UP0, 0x80, 0x0 ;  /* 0x000000000000781c */ /* 0x000fca0003f2f008 */
[----:B------:R-:W-:Y:S02]  /*0d60*/  @UP0 UMOV UR4, 0x4 ;  /* 0x0000000400040882 */ /* 0x000fe40000000000 */
[----:B------:R-:W-:-:S06]  /*0d70*/  @UP0 UIMAD.WIDE UR4, UR6, UR4, UR10 ;  /* 0x00000004060402a5 */ /* 0x000fcc000f8e020a */
[----:B------:R-:W-:Y:S02]  /*0d80*/  IMAD.U32 R2, RZ, RZ, UR4 ;  /* 0x00000004ff027e24 */ /* 0x000fe4000f8e00ff */
[----:B------:R-:W-:Y:S01]  /*0d90*/  IMAD.U32 R3, RZ, RZ, UR5 ;  /* 0x00000005ff037e24 */ /* 0x000fe2000f8e00ff */
[----:B------:R-:W-:Y:S01]  /*0da0*/  SHF.R.S32.HI R211, RZ, 0x1f, R212 ;  /* 0x0000001fffd37819 */ /* 0x000fe200000114d4 */
[----:B------:R-:W-:Y:S01]  /*0db0*/  USHF.R.S32.HI UR7, URZ, 0x1f, UR9 ;  /* 0x0000001f3f077899 */ /* 0x000fe20008011409 */
[----:B------:R-:W-:Y:S01]  /*0dc0*/  PLOP3.LUT P2, PT, PT, PT, UP2, 0x80, 0x0 ;  /* 0x000000000000781c */ /* 0x000fe20003f4f028 */
[----:B------:R-:W-:Y:S01]  /*0dd0*/  ULDC.64 UR4, c[0x0][0x1b8] ;  /* 0x00006e0000047ab9 */ /* 0x000fe20000000a00 */
[----:B------:R2:W3:Y:S01]  /*0de0*/  @P1 LDG.E R10, [R2.64] ;  /* 0x00000010020a1981 */ /* 0x0004e2000c1e1900 */
[----:B------:R-:W-:Y:S01]  /*0df0*/  UIMAD UR7, UR7, UR4, URZ ;  /* 0x00000004070772a4 */ /* 0x000fe2000f8e023f */
[----:B------:R-:W-:Y:S01]  /*0e00*/  PLOP3.LUT P0, PT, PT, PT, UP2, 0x80, 0x0 ;  /* 0x000000000000781c */ /* 0x000fe20003f0f028 */
[----:B------:R-:W-:Y:S01]  /*0e10*/  UIMAD.WIDE.U32 UR12, UR9, UR4, URZ ;  /* 0x00000004090c72a5 */ /* 0x000fe2000f8e003f */
[----:B------:R-:W-:Y:S01]  /*0e20*/  LEA.HI R13, R211, R212, RZ, 0x4 ;  /* 0x000000d4d30d7211 */ /* 0x000fe200078f20ff */
[----:B------:R-:W-:Y:S01]  /*0e30*/  UIMAD UR7, UR9, UR5, UR7 ;  /* 0x00000005090772a4 */ /* 0x000fe2000f8e0207 */
[----:B------:R-:W-:Y:S01]  /*0e40*/  BSSY B0, `(.L_x_485) ;  /* 0x000004c000007945 */ /* 0x000fe20003800000 */
[----:B------:R-:W-:-:S02]  /*0e50*/  USHF.R.S32.HI UR10, URZ, 0x1f, UR6 ;  /* 0x0000001f3f0a7899 */ /* 0x000fc40008011406 */
[----:B------:R-:W-:Y:S02]  /*0e60*/  ULDC.64 UR4, c[0x0][0x1c0] ;  /* 0x0000700000047ab9 */ /* 0x000fe40000000a00 */
[----:B------:R-:W-:Y:S02]  /*0e70*/  UIADD3 UR13, UR13, UR7, URZ ;  /* 0x000000070d0d7290 */ /* 0x000fe4000fffe03f */
[----:B------:R-:W-:Y:S02]  /*0e80*/  UIMAD UR10, UR10, UR4, URZ ;  /* 0x000000040a0a72a4 */ /* 0x000fe4000f8e023f */
[----:B------:R-:W-:Y:S02]  /*0e90*/  UIMAD.WIDE.U32 UR12, UR6, UR4, UR12 ;  /* 0x00000004060c72a5 */ /* 0x000fe4000f8e000c */
[----:B------:R-:W-:Y:S02]  /*0ea0*/  UIMAD UR5, UR6, UR5, UR10 ;  /* 0x00000005060572a4 */ /* 0x000fe4000f8e020a */
[----:B------:R-:W-:-:S02]  /*0eb0*/  ULDC UR4, c[0x0][0x2c4] ;  /* 0x0000b10000047ab9 */ /* 0x000fc40000000800 */
[----:B------:R-:W-:Y:S02]  /*0ec0*/  UIADD3 UR5, UR13, UR5, URZ ;  /* 0x000000050d057290 */ /* 0x000fe4000fffe03f */
[----:B------:R-:W-:Y:S01]  /*0ed0*/  ULDC UR7, c[0x0][0x168] ;  /* 0x00005a0000077ab9 */ /* 0x000fe20000000800 */
[----:B--2---:R-:W-:Y:S01]  /*0ee0*/  LEA.HI R2, R211, R212, RZ, 0x3 ;  /* 0x000000d4d3027211 */ /* 0x004fe200078f18ff */
[----:B------:R-:W-:Y:S01]  /*0ef0*/  IMAD.U32 R3, RZ, RZ, UR13 ;  /* 0x0000000dff037e24 */ /* 0x000fe2000f8e00ff */
[----:B------:R-:W-:Y:S01]  /*0f00*/  UIMAD UR7, UR4, UR7, URZ ;  /* 0x00000007040772a4 */ /* 0x000fe2000f8e023f */
[----:B------:R-:W-:Y:S01]  /*0f10*/  IMAD.U32 R3, RZ, RZ, UR5 ;  /* 0x00000005ff037e24 */ /* 0x000fe2000f8e00ff */
[----:B------:R-:W-:Y:S02]  /*0f20*/  LOP3.LUT R0, R2, 0xfffffff8, RZ, 0xc0, !PT ;  /* 0xfffffff802007812 */ /* 0x000fe400078ec0ff */
[----:B------:R-:W-:Y:S01]  /*0f30*/  SHF.R.S32.HI R18, RZ, 0x3, R2 ;  /* 0x00000003ff127819 */ /* 0x000fe20000011402 */
[----:B------:R-:W-:-:S02]  /*0f40*/  IMAD.U32 R2, RZ, RZ, UR12 ;  /* 0x0000000cff027e24 */ /* 0x000fc4000f8e00ff */
[----:B------:R-:W-:-:S04]  /*0f50*/  IMAD.IADD R6, R212, 0x1, -R0 ;  /* 0x00000001d4067824 */ /* 0x000fc800078e0a00 */
[C---:B------:R-:W-:Y:S02]  /*0f60*/  IMAD R230, R6.reuse, 0x10, R18 ;  /* 0x0000001006e67824 */ /* 0x040fe400078e0212 */
[----:B------:R-:W-:-:S03]  /*0f70*/  IMAD.SHL.U32 R6, R6, 0x8, RZ ;  /* 0x0000000806067824 */ /* 0x000fc600078e00ff */
[----:B------:R-:W-:Y:S01]  /*0f80*/  IADD3 R5, R230, UR19, RZ ;  /* 0x00000013e6057c10 */ /* 0x000fe2000fffe0ff */
[----:B------:R2:W-:Y:S04]  /*0f90*/  STL [R1+0x10], R230 ;  /* 0x000010e601007387 */ /* 0x0005e80000100800 */
[----:B------:R-:W-:-:S04]  /*0fa0*/  @P2 IMAD.HI.U32 R0, R5, c[0x0][0x2c8], RZ ;  /* 0x0000b20005002a27 */ /* 0x000fc800078e00ff */
[----:B------:R-:W-:Y:S01]  /*0fb0*/  IMAD.MOV.U32 R4, RZ, RZ, R5 ;  /* 0x000000ffff047224 */ /* 0x000fe200078e0005 */
[----:B------:R-:W-:Y:S02]  /*0fc0*/  @P0 SHF.R.U32.HI R4, RZ, c[0x0][0x2cc], R0 ;  /* 0x0000b300ff040a19 */ /* 0x000fe40000011600 */
[----:B------:R-:W-:Y:S02]  /*0fd0*/  ISETP.GE.AND P0, PT, R6, c[0x0][0x198], PT ;  /* 0x0000660006007a0c */ /* 0x000fe40003f06270 */
[--C-:B------:R-:W-:Y:S01]  /*0fe0*/  SHF.R.S32.HI R0, RZ, 0x1f, R4.reuse ;  /* 0x0000001fff007819 */ /* 0x100fe20000011404 */
[----:B------:R-:W-:Y:S02]  /*0ff0*/  IMAD.MOV R7, RZ, RZ, -R4 ;  /* 0x000000ffff077224 */ /* 0x000fe400078e0a04 */
[----:B------:R-:W-:-:S04]  /*1000*/  IMAD.WIDE.U32 R2, R4, c[0x0][0x1b0], R2 ;  /* 0x00006c0004027a25 */ /* 0x000fc800078e0002 */
[----:B------:R-:W-:-:S04]  /*1010*/  IMAD R0, R0, c[0x0][0x1b0], RZ ;  /* 0x00006c0000007a24 */ /* 0x000fc800078e02ff */
[----:B------:R-:W-:Y:S02]  /*1020*/  IMAD R4, R4, c[0x0][0x1b4], R0 ;  /* 0x00006d0004047a24 */ /* 0x000fe400078e0200 */
[----:B------:R-:W-:Y:S02]  /*1030*/  IMAD R0, R7, c[0x0][0x2c4], R5 ;  /* 0x0000b10007007a24 */ /* 0x000fe400078e0205 */
[----:B------:R-:W-:Y:S02]  /*1040*/  IMAD.IADD R3, R3, 0x1, R4 ;  /* 0x0000000103037824 */ /* 0x000fe400078e0204 */
[----:B------:R-:W-:Y:S01]  /*1050*/  IMAD.SHL.U32 R4, R18, 0x40, RZ ;  /* 0x0000004012047824 */ /* 0x000fe200078e00ff */
[----:B------:R-:W-:Y:S01]  /*1060*/  SHF.R.S32.HI R5, RZ, 0x1f, R0 ;  /* 0x0000001fff057819 */ /* 0x000fe20000011400 */
[----:B------:R-:W-:-:S03]  /*1070*/  IMAD.WIDE.U32 R2, R0, c[0x0][0x1a8], R2 ;  /* 0x00006a0000027a25 */ /* 0x000fc600078e0002 */
[----:B------:R-:W-:Y:S01]  /*1080*/  LOP3.LUT R4, R4, 0x1c0, RZ, 0xc0, !PT ;  /* 0x000001c004047812 */ /* 0x000fe200078ec0ff */
[----:B------:R-:W-:Y:S01]  /*1090*/  IMAD R5, R5, c[0x0][0x1a8], RZ ;  /* 0x00006a0005057a24 */ /* 0x000fe200078e02ff */
[----:B------:R-:W-:-:S03]  /*10a0*/  LEA R8, P2, R2, c[0x0][0x160], 0x1 ;  /* 0x0000580002087a11 */ /* 0x000fc600078408ff */
[----:B------:R-:W-:Y:S01]  /*10b0*/  IMAD R7, R0, c[0x0][0x1ac], R5 ;  /* 0x00006b0000077a24 */ /* 0x000fe200078e0205 */
[----:B------:R-:W-:Y:S02]  /*10c0*/  LOP3.LUT R0, R13, 0xfffffff0, RZ, 0xc0, !PT ;  /* 0xfffffff00d007812 */ /* 0x000fe400078ec0ff */
[----:B------:R-:W-:Y:S01]  /*10d0*/  LOP3.LUT R5, R4, 0x38, R6, 0xf8, !PT ;  /* 0x0000003804057812 */ /* 0x000fe200078ef806 */
[----:B------:R-:W-:Y:S01]  /*10e0*/  IMAD.IADD R3, R3, 0x1, R7 ;  /* 0x0000000103037824 */ /* 0x000fe200078e0207 */
[----:B------:R-:W-:Y:S01]  /*10f0*/  SHF.R.U32.HI R4, RZ, 0x3, R4 ;  /* 0x00000003ff047819 */ /* 0x000fe20000011604 */
[----:B------:R-:W-:Y:S01]  /*1100*/  IMAD.IADD R0, R212, 0x1, -R0 ;  /* 0x00000001d4007824 */ /* 0x000fe200078e0a00 */
[----:B------:R2:W4:Y:S02]  /*1110*/  SHFL.IDX PT, R6, R8, RZ, 0x181f ;  /* 0x00181fff08067589 */ /* 0x00052400000e0000 */
[----:B------:R-:W-:Y:S02]  /*1120*/  LEA.HI.X R9, R2, c[0x0][0x164], R3, 0x1, P2 ;  /* 0x0000590002097a11 */ /* 0x000fe400010f0c03 */
[----:B------:R-:W-:-:S02]  /*1130*/  SHF.R.S32.HI R3, RZ, 0x1f, R0 ;  /* 0x0000001fff037819 */ /* 0x000fc40000011400 */
[----:B------:R-:W-:Y:S01]  /*1140*/  LOP3.LUT R4, R5, R4, RZ, 0x3c, !PT ;  /* 0x0000000405047212 */ /* 0x000fe200078e3cff */
[----:B------:R2:W1:Y:S01]  /*1150*/  SHFL.IDX PT, R7, R9, RZ, 0x181f ;  /* 0x00181fff09077589 */ /* 0x00046200000e0000 */
[----:B------:R-:W-:Y:S02]  /*1160*/  LEA.HI R24, R3, R0, RZ, 0x3 ;  /* 0x0000000003187211 */ /* 0x000fe400078f18ff */
[----:B------:R-:W-:Y:S02]  /*1170*/  IADD3 R5, R18, UR19, RZ ;  /* 0x0000001312057c10 */ /* 0x000fe4000fffe0ff */
[----:B------:R-:W-:Y:S02]  /*1180*/  LEA.HI R2, R211, R212, RZ, 0x3 ;  /* 0x000000d4d3027211 */ /* 0x000fe400078f18ff */
[----:B------:R-:W-:Y:S02]  /*1190*/  LOP3.LUT R3, R24, 0xfffffff8, RZ, 0xc0, !PT ;  /* 0xfffffff818037812 */ /* 0x000fe400078ec0ff */
[----:B------:R-:W-:-:S02]  /*11a0*/  ISETP.GE.AND P3, PT, R5, UR7, PT ;  /* 0x0000000705007c0c */ /* 0x000fc4000bf66270 */
[----:B------:R-:W-:Y:S01]  /*11b0*/  LOP3.LUT R2, R2, 0xfffffff8, RZ, 0xc0, !PT ;  /* 0xfffffff802027812 */ /* 0x000fe200078ec0ff */
[----:B------:R-:W-:Y:S02]  /*11c0*/  IMAD.IADD R19, R0, 0x1, -R3 ;  /* 0x0000000100137824 */ /* 0x000fe400078e0a03 */
[----:B------:R-:W-:Y:S02]  /*11d0*/  IMAD.MOV.U32 R3, RZ, RZ, 0x20 ;  /* 0x00000020ff037424 */ /* 0x000fe400078e00ff */
[----:B------:R-:W-:Y:S02]  /*11e0*/  IMAD.IADD R21, R212, 0x1, -R2 ;  /* 0x00000001d4157824 */ /* 0x000fe400078e0a02 */
[----:B------:R-:W-:Y:S02]  /*11f0*/  IMAD.MOV.U32 R2, RZ, RZ, 0x10 ;  /* 0x00000010ff027424 */ /* 0x000fe400078e00ff */
[----:B------:R-:W-:-:S05]  /*1200*/  IMAD.SHL.U32 R22, R21, 0x8, RZ ;  /* 0x0000000815167824 */ /* 0x000fca00078e00ff */
[----:B------:R-:W-:Y:S01]  /*1210*/  SHF.R.S32.HI R225, RZ, 0x1f, R22 ;  /* 0x0000001fffe17819 */ /* 0x000fe20000011416 */
[----:B---3--:R3:W5:Y:S01]  /*1220*/  @P1 R2UR UR10, R10 ;  /* 0x000000000a0a13c2 */ /* 0x00876200000e0000 */
[----:B------:R-:W-:Y:S01]  /*1230*/  R2P PR, R19, 0x6 ;  /* 0x0000000613007804 */ /* 0x000fe20000000000 */
[----:B-----5:R-:W-:-:S04]  /*1240*/  @!UP0 UMOV UR10, UR6 ;  /* 0x00000006000a8c82 */ /* 0x020fc80008000000 */
[----:B------:R-:W-:Y:S02]  /*1250*/  SEL R2, R2, 0xfffffff0, !P1 ;  /* 0xfffffff002027807 */ /* 0x000fe40004800000 */
[----:B---3--:R-:W-:-:S05]  /*1260*/  LEA.HI R10, R211, R212, RZ, 0x6 ;  /* 0x000000d4d30a7211 */ /* 0x008fca00078f30ff */
[----:B------:R-:W-:-:S05]  /*1270*/  IMAD.SHL.U32 R0, R10, 0x8, RZ ;  /* 0x000000080a007824 */ /* 0x000fca00078e00ff */
[----:B------:R-:W-:Y:S02]  /*1280*/  LOP3.LUT R10, R4, 0xfffffe00, R0, 0xf8, !PT ;  /* 0xfffffe00040a7812 */ /* 0x000fe400078ef800 */
[----:B------:R-:W-:Y:S01]  /*1290*/  SEL R4, R3, 0xffffffe0, !P2 ;  /* 0xffffffe003047807 */ /* 0x000fe20005000000 */
[----:B------:R-:W-:Y:S05]  /*12a0*/  @P3 BRA `(.L_x_486) ;  /* 0x0000005000003947 */ /* 0x000fea0003800000 */
[----:B-12-4-:R-:W-:Y:S01]  /*12b0*/  LEA R6, P1, R22, R6, 0x1 ;  /* 0x0000000616067211 */ /* 0x016fe200078208ff */
[----:B------:R-:W-:-:S03]  /*12c0*/  IMAD.SHL.U32 R0, R10, 0x2, RZ ;  /* 0x000000020a007824 */ /* 0x000fc600078e00ff */
[----:B------:R-:W-:-:S05]  /*12d0*/  LEA.HI.X R7, R22, R7, R225, 0x1, P1 ;  /* 0x0000000716077211 */ /* 0x000fca00008f0ce1 */
[----:B------:R-:W-:Y:S01]  /*12e0*/  @!PT LDS RZ, [RZ] ;  /* 0x00000000fffff984 */ /* 0x000fe20000000800 */
[----:B------:R1:W-:Y:S04]  /*12f0*/  LDGSTS.E.BYPASS.LTC128B.128 [R0+0x6100], [R6.64], !P0 ;  /* 0x0610000006007fae */ /* 0x0003e8000c101d50 */
.L_x_486:
[----:B-12-4-:R-:W-:Y:S05]  /*1300*/  BSYNC B0 ;  /* 0x0000000000007941 */ /* 0x016fea0003800000 */
.L_x_485:
[----:B------:R-:W-:Y:S01]  /*1310*/  IADD3 R0, R5, 0x10, RZ ;  /* 0x0000001005007810 */ /* 0x000fe20007ffe0ff */
[----:B------:R1:W2:Y:S01]  /*1320*/  SHFL.IDX PT, R3, R9, 0x1, 0x181f ;  /* 0x00381f0009037f89 */ /* 0x0002a200000e0000 */
[----:B------:R-:W-:Y:S02]  /*1330*/  BSSY B0, `(.L_x_487) ;  /* 0x0000009000007945 */ /* 0x000fe40003800000 */
[----:B------:R-:W-:Y:S01]  /*1340*/  ISETP.GE.AND P1, PT, R0, UR7, PT ;  /* 0x0000000700007c0c */ /* 0x000fe2000bf26270 */
[----:B------:R1:W3:-:S12]  /*1350*/  SHFL.IDX PT, R6, R8, 0x1, 0x181f ;  /* 0x00381f0008067f89 */ /* 0x0002d800000e0000 */
[----:B------:R-:W-:Y:S05]  /*1360*/  @P1 BRA `(.L_x_488) ;  /* 0x0000005000001947 */ /* 0x000fea0003800000 */
[----:B---3--:R-:W-:Y:S01]  /*1370*/  LEA R6, P1, R22, R6, 0x1 ;  /* 0x0000000616067211 */ /* 0x008fe200078208ff */
[----:B------:R-:W-:-:S03]  /*1380*/  IMAD.SHL.U32 R0, R10, 0x2, RZ ;  /* 0x000000020a007824 */ /* 0x000fc600078e00ff */
[----:B--2---:R-:W-:-:S05]  /*1390*/  LEA.HI.X R7, R22, R3, R225, 0x1, P1 ;  /* 0x0000000316077211 */ /* 0x004fca00008f0ce1 */
[----:B------:R-:W-:Y:S01]  /*13a0*/  @!PT LDS RZ, [RZ] ;  /* 0x00000000fffff984 */ /* 0x000fe20000000800 */
[----:B------:R2:W-:Y:S04]  /*13b0*/  LDGSTS.E.BYPASS.LTC128B.128 [R0+0x6900], [R6.64], !P0 ;  /* 0x0690000006007fae */ /* 0x0005e8000c101d50 */
.L_x_488:
[----:B------:R-:W-:Y:S05]  /*13c0*/  BSYNC B0 ;  /* 0x0000000000007941 */ /* 0x000fea0003800000 */
.L_x_487:
[----:B--2---:R-:W-:Y:S01]  /*13d0*/  IADD3 R0, R5, 0x20, RZ ;  /* 0x0000002005007810 */ /* 0x004fe20007ffe0ff */
[----:B------:R2:W4:Y:S01]  /*13e0*/  SHFL.IDX PT, R3, R9, 0x2, 0x181f ;  /* 0x00581f0009037f89 */ /* 0x00052200000e0000 */
[----:B------:R-:W-:Y:S02]  /*13f0*/  BSSY B0, `(.L_x_489) ;  /* 0x0000009000007945 */ /* 0x000fe40003800000 */
[----:B------:R-:W-:Y:S01]  /*1400*/  ISETP.GE.AND P1, PT, R0, UR7, PT ;  /* 0x0000000700007c0c */ /* 0x000fe2000bf26270 */
[----:B---3--:R2:W3:-:S12]  /*1410*/  SHFL.IDX PT, R6, R8, 0x2, 0x181f ;  /* 0x00581f0008067f89 */ /* 0x0084d800000e0000 */
[----:B------:R-:W-:Y:S05]  /*1420*/  @P1 BRA `(.L_x_490) ;  /* 0x0000005000001947 */ /* 0x000fea0003800000 */
[----:B---3--:R-:W-:Y:S01]  /*1430*/  LEA R6, P1, R22, R6, 0x1 ;  /* 0x0000000616067211 */ /* 0x008fe200078208ff */
[----:B------:R-:W-:-:S03]  /*1440*/  IMAD.SHL.U32 R0, R10, 0x2, RZ ;  /* 0x000000020a007824 */ /* 0x000fc600078e00ff */
[----:B----4-:R-:W-:-:S05]  /*1450*/  LEA.HI.X R7, R22, R3, R225, 0x1, P1 ;  /* 0x0000000316077211 */ /* 0x010fca00008f0ce1 */
[----:B------:R-:W-:Y:S01]  /*1460*/  @!PT LDS RZ, [RZ] ;  /* 0x00000000fffff984 */ /* 0x000fe20000000800 */
[----:B------:R3:W-:Y:S04]  /*1470*/  LDGSTS.E.BYPASS.LTC128B.128 [R0+0x7100], [R6.64], !P0 ;  /* 0x0710000006007fae */ /* 0x0007e8000c101d50 */
.L_x_490:
[----:B------:R-:W-:Y:S05]  /*1480*/  BSYNC B0 ;  /* 0x0000000000007941 */ /* 0x000fea0003800000 */
.L_x_489:
[----:B---3--:R-:W-:Y:S01]  /*1490*/  IADD3 R0, R5, 0x30, RZ ;  /* 0x0000003005007810 */ /* 0x008fe20007ffe0ff */
[----:B----4-:R3:W4:Y:S01]  /*14a0*/  SHFL.IDX PT, R3, R9, 0x3, 0x181f ;  /* 0x00781f0009037f89 */ /* 0x01072200000e0000 */
[----:B------:R-:W-:Y:S02]  /*14b0*/  BSSY B0, `(.L_x_491) ;  /* 0x0000009000007945 */ /* 0x000fe40003800000 */
[----:B------:R-:W-:Y:S01]  /*14c0*/  ISETP.GE.AND P1, PT, R0, UR7, PT ;  /* 0x0000000700007c0c */ /* 0x000fe2000bf26270 */
[----:B------:R3:W1:-:S12]  /*14d0*/  SHFL.IDX PT, R6, R8, 0x3, 0x181f ;  /* 0x00781f0008067f89 */ /* 0x00065800000e0000 */
[----:B------:R-:W-:Y:S05]  /*14e0*/  @P1 BRA `(.L_x_492) ;  /* 0x0000005000001947 */ /* 0x000fea0003800000 */
[----:B-1----:R-:W-:Y:S01]  /*14f0*/  LEA R6, P1, R22, R6, 0x1 ;  /* 0x0000000616067211 */ /* 0x002fe200078208ff */
[----:B------:R-:W-:-:S03]  /*1500*/  IMAD.SHL.U32 R0, R10, 0x2, RZ ;  /* 0x000000020a007824 */ /* 0x000fc600078e00ff */
[----:B----4-:R-:W-:-:S05]  /*1510*/  LEA.HI.X R7, R22, R3, R225, 0x1, P1 ;  /* 0x0000000316077211 */ /* 0x010fca00008f0ce1 */
[----:B------:R-:W-:Y:S01]  /*1520*/  @!PT LDS RZ, [RZ] ;  /* 0x00000000fffff984 */ /* 0x000fe20000000800 */
[----:B------:R1:W-:Y:S04]  /*1530*/  LDGSTS.E.BYPASS.LTC128B.128 [R0+0x7900], [R6.64], !P0 ;  /* 0x0790000006007fae */ /* 0x0003e8000c101d50 */
.L_x_492:
[----:B------:R-:W-:Y:S05]  /*1540*/  BSYNC B0 ;  /* 0x0000000000007941 */ /* 0x000fea0003800000 */
.L_x_491:
[----:B-1----:R-:W-:Y:S01]  /*1550*/  IADD3 R0, R5, 0x40, RZ ;  /* 0x0000004005007810 */ /* 0x002fe20007ffe0ff */
[----:B----4-:R1:W4:Y:S01]  /*1560*/  SHFL.IDX PT, R3, R9, 0x4, 0x181f ;  /* 0x00981f0009037f89 */ /* 0x01032200000e0000 */
[----:B------:R-:W-:Y:S02]  /*1570*/  BSSY B0, `(.L_x_493) ;  /* 0x0000009000007945 */ /* 0x000fe40003800000 */
[----:B------:R-:W-:Y:S01]  /*1580*/  ISETP.GE.AND P1, PT, R0, UR7, PT ;  /* 0x0000000700007c0c */ /* 0x000fe2000bf26270 */
[----:B------:R1:W2:-:S12]  /*1590*/  SHFL.IDX PT, R6, R8, 0x4, 0x181f ;  /* 0x00981f0008067f89 */ /* 0x00029800000e0000 */
[----:B------:R-:W-:Y:S05]  /*15a0*/  @P1 BRA `(.L_x_494) ;  /* 0x0000005000001947 */ /* 0x000fea0003800000 */
[----:B--2---:R-:W-:Y:S01]  /*15b0*/  LEA R6, P1, R22, R6, 0x1 ;  /* 0x0000000616067211 */ /* 0x004fe200078208ff */
[----:B------:R-:W-:-:S03]  /*15c0*/  IMAD.SHL.U32 R0, R10, 0x2, RZ ;  /* 0x000000020a007824 */ /* 0x000fc600078e00ff */
[----:B----4-:R-:W-:-:S05]  /*15d0*/  LEA.HI.X R7, R22, R3, R225, 0x1, P1 ;  /* 0x0000000316077211 */ /* 0x010fca00008f0ce1 */
[----:B------:R-:W-:Y:S01]  /*15e0*/  @!PT LDS RZ, [RZ] ;  /* 0x00000000fffff984 */ /* 0x000fe20000000800 */
[----:B------:R2:W-:Y:S04]  /*15f0*/  LDGSTS.E.BYPASS.LTC128B.128 [R0+0x8100], [R6.64], !P0 ;  /* 0x0810000006007fae */ /* 0x0005e8000c101d50 */
.L_x_494:
[----:B------:R-:W-:Y:S05]  /*1600*/  BSYNC B0 ;  /* 0x0000000000007941 */ /* 0x000fea0003800000 */
.L_x_493:
[----:B--2---:R-:W-:Y:S01]  /*1610*/  IADD3 R0, R5, 0x50, RZ ;  /* 0x0000005005007810 */ /* 0x004fe20007ffe0ff */
        /* <DEDUP_REMOVED lines=10> */
.L_x_496:
[----:B------:R-:W-:Y:S05]  /*16c0*/  BSYNC B0 ;  /* 0x0000000000007941 */ /* 0x000fea0003800000 */
.L_x_495:
        /* <DEDUP_REMOVED lines=11> */
.L_x_498:
[----:B------:R-:W-:Y:S05]  /*1780*/  BSYNC B0 ;  /* 0x0000000000007941 */ /* 0x000fea0003800000 */
.L_x_497:
[----:B-123--:R-:W1:Y:S01]  /*1790*/  SHFL.IDX PT, R8, R8, 0x7, 0x181f ;  /* 0x00f81f0008087f89 */ /* 0x00ee6200000e0000 */
[----:B------:R-:W-:Y:S01]  /*17a0*/  ULDC UR4, c[0x0][0x2b8] ;  /* 0x0000ae0000047ab9 */ /* 0x000fe20000000800 */
[----:B------:R-:W-:Y:S01]  /*17b0*/  IMAD.MOV.U32 R20, RZ, RZ, 0x60 ;  /* 0x00000060ff147424 */ /* 0x000fe200078e00ff */
[----:B------:R-:W-:Y:S01]  /*17c0*/  UISETP.NE.AND UP3, UPT, UR4, 0x1, UPT ;  /* 0x000000010400788c */ /* 0x000fe2000bf65270 */
[----:B------:R-:W2:Y:S01]  /*17d0*/  SHFL.IDX PT, R9, R9, 0x7, 0x181f ;  /* 0x00f81f0009097f89 */ /* 0x000ea200000e0000 */
[----:B----4-:R-:W-:Y:S01]  /*17e0*/  IADD3 R3, R5, 0x70, RZ ;  /* 0x0000007005037810 */ /* 0x010fe20007ffe0ff */
[----:B------:R-:W-:Y:S01]  /*17f0*/  IMAD R202, R229, R20, -0x60 ;  /* 0xffffffa0e5ca7424 */ /* 0x000fe200078e0214 */
[----:B------:R-:W-:Y:S01]  /*1800*/  USHF.R.S32.HI UR6, URZ, 0x1f, UR10 ;  /* 0x0000001f3f067899 */ /* 0x000fe2000801140a */
[----:B------:R-:W-:Y:S01]  /*1810*/  IMAD.SHL.U32 R227, R10, 0x2, RZ ;  /* 0x000000020ae37824 */ /* 0x000fe200078e00ff */
[----:B------:R-:W-:Y:S01]  /*1820*/  PLOP3.LUT P2, PT, PT, PT, UP3, 0x80, 0x0 ;  /* 0x000000000000781c */ /* 0x000fe20003f4f038 */
[----:B------:R-:W-:Y:S01]  /*1830*/  IMAD.IADD R0, R230, 0x1, R202 ;  /* 0x00000001e6007824 */ /* 0x000fe200078e02ca */
[----:B------:R-:W-:Y:S01]  /*1840*/  ISETP.GE.AND P3, PT, R3, UR7, PT ;  /* 0x0000000703007c0c */ /* 0x000fe2000bf66270 */
[----:B------:R-:W-:Y:S01]  /*1850*/  ULDC.64 UR4, c[0x0][0x2b0] ;  /* 0x0000ac0000047ab9 */ /* 0x000fe20000000a00 */
[----:B------:R-:W-:Y:S01]  /*1860*/  PLOP3.LUT P1, PT, PT, PT, UP3, 0x80, 0x0 ;  /* 0x000000000000781c */ /* 0x000fe20003f2f038 */
[C---:B------:R-:W-:Y:S01]  /*1870*/  IMAD.IADD R5, R0.reuse, 0x1, R231 ;  /* 0x0000000100057824 */ /* 0x040fe200078e02e7 */
[----:B------:R-:W-:Y:S01]  /*1880*/  ISETP.GE.AND P4, PT, R0, UR8, PT ;  /* 0x0000000800007c0c */ /* 0x000fe2000bf86270 */
[----:B------:R-:W-:Y:S01]  /*1890*/  UIMAD UR6, UR6, UR4, URZ ;  /* 0x00000004060672a4 */ /* 0x000fe2000f8e023f */
[----:B------:R-:W-:Y:S01]  /*18a0*/  IMAD.MOV.U32 R228, RZ, RZ, RZ ;  /* 0x000000ffffe47224 */ /* 0x000fe200078e00ff */
[----:B------:R-:W-:Y:S01]  /*18b0*/  UIMAD.WIDE.U32 UR14, UR10, UR4, URZ ;  /* 0x000000040a0e72a5 */ /* 0x000fe2000f8e003f */
[----:B------:R-:W-:Y:S01]  /*18c0*/  ISETP.GT.OR P4, PT, R230, 0x5f, P4 ;  /* 0x0000005fe600780c */ /* 0x000fe20002784670 */
[----:B------:R-:W-:Y:S01]  /*18d0*/  UIMAD UR5, UR10, UR5, UR6 ;  /* 0x000000050a0572a4 */ /* 0x000fe2000f8e0206 */
[----:B------:R-:W-:Y:S01]  /*18e0*/  IMAD.MOV.U32 R0, RZ, RZ, R5 ;  /* 0x000000ffff007224 */ /* 0x000fe200078e0005 */
[----:B------:R-:W-:Y:S01]  /*18f0*/  USHF.R.S32.HI UR12, URZ, 0x1f, UR9 ;  /* 0x0000001f3f0c7899 */ /* 0x000fe20008011409 */
[----:B------:R-:W-:Y:S01]  /*1900*/  @P2 IMAD.HI.U32 R3, R5, c[0x0][0x2bc], RZ ;  /* 0x0000af0005032a27 */ /* 0x000fe200078e00ff */
[C---:B-1----:R-:W-:Y:S01]  /*1910*/  @!P3 LEA R8, P2, R22.reuse, R8, 0x1 ;  /* 0x000000081608b211 */ /* 0x042fe200078408ff */
[----:B------:R-:W-:Y:S01]  /*1920*/  UIADD3 UR7, UR15, UR5, URZ ;  /* 0x000000050f077290 */ /* 0x000fe2000fffe03f */
[----:B------:R-:W-:Y:S01]  /*1930*/  SHF.R.S32.HI R14, RZ, 0x4, R13 ;  /* 0x00000004ff0e7819 */ /* 0x000fe2000001140d */
[----:B------:R-:W-:Y:S01]  /*1940*/  IMAD R20, R229, -0x60, R20 ;  /* 0xffffffa0e5147824 */ /* 0x000fe200078e0214 */
[----:B--2---:R-:W-:Y:S01]  /*1950*/  @!P3 LEA.HI.X R9, R22, R9, R225, 0x1, P2 ;  /* 0x000000091609b211 */ /* 0x004fe200010f0ce1 */
[----:B------:R-:W-:Y:S01]  /*1960*/  ULDC.64 UR4, c[0x0][0x1e8] ;  /* 0x00007a0000047ab9 */ /* 0x000fe20000000a00 */
[----:B------:R-:W-:-:S02]  /*1970*/  @P1 SHF.R.U32.HI R0, RZ, c[0x0][0x2c0], R3 ;  /* 0x0000b000ff001a19 */ /* 0x000fc40000011603 */
[----:B------:R-:W-:Y:S01]  /*1980*/  LEA.HI R210, R211, R212, RZ, 0x5 ;  /* 0x000000d4d3d27211 */ /* 0x000fe200078f28ff */
[----:B------:R-:W-:Y:S01]  /*1990*/  @!PT LDS RZ, [RZ] ;  /* 0x00000000fffff984 */ /* 0x000fe20000000800 */
[----:B------:R1:W-:Y:S01]  /*19a0*/  @!P3 LDGSTS.E.BYPASS.LTC128B.128 [R227+0x9900], [R8.64], !P0 ;  /* 0x0990000008e3bfae */ /* 0x0003e2000c101d50 */
[----:B------:R-:W-:-:S03]  /*19b0*/  @!P4 IADD3 R3, P1, R0, UR14, RZ ;  /* 0x0000000e0003cc10 */ /* 0x000fc6000ff3e0ff */
[----:B------:R-:W0:Y:S01]  /*19c0*/  LDGDEPBAR ;  /* 0x00000000000079af */ /* 0x000e220000000000 */
[----:B------:R-:W-:Y:S02]  /*19d0*/  @!P4 LEA.HI.X.SX32 R7, R0, UR7, 0x1, P1 ;  /* 0x000000070007cc11 */ /* 0x000fe400088f0eff */
[C---:B------:R-:W-:Y:S01]  /*19e0*/  @!P4 LEA R6, P1, R3.reuse, c[0x0][0x2a0], 0x2 ;  /* 0x0000a8000306ca11 */ /* 0x040fe200078210ff */
[----:B------:R-:W-:Y:S01]  /*19f0*/  IMAD.SHL.U32 R226, R22, 0x2, RZ ;  /* 0x0000000216e27824 */ /* 0x000fe200078e00ff */
[----:B------:R-:W-:Y:S02]  /*1a00*/  STL [R1+0x8], R227 ;  /* 0x000008e301007387 */ /* 0x000fe40000100800 */
[----:B------:R-:W-:Y:S02]  /*1a10*/  @!P4 LEA.HI.X R7, R3, c[0x0][0x2a4], R7, 0x2, P1 ;  /* 0x0000a9000307ca11 */ /* 0x000fe400008f1407 */
[----:B------:R-:W-:Y:S06]  /*1a20*/  BAR.SYNC.DEFER_BLOCKING 0x0 ;  /* 0x0000000000007b1d */ /* 0x000fec0000010000 */
[----:B------:R2:W3:Y:S01]  /*1a30*/  @!P4 LDG.E R228, [R6.64] ;  /* 0x0000001006e4c981 */ /* 0x0004e2000c1e1900 */
[----:B------:R-:W-:Y:S01]  /*1a40*/  IMAD.MOV R0, RZ, RZ, -R0 ;  /* 0x000000ffff007224 */ /* 0x000fe200078e0a00 */
[----:B------:R-:W-:Y:S01]  /*1a50*/  UIMAD UR6, UR12, UR4, URZ ;  /* 0x000000040c0672a4 */ /* 0x000fe2000f8e023f */
[----:B------:R-:W-:Y:S01]  /*1a60*/  IADD3 R203, R20, UR8, RZ ;  /* 0x0000000814cb7c10 */ /* 0x000fe2000fffe0ff */
[----:B------:R-:W-:Y:S01]  /*1a70*/  UIMAD.WIDE.U32 UR10, UR9, UR4, URZ ;  /* 0x00000004090a72a5 */ /* 0x000fe2000f8e003f */
[----:B------:R-:W-:Y:S01]  /*1a80*/  IMAD R233, R0, c[0x0][0x2b8], R5 ;  /* 0x0000ae0000e97a24 */ /* 0x000fe200078e0205 */
[----:B------:R-:W-:Y:S01]  /*1a90*/  UIMAD UR6, UR9, UR5, UR6 ;  /* 0x00000005090672a4 */ /* 0x000fe2000f8e0206 */
[----:B------:R-:W-:Y:S01]  /*1aa0*/  ISETP.GE.AND P4, PT, R22, c[0x0][0x1d4], PT ;  /* 0x0000750016007a0c */ /* 0x000fe20003f86270 */
[----:B------:R-:W-:Y:S01]  /*1ab0*/  IMAD.IADD R40, R203, 0x1, -R18 ;  /* 0x00000001cb287824 */ /* 0x000fe200078e0a12 */
[----:B------:R-:W-:Y:S01]  /*1ac0*/  SHF.R.S32.HI R209, RZ, 0x5, R210 ;  /* 0x00000005ffd17819 */ /* 0x000fe200000114d2 */
[----:B------:R-:W-:Y:S01]  /*1ad0*/  UIADD3 UR6, UR11, UR6, URZ ;  /* 0x000000060b067290 */ /* 0x000fe2000fffe03f */
[----:B------:R-:W-:Y:S01]  /*1ae0*/  SHF.R.S32.HI R23, RZ, 0x1f, R233 ;  /* 0x0000001fff177819 */ /* 0x000fe200000114e9 */
[----:B------:R-:W-:Y:S01]  /*1af0*/  ULDC.64 UR4, c[0x0][0x210] ;  /* 0x0000840000047ab9 */ /* 0x000fe20000000a00 */
[C---:B------:R-:W-:Y:S01]  /*1b00*/  ISETP.GE.AND P1, PT, R40.reuse, 0x1, PT ;  /* 0x000000012800780c */ /* 0x040fe20003f26270 */
[----:B------:R-:W-:Y:S01]  /*1b10*/  UIMAD UR12, UR12, UR4, URZ ;  /* 0x000000040c0c72a4 */ /* 0x000fe2000f8e023f */
[C---:B------:R-:W-:Y:S01]  /*1b20*/  ISETP.GE.AND P6, PT, R40.reuse, 0x21, PT ;  /* 0x000000212800780c */ /* 0x040fe20003fc6270 */
[----:B------:R-:W-:Y:S01]  /*1b30*/  IMAD R0, R23, c[0x0][0x1e0], RZ ;  /* 0x0000780017007a24 */ /* 0x000fe200078e02ff */
[C---:B------:R-:W-:Y:S01]  /*1b40*/  ISETP.GE.AND P5, PT, R40.reuse, 0x31, PT ;  /* 0x000000312800780c */ /* 0x040fe20003fa6270 */
[----:B------:R-:W-:Y:S01]  /*1b50*/  UIMAD.WIDE.U32 UR20, UR9, UR4, URZ ;  /* 0x00000004091472a5 */ /* 0x000fe2000f8e003f */
[----:B------:R-:W-:Y:S01]  /*1b60*/  ISETP.GE.AND P3, PT, R40, 0x41, PT ;  /* 0x000000412800780c */ /* 0x000fe20003f66270 */
[C---:B------:R-:W-:Y:S01]  /*1b70*/  IMAD R0, R233.reuse, c[0x0][0x1e4], R0 ;  /* 0x00007900e9007a24 */ /* 0x040fe200078e0200 */
[----:B------:R-:W-:Y:S01]  /*1b80*/  UIMAD UR12, UR9, UR5, UR12 ;  /* 0x00000005090c72a4 */ /* 0x000fe2000f8e020c */
[----:B--2---:R-:W-:-:S03]  /*1b90*/  IMAD.WIDE.U32 R6, R233, c[0x0][0x1e0], RZ ;  /* 0x00007800e9067a25 */ /* 0x004fc600078e00ff */
[----:B------:R-:W-:Y:S01]  /*1ba0*/  UIADD3 UR12, UR21, UR12, URZ ;  /* 0x0000000c150c7290 */ /* 0x000fe2000fffe03f */
[----:B------:R-:W-:Y:S01]  /*1bb0*/  IMAD.IADD R7, R7, 0x1, R0 ;  /* 0x0000000107077824 */ /* 0x000fe200078e0200 */
[----:B---3--:R-:W-:-:S03]  /*1bc0*/  SHF.R.S32.HI R41, RZ, 0x1f, R228 ;  /* 0x0000001fff297819 */ /* 0x008fc600000114e4 */
[----:B------:R-:W-:-:S04]  /*1bd0*/  IMAD.WIDE.U32 R6, R228, c[0x0][0x1f0], R6 ;  /* 0x00007c00e4067a25 */ /* 0x000fc800078e0006 */
[----:B------:R-:W-:Y:S01]  /*1be0*/  IMAD R0, R41, c[0x0][0x1f0], RZ ;  /* 0x00007c0029007a24 */ /* 0x000fe200078e02ff */
[----:B------:R-:W-:-:S03]  /*1bf0*/  IADD3 R5, P0, R6, UR10, RZ ;  /* 0x0000000a06057c10 */ /* 0x000fc6000ff1e0ff */
[----:B------:R-:W-:-:S05]  /*1c00*/  IMAD R0, R228, c[0x0][0x1f4], R0 ;  /* 0x00007d00e4007a24 */ /* 0x000fca00078e0200 */
[----:B------:R-:W-:Y:S02]  /*1c10*/  IADD3.X R0, R7, UR6, R0, P0, !PT ;  /* 0x0000000607007c10 */ /* 0x000fe400087fe400 */
[----:B------:R-:W-:-:S04]  /*1c20*/  LEA R3, P0, R5, c[0x0][0x1c8], 0x1 ;  /* 0x0000720005037a11 */ /* 0x000fc800078008ff */
[----:B------:R-:W-:Y:S01]  /*1c30*/  LEA.HI.X R0, R5, c[0x0][0x1cc], R0, 0x1, P0 ;  /* 0x0000730005007a11 */ /* 0x000fe200000f0c00 */
[----:B------:R-:W2:Y:S01]  /*1c40*/  SHFL.IDX PT, R6, R3, RZ, 0x181f ;  /* 0x00181fff03067589 */ /* 0x000ea200000e0000 */
[----:B------:R-:W-:-:S03]  /*1c50*/  ISETP.GE.AND P0, PT, R40, 0x11, PT ;  /* 0x000000112800780c */ /* 0x000fc60003f06270 */
[----:B------:R-:W3:Y:S04]  /*1c60*/  SHFL.IDX PT, R7, R0, RZ, 0x181f ;  /* 0x00181fff00077589 */ /* 0x000ee800000e0000 */
[----:B------:R-:W4:Y:S04]  /*1c70*/  SHFL.IDX PT, R5, R3, 0x1, 0x181f ;  /* 0x00381f0003057f89 */ /* 0x000f2800000e0000 */
[----:B-1----:R-:W1:Y:S04]  /*1c80*/  SHFL.IDX PT, R8, R0, 0x1, 0x181f ;  /* 0x00381f0000087f89 */ /* 0x002e6800000e0000 */
[----:B------:R-:W5:Y:S04]  /*1c90*/  SHFL.IDX PT, R12, R3, 0x2, 0x181f ;  /* 0x00581f00030c7f89 */ /* 0x000f6800000e0000 */
[----:B------:R-:W1:Y:S04]  /*1ca0*/  SHFL.IDX PT, R10, R3, 0x3, 0x181f ;  /* 0x00781f00030a7f89 */ /* 0x000e6800000e0000 */
[----:B------:R-:W1:Y:S01]  /*1cb0*/  SHFL.IDX PT, R11, R0, 0x2, 0x181f ;  /* 0x00581f00000b7f89 */ /* 0x000e6200000e0000 */
[----:B--2---:R-:W-:-:S03]  /*1cc0*/  @P1 LEA R6, P2, R22, R6, 0x1 ;  /* 0x0000000616061211 */ /* 0x004fc600078408ff */
[----:B------:R-:W2:Y:S01]  /*1cd0*/  SHFL.IDX PT, R9, R3, 0x4, 0x181f ;  /* 0x00981f0003097f89 */ /* 0x000ea200000e0000 */
[----:B---3--:R-:W-:Y:S02]  /*1ce0*/  @P1 LEA.HI.X R7, R22, R7, R225, 0x1, P2 ;  /* 0x0000000716071211 */ /* 0x008fe400010f0ce1 */
[----:B------:R-:W-:Y:S01]  /*1cf0*/  ISETP.GE.AND P2, PT, R40, 0x51, PT ;  /* 0x000000512800780c */ /* 0x000fe20003f46270 */
[----:B------:R-:W3:Y:S04]  /*1d00*/  SHFL.IDX PT, R17, R0, 0x3, 0x181f ;  /* 0x00781f0000117f89 */ /* 0x000ee800000e0000 */
[----:B------:R-:W-:Y:S04]  /*1d10*/  SHFL.IDX PT, R3, R3, 0x5, 0x181f ;  /* 0x00b81f0003037f89 */ /* 0x000fe800000e0000 */
[----:B------:R-:W1:Y:S04]  /*1d20*/  SHFL.IDX PT, R16, R0, 0x4, 0x181f ;  /* 0x00981f0000107f89 */ /* 0x000e6800000e0000 */
[----:B------:R1:W2:Y:S04]  /*1d30*/  SHFL.IDX PT, R15, R0, 0x5, 0x181f ;  /* 0x00b81f00000f7f89 */ /* 0x0002a800000e0000 */
[----:B------:R4:W-:Y:S01]  /*1d40*/  @P1 LDGSTS.E.BYPASS.LTC128B.128 [R227+0x3100], [R6.64], !P4 ;  /* 0x0310000006e31fae */ /* 0x0009e2000e101d50 */
[----:B-1----:R-:W-:-:S04]  /*1d50*/  LEA.HI R0, R13, R14, RZ, 0x1 ;  /* 0x0000000e0d007211 */ /* 0x002fc800078f08ff */
[----:B------:R-:W-:Y:S02]  /*1d60*/  LOP3.LUT R0, R0, 0xfffffffe, RZ, 0xc0, !PT ;  /* 0xfffffffe00007812 */ /* 0x000fe400078ec0ff */
[----:B----4-:R-:W-:-:S03]  /*1d70*/  @P0 LEA R6, P1, R22, R5, 0x1 ;  /* 0x0000000516060211 */ /* 0x010fc600078208ff */
[----:B------:R-:W-:Y:S02]  /*1d80*/  IMAD.IADD R14, R14, 0x1, -R0 ;  /* 0x000000010e0e7824 */ /* 0x000fe400078e0a00 */
[----:B------:R-:W-:Y:S01]  /*1d90*/  IMAD.SHL.U32 R0, R21, 0x40, RZ ;  /* 0x0000004015007824 */ /* 0x000fe200078e00ff */
[--C-:B------:R-:W-:Y:S01]  /*1da0*/  @P0 LEA.HI.X R7, R22, R8, R225.reuse, 0x1, P1 ;  /* 0x0000000816070211 */ /* 0x100fe200008f0ce1 */
[----:B------:R-:W-:Y:S01]  /*1db0*/  IMAD.SHL.U32 R5, R24, 0x40, RZ ;  /* 0x0000004018057824 */ /* 0x000fe200078e00ff */
[----:B-----5:R-:W-:Y:S02]  /*1dc0*/  @P6 LEA R12, P1, R22, R12, 0x1 ;  /* 0x0000000c160c6211 */ /* 0x020fe400078208ff */
[----:B------:R-:W-:Y:S01]  /*1dd0*/  LOP3.LUT R0, R0, 0x1c0, RZ, 0xc0, !PT ;  /* 0x000001c000007812 */ /* 0x000fe200078ec0ff */
[----:B------:R1:W-:Y:S01]  /*1de0*/  @P0 LDGSTS.E.BYPASS.LTC128B.128 [R227+0x3900], [R6.64], !P4 ;  /* 0x0390000006e30fae */ /* 0x0003e2000e101d50 */
[C---:B------:R-:W-:Y:S02]  /*1df0*/  @P5 LEA R10, P0, R22.reuse, R10, 0x1 ;  /* 0x0000000a160a5211 */ /* 0x040fe400078008ff */
[----:B------:R-:W-:-:S02]  /*1e00*/  @P6 LEA.HI.X R13, R22, R11, R225, 0x1, P1 ;  /* 0x0000000b160d6211 */ /* 0x000fc400008f0ce1 */
[C---:B--2---:R-:W-:Y:S02]  /*1e10*/  @P3 LEA R8, P1, R22.reuse, R9, 0x1 ;  /* 0x0000000916083211 */ /* 0x044fe400078208ff */
[C-C-:B---3--:R-:W-:Y:S01]  /*1e20*/  @P5 LEA.HI.X R11, R22.reuse, R17, R225.reuse, 0x1, P0 ;  /* 0x00000011160b5211 */ /* 0x148fe200000f0ce1 */
[----:B------:R2:W-:Y:S01]  /*1e30*/  @P6 LDGSTS.E.BYPASS.LTC128B.128 [R227+0x4100], [R12.64], !P4 ;  /* 0x041000000ce36fae */ /* 0x0005e2000e101d50 */
[----:B------:R-:W-:Y:S02]  /*1e40*/  @P3 LEA.HI.X R9, R22, R16, R225, 0x1, P1 ;  /* 0x0000001016093211 */ /* 0x000fe400008f0ce1 */
[----:B------:R-:W-:Y:S01]  /*1e50*/  LOP3.LUT R201, R5, 0xfffffe00, RZ, 0xc0, !PT ;  /* 0xfffffe0005c97812 */ /* 0x000fe200078ec0ff */
[----:B------:R3:W-:Y:S01]  /*1e60*/  @P5 LDGSTS.E.BYPASS.LTC128B.128 [R227+0x4900], [R10.64], !P4 ;  /* 0x049000000ae35fae */ /* 0x0007e2000e101d50 */
[----:B------:R-:W-:-:S03]  /*1e70*/  LOP3.LUT P1, RZ, R21, 0x2, RZ, 0xc0, !PT ;  /* 0x0000000215ff7812 */ /* 0x000fc6000782c0ff */
[----:B------:R3:W-:Y:S01]  /*1e80*/  @P3 LDGSTS.E.BYPASS.LTC128B.128 [R227+0x5100], [R8.64], !P4 ;  /* 0x0510000008e33fae */ /* 0x0007e2000e101d50 */
[----:B-1----:R-:W-:Y:S01]  /*1e90*/  @P2 LEA R6, P0, R22, R3, 0x1 ;  /* 0x0000000316062211 */ /* 0x002fe200078008ff */
[----:B------:R-:W-:-:S03]  /*1ea0*/  IMAD.SHL.U32 R3, R19, 0x40, RZ ;  /* 0x0000004013037824 */ /* 0x000fc600078e00ff */
[C-C-:B------:R-:W-:Y:S02]  /*1eb0*/  @P2 LEA.HI.X R7, R22.reuse, R15, R225.reuse, 0x1, P0 ;  /* 0x0000000f16072211 */ /* 0x140fe400000f0ce1 */
[----:B------:R-:W-:Y:S02]  /*1ec0*/  LOP3.LUT R3, R3, 0x1c0, RZ, 0xc0, !PT ;  /* 0x000001c003037812 */ /* 0x000fe400078ec0ff */
[C---:B------:R-:W-:Y:S01]  /*1ed0*/  SHF.L.U64.HI R225, R22.reuse, 0x1, R225 ;  /* 0x0000000116e17819 */ /* 0x040fe200000102e1 */
[----:B------:R1:W-:Y:S01]  /*1ee0*/  @P2 LDGSTS.E.BYPASS.LTC128B.128 [R227+0x5900], [R6.64], !P4 ;  /* 0x0590000006e32fae */ /* 0x0003e2000e101d50 */
[----:B------:R-:W-:-:S03]  /*1ef0*/  ISETP.GE.AND P2, PT, R22, c[0x0][0x1d4], PT ;  /* 0x0000750016007a0c */ /* 0x000fc60003f46270 */
[----:B------:R-:W0:Y:S01]  /*1f00*/  LDGDEPBAR ;  /* 0x00000000000079af */ /* 0x000e220000000000 */
[----:B------:R-:W-:Y:S01]  /*1f10*/  ISETP.LT.OR P5, PT, R40, 0x1, P2 ;  /* 0x000000012800780c */ /* 0x000fe200017a1670 */
[----:B-1----:R-:W-:Y:S01]  /*1f20*/  IMAD.SHL.U32 R7, R18, 0x8, RZ ;  /* 0x0000000812077824 */ /* 0x002fe200078e00ff */
[----:B------:R-:W-:-:S04]  /*1f30*/  DEPBAR.LE SB0, 0x1 ;  /* 0x000080400000791a */ /* 0x000fc80000000000 */
[----:B------:R-:W-:-:S04]  /*1f40*/  DEPBAR.LE SB0, 0x0 ;  /* 0x000080000000791a */ /* 0x000fc80000000000 */
[----:B------:R-:W-:Y:S01]  /*1f50*/  IMAD.SHL.U32 R6, R14, 0x8, RZ ;  /* 0x000000080e067824 */ /* 0x000fe200078e00ff */
[----:B------:R-:W-:Y:S02]  /*1f60*/  LOP3.LUT R7, R0, 0x8, R7, 0xf8, !PT ;  /* 0x0000000800077812 */ /* 0x000fe400078ef807 */
[----:B------:R-:W-:Y:S02]  /*1f70*/  SHF.R.U32.HI R0, RZ, 0x3, R0 ;  /* 0x00000003ff007819 */ /* 0x000fe40000011600 */
[----:B------:R-:W-:Y:S02]  /*1f80*/  LOP3.LUT R5, R3, 0x8, R6, 0xf8, !PT ;  /* 0x0000000803057812 */ /* 0x000fe400078ef806 */
[----:B------:R-:W-:Y:S02]  /*1f90*/  SHF.R.U32.HI R3, RZ, 0x3, R3 ;  /* 0x00000003ff037819 */ /* 0x000fe40000011603 */
[----:B------:R-:W-:Y:S01]  /*1fa0*/  LOP3.LUT R0, R7, R0, RZ, 0x3c, !PT ;  /* 0x0000000007007212 */ /* 0x000fe200078e3cff */
[----:B------:R-:W-:Y:S01]  /*1fb0*/  IMAD.WIDE.U32 R6, R233, c[0x0][0x208], RZ ;  /* 0x00008200e9067a25 */ /* 0x000fe200078e00ff */
[----:B------:R-:W-:-:S03]  /*1fc0*/  LOP3.LUT R200, R5, R3, RZ, 0x3c, !PT ;  /* 0x0000000305c87212 */ /* 0x000fc600078e3cff */
[----:B------:R-:W-:Y:S02]  /*1fd0*/  IMAD R3, R209, 0x400, R201 ;  /* 0x00000400d1037824 */ /* 0x000fe400078e02c9 */
[----:B------:R-:W-:Y:S02]  /*1fe0*/  IMAD R0, R14, 0x200, R0 ;  /* 0x000002000e007824 */ /* 0x000fe400078e0200 */
[----:B------:R-:W-:Y:S02]  /*1ff0*/  IMAD.IADD R3, R200, 0x1, R3 ;  /* 0x00000001c8037824 */ /* 0x000fe400078e0203 */
[----:B------:R-:W-:Y:S01]  /*2000*/  IMAD.SHL.U32 R208, R0, 0x2, RZ ;  /* 0x0000000200d07824 */ /* 0x000fe200078e00ff */
[----:B------:R-:W-:Y:S01]  /*2010*/  BAR.SYNC.DEFER_BLOCKING 0x0 ;  /* 0x0000000000007b1d */ /* 0x000fe20000010000 */
[----:B------:R-:W-:Y:S02]  /*2020*/  IMAD.SHL.U32 R215, R3, 0x2, RZ ;  /* 0x0000000203d77824 */ /* 0x000fe400078e00ff */
[----:B------:R-:W-:Y:S01]  /*2030*/  IMAD R0, R23, c[0x0][0x208], RZ ;  /* 0x0000820017007a24 */ /* 0x000fe200078e02ff */
[C---:B------:R-:W-:Y:S01]  /*2040*/  IADD3 R5, R208.reuse, 0x3100, RZ ;  /* 0x00003100d0057810 */ /* 0x040fe20007ffe0ff */
[----:B------:R-:W-:Y:S01]  /*2050*/  IMAD R3, R41, c[0x0][0x218], RZ ;  /* 0x0000860029037a24 */ /* 0x000fe200078e02ff */
[----:B------:R-:W-:Y:S01]  /*2060*/  IADD3 R219, R208, 0x3120, RZ ;  /* 0x00003120d0db7810 */ /* 0x000fe20007ffe0ff */
[----:B------:R-:W-:Y:S01]  /*2070*/  IMAD R0, R233, c[0x0][0x20c], R0 ;  /* 0x00008300e9007a24 */ /* 0x000fe200078e0200 */
[----:B------:R-:W-:Y:S01]  /*2080*/  @P1 IADD3 R219, R5, -0x20, RZ ;  /* 0xffffffe005db1810 */ /* 0x000fe20007ffe0ff */
[----:B------:R-:W-:Y:S01]  /*2090*/  IMAD R3, R228, c[0x0][0x21c], R3 ;  /* 0x00008700e4037a24 */ /* 0x000fe200078e0203 */
[----:B------:R-:W-:Y:S01]  /*20a0*/  LOP3.LUT P1, RZ, R21, 0x4, RZ, 0xc0, !PT ;  /* 0x0000000415ff7812 */ /* 0x000fe2000782c0ff */
[----:B------:R-:W-:Y:S01]  /*20b0*/  IMAD.IADD R7, R7, 0x1, R0 ;  /* 0x0000000107077824 */ /* 0x000fe200078e0200 */
[C---:B------:R-:W-:Y:S01]  /*20c0*/  IADD3 R224, R219.reuse, 0x800, RZ ;  /* 0x00000800dbe07810 */ /* 0x040fe20007ffe0ff */
[----:B------:R-:W-:Y:S01]  /*20d0*/  IMAD R218, R2, 0x2, R215 ;  /* 0x0000000202da7824 */ /* 0x000fe200078e02d7 */
[C---:B------:R-:W-:Y:S01]  /*20e0*/  IADD3 R223, R219.reuse, 0x1000, RZ ;  /* 0x00001000dbdf7810 */ /* 0x040fe20007ffe0ff */
[----:B------:R-:W-:Y:S01]  /*20f0*/  IMAD.WIDE.U32 R6, R228, c[0x0][0x218], R6 ;  /* 0x00008600e4067a25 */ /* 0x000fe200078e0006 */
[----:B------:R-:W-:-:S02]  /*2100*/  IADD3 R222, R219, 0x1800, RZ ;  /* 0x00001800dbde7810 */ /* 0x000fc40007ffe0ff */
[----:B------:R-:W-:Y:S01]  /*2110*/  IADD3 R221, R219, 0x2000, RZ ;  /* 0x00002000dbdd7810 */ /* 0x000fe20007ffe0ff */
[----:B------:R-:W-:Y:S01]  /*2120*/  IMAD R216, R4, 0x2, R215 ;  /* 0x0000000204d87824 */ /* 0x000fe200078e02d7 */
[----:B------:R-:W-:-:S03]  /*2130*/  IADD3 R0, P0, R6, UR20, RZ ;  /* 0x0000001406007c10 */ /* 0x000fc6000ff1e0ff */
[----:B------:R-:W-:Y:S01]  /*2140*/  IMAD R217, R2, 0x2, R216 ;  /* 0x0000000202d97824 */ /* 0x000fe200078e02d8 */
[----:B--2---:R-:W-:Y:S01]  /*2150*/  LDSM.16.M88.4 R12, [R215+0x6100] ;  /* 0x00610000d70c783b */ /* 0x004fe20000000200 */
[----:B------:R-:W-:Y:S02]  /*2160*/  IADD3.X R6, R7, UR12, R3, P0, !PT ;  /* 0x0000000c07067c10 */ /* 0x000fe400087fe403 */
[C---:B------:R-:W-:Y:S01]  /*2170*/  LEA R3, P0, R0.reuse, c[0x0][0x1f8], 0x1 ;  /* 0x00007e0000037a11 */ /* 0x040fe200078008ff */
[----:B---3--:R-:W-:Y:S03]  /*2180*/  LDSM.16.M88.4 R8, [R215+0x8100] ;  /* 0x00810000d708783b */ /* 0x008fe60000000200 */
[----:B------:R-:W-:Y:S01]  /*2190*/  LEA.HI.X R0, R0, c[0x0][0x1fc], R6, 0x1, P0 ;  /* 0x00007f0000007a11 */ /* 0x000fe200000f0c06 */
[----:B------:R-:W1:Y:S01]  /*21a0*/  LDSM.16.M88.4 R24, [R208+0x4100] ;  /* 0x00410000d018783b */ /* 0x000e620000000200 */
[----:B------:R-:W-:-:S03]  /*21b0*/  ISETP.LT.OR P0, PT, R40, 0x11, P2 ;  /* 0x000000112800780c */ /* 0x000fc60001701670 */
[----:B------:R-:W-:Y:S04]  /*21c0*/  LDSM.16.M88.4 R32, [R208+0x3100] ;  /* 0x00310000d020783b */ /* 0x000fe80000000200 */
[----:B------:R-:W-:Y:S04]  /*21d0*/  LDSM.16.M88.4 R28, [R208+0x3900] ;  /* 0x00390000d01c783b */ /* 0x000fe80000000200 */
[----:B------:R-:W-:Y:S04]  /*21e0*/  LDSM.16.M88.4 R16, [R208+0x4900] ;  /* 0x00490000d010783b */ /* 0x000fe80000000200 */
[----:B------:R-:W-:Y:S04]  /*21f0*/  LDSM.16.M88.4 R36, [R208+0x5100] ;  /* 0x00510000d024783b */ /* 0x000fe80000000200 */
[----:B------:R-:W2:Y:S04]  /*2200*/  SHFL.IDX PT, R5, R3, RZ, 0x181f ;  /* 0x00181fff03057589 */ /* 0x000ea800000e0000 */
[----:B------:R-:W-:Y:S04]  /*2210*/  SHFL.IDX PT, R6, R3, 0x1, 0x181f ;  /* 0x00381f0003067f89 */ /* 0x000fe800000e0000 */
[----:B------:R-:W-:Y:S04]  /*2220*/  SHFL.IDX PT, R7, R3, 0x2, 0x181f ;  /* 0x00581f0003077f89 */ /* 0x000fe800000e0000 */
[----:B------:R-:W3:Y:S04]  /*2230*/  SHFL.IDX PT, R23, R0, RZ, 0x181f ;  /* 0x00181fff00177589 */ /* 0x000ee800000e0000 */
[----:B------:R-:W-:Y:S01]  /*2240*/  SHFL.IDX PT, R41, R0, 0x2, 0x181f ;  /* 0x00581f0000297f89 */ /* 0x000fe200000e0000 */
[----:B-1----:R-:W-:Y:S03]  /*2250*/  HMMA.16816.F32 R184, R12, R24, RZ ;  /* 0x000000180cb8723c */ /* 0x002fe600000018ff */
[----:B------:R-:W-:Y:S01]  /*2260*/  SHFL.IDX PT, R42, R0, 0x3, 0x181f ;  /* 0x00781f00002a7f89 */ /* 0x000fe200000e0000 */
[----:B--2---:R-:W-:-:S03]  /*2270*/  IADD3 R22, P6, R5, R226, RZ ;  /* 0x000000e205167210 */ /* 0x004fc60007fde0ff */
[----:B------:R-:W-:Y:S01]  /*2280*/  LDSM.16.M88.4 R68, [R219] ;  /* 0x00000000db44783b */ /* 0x000fe20000000200 */
[C---:B------:R-:W-:Y:S03]  /*2290*/  HMMA.16816.F32 R80, R8.reuse, R24, RZ ;  /* 0x000000180850723c */ /* 0x040fe600000018ff */
[----:B------:R-:W-:Y:S04]  /*22a0*/  SHFL.IDX PT, R5, R3, 0x4, 0x181f ;  /* 0x00981f0003057f89 */ /* 0x000fe800000e0000 */
[----:B------:R-:W-:Y:S01]  /*22b0*/  SHFL.IDX PT, R21, R0, 0x5, 0x181f ;  /* 0x00b81f0000157f89 */ /* 0x000fe200000e0000 */
[-C--:B------:R-:W-:Y:S01]  /*22c0*/  HMMA.16816.F32 R96, R8, R26.reuse, RZ ;  /* 0x0000001a0860723c */ /* 0x080fe200000018ff */
[----:B---3--:R-:W-:Y:S01]  /*22d0*/  IMAD.X R23, R23, 0x1, R225, P6 ;  /* 0x0000000117177824 */ /* 0x008fe200030e06e1 */
[----:B------:R-:W-:Y:S01]  /*22e0*/  ISETP.LT.OR P6, PT, R40, 0x21, P2 ;  /* 0x000000212800780c */ /* 0x000fe200017c1670 */
[----:B------:R-:W-:Y:S04]  /*22f0*/  LDSM.16.M88.4 R48, [R219+0x800] ;  /* 0x00080000db30783b */ /* 0x000fe80000000200 */
[----:B------:R-:W-:Y:S01]  /*2300*/  LDSM.16.M88.4 R44, [R219+0x1000] ;  /* 0x00100000db2c783b */ /* 0x000fe20000000200 */
[----:B------:R-:W-:Y:S03]  /*2310*/  HMMA.16816.F32 R144, R12, R26, RZ ;  /* 0x0000001a0c90723c */ /* 0x000fe600000018ff */
[----:B------:R-:W1:Y:S05]  /*2320*/  LDSM.16.M88.4 R24, [R208+0x5900] ;  /* 0x00590000d018783b */ /* 0x000e6a0000000200 */
[C---:B------:R-:W-:Y:S08]  /*2330*/  HMMA.16816.F32 R52, R8.reuse, R32, RZ ;  /* 0x000000200834723c */ /* 0x040ff000000018ff */
[C---:B------:R-:W-:Y:S08]  /*2340*/  HMMA.16816.F32 R92, R8.reuse, R34, RZ ;  /* 0x00000022085c723c */ /* 0x040ff000000018ff */
[C---:B------:R-:W-:Y:S08]  /*2350*/  HMMA.16816.F32 R84, R8.reuse, R28, RZ ;  /* 0x0000001c0854723c */ /* 0x040ff000000018ff */
[C---:B------:R-:W-:Y:S08]  /*2360*/  HMMA.16816.F32 R100, R8.reuse, R30, RZ ;  /* 0x0000001e0864723c */ /* 0x040ff000000018ff */
[----:B------:R-:W-:Y:S08]  /*2370*/  HMMA.16816.F32 R60, R8, R16, RZ ;  /* 0x00000010083c723c */ /* 0x000ff000000018ff */
[-C--:B-1----:R-:W-:Y:S08]  /*2380*/  HMMA.16816.F32 R120, R12, R24.reuse, RZ ;  /* 0x000000180c78723c */ /* 0x082ff000000018ff */
[C---:B------:R-:W-:Y:S01]  /*2390*/  HMMA.16816.F32 R76, R8.reuse, R24, RZ ;  /* 0x00000018084c723c */ /* 0x040fe200000018ff */
[----:B------:R-:W-:Y:S04]  /*23a0*/  SHFL.IDX PT, R24, R0, 0x1, 0x181f ;  /* 0x00381f0000187f89 */ /* 0x000fe800000e0000 */
[----:B------:R1:W-:Y:S03]  /*23b0*/  SHFL.IDX PT, R25, R0, 0x4, 0x181f ;  /* 0x00981f0000197f89 */ /* 0x0003e600000e0000 */
[C---:B------:R-:W-:Y:S08]  /*23c0*/  HMMA.16816.F32 R108, R8.reuse, R18, RZ ;  /* 0x00000012086c723c */ /* 0x040ff000000018ff */
[C---:B------:R-:W-:Y:S08]  /*23d0*/  HMMA.16816.F32 R56, R8.reuse, R36, RZ ;  /* 0x000000240838723c */ /* 0x040ff000000018ff */
[----:B------:R-:W-:Y:S01]  /*23e0*/  HMMA.16816.F32 R124, R8, R38, RZ ;  /* 0x00000026087c723c */ /* 0x000fe200000018ff */
[----:B-1----:R-:W-:-:S07]  /*23f0*/  IMAD.MOV.U32 R0, RZ, RZ, 0x40 ;  /* 0x00000040ff007424 */ /* 0x002fce00078e00ff */
[----:B------:R-:W-:Y:S01]  /*2400*/  HMMA.16816.F32 R116, R8, R26, RZ ;  /* 0x0000001a0874723c */ /* 0x000fe200000018ff */
[----:B------:R-:W-:Y:S01]  /*2410*/  SHFL.IDX PT, R8, R3, 0x3, 0x181f ;  /* 0x00781f0003087f89 */ /* 0x000fe200000e0000 */
[----:B------:R-:W-:-:S03]  /*2420*/  SEL R0, R0, 0xffffffc0, !P1 ;  /* 0xffffffc000007807 */ /* 0x000fc60004800000 */
[----:B------:R-:W-:Y:S02]  /*2430*/  SHFL.IDX PT, R3, R3, 0x5, 0x181f ;  /* 0x00b81f0003037f89 */ /* 0x000fe400000e0000 */
[----:B------:R-:W-:Y:S01]  /*2440*/  IMAD.IADD R214, R208, 0x1, R0 ;  /* 0x00000001d0d67824 */ /* 0x000fe200078e0200 */
[----:B------:R-:W-:Y:S01]  /*2450*/  HMMA.16816.F32 R132, R12, R16, RZ ;  /* 0x000000100c84723c */ /* 0x000fe200000018ff */
[----:B------:R-:W-:Y:S01]  /*2460*/  IMAD.IADD R213, R0, 0x1, R219 ;  /* 0x0000000100d57824 */ /* 0x000fe200078e02db */
[----:B------:R-:W-:-:S06]  /*2470*/  IADD3 R0, R229, -0x1, RZ ;  /* 0xffffffffe5007810 */ /* 0x000fcc0007ffe0ff */
[C---:B------:R-:W-:Y:S01]  /*2480*/  HMMA.16816.F32 R164, R12.reuse, R18, RZ ;  /* 0x000000120ca4723c */ /* 0x040fe200000018ff */
[----:B------:R-:W1:Y:S07]  /*2490*/  LDSM.16.M88.4 R16, [R218+0x8100] ;  /* 0x00810000da10783b */ /* 0x000e6e0000000200 */
[C---:B------:R-:W-:Y:S08]  /*24a0*/  HMMA.16816.F32 R148, R12.reuse, R32, RZ ;  /* 0x000000200c94723c */ /* 0x040ff000000018ff */
[C---:B------:R-:W-:Y:S01]  /*24b0*/  HMMA.16816.F32 R152, R12.reuse, R34, RZ ;  /* 0x000000220c98723c */ /* 0x040fe200000018ff */
[----:B------:R-:W-:Y:S07]  /*24c0*/  LDSM.16.M88.4 R32, [R219+0x2000] ;  /* 0x00200000db20783b */ /* 0x000fee0000000200 */
[C---:B------:R-:W-:Y:S08]  /*24d0*/  HMMA.16816.F32 R168, R12.reuse, R28, RZ ;  /* 0x0000001c0ca8723c */ /* 0x040ff000000018ff */
[C---:B------:R-:W-:Y:S01]  /*24e0*/  HMMA.16816.F32 R136, R12.reuse, R30, RZ ;  /* 0x0000001e0c88723c */ /* 0x040fe200000018ff */
[----:B------:R-:W-:Y:S07]  /*24f0*/  LDSM.16.M88.4 R28, [R219+0x2800] ;  /* 0x00280000db1c783b */ /* 0x000fee0000000200 */
[C---:B------:R-:W-:Y:S08]  /*2500*/  HMMA.16816.F32 R128, R12.reuse, R36, RZ ;  /* 0x000000240c80723c */ /* 0x040ff000000018ff */
[C---:B------:R-:W-:Y:S01]  /*2510*/  HMMA.16816.F32 R180, R12.reuse, R38, RZ ;  /* 0x000000260cb4723c */ /* 0x040fe200000018ff */
[----:B------:R-:W2:Y:S07]  /*2520*/  LDSM.16.M88.4 R36, [R219+0x1800] ;  /* 0x00180000db24783b */ /* 0x000eae0000000200 */
[----:B------:R-:W-:Y:S07]  /*2530*/  HMMA.16816.F32 R112, R12, R26, RZ ;  /* 0x0000001a0c70723c */ /* 0x000fee00000018ff */
[-C--:B------:R-:W-:Y:S01]  /*2540*/  IADD3 R12, P3, R6, R226.reuse, RZ ;  /* 0x000000e2060c7210 */ /* 0x080fe20007f7e0ff */
[----:B-1----:R-:W-:Y:S04]  /*2550*/  HMMA.16816.F32 R104, R16, R68, R52 ;  /* 0x000000441068723c */ /* 0x002fe80000001834 */
[----:B------:R-:W-:Y:S01]  /*2560*/  IMAD.X R13, R24, 0x1, R225, P3 ;  /* 0x00000001180d7824 */ /* 0x000fe200018e06e1 */
[----:B------:R-:W-:-:S03]  /*2570*/  IADD3 R14, P3, R7, R226, RZ ;  /* 0x000000e2070e7210 */ /* 0x000fc60007f7e0ff */
[C---:B------:R-:W-:Y:S02]  /*2580*/  HMMA.16816.F32 R84, R16.reuse, R48, R84 ;  /* 0x000000301054723c */ /* 0x040fe40000001854 */
[--C-:B------:R-:W-:Y:S01]  /*2590*/  IMAD.X R15, R41, 0x1, R225.reuse, P3 ;  /* 0x00000001290f7824 */ /* 0x100fe200018e06e1 */
[----:B------:R-:W-:Y:S02]  /*25a0*/  IADD3 R6, P3, R8, R226, RZ ;  /* 0x000000e208067210 */ /* 0x000fe40007f7e0ff */
[----:B------:R-:W1:Y:S03]  /*25b0*/  LDSM.16.M88.4 R8, [R218+0x6100] ;  /* 0x00610000da08783b */ /* 0x000e660000000200 */
[----:B------:R-:W-:Y:S01]  /*25c0*/  IMAD.X R7, R42, 0x1, R225, P3 ;  /* 0x000000012a077824 */ /* 0x000fe200018e06e1 */
[----:B------:R-:W-:Y:S01]  /*25d0*/  @!PT LDS RZ, [RZ] ;  /* 0x00000000fffff984 */ /* 0x000fe20000000800 */
[----:B------:R-:W-:Y:S01]  /*25e0*/  @!PT LDS RZ, [RZ] ;  /* 0x00000000fffff984 */ /* 0x000fe20000000800 */
[----:B------:R-:W-:Y:S01]  /*25f0*/  @!PT LDS RZ, [RZ] ;  /* 0x00000000fffff984 */ /* 0x000fe20000000800 */
[----:B------:R3:W-:Y:S01]  /*2600*/  LDGSTS.E.BYPASS.LTC128B.128 [R227+0x100], [R22.64], !P5 ;  /* 0x0010000016e37fae */ /* 0x0007e2000e901d50 */
[C---:B------:R-:W-:Y:S01]  /*2610*/  ISETP.LT.OR P5, PT, R40.reuse, 0x31, P2 ;  /* 0x000000312800780c */ /* 0x040fe200017a1670 */
[----:B------:R-:W-:Y:S01]  /*2620*/  HMMA.16816.F32 R80, R16, R44, R80 ;  /* 0x0000002c1050723c */ /* 0x000fe20000001850 */
[C---:B------:R-:W-:Y:S01]  /*2630*/  ISETP.LT.OR P3, PT, R40.reuse, 0x41, P2 ;  /* 0x000000412800780c */ /* 0x040fe20001761670 */
[----:B------:R4:W-:Y:S01]  /*2640*/  LDGSTS.E.BYPASS.LTC128B.128 [R227+0x900], [R12.64], !P0 ;  /* 0x009000000ce37fae */ /* 0x0009e2000c101d50 */
[----:B------:R-:W-:-:S03]  /*2650*/  ISETP.LT.OR P2, PT, R40, 0x51, P2 ;  /* 0x000000512800780c */ /* 0x000fc60001741670 */
[----:B------:R5:W-:Y:S02]  /*2660*/  LDGSTS.E.BYPASS.LTC128B.128 [R227+0x1100], [R14.64], !P6 ;  /* 0x011000000ee37fae */ /* 0x000be4000f101d50 */
[C---:B--2---:R-:W-:Y:S04]  /*2670*/  HMMA.16816.F32 R40, R16.reuse, R36, R60 ;  /* 0x000000241028723c */ /* 0x044fe8000000183c */
[----:B------:R3:W-:Y:S04]  /*2680*/  LDGSTS.E.BYPASS.LTC128B.128 [R227+0x1900], [R6.64], !P5 ;  /* 0x0190000006e37fae */ /* 0x0007e8000e901d50 */
[C---:B------:R-:W-:Y:S08]  /*2690*/  HMMA.16816.F32 R76, R16.reuse, R28, R76 ;  /* 0x0000001c104c723c */ /* 0x040ff0000000184c */
[----:B------:R-:W-:Y:S01]  /*26a0*/  HMMA.16816.F32 R92, R16, R70, R92 ;  /* 0x00000046105c723c */ /* 0x000fe2000000185c */
[----:B----4-:R-:W-:-:S07]  /*26b0*/  IADD3 R12, P0, R5, R226, RZ ;  /* 0x000000e2050c7210 */ /* 0x010fce0007f1e0ff */
[C---:B------:R-:W-:Y:S01]  /*26c0*/  HMMA.16816.F32 R100, R16.reuse, R50, R100 ;  /* 0x000000321064723c */ /* 0x040fe20000001864 */
[--C-:B------:R-:W-:Y:S01]  /*26d0*/  IMAD.X R13, R25, 0x1, R225.reuse, P0 ;  /* 0x00000001190d7824 */ /* 0x100fe200000e06e1 */
[----:B-----5:R-:W-:Y:S02]  /*26e0*/  IADD3 R14, P0, R3, R226, RZ ;  /* 0x000000e2030e7210 */ /* 0x020fe40007f1e0ff */
[----:B------:R-:W-:Y:S02]  /*26f0*/  IADD3 R3, R227, 0x100, RZ ;  /* 0x00000100e3037810 */ /* 0x000fe40007ffe0ff */
[----:B------:R2:W-:Y:S01]  /*2700*/  LDGSTS.E.BYPASS.LTC128B.128 [R227+0x2100], [R12.64], !P3 ;  /* 0x021000000ce37fae */ /* 0x0005e2000d901d50 */
[----:B------:R-:W-:Y:S01]  /*2710*/  IMAD.X R15, R21, 0x1, R225, P0 ;  /* 0x00000001150f7824 */ /* 0x000fe200000e06e1 */
[----:B------:R-:W-:Y:S01]  /*2720*/  HMMA.16816.F32 R96, R16, R46, R96 ;  /* 0x0000002e1060723c */ /* 0x000fe20000001860 */
[----:B------:R-:W-:Y:S01]  /*2730*/  ISETP.GT.AND P0, PT, R0, R220, PT ;  /* 0x000000dc0000720c */ /* 0x000fe20003f04270 */
[----:B------:R-:W-:Y:S01]  /*2740*/  STL [R1+0xc], R3 ;  /* 0x00000c0301007387 */ /* 0x000fe20000100800 */
[----:B------:R-:W-:-:S02]  /*2750*/  LOP3.LUT R0, R200, R201, RZ, 0xfc, !PT ;  /* 0x000000c9c8007212 */ /* 0x000fc400078efcff */
[----:B------:R-:W-:Y:S01]  /*2760*/  ISETP.GT.AND P3, PT, R230, 0x5f, PT ;  /* 0x0000005fe600780c */ /* 0x000fe20003f64270 */
[----:B------:R2:W-:Y:S01]  /*2770*/  LDGSTS.E.BYPASS.LTC128B.128 [R227+0x2900], [R14.64], !P2 ;  /* 0x029000000ee37fae */ /* 0x0005e2000d101d50 */
[----:B------:R-:W-:Y:S01]  /*2780*/  IADD3 R220, R219, 0x2800, RZ ;  /* 0x00002800dbdc7810 */ /* 0x000fe20007ffe0ff */
[C---:B------:R-:W-:Y:S02]  /*2790*/  HMMA.16816.F32 R108, R16.reuse, R38, R108 ;  /* 0x00000026106c723c */ /* 0x040fe4000000186c */
[----:B------:R-:W-:Y:S04]  /*27a0*/  LDSM.16.M88.4 R24, [R216+0x8100] ;  /* 0x00810000d818783b */ /* 0x000fe80000000200 */
[----:B------:R-:W4:Y:S02]  /*27b0*/  LDSM.16.M88.4 R72, [R214+0x5100] ;  /* 0x00510000d648783b */ /* 0x000f240000000200 */
[C---:B------:R-:W-:Y:S02]  /*27c0*/  HMMA.16816.F32 R156, R16.reuse, R34, R124 ;  /* 0x00000022109c723c */ /* 0x040fe4000000187c */
[----:B------:R-:W5:Y:S04]  /*27d0*/  LDSM.16.M88.4 R52, [R214+0x4900] ;  /* 0x00490000d634783b */ /* 0x000f680000000200 */
[----:B------:R-:W3:Y:S02]  /*27e0*/  LDSM.16.M88.4 R60, [R214+0x3900] ;  /* 0x00390000d63c783b */ /* 0x000ee40000000200 */
[----:B------:R-:W-:Y:S02]  /*27f0*/  HMMA.16816.F32 R140, R16, R30, R116 ;  /* 0x0000001e108c723c */ /* 0x000fe40000001874 */
[----:B------:R-:W-:Y:S04]  /*2800*/  LDSM.16.M88.4 R64, [R214+0x3100] ;  /* 0x00310000d640783b */ /* 0x000fe80000000200 */
[----:B------:R-:W-:Y:S02]  /*2810*/  LDSM.16.M88.4 R88, [R214+0x5900] ;  /* 0x00590000d658783b */ /* 0x000fe40000000200 */
[----:B-1----:R-:W-:Y:S02]  /*2820*/  HMMA.16816.F32 R148, R8, R68, R148 ;  /* 0x000000440894723c */ /* 0x002fe40000001894 */
[----:B------:R-:W0:Y:S06]  /*2830*/  LDGDEPBAR ;  /* 0x00000000000079af */ /* 0x000e2c0000000000 */
[----:B--2---:R-:W-:Y:S01]  /*2840*/  HMMA.16816.F32 R12, R16, R32, R56 ;  /* 0x00000020100c723c */ /* 0x004fe20000001838 */
[----:B------:R-:W1:Y:S04]  /*2850*/  LDSM.16.M88.4 R56, [R214+0x4100] ;  /* 0x00410000d638783b */ /* 0x000e680000000200 */
[----:B------:R-:W2:Y:S03]  /*2860*/  LDSM.16.M88.4 R16, [R216+0x6100] ;  /* 0x00610000d810783b */ /* 0x000ea60000000200 */
[C---:B------:R-:W-:Y:S08]  /*2870*/  HMMA.16816.F32 R188, R8.reuse, R36, R132 ;  /* 0x0000002408bc723c */ /* 0x040ff00000001884 */
[C---:B------:R-:W-:Y:S08]  /*2880*/  HMMA.16816.F32 R168, R8.reuse, R48, R168 ;  /* 0x0000003008a8723c */ /* 0x040ff000000018a8 */
[C---:B------:R-:W-:Y:S08]  /*2890*/  HMMA.16816.F32 R68, R8.reuse, R70, R152 ;  /* 0x000000460844723c */ /* 0x040ff00000001898 */
[C---:B------:R-:W-:Y:S01]  /*28a0*/  HMMA.16816.F32 R132, R8.reuse, R50, R136 ;  /* 0x000000320884723c */ /* 0x040fe20000001888 */
[----:B------:R-:W-:Y:S07]  /*28b0*/  LDSM.16.M88.4 R48, [R213] ;  /* 0x00000000d530783b */ /* 0x000fee0000000200 */
[C---:B------:R-:W-:Y:S08]  /*28c0*/  HMMA.16816.F32 R184, R8.reuse, R44, R184 ;  /* 0x0000002c08b8723c */ /* 0x040ff000000018b8 */
[C---:B------:R-:W-:Y:S01]  /*28d0*/  HMMA.16816.F32 R144, R8.reuse, R46, R144 ;  /* 0x0000002e0890723c */ /* 0x040fe20000001890 */
[----:B------:R-:W-:Y:S07]  /*28e0*/  LDSM.16.M88.4 R44, [R213+0x800] ;  /* 0x00080000d52c783b */ /* 0x000fee0000000200 */
[C---:B------:R-:W-:Y:S01]  /*28f0*/  HMMA.16816.F32 R164, R8.reuse, R38, R164 ;  /* 0x0000002608a4723c */ /* 0x040fe200000018a4 */
[----:B------:R-:W-:Y:S07]  /*2900*/  LDSM.16.M88.4 R36, [R213+0x1800] ;  /* 0x00180000d524783b */ /* 0x000fee0000000200 */
[C---:B------:R-:W-:Y:S08]  /*2910*/  HMMA.16816.F32 R192, R8.reuse, R32, R128 ;  /* 0x0000002008c0723c */ /* 0x040ff00000001880 */
[C---:B------:R-:W-:Y:S08]  /*2920*/  HMMA.16816.F32 R196, R8.reuse, R28, R120 ;  /* 0x0000001c08c4723c */ /* 0x040ff00000001878 */
[C---:B------:R-:W-:Y:S01]  /*2930*/  HMMA.16816.F32 R180, R8.reuse, R34, R180 ;  /* 0x0000002208b4723c */ /* 0x040fe200000018b4 */
[----:B------:R-:W-:Y:S07]  /*2940*/  LDSM.16.M88.4 R32, [R213+0x2000] ;  /* 0x00200000d520783b */ /* 0x000fee0000000200 */
[----:B------:R-:W-:Y:S01]  /*2950*/  HMMA.16816.F32 R176, R8, R30, R112 ;  /* 0x0000001e08b0723c */ /* 0x000fe20000001870 */
[----:B------:R-:W2:Y:S04]  /*2960*/  LDSM.16.M88.4 R8, [R217+0x8100] ;  /* 0x00810000d908783b */ /* 0x000ea80000000200 */
[----:B------:R-:W2:Y:S03]  /*2970*/  LDSM.16.M88.4 R28, [R213+0x2800] ;  /* 0x00280000d51c783b */ /* 0x000ea60000000200 */
[C---:B----4-:R-:W-:Y:S01]  /*2980*/  HMMA.16816.F32 R128, R24.reuse, R72, R12 ;  /* 0x000000481880723c */ /* 0x050fe2000000180c */
[----:B------:R-:W4:Y:S07]  /*2990*/  LDSM.16.M88.4 R12, [R217+0x6100] ;  /* 0x00610000d90c783b */ /* 0x000f2e0000000200 */
[----:B-----5:R-:W-:Y:S01]  /*29a0*/  HMMA.16816.F32 R136, R24, R52, R40 ;  /* 0x000000341888723c */ /* 0x020fe20000001828 */
[----:B------:R-:W5:Y:S01]  /*29b0*/  LDSM.16.M88.4 R40, [R213+0x1000] ;  /* 0x00100000d528783b */ /* 0x000f620000000200 */
[----:B------:R-:W-:-:S06]  /*29c0*/  DEPBAR.LE SB0, 0x0 ;  /* 0x000080000000791a */ /* 0x000fcc0000000000 */
[C---:B---3--:R-:W-:Y:S08]  /*29d0*/  HMMA.16816.F32 R116, R24.reuse, R62, R100 ;  /* 0x0000003e1874723c */ /* 0x048ff00000001864 */
[C---:B------:R-:W-:Y:S08]  /*29e0*/  HMMA.16816.F32 R160, R24.reuse, R60, R84 ;  /* 0x0000003c18a0723c */ /* 0x040ff00000001854 */
[C---:B-1----:R-:W-:Y:S08]  /*29f0*/  HMMA.16816.F32 R152, R24.reuse, R56, R80 ;  /* 0x000000381898723c */ /* 0x042ff00000001850 */
[C---:B------:R-:W-:Y:S08]  /*2a00*/  HMMA.16816.F32 R120, R24.reuse, R66, R92 ;  /* 0x000000421878723c */ /* 0x040ff0000000185c */
[C---:B------:R-:W-:Y:S08]  /*2a10*/  HMMA.16816.F32 R112, R24.reuse, R58, R96 ;  /* 0x0000003a1870723c */ /* 0x040ff00000001860 */
[C---:B------:R-:W-:Y:S08]  /*2a20*/  HMMA.16816.F32 R100, R24.reuse, R90, R140 ;  /* 0x0000005a1864723c */ /* 0x040ff0000000188c */
[C---:B------:R-:W-:Y:S08]  /*2a30*/  HMMA.16816.F32 R172, R24.reuse, R64, R104 ;  /* 0x0000004018ac723c */ /* 0x040ff00000001868 */
[----:B------:R-:W-:Y:S08]  /*2a40*/  HMMA.16816.F32 R124, R24, R88, R76 ;  /* 0x00000058187c723c */ /* 0x000ff0000000184c */
[C---:B--2---:R-:W-:Y:S08]  /*2a50*/  HMMA.16816.F32 R96, R16.reuse, R64, R148 ;  /* 0x000000401060723c */ /* 0x044ff00000001894 */
[C---:B------:R-:W-:Y:S08]  /*2a60*/  HMMA.16816.F32 R92, R16.reuse, R66, R68 ;  /* 0x00000042105c723c */ /* 0x040ff00000001844 */
[C---:B------:R-:W-:Y:S08]  /*2a70*/  HMMA.16816.F32 R84, R16.reuse, R60, R168 ;  /* 0x0000003c1054723c */ /* 0x040ff000000018a8 */
[----:B------:R-:W-:Y:S08]  /*2a80*/  HMMA.16816.F32 R80, R16, R62, R132 ;  /* 0x0000003e1050723c */ /* 0x000ff00000001884 */
[C---:B------:R-:W-:Y:S08]  /*2a90*/  HMMA.16816.F32 R108, R24.reuse, R54, R108 ;  /* 0x00000036186c723c */ /* 0x040ff0000000186c */
[----:B------:R-:W-:Y:S08]  /*2aa0*/  HMMA.16816.F32 R104, R24, R74, R156 ;  /* 0x0000004a1868723c */ /* 0x000ff0000000189c */
[C---:B------:R-:W-:Y:S08]  /*2ab0*/  HMMA.16816.F32 R76, R16.reuse, R56, R184 ;  /* 0x00000038104c723c */ /* 0x040ff000000018b8 */
[C---:B------:R-:W-:Y:S08]  /*2ac0*/  HMMA.16816.F32 R68, R16.reuse, R58, R144 ;  /* 0x0000003a1044723c */ /* 0x040ff00000001890 */
[C---:B------:R-:W-:Y:S08]  /*2ad0*/  HMMA.16816.F32 R64, R16.reuse, R52, R188 ;  /* 0x000000341040723c */ /* 0x040ff000000018bc */
[C---:B------:R-:W-:Y:S08]  /*2ae0*/  HMMA.16816.F32 R60, R16.reuse, R54, R164 ;  /* 0x00000036103c723c */ /* 0x040ff000000018a4 */
[C---:B------:R-:W-:Y:S08]  /*2af0*/  HMMA.16816.F32 R56, R16.reuse, R72, R192 ;  /* 0x000000481038723c */ /* 0x040ff000000018c0 */
[C---:B------:R-:W-:Y:S08]  /*2b00*/  HMMA.16816.F32 R52, R16.reuse, R74, R180 ;  /* 0x0000004a1034723c */ /* 0x040ff000000018b4 */
[C---:B------:R-:W-:Y:S08]  /*2b10*/  HMMA.16816.F32 R24, R16.reuse, R88, R196 ;  /* 0x000000581018723c */ /* 0x040ff000000018c4 */
[----:B------:R-:W-:Y:S08]  /*2b20*/  HMMA.16816.F32 R16, R16, R90, R176 ;  /* 0x0000005a1010723c */ /* 0x000ff000000018b0 */
[C---:B------:R-:W-:Y:S08]  /*2b30*/  HMMA.16816.F32 R132, R8.reuse, R46, R116 ;  /* 0x0000002e0884723c */ /* 0x040ff00000001874 */
[----:B------:R-:W-:Y:S08]  /*2b40*/  HMMA.16816.F32 R116, R8, R30, R100 ;  /* 0x0000001e0874723c */ /* 0x000ff00000001864 */
[C---:B----4-:R-:W-:Y:S08]  /*2b50*/  HMMA.16816.F32 R100, R12.reuse, R48, R96 ;  /* 0x000000300c64723c */ /* 0x050ff00000001860 */
[C---:B------:R-:W-:Y:S08]  /*2b60*/  HMMA.16816.F32 R88, R12.reuse, R44, R84 ;  /* 0x0000002c0c58723c */ /* 0x040ff00000001854 */
[C---:B------:R-:W-:Y:S08]  /*2b70*/  HMMA.16816.F32 R96, R12.reuse, R50, R92 ;  /* 0x000000320c60723c */ /* 0x040ff0000000185c */
[----:B------:R-:W-:Y:S08]  /*2b80*/  HMMA.16816.F32 R84, R12, R46, R80 ;  /* 0x0000002e0c54723c */ /* 0x000ff00000001850 */
[C---:B------:R-:W-:Y:S08]  /*2b90*/  HMMA.16816.F32 R204, R8.reuse, R50, R120 ;  /* 0x0000003208cc723c */ /* 0x040ff00000001878 */
[-C--:B-----5:R-:W-:Y:S08]  /*2ba0*/  HMMA.16816.F32 R188, R8, R42.reuse, R112 ;  /* 0x0000002a08bc723c */ /* 0x0a0ff00000001870 */
        /* <DEDUP_REMOVED lines=11> */
[C---:B------:R-:W-:Y:S08]  /*2c60*/  HMMA.16816.F32 R60, R12.reuse, R38, R60 ;  /* 0x000000260c3c723c */ /* 0x040ff0000000183c */
[C---:B------:R-:W-:Y:S08]  /*2c70*/  HMMA.16816.F32 R56, R12.reuse, R32, R56 ;  /* 0x000000200c38723c */ /* 0x040ff00000001838 */
[C---:B------:R-:W-:Y:S08]  /*2c80*/  HMMA.16816.F32 R64, R12.reuse, R34, R52 ;  /* 0x000000220c40723c */ /* 0x040ff00000001834 */
[C---:B------:R-:W-:Y:S08]  /*2c90*/  HMMA.16816.F32 R72, R12.reuse, R28, R24 ;  /* 0x0000001c0c48723c */ /* 0x040ff00000001818 */
[----:B------:R-:W-:Y:S01]  /*2ca0*/  HMMA.16816.F32 R68, R12, R30, R16 ;  /* 0x0000001e0c44723c */ /* 0x000fe20000001810 */
[----:B------:R-:W-:Y:S06]  /*2cb0*/  BAR.SYNC.DEFER_BLOCKING 0x0 ;  /* 0x0000000000007b1d */ /* 0x000fec0000010000 */
[----:B------:R-:W-:Y:S05]  /*2cc0*/  @!P0 BRA `(.L_x_499) ;  /* 0x000003a000008947 */ /* 0x000fea0003800000 */
[----:B------:R-:W-:Y:S01]  /*2cd0*/  PLOP3.LUT P1, PT, PT, PT, UP3, 0x80, 0x0 ;  /* 0x000000000000781c */ /* 0x000fe20003f2f038 */
[----:B------:R-:W-:Y:S01]  /*2ce0*/  IMAD.MOV.U32 R228, RZ, RZ, RZ ;  /* 0x000000ffffe47224 */ /* 0x000fe200078e00ff */
[----:B------:R-:W-:-:S02]  /*2cf0*/  IADD3 R3, R230, R202, R231 ;  /* 0x000000cae6037210 */ /* 0x000fc40007ffe0e7 */
[----:B------:R-:W-:Y:S02]  /*2d00*/  PLOP3.LUT P0, PT, PT, PT, UP3, 0x80, 0x0 ;  /* 0x000000000000781c */ /* 0x000fe40003f0f038 */
[----:B------:R-:W-:-:S05]  /*2d10*/  IADD3 R5, R3, -0x60, RZ ;  /* 0xffffffa003057810 */ /* 0x000fca0007ffe0ff */
[----:B------:R-:W-:Y:S02]  /*2d20*/  IMAD.MOV.U32 R3, RZ, RZ, R5 ;  /* 0x000000ffff037224 */ /* 0x000fe400078e0005 */
[----:B------:R-:W-:-:S05]  /*2d30*/  @P1 IMAD.HI.U32 R6, R5, c[0x0][0x2bc], RZ ;  /* 0x0000af0005061a27 */ /* 0x000fca00078e00ff */
[----:B------:R-:W-:-:S04]  /*2d40*/  @P0 SHF.R.U32.HI R3, RZ, c[0x0][0x2c0], R6 ;  /* 0x0000b000ff030a19 */ /* 0x000fc80000011606 */
[----:B------:R-:W-:-:S04]  /*2d50*/  @!P3 IADD3 R7, P0, R3, UR14, RZ ;  /* 0x0000000e0307bc10 */ /* 0x000fc8000ff1e0ff */
[----:B------:R-:W-:Y:S02]  /*2d60*/  @!P3 LEA.HI.X.SX32 R8, R3, UR7, 0x1, P0 ;  /* 0x000000070308bc11 */ /* 0x000fe400080f0eff */
[----:B------:R-:W-:-:S04]  /*2d70*/  @!P3 LEA R6, P0, R7, c[0x0][0x2a0], 0x2 ;  /* 0x0000a8000706ba11 */ /* 0x000fc800078010ff */
[----:B------:R-:W-:-:S05]  /*2d80*/  @!P3 LEA.HI.X R7, R7, c[0x0][0x2a4], R8, 0x2, P0 ;  /* 0x0000a9000707ba11 */ /* 0x000fca00000f1408 */
[----:B------:R1:W2:Y:S01]  /*2d90*/  @!P3 LDG.E R228, [R6.64] ;  /* 0x0000001006e4b981 */ /* 0x0002a2000c1e1900 */
[----:B------:R-:W-:-:S04]  /*2da0*/  IMAD.MOV R3, RZ, RZ, -R3 ;  /* 0x000000ffff037224 */ /* 0x000fc800078e0a03 */
[----:B------:R-:W-:-:S05]  /*2db0*/  IMAD R233, R3, c[0x0][0x2b8], R5 ;  /* 0x0000ae0003e97a24 */ /* 0x000fca00078e0205 */
[----:B------:R-:W-:-:S05]  /*2dc0*/  SHF.R.S32.HI R3, RZ, 0x1f, R233 ;  /* 0x0000001fff037819 */ /* 0x000fca00000114e9 */
[----:B------:R-:W-:-:S04]  /*2dd0*/  IMAD R3, R3, c[0x0][0x1e0], RZ ;  /* 0x0000780003037a24 */ /* 0x000fc800078e02ff */
[C---:B------:R-:W-:Y:S02]  /*2de0*/  IMAD R3, R233.reuse, c[0x0][0x1e4], R3 ;  /* 0x00007900e9037a24 */ /* 0x040fe400078e0203 */
[----:B-1----:R-:W-:-:S04]  /*2df0*/  IMAD.WIDE.U32 R6, R233, c[0x0][0x1e0], RZ ;  /* 0x00007800e9067a25 */ /* 0x002fc800078e00ff */
[----:B------:R-:W-:Y:S01]  /*2e00*/  IMAD.IADD R7, R7, 0x1, R3 ;  /* 0x0000000107077824 */ /* 0x000fe200078e0203 */
[----:B--2---:R-:W-:-:S03]  /*2e10*/  SHF.R.S32.HI R3, RZ, 0x1f, R228 ;  /* 0x0000001fff037819 */ /* 0x004fc600000114e4 */
[----:B------:R-:W-:-:S04]  /*2e20*/  IMAD.WIDE.U32 R6, R228, c[0x0][0x1f0], R6 ;  /* 0x00007c00e4067a25 */ /* 0x000fc800078e0006 */
[----:B------:R-:W-:-:S04]  /*2e30*/  IMAD R3, R3, c[0x0][0x1f0], RZ ;  /* 0x00007c0003037a24 */ /* 0x000fc800078e02ff */
[----:B------:R-:W-:Y:S01]  /*2e40*/  IMAD R5, R228, c[0x0][0x1f4], R3 ;  /* 0x00007d00e4057a24 */ /* 0x000fe200078e0203 */
[----:B------:R-:W-:-:S04]  /*2e50*/  IADD3 R3, P0, R6, UR10, RZ ;  /* 0x0000000a06037c10 */ /* 0x000fc8000ff1e0ff */
[----:B------:R-:W-:Y:S02]  /*2e60*/  IADD3.X R6, R7, UR6, R5, P0, !PT ;  /* 0x0000000607067c10 */ /* 0x000fe400087fe405 */
[----:B------:R-:W-:-:S04]  /*2e70*/  LEA R5, P0, R3, c[0x0][0x1c8], 0x1 ;  /* 0x0000720003057a11 */ /* 0x000fc800078008ff */
[----:B------:R-:W-:Y:S01]  /*2e80*/  LEA.HI.X R3, R3, c[0x0][0x1cc], R6, 0x1, P0 ;  /* 0x0000730003037a11 */ /* 0x000fe200000f0c06 */
[----:B------:R-:W-:Y:S04]  /*2e90*/  SHFL.IDX PT, R8, R5, 0x1, 0x181f ;  /* 0x00381f0005087f89 */ /* 0x000fe800000e0000 */
[----:B------:R-:W1:Y:S04]  /*2ea0*/  SHFL.IDX PT, R6, R5, RZ, 0x181f ;  /* 0x00181fff05067589 */ /* 0x000e6800000e0000 */
[----:B------:R-:W2:Y:S04]  /*2eb0*/  SHFL.IDX PT, R7, R3, RZ, 0x181f ;  /* 0x00181fff03077589 */ /* 0x000ea800000e0000 */
[----:B------:R-:W3:Y:S04]  /*2ec0*/  SHFL.IDX PT, R9, R5, 0x2, 0x181f ;  /* 0x00581f0005097f89 */ /* 0x000ee800000e0000 */
[----:B------:R-:W4:Y:S04]  /*2ed0*/  SHFL.IDX PT, R10, R5, 0x3, 0x181f ;  /* 0x00781f00050a7f89 */ /* 0x000f2800000e0000 */
[----:B------:R-:W5:Y:S04]  /*2ee0*/  SHFL.IDX PT, R11, R3, 0x1, 0x181f ;  /* 0x00381f00030b7f89 */ /* 0x000f6800000e0000 */
[----:B------:R-:W5:Y:S04]  /*2ef0*/  SHFL.IDX PT, R13, R5, 0x4, 0x181f ;  /* 0x00981f00050d7f89 */ /* 0x000f6800000e0000 */
[----:B------:R-:W-:Y:S01]  /*2f00*/  SHFL.IDX PT, R5, R5, 0x5, 0x181f ;  /* 0x00b81f0005057f89 */ /* 0x000fe200000e0000 */
[----:B-1----:R-:W-:-:S03]  /*2f10*/  IADD3 R6, P0, R6, R226, RZ ;  /* 0x000000e206067210 */ /* 0x002fc60007f1e0ff */
[----:B------:R-:W1:Y:S02]  /*2f20*/  SHFL.IDX PT, R18, R3, 0x2, 0x181f ;  /* 0x00581f0003127f89 */ /* 0x000e6400000e0000 */
[----:B--2---:R-:W-:Y:S01]  /*2f30*/  IMAD.X R7, R7, 0x1, R225, P0 ;  /* 0x0000000107077824 */ /* 0x004fe200000e06e1 */
[-C--:B------:R-:W-:Y:S01]  /*2f40*/  IADD3 R14, P0, R8, R226.reuse, RZ ;  /* 0x000000e2080e7210 */ /* 0x080fe20007f1e0ff */
[----:B------:R-:W2:Y:S01]  /*2f50*/  SHFL.IDX PT, R17, R3, 0x3, 0x181f ;  /* 0x00781f0003117f89 */ /* 0x000ea200000e0000 */
[----:B---3--:R-:W-:-:S03]  /*2f60*/  IADD3 R12, P5, R9, R226, RZ ;  /* 0x000000e2090c7210 */ /* 0x008fc60007fbe0ff */
[----:B------:R-:W3:Y:S01]  /*2f70*/  SHFL.IDX PT, R16, R3, 0x4, 0x181f ;  /* 0x00981f0003107f89 */ /* 0x000ee200000e0000 */
[----:B----4-:R-:W-:-:S03]  /*2f80*/  IADD3 R10, P2, R10, R226, RZ ;  /* 0x000000e20a0a7210 */ /* 0x010fc60007f5e0ff */
[----:B------:R-:W4:Y:S01]  /*2f90*/  SHFL.IDX PT, R3, R3, 0x5, 0x181f ;  /* 0x00b81f0003037f89 */ /* 0x000f2200000e0000 */
[----:B-----5:R-:W-:-:S03]  /*2fa0*/  IMAD.X R15, R11, 0x1, R225, P0 ;  /* 0x000000010b0f7824 */ /* 0x020fc600000e06e1 */
[----:B------:R5:W-:Y:S01]  /*2fb0*/  LDGSTS.E.BYPASS.LTC128B.128 [R227+0x3100], [R6.64], !P4 ;  /* 0x0310000006e37fae */ /* 0x000be2000e101d50 */
[----:B------:R-:W-:-:S03]  /*2fc0*/  IADD3 R8, P1, R13, R226, RZ ;  /* 0x000000e20d087210 */ /* 0x000fc60007f3e0ff */
[----:B------:R4:W-:Y:S01]  /*2fd0*/  LDGSTS.E.BYPASS.LTC128B.128 [R227+0x3900], [R14.64], !P4 ;  /* 0x039000000ee37fae */ /* 0x0009e2000e101d50 */
[--C-:B-1----:R-:W-:Y:S02]  /*2fe0*/  IMAD.X R13, R18, 0x1, R225.reuse, P5 ;  /* 0x00000001120d7824 */ /* 0x102fe400028e06e1 */
[----:B--2---:R-:W-:-:S03]  /*2ff0*/  IMAD.X R11, R17, 0x1, R225, P2 ;  /* 0x00000001110b7824 */ /* 0x004fc600010e06e1 */
[----:B------:R1:W-:Y:S01]  /*3000*/  LDGSTS.E.BYPASS.LTC128B.128 [R227+0x4100], [R12.64], !P4 ;  /* 0x041000000ce37fae */ /* 0x0003e2000e101d50 */
[----:B---3--:R-:W-:-:S03]  /*3010*/  IMAD.X R9, R16, 0x1, R225, P1 ;  /* 0x0000000110097824 */ /* 0x008fc600008e06e1 */
[----:B------:R1:W-:Y:S04]  /*3020*/  LDGSTS.E.BYPASS.LTC128B.128 [R227+0x4900], [R10.64], !P4 ;  /* 0x049000000ae37fae */ /* 0x0003e8000e101d50 */
[----:B------:R1:W-:Y:S01]  /*3030*/  LDGSTS.E.BYPASS.LTC128B.128 [R227+0x5100], [R8.64], !P4 ;  /* 0x0510000008e37fae */ /* 0x0003e2000e101d50 */
[----:B-----5:R-:W-:-:S05]  /*3040*/  IADD3 R6, P0, R5, R226, RZ ;  /* 0x000000e205067210 */ /* 0x020fca0007f1e0ff */
[----:B----4-:R-:W-:-:S05]  /*3050*/  IMAD.X R7, R3, 0x1, R225, P0 ;  /* 0x0000000103077824 */ /* 0x010fca00000e06e1 */
[----:B------:R1:W-:Y:S03]  /*3060*/  LDGSTS.E.BYPASS.LTC128B.128 [R227+0x5900], [R6.64], !P4 ;  /* 0x0590000006e37fae */ /* 0x0003e6000e101d50 */
.L_x_499:
[----:B------:R-:W-:Y:S01]  /*3070*/  FMUL.FTZ R3, R97, c[0x0][0x320] ;  /* 0x0000c80061037a20 */ /* 0x000fe20000410000 */
[----:B-1----:R-:W-:Y:S01]  /*3080*/  SHF.R.S32.HI R7, RZ, 0x1f, R209 ;  /* 0x0000001fff077819 */ /* 0x002fe200000114d1 */
[----:B------:R-:W-:Y:S01]  /*3090*/  FMUL.FTZ R5, R65, c[0x0][0x320] ;  /* 0x0000c80041057a20 */ /* 0x000fe20000410000 */
[-C--:B------:R-:W-:Y:S01]  /*30a0*/  LEA.HI R6, R211, R212.reuse, RZ, 0x2 ;  /* 0x000000d4d3067211 */ /* 0x080fe200078f10ff */
[----:B------:R1:W2:Y:S01]  /*30b0*/  MUFU.TANH R37, R3 ;  /* 0x0000000300257308 */ /* 0x0002a20000002400 */
[----:B------:R-:W-:Y:S01]  /*30c0*/  FMUL.FTZ R8, R72, c[0x0][0x320] ;  /* 0x0000c80048087a20 */ /* 0x000fe20000410000 */
[----:B------:R-:W-:Y:S01]  /*30d0*/  PLOP3.LUT P1, PT, PT, PT, UP2, 0x80, 0x0 ;  /* 0x000000000000781c */ /* 0x000fe20003f2f028 */
[----:B------:R-:W-:Y:S01]  /*30e0*/  FMUL.FTZ R10, R73, c[0x0][0x320] ;  /* 0x0000c800490a7a20 */ /* 0x000fe20000410000 */
[----:B------:R-:W-:Y:S01]  /*30f0*/  LOP3.LUT R6, R6, 0xfffffffc, RZ, 0xc0, !PT ;  /* 0xfffffffc06067812 */ /* 0x000fe200078ec0ff */
[----:B------:R-:W-:Y:S01]  /*3100*/  ULDC UR13, c[0x0][0x324] ;  /* 0x0000c900000d7ab9 */ /* 0x000fe20000000800 */
[----:B------:R-:W-:Y:S01]  /*3110*/  PLOP3.LUT P0, PT, PT, PT, UP2, 0x80, 0x0 ;  /* 0x000000000000781c */ /* 0x000fe20003f0f028 */
[----:B------:R-:W-:Y:S01]  /*3120*/  ULOP3.LUT UR13, URZ, UR13, URZ, 0x33, !UPT ;  /* 0x0000000d3f0d7292 */ /* 0x000fe2000f8e333f */
[----:B------:R3:W4:Y:S01]  /*3130*/  MUFU.TANH R16, R5 ;  /* 0x0000000500107308 */ /* 0x0007220000002400 */
[----:B------:R-:W-:Y:S01]  /*3140*/  IADD3 R6, -R6, R212, RZ ;  /* 0x000000d406067210 */ /* 0x000fe20007ffe1ff */
[----:B------:R-:W0:Y:S01]  /*3150*/  LDGDEPBAR ;  /* 0x00000000000079af */ /* 0x000e220000000000 */
[----:B-1----:R-:W-:-:S05]  /*3160*/  FMUL.FTZ R3, R88, c[0x0][0x320] ;  /* 0x0000c80058037a20 */ /* 0x002fca0000410000 */
[----:B------:R-:W1:Y:S01]  /*3170*/  MUFU.TANH R15, R8 ;  /* 0x00000008000f7308 */ /* 0x000e620000002400 */
[----:B---3--:R-:W-:-:S07]  /*3180*/  LEA.HI R5, R7, R209, RZ, 0x2 ;  /* 0x000000d107057211 */ /* 0x008fce00078f10ff */
[----:B------:R3:W1:Y:S01]  /*3190*/  MUFU.TANH R33, R3 ;  /* 0x0000000300217308 */ /* 0x0006620000002400 */
[----:B------:R-:W-:-:S05]  /*31a0*/  LOP3.LUT R5, R5, 0xffffffc, RZ, 0xc0, !PT ;  /* 0x0ffffffc05057812 */ /* 0x000fca00078ec0ff */
[----:B------:R-:W-:Y:S01]  /*31b0*/  IMAD.IADD R9, R209, 0x1, -R5 ;  /* 0x00000001d1097824 */ /* 0x000fe200078e0a05 */
[----:B------:R-:W-:Y:S01]  /*31c0*/  LEA.HI R5, R6, R6, RZ, 0x1 ;  /* 0x0000000606057211 */ /* 0x000fe200078f08ff */
[----:B------:R5:W1:Y:S01]  /*31d0*/  MUFU.TANH R14, R10 ;  /* 0x0000000a000e7308 */ /* 0x000a620000002400 */
[----:B---3--:R-:W-:-:S07]  /*31e0*/  FMUL.FTZ R3, R89, c[0x0][0x320] ;  /* 0x0000c80059037a20 */ /* 0x008fce0000410000 */
[----:B------:R3:W1:Y:S01]  /*31f0*/  MUFU.TANH R32, R3 ;  /* 0x0000000300207308 */ /* 0x0006620000002400 */
[----:B-----5:R-:W-:-:S07]  /*3200*/  FMUL.FTZ R10, R68, c[0x0][0x320] ;  /* 0x0000c800440a7a20 */ /* 0x020fce0000410000 */
[----:B------:R-:W1:Y:S01]  /*3210*/  MUFU.TANH R13, R10 ;  /* 0x0000000a000d7308 */ /* 0x000e620000002400 */
[----:B---3--:R-:W-:-:S07]  /*3220*/  FMUL.FTZ R3, R84, c[0x0][0x320] ;  /* 0x0000c80054037a20 */ /* 0x008fce0000410000 */
[----:B------:R3:W1:Y:S02]  /*3230*/  MUFU.TANH R30, R3 ;  /* 0x00000003001e7308 */ /* 0x0006640000002400 */
[----:B---3--:R-:W-:-:S06]  /*3240*/  FMUL.FTZ R3, R85, c[0x0][0x320] ;  /* 0x0000c80055037a20 */ /* 0x008fcc0000410000 */
        /* <DEDUP_REMOVED lines=21> */
[----:B---3--:R-:W-:-:S04]  /*33a0*/  LOP3.LUT R3, R210, 0xffffffe0, RZ, 0xc0, !PT ;  /* 0xffffffe0d2037812 */ /* 0x008fc800078ec0ff */
[----:B------:R-:W-:-:S04]  /*33b0*/  IADD3 R3, -R3, R212, RZ ;  /* 0x000000d403037210 */ /* 0x000fc80007ffe1ff */
[----:B------:R-:W-:-:S04]  /*33c0*/  SHF.R.S32.HI R7, RZ, 0x1f, R3 ;  /* 0x0000001fff077819 */ /* 0x000fc80000011403 */
[----:B------:R-:W-:-:S04]  /*33d0*/  LEA.HI R7, R7, R3, RZ, 0x2 ;  /* 0x0000000307077211 */ /* 0x000fc800078f10ff */
[----:B------:R-:W-:-:S04]  /*33e0*/  LEA.HI.SX32 R8, R7, UR19, 0x1e ;  /* 0x0000001307087c11 */ /* 0x000fc8000f8ff2ff */
[----:B------:R-:W-:Y:S01]  /*33f0*/  LEA R11, R9, R8, 0x4 ;  /* 0x00000008090b7211 */ /* 0x000fe200078e20ff */
[C---:B------:R-:W-:Y:S01]  /*3400*/  IMAD.SHL.U32 R8, R5.reuse, 0x20, RZ ;  /* 0x0000002005087824 */ /* 0x040fe200078e00ff */
[----:B------:R-:W-:-:S04]  /*3410*/  LOP3.LUT R9, R5, 0x1ffffffe, RZ, 0xc0, !PT ;  /* 0x1ffffffe05097812 */ /* 0x000fc800078ec0ff */
[----:B------:R-:W-:Y:S01]  /*3420*/  LOP3.LUT R5, R8, 0xffffffc0, RZ, 0xc0, !PT ;  /* 0xffffffc008057812 */ /* 0x000fe200078ec0ff */
[----:B------:R-:W-:Y:S01]  /*3430*/  FMUL.FTZ R8, R101, c[0x0][0x320] ;  /* 0x0000c80065087a20 */ /* 0x000fe20000410000 */
[----:B------:R-:W-:-:S03]  /*3440*/  IADD3 R6, R6, -R9, RZ ;  /* 0x8000000906067210 */ /* 0x000fc60007ffe0ff */
[----:B------:R-:W-:Y:S01]  /*3450*/  IMAD.IADD R5, R5, 0x1, R11 ;  /* 0x0000000105057824 */ /* 0x000fe200078e020b */
[----:B------:R-:W3:Y:S04]  /*3460*/  MUFU.TANH R10, R8 ;  /* 0x00000008000a7308 */ /* 0x000ee80000002400 */
[----:B------:R-:W-:Y:S01]  /*3470*/  LEA R21, R6, R5, 0x3 ;  /* 0x0000000506157211 */ /* 0x000fe200078e18ff */
[----:B------:R-:W-:-:S04]  /*3480*/  FMUL.FTZ R5, R69, c[0x0][0x320] ;  /* 0x0000c80045057a20 */ /* 0x000fc80000410000 */
[----:B------:R-:W-:Y:S01]  /*3490*/  @P1 IMAD.HI.U32 R6, R21, c[0x0][0x2c8], RZ ;  /* 0x0000b20015061a27 */ /* 0x000fe200078e00ff */
[----:B------:R5:W1:Y:S01]  /*34a0*/  MUFU.TANH R12, R5 ;  /* 0x00000005000c7308 */ /* 0x000a620000002400 */
[----:B------:R1:W-:Y:S02]  /*34b0*/  STL [R1+0x2c], R21 ;  /* 0x00002c1501007387 */ /* 0x0003e40000100800 */
[----:B-----5:R-:W-:-:S05]  /*34c0*/  FMUL.FTZ R5, R100, c[0x0][0x320] ;  /* 0x0000c80064057a20 */ /* 0x020fca0000410000 */
[----:B------:R5:W2:Y:S01]  /*34d0*/  MUFU.TANH R11, R5 ;  /* 0x00000005000b7308 */ /* 0x000aa20000002400 */
[----:B-1----:R-:W-:Y:S02]  /*34e0*/  @P0 SHF.R.U32.HI R21, RZ, c[0x0][0x2cc], R6 ;  /* 0x0000b300ff150a19 */ /* 0x002fe40000011606 */
[----:B------:R-:W-:-:S03]  /*34f0*/  PLOP3.LUT P0, PT, PT, PT, UP1, 0x40, 0x0 ;  /* 0x000000000000781c */ /* 0x000fc60003f0e818 */
[----:B------:R-:W1:Y:S01]  /*3500*/  SHFL.IDX PT, R6, R21, RZ, 0x1c1f ;  /* 0x001c1fff15067589 */ /* 0x000e6200000e0000 */
[----:B-----5:R-:W-:Y:S01]  /*3510*/  LOP3.LUT R5, R7, 0x7ffffffc, RZ, 0xc0, !PT ;  /* 0x7ffffffc07057812 */ /* 0x020fe200078ec0ff */
[----:B------:R-:W-:-:S03]  /*3520*/  FMUL.FTZ R7, R93, c[0x0][0x320] ;  /* 0x0000c8005d077a20 */ /* 0x000fc60000410000 */
[----:B------:R-:W-:Y:S01]  /*3530*/  IADD3 R5, R3, -R5, RZ ;  /* 0x8000000503057210 */ /* 0x000fe20007ffe0ff */
[----:B------:R-:W-:Y:S01]  /*3540*/  FMUL.FTZ R3, R96, c[0x0][0x320] ;  /* 0x0000c80060037a20 */ /* 0x000fe20000410000 */
[----:B------:R-:W1:Y:S03]  /*3550*/  MUFU.TANH R8, R7 ;  /* 0x0000000700087308 */ /* 0x000e660000002400 */
[----:B------:R-:W-:Y:S01]  /*3560*/  IMAD.SHL.U32 R36, R5, 0x2, RZ ;  /* 0x0000000205247824 */ /* 0x000fe200078e00ff */
[----:B------:R-:W-:-:S04]  /*3570*/  MOV R5, c[0x0][0x2ac] ;  /* 0x0000ab0000057a02 */ /* 0x000fc80000000f00 */
[----:B------:R5:W1:Y:S01]  /*3580*/  MUFU.TANH R9, R3 ;  /* 0x0000000300097308 */ /* 0x000a620000002400 */
[----:B------:R-:W-:Y:S01]  /*3590*/  IMAD R5, R5, c[0x0][0x1d0], R20 ;  /* 0x0000740005057a24 */ /* 0x000fe200078e0214 */
[----:B------:R1:W-:Y:S04]  /*35a0*/  STL [R1+0x24], R36 ;  /* 0x0000242401007387 */ /* 0x0003e80000100800 */
[C---:B------:R-:W-:Y:S02]  /*35b0*/  IADD3 R34, -R36.reuse, R5, RZ ;  /* 0x0000000524227210 */ /* 0x040fe40007ffe1ff */
[----:B-----5:R-:W-:-:S04]  /*35c0*/  IADD3 R3, -R36, 0x1, R203 ;  /* 0x0000000124037810 */ /* 0x020fc80007ffe1cb */
[----:B------:R-:W-:-:S04]  /*35d0*/  IADD3 R3, R3, -c[0x0][0x168], RZ ;  /* 0x80005a0003037a10 */ /* 0x000fc80007ffe0ff */
[C---:B------:R-:W-:Y:S02]  /*35e0*/  IADD3 R31, R3.reuse, c[0x0][0x328], RZ ;  /* 0x0000ca00031f7a10 */ /* 0x040fe40007ffe0ff */
[----:B------:R-:W-:Y:S02]  /*35f0*/  IADD3 R35, R3, UR13, RZ ;  /* 0x0000000d03237c10 */ /* 0x000fe4000fffe0ff */
[----:B-1----:R-:W-:Y:S01]  /*3600*/  IADD3 R36, R20, -R36, RZ ;  /* 0x8000002414247210 */ /* 0x002fe20007ffe0ff */
[----:B------:R-:W-:Y:S01]  /*3610*/  IMAD.IADD R5, R31, 0x1, R6 ;  /* 0x000000011f057824 */ /* 0x000fe200078e0206 */
[----:B------:R-:W-:-:S04]  /*3620*/  IADD3 R3, R35, R6, RZ ;  /* 0x0000000623037210 */ /* 0x000fc80007ffe0ff */
[----:B------:R-:W-:Y:S01]  /*3630*/  IMNMX R5, R5, R34, PT ;  /* 0x0000002205057217 */ /* 0x000fe20003800200 */
[----:B------:R-:W-:Y:S05]  /*3640*/  @P0 BRA `(.L_x_500) ;  /* 0x0000015000000947 */ /* 0x000fea0003800000 */
[----:B--234-:R-:W-:Y:S01]  /*3650*/  IMAD.U32 R7, RZ, RZ, UR8 ;  /* 0x00000008ff077e24 */ /* 0x01cfe2000f8e00ff */
[----:B------:R-:W-:Y:S04]  /*3660*/  BSSY B0, `(.L_x_501) ;  /* 0x000000f000007945 */ /* 0x000fe80003800000 */
[----:B------:R-:W-:-:S04]  /*3670*/  IADD3 R6, R7, -c[0x0][0x168], R6 ;  /* 0x80005a0007067a10 */ /* 0x000fc80007ffe006 */
        /* <DEDUP_REMOVED lines=9> */
.L_x_502:
[----:B------:R-:W-:-:S04]  /*3710*/  MOV R7, c[0x0][0x32c] ;  /* 0x0000cb0000077a02 */ /* 0x000fc80000000f00 */
[----:B------:R-:W-:-:S13]  /*3720*/  ISETP.NE.AND P0, PT, R7, 0x1, PT ;  /* 0x000000010700780c */ /* 0x000fda0003f05270 */
[----:B------:R-:W-:-:S05]  /*3730*/  @P0 IMAD.HI.U32 R7, R6, c[0x0][0x330], RZ ;  /* 0x0000cc0006070a27 */ /* 0x000fca00078e00ff */
[----:B------:R-:W-:Y:S02]  /*3740*/  @P0 SHF.R.U32.HI R6, RZ, c[0x0][0x334], R7 ;  /* 0x0000cd00ff060a19 */ /* 0x000fe40000011607 */
.L_x_503:
[----:B------:R-:W-:Y:S05]  /*3750*/  BSYNC B0 ;  /* 0x0000000000007941 */ /* 0x000fea0003800000 */
.L_x_501:
[----:B------:R-:W-:-:S05]  /*3760*/  IMAD R6, R6, c[0x0][0x32c], R36 ;  /* 0x0000cb0006067a24 */ /* 0x000fca00078e0224 */
[----:B------:R-:W-:Y:S02]  /*3770*/  IADD3 R7, R6, c[0x0][0x32c], RZ ;  /* 0x0000cb0006077a10 */ /* 0x000fe40007ffe0ff */
[----:B------:R-:W-:Y:S02]  /*3780*/  IMNMX R3, R3, R6, !PT ;  /* 0x0000000603037217 */ /* 0x000fe40007800200 */
[----:B------:R-:W-:Y:S02]  /*3790*/  IMNMX R5, R5, R7, PT ;  /* 0x0000000705057217 */ /* 0x000fe40003800200 */
.L_x_500:
[C---:B--234-:R-:W-:Y:S01]  /*37a0*/  ISETP.GE.AND P0, PT, R20.reuse, 0x2, PT ;  /* 0x000000021400780c */ /* 0x05cfe20003f06270 */
[----:B------:R-:W1:Y:S01]  /*37b0*/  SHFL.IDX PT, R6, R21, 0x1, 0x1c1f ;  /* 0x003c1f0015067f89 */ /* 0x000e6200000e0000 */
[----:B------:R-:W-:Y:S02]  /*37c0*/  ISETP.GE.AND P2, PT, R20, 0xa, PT ;  /* 0x0000000a1400780c */ /* 0x000fe40003f46270 */
[----:B------:R-:W-:Y:S02]  /*37d0*/  P2R R55, PR, RZ, 0x1 ;  /* 0x00000001ff377803 */ /* 0x000fe40000000000 */
[----:B------:R-:W-:-:S02]  /*37e0*/  ISETP.GT.AND P0, PT, R3, 0x1, !P0 ;  /* 0x000000010300780c */ /* 0x000fc40004704270 */
[----:B------:R-:W-:Y:S02]  /*37f0*/  ISETP.GE.AND P1, PT, R20, 0x9, PT ;  /* 0x000000091400780c */ /* 0x000fe40003f26270 */
[----:B------:R-:W-:Y:S02]  /*3800*/  ISETP.LT.OR P0, PT, R5, 0x2, P0 ;  /* 0x000000020500780c */ /* 0x000fe40000701670 */
[----:B------:R-:W-:Y:S02]  /*3810*/  P2R R54, PR, RZ, 0x2 ;  /* 0x00000002ff367803 */ /* 0x000fe40000000000 */
[----:B------:R-:W-:Y:S02]  /*3820*/  FSEL R64, R10, -INF , !P0 ;  /* 0xff8000000a407808 */ /* 0x000fe40004000000 */
[----:B------:R-:W-:Y:S02]  /*3830*/  ISETP.GT.AND P0, PT, R3, 0x9, !P2 ;  /* 0x000000090300780c */ /* 0x000fe40005704270 */
[----:B------:R-:W-:-:S02]  /*3840*/  P2R R53, PR, RZ, 0x4 ;  /* 0x00000004ff357803 */ /* 0x000fc40000000000 */
[----:B------:R-:W-:Y:S02]  /*3850*/  ISETP.LT.OR P0, PT, R5, 0xa, P0 ;  /* 0x0000000a0500780c */ /* 0x000fe40000701670 */
[----:B------:R-:W-:Y:S02]  /*3860*/  ISETP.GT.AND P1, PT, R3, 0x8, !P1 ;  /* 0x000000080300780c */ /* 0x000fe40004f24270 */
[----:B------:R-:W-:Y:S02]  /*3870*/  ISETP.GE.AND P2, PT, R20, 0x11, PT ;  /* 0x000000111400780c */ /* 0x000fe40003f46270 */
[----:B------:R-:W-:Y:S02]  /*3880*/  FSEL R76, R37, -INF , !P0 ;  /* 0xff800000254c7808 */ /* 0x000fe40004000000 */
[----:B------:R-:W-:Y:S02]  /*3890*/  ISETP.LT.OR P1, PT, R5, 0x9, P1 ;  /* 0x000000090500780c */ /* 0x000fe40000f21670 */
[----:B------:R-:W-:-:S02]  /*38a0*/  ISETP.GT.AND P0, PT, R3, 0x10, !P2 ;  /* 0x000000100300780c */ /* 0x000fc40005704270 */
[----:B------:R-:W-:Y:S02]  /*38b0*/  FSEL R65, R9, -INF , !P1 ;  /* 0xff80000009417808 */ /* 0x000fe40004800000 */
[----:B------:R-:W-:Y:S02]  /*38c0*/  ISETP.LT.OR P0, PT, R5, 0x11, P0 ;  /* 0x000000110500780c */ /* 0x000fe40000701670 */
[----:B------:R-:W-:Y:S02]  /*38d0*/  ISETP.GE.AND P1, PT, R20, 0x12, PT ;  /* 0x000000121400780c */ /* 0x000fe40003f26270 */
[----:B------:R-:W-:Y:S02]  /*38e0*/  FSEL R84, R33, -INF , !P0 ;  /* 0xff80000021547808 */ /* 0x000fe40004000000 */
[----:B------:R-:W-:Y:S02]  /*38f0*/  ISETP.GT.AND P0, PT, R3, 0x11, !P1 ;  /* 0x000000110300780c */ /* 0x000fe40004f04270 */
[----:B------:R-:W-:-:S02]  /*3900*/  P2R R51, PR, RZ, 0x2 ;  /* 0x00000002ff337803 */ /* 0x000fc40000000000 */
[----:B------:R-:W-:Y:S02]  /*3910*/  ISETP.LT.OR P0, PT, R5, 0x12, P0 ;  /* 0x000000120500780c */ /* 0x000fe40000701670 */
[----:B------:R-:W-:Y:S02]  /*3920*/  ISETP.GE.AND P1, PT, R20, 0x19, PT ;  /* 0x000000191400780c */ /* 0x000fe40003f26270 */
[----:B------:R-:W-:Y:S02]  /*3930*/  FSEL R85, R32, -INF , !P0 ;  /* 0xff80000020557808 */ /* 0x000fe40004000000 */
[----:B------:R-:W-:Y:S02]  /*3940*/  ISETP.GT.AND P0, PT, R3, 0x18, !P1 ;  /* 0x000000180300780c */ /* 0x000fe40004f04270 */
[----:B------:R-:W-:Y:S02]  /*3950*/  P2R R50, PR, RZ, 0x2 ;  /* 0x00000002ff327803 */ /* 0x000fe40000000000 */
[----:B------:R-:W-:-:S02]  /*3960*/  ISETP.LT.OR P0, PT, R5, 0x19, P0 ;  /* 0x000000190500780c */ /* 0x000fc40000701670 */
[----:B------:R-:W-:Y:S02]  /*3970*/  ISETP.GE.AND P1, PT, R20, 0x1a, PT ;  /* 0x0000001a1400780c */ /* 0x000fe40003f26270 */
[----:B------:R-:W-:Y:S02]  /*3980*/  FSEL R93, R30, -INF , !P0 ;  /* 0xff8000001e5d7808 */ /* 0x000fe40004000000 */
[----:B------:R-:W-:Y:S02]  /*3990*/  ISETP.GT.AND P0, PT, R3, 0x19, !P1 ;  /* 0x000000190300780c */ /* 0x000fe40004f04270 */
[----:B------:R-:W-:Y:S02]  /*39a0*/  P2R R49, PR, RZ, 0x2 ;  /* 0x00000002ff317803 */ /* 0x000fe40000000000 */
[----:B------:R-:W-:Y:S02]  /*39b0*/  ISETP.LT.OR P0, PT, R5, 0x1a, P0 ;  /* 0x0000001a0500780c */ /* 0x000fe40000701670 */
[----:B------:R-:W-:-:S02]  /*39c0*/  ISETP.GE.AND P1, PT, R20, 0x21, PT ;  /* 0x000000211400780c */ /* 0x000fc40003f26270 */
[----:B------:R-:W-:Y:S02]  /*39d0*/  FSEL R96, R29, -INF , !P0 ;  /* 0xff8000001d607808 */ /* 0x000fe40004000000 */
[----:B------:R-:W-:Y:S02]  /*39e0*/  ISETP.GT.AND P0, PT, R3, 0x20, !P1 ;  /* 0x000000200300780c */ /* 0x000fe40004f04270 */
[----:B------:R-:W-:Y:S02]  /*39f0*/  P2R R48, PR, RZ, 0x2 ;  /* 0x00000002ff307803 */ /* 0x000fe40000000000 */
[----:B------:R-:W-:Y:S02]  /*3a00*/  ISETP.LT.OR P0, PT, R5, 0x21, P0 ;  /* 0x000000210500780c */ /* 0x000fe40000701670 */
[----:B------:R-:W-:Y:S02]  /*3a10*/  ISETP.GE.AND P1, PT, R20, 0x22, PT ;  /* 0x000000221400780c */ /* 0x000fe40003f26270 */
[----:B------:R-:W-:-:S02]  /*3a20*/  FSEL R105, R28, -INF , !P0 ;  /* 0xff8000001c697808 */ /* 0x000fc40004000000 */
[----:B------:R-:W-:Y:S02]  /*3a30*/  ISETP.GT.AND P0, PT, R3, 0x21, !P1 ;  /* 0x000000210300780c */ /* 0x000fe40004f04270 */
[----:B------:R-:W-:Y:S02]  /*3a40*/  P2R R47, PR, RZ, 0x2 ;  /* 0x00000002ff2f7803 */ /* 0x000fe40000000000 */
[----:B------:R-:W-:Y:S02]  /*3a50*/  ISETP.LT.OR P0, PT, R5, 0x22, P0 ;  /* 0x000000220500780c */ /* 0x000fe40000701670 */
[----:B------:R-:W-:Y:S02]  /*3a60*/  ISETP.GE.AND P1, PT, R20, 0x29, PT ;  /* 0x000000291400780c */ /* 0x000fe40003f26270 */
[----:B------:R-:W-:Y:S02]  /*3a70*/  FSEL R106, R27, -INF , !P0 ;  /* 0xff8000001b6a7808 */ /* 0x000fe40004000000 */
[----:B------:R-:W-:-:S02]  /*3a80*/  ISETP.GT.AND P0, PT, R3, 0x28, !P1 ;  /* 0x000000280300780c */ /* 0x000fc40004f04270 */
[----:B------:R-:W-:Y:S02]  /*3a90*/  P2R R46, PR, RZ, 0x2 ;  /* 0x00000002ff2e7803 */ /* 0x000fe40000000000 */
        /* <DEDUP_REMOVED lines=41> */
[C---:B------:R-:W-:Y:S02]  /*3d30*/  ISETP.GE.AND P1, PT, R20.reuse, 0x4a, PT ;  /* 0x0000004a1400780c */ /* 0x040fe40003f26270 */
[----:B------:R-:W-:Y:S02]  /*3d40*/  FSEL R157, R17, -INF , !P0 ;  /* 0xff800000119d7808 */ /* 0x000fe40004000000 */
[----:B------:R-:W-:Y:S02]  /*3d50*/  ISETP.GT.AND P0, PT, R3, 0x49, !P1 ;  /* 0x000000490300780c */ /* 0x000fe40004f04270 */
[C---:B------:R-:W-:Y:S02]  /*3d60*/  ISETP.GE.AND P6, PT, R20.reuse, 0x51, PT ;  /* 0x000000511400780c */ /* 0x040fe40003fc6270 */
        /* <DEDUP_REMOVED lines=15> */
[----:B------:R-:W-:-:S04]  /*3e60*/  ISETP.LT.OR P0, PT, R5, 0x59, P0 ;  /* 0x000000590500780c */ /* 0x000fc80000701670 */
[----:B------:R-:W-:Y:S02]  /*3e70*/  FSEL R202, R13, -INF , !P0 ;  /* 0xff8000000dca7808 */ /* 0x000fe40004000000 */
[----:B------:R-:W-:Y:S02]  /*3e80*/  ISETP.GT.AND P0, PT, R3, RZ, !P1 ;  /* 0x000000ff0300720c */ /* 0x000fe40004f04270 */
[----:B------:R-:W-:Y:S02]  /*3e90*/  ISETP.GE.AND P1, PT, R20, 0x5a, PT ;  /* 0x0000005a1400780c */ /* 0x000fe40003f26270 */
[----:B------:R-:W-:-:S04]  /*3ea0*/  ISETP.LT.OR P0, PT, R5, 0x1, P0 ;  /* 0x000000010500780c */ /* 0x000fc80000701670 */
[----:B------:R-:W-:Y:S02]  /*3eb0*/  FSEL R61, R11, -INF , !P0 ;  /* 0xff8000000b3d7808 */ /* 0x000fe40004000000 */
[----:B------:R-:W-:Y:S01]  /*3ec0*/  ISETP.GT.AND P0, PT, R3, 0x59, !P1 ;  /* 0x000000590300780c */ /* 0x000fe20004f04270 */
[----:B------:R-:W-:-:S03]  /*3ed0*/  FMUL.FTZ R3, R62, c[0x0][0x320] ;  /* 0x0000c8003e037a20 */ /* 0x000fc60000410000 */
[----:B------:R-:W-:Y:S01]  /*3ee0*/  ISETP.LT.OR P0, PT, R5, 0x5a, P0 ;  /* 0x0000005a0500780c */ /* 0x000fe20000701670 */
[----:B------:R2:W3:Y:S01]  /*3ef0*/  MUFU.TANH R33, R3 ;  /* 0x0000000300217308 */ /* 0x0004e20000002400 */
[----:B------:R-:W-:Y:S02]  /*3f00*/  FMUL.FTZ R5, R98, c[0x0][0x320] ;  /* 0x0000c80062057a20 */ /* 0x000fe40000410000 */
[----:B------:R-:W-:Y:S02]  /*3f10*/  FSEL R201, R12, -INF , !P0 ;  /* 0xff8000000cc97808 */ /* 0x000fe40004000000 */
[----:B------:R-:W-:-:S03]  /*3f20*/  PLOP3.LUT P0, PT, PT, PT, UP1, 0x40, 0x0 ;  /* 0x000000000000781c */ /* 0x000fc60003f0e818 */
[----:B------:R1:W4:Y:S01]  /*3f30*/  MUFU.TANH R12, R5 ;  /* 0x00000005000c7308 */ /* 0x0003220000002400 */
[----:B--2---:R-:W-:-:S07]  /*3f40*/  FMUL.FTZ R3, R63, c[0x0][0x320] ;  /* 0x0000c8003f037a20 */ /* 0x004fce0000410000 */
[----:B------:R2:W2:Y:S01]  /*3f50*/  MUFU.TANH R32, R3 ;  /* 0x0000000300207308 */ /* 0x0004a20000002400 */
[----:B-1----:R-:W-:-:S05]  /*3f60*/  IMAD.IADD R5, R31, 0x1, R6 ;  /* 0x000000011f057824 */ /* 0x002fca00078e0206 */
[----:B------:R-:W-:Y:S01]  /*3f70*/  IMNMX R5, R5, R34, PT ;  /* 0x0000002205057217 */ /* 0x000fe20003800200 */
[----:B--2---:R-:W-:-:S04]  /*3f80*/  FMUL.FTZ R3, R87, c[0x0][0x320] ;  /* 0x0000c80057037a20 */ /* 0x004fc80000410000 */
[----:B------:R1:W2:Y:S02]  /*3f90*/  MUFU.TANH R30, R3 ;  /* 0x00000003001e7308 */ /* 0x0002a40000002400 */
        /* <DEDUP_REMOVED lines=40> */
[----:B-1----:R-:W-:Y:S01]  /*4220*/  IMAD.IADD R3, R35, 0x1, R6 ;  /* 0x0000000123037824 */ /* 0x002fe200078e0206 */
        /* <DEDUP_REMOVED lines=13> */
.L_x_506:
[----:B------:R-:W-:-:S04]  /*4300*/  MOV R7, c[0x0][0x32c] ;  /* 0x0000cb0000077a02 */ /* 0x000fc80000000f00 */
[----:B------:R-:W-:-:S13]  /*4310*/  ISETP.NE.AND P0, PT, R7, 0x1, PT ;  /* 0x000000010700780c */ /* 0x000fda0003f05270 */
[----:B------:R-:W-:-:S05]  /*4320*/  @P0 IMAD.HI.U32 R7, R6, c[0x0][0x330], RZ ;  /* 0x0000cc0006070a27 */ /* 0x000fca00078e00ff */
[----:B------:R-:W-:Y:S02]  /*4330*/  @P0 SHF.R.U32.HI R6, RZ, c[0x0][0x334], R7 ;  /* 0x0000cd00ff060a19 */ /* 0x000fe40000011607 */
.L_x_507:
[----:B------:R-:W-:Y:S05]  /*4340*/  BSYNC B0 ;  /* 0x0000000000007941 */ /* 0x000fea0003800000 */
.L_x_505:
[----:B------:R-:W-:-:S05]  /*4350*/  IMAD R6, R6, c[0x0][0x32c], R36 ;  /* 0x0000cb0006067a24 */ /* 0x000fca00078e0224 */
[----:B------:R-:W-:Y:S02]  /*4360*/  IADD3 R7, R6, c[0x0][0x32c], RZ ;  /* 0x0000cb0006077a10 */ /* 0x000fe40007ffe0ff */
[----:B------:R-:W-:Y:S02]  /*4370*/  IMNMX R3, R3, R6, !PT ;  /* 0x0000000603037217 */ /* 0x000fe40007800200 */
[----:B------:R-:W-:Y:S02]  /*4380*/  IMNMX R5, R5, R7, PT ;  /* 0x0000000705057217 */ /* 0x000fe40003800200 */
.L_x_504:
[----:B--234-:R-:W-:Y:S01]  /*4390*/  ISETP.NE.AND P0, PT, R55, RZ, PT ;  /* 0x000000ff3700720c */ /* 0x01cfe20003f05270 */
[----:B------:R-:W1:Y:S03]  /*43a0*/  SHFL.IDX PT, R6, R21, 0x2, 0x1c1f ;  /* 0x005c1f0015067f89 */ /* 0x000e6600000e0000 */
[----:B------:R-:W-:-:S04]  /*43b0*/  ISETP.GT.AND P0, PT, R3, 0x1, !P0 ;  /* 0x000000010300780c */ /* 0x000fc80004704270 */
[----:B------:R-:W-:-:S04]  /*43c0*/  ISETP.LT.OR P0, PT, R5, 0x2, P0 ;  /* 0x000000020500780c */ /* 0x000fc80000701670 */
[----:B------:R-:W-:Y:S02]  /*43d0*/  FSEL R58, R26, -INF , !P0 ;  /* 0xff8000001a3a7808 */ /* 0x000fe40004000000 */
[----:B------:R-:W-:-:S04]  /*43e0*/  ISETP.NE.AND P0, PT, R54, RZ, PT ;  /* 0x000000ff3600720c */ /* 0x000fc80003f05270 */
        /* <DEDUP_REMOVED lines=80> */
[----:B------:R-:W-:-:S04]  /*48f0*/  ISETP.NE.AND P0, PT, R37, RZ, PT ;  /* 0x000000ff2500720c */ /* 0x000fc80003f05270 */
[----:B------:R-:W-:-:S04]  /*4900*/  ISETP.GT.AND P0, PT, R3, RZ, !P0 ;  /* 0x000000ff0300720c */ /* 0x000fc80004704270 */
        /* <DEDUP_REMOVED lines=70> */
.L_x_510:
[----:B------:R-:W-:-:S04]  /*4d70*/  MOV R7, c[0x0][0x32c] ;  /* 0x0000cb0000077a02 */ /* 0x000fc80000000f00 */
[----:B------:R-:W-:-:S13]  /*4d80*/  ISETP.NE.AND P0, PT, R7, 0x1, PT ;  /* 0x000000010700780c */ /* 0x000fda0003f05270 */
[----:B------:R-:W-:-:S05]  /*4d90*/  @P0 IMAD.HI.U32 R7, R6, c[0x0][0x330], RZ ;  /* 0x0000cc0006070a27 */ /* 0x000fca00078e00ff */
[----:B------:R-:W-:Y:S02]  /*4da0*/  @P0 SHF.R.U32.HI R6, RZ, c[0x0][0x334], R7 ;  /* 0x0000cd00ff060a19 */ /* 0x000fe40000011607 */
.L_x_511:
[----:B------:R-:W-:Y:S05]  /*4db0*/  BSYNC B0 ;  /* 0x0000000000007941 */ /* 0x000fea0003800000 */
.L_x_509:
[----:B------:R-:W-:-:S05]  /*4dc0*/  IMAD R6, R6, c[0x0][0x32c], R36 ;  /* 0x0000cb0006067a24 */ /* 0x000fca00078e0224 */
[----:B------:R-:W-:Y:S02]  /*4dd0*/  IADD3 R7, R6, c[0x0][0x32c], RZ ;  /* 0x0000cb0006077a10 */ /* 0x000fe40007ffe0ff */
[----:B------:R-:W-:Y:S02]  /*4de0*/  IMNMX R3, R3, R6, !PT ;  /* 0x0000000603037217 */ /* 0x000fe40007800200 */
[----:B------:R-:W-:Y:S02]  /*4df0*/  IMNMX R5, R5, R7, PT ;  /* 0x0000000705057217 */ /* 0x000fe40003800200 */
.L_x_508:
        /* <DEDUP_REMOVED lines=94> */
[----:B-1----:R-:W-:Y:S02]  /*53e0*/  IMAD.IADD R5, R31, 0x1, R6 ;  /* 0x000000011f057824 */ /* 0x002fe400078e0206 */
[----:B------:R-:W-:Y:S02]  /*53f0*/  FSEL R197, R11, -INF , !P0 ;  /* 0xff8000000bc57808 */ /* 0x000fe40004000000 */
[----:B------:R-:W-:Y:S02]  /*5400*/  PLOP3.LUT P0, PT, PT, PT, UP1, 0x40, 0x0 ;  /* 0x000000000000781c */ /* 0x000fe40003f0e818 */
[----:B------:R-:W-:Y:S01]  /*5410*/  IMNMX R5, R5, R34, PT ;  /* 0x0000002205057217 */ /* 0x000fe20003800200 */
[----:B--2---:R-:W-:-:S04]  /*5420*/  FMUL.FTZ R3, R114, c[0x0][0x320] ;  /* 0x0000c80072037a20 */ /* 0x004fc80000410000 */
[----:B------:R1:W2:Y:S02]  /*5430*/  MUFU.TANH R26, R3 ;  /* 0x00000003001a7308 */ /* 0x0002a40000002400 */
[----:B-1----:R-:W-:-:S06]  /*5440*/  FMUL.FTZ R3, R115, c[0x0][0x320] ;  /* 0x0000c80073037a20 */ /* 0x002fcc0000410000 */
[----:B------:R1:W4:Y:S02]  /*5450*/  MUFU.TANH R94, R3 ;  /* 0x00000003005e7308 */ /* 0x0003240000002400 */
        /* <DEDUP_REMOVED lines=56> */
.L_x_514:
[----:B------:R-:W-:-:S04]  /*57e0*/  MOV R7, c[0x0][0x32c] ;  /* 0x0000cb0000077a02 */ /* 0x000fc80000000f00 */
[----:B------:R-:W-:-:S13]  /*57f0*/  ISETP.NE.AND P0, PT, R7, 0x1, PT ;  /* 0x000000010700780c */ /* 0x000fda0003f05270 */
[----:B------:R-:W-:-:S05]  /*5800*/  @P0 IMAD.HI.U32 R7, R6, c[0x0][0x330], RZ ;  /* 0x0000cc0006070a27 */ /* 0x000fca00078e00ff */
[----:B------:R-:W-:Y:S02]  /*5810*/  @P0 SHF.R.U32.HI R6, RZ, c[0x0][0x334], R7 ;  /* 0x0000cd00ff060a19 */ /* 0x000fe40000011607 */
.L_x_515:
[----:B------:R-:W-:Y:S05]  /*5820*/  BSYNC B0 ;  /* 0x0000000000007941 */ /* 0x000fea0003800000 */
.L_x_513:
[----:B------:R-:W-:-:S05]  /*5830*/  IMAD R6, R6, c[0x0][0x32c], R36 ;  /* 0x0000cb0006067a24 */ /* 0x000fca00078e0224 */
[----:B------:R-:W-:Y:S02]  /*5840*/  IADD3 R7, R6, c[0x0][0x32c], RZ ;  /* 0x0000cb0006077a10 */ /* 0x000fe40007ffe0ff */
[----:B------:R-:W-:Y:S02]  /*5850*/  IMNMX R3, R3, R6, !PT ;  /* 0x0000000603037217 */ /* 0x000fe40007800200 */
[----:B------:R-:W-:Y:S02]  /*5860*/  IMNMX R5, R5, R7, PT ;  /* 0x0000000705057217 */ /* 0x000fe40003800200 */
.L_x_512:
[----:B--234-:R-:W-:Y:S01]  /*5870*/  FMNMX.FTZ R72, R61, R64, !PT ;  /* 0x000000403d487209 */ /* 0x01cfe20007810000 */
[----:B------:R-:W-:Y:S01]  /*5880*/  IMAD.SHL.U32 R209, R0, 0x2, RZ ;  /* 0x0000000200d17824 */ /* 0x000fe200078e00ff */
[----:B------:R-:W-:Y:S01]  /*5890*/  ISETP.NE.AND P0, PT, R55, RZ, PT ;  /* 0x000000ff3700720c */ /* 0x000fe20003f05270 */
[----:B------:R-:W-:Y:S01]  /*58a0*/  STL [R1+0x4c], R217 ;  /* 0x00004cd901007387 */ /* 0x000fe20000100800 */
[----:B------:R-:W-:Y:S01]  /*58b0*/  FMNMX.FTZ R72, R65, R72, !PT ;  /* 0x0000004841487209 */ /* 0x000fe20007810000 */
[--C-:B------:R-:W-:Y:S01]  /*58c0*/  IMAD R210, R4, 0x2, R209.reuse ;  /* 0x0000000204d27824 */ /* 0x100fe200078e02d1 */
[----:B------:R-:W-:Y:S01]  /*58d0*/  ISETP.GT.AND P0, PT, R3, 0x1, !P0 ;  /* 0x000000010300780c */ /* 0x000fe20004704270 */
[----:B------:R-:W-:Y:S01]  /*58e0*/  IMAD R212, R2, 0x2, R209 ;  /* 0x0000000202d47824 */ /* 0x000fe200078e02d1 */
[----:B------:R-:W-:Y:S01]  /*58f0*/  FMNMX.FTZ R72, R76, R72, !PT ;  /* 0x000000484c487209 */ /* 0x000fe20007810000 */
[----:B------:R-:W-:Y:S01]  /*5900*/  STL [R1+0x48], R216 ;  /* 0x000048d801007387 */ /* 0x000fe20000100800 */
[----:B------:R-:W-:Y:S01]  /*5910*/  ISETP.LT.OR P0, PT, R5, 0x2, P0 ;  /* 0x000000020500780c */ /* 0x000fe20000701670 */
[----:B------:R-:W-:Y:S01]  /*5920*/  ULDC.64 UR4, c[0x0][0x2c8] ;  /* 0x0000b20000047ab9 */ /* 0x000fe20000000a00 */
[----:B------:R-:W-:Y:S01]  /*5930*/  FMNMX.FTZ R72, R84, R72, !PT ;  /* 0x0000004854487209 */ /* 0x000fe20007810000 */
[----:B------:R-:W-:Y:S01]  /*5940*/  STL [R1+0x44], R215 ;  /* 0x000044d701007387 */ /* 0x000fe20000100800 */
[----:B------:R-:W-:-:S02]  /*5950*/  FSEL R69, R13, -INF , !P0 ;  /* 0xff8000000d457808 */ /* 0x000fc40004000000 */
[----:B------:R-:W-:Y:S01]  /*5960*/  FMNMX.FTZ R72, R85, R72, !PT ;  /* 0x0000004855487209 */ /* 0x000fe20007810000 */
[----:B------:R-:W-:Y:S01]  /*5970*/  STL [R1+0x40], R214 ;  /* 0x000040d601007387 */ /* 0x000fe20000100800 */
[----:B------:R-:W-:Y:S02]  /*5980*/  ISETP.NE.AND P0, PT, R54, RZ, PT ;  /* 0x000000ff3600720c */ /* 0x000fe40003f05270 */
[----:B------:R-:W-:Y:S01]  /*5990*/  FMNMX.FTZ R72, R93, R72, !PT ;  /* 0x000000485d487209 */ /* 0x000fe20007810000 */
[----:B------:R-:W-:Y:S01]  /*59a0*/  STL [R1+0x3c], R213 ;  /* 0x00003cd501007387 */ /* 0x000fe20000100800 */
[----:B------:R-:W-:Y:S02]  /*59b0*/  ISETP.GT.AND P0, PT, R3, 0x8, !P0 ;  /* 0x000000080300780c */ /* 0x000fe40004704270 */
[----:B------:R-:W-:Y:S01]  /*59c0*/  FMNMX.FTZ R72, R96, R72, !PT ;  /* 0x0000004860487209 */ /* 0x000fe20007810000 */
[----:B------:R-:W-:Y:S01]  /*59d0*/  LDSM.16.MT88.4 R80, [R210+0x100] ;  /* 0x00010000d250783b */ /* 0x000fe20000004200 */
[----:B------:R-:W-:-:S02]  /*59e0*/  ISETP.LT.OR P0, PT, R5, 0x9, P0 ;  /* 0x000000090500780c */ /* 0x000fc40000701670 */
[----:B------:R-:W-:Y:S01]  /*59f0*/  FMNMX.FTZ R72, R105, R72, !PT ;  /* 0x0000004869487209 */ /* 0x000fe20007810000 */
[----:B------:R-:W-:Y:S01]  /*5a00*/  STL [R1+0x38], R208 ;  /* 0x000038d001007387 */ /* 0x000fe20000100800 */
[----:B------:R-:W-:Y:S02]  /*5a10*/  FSEL R73, R20, -INF , !P0 ;  /* 0xff80000014497808 */ /* 0x000fe40004000000 */
[----:B------:R-:W-:Y:S01]  /*5a20*/  FMNMX.FTZ R72, R106, R72, !PT ;  /* 0x000000486a487209 */ /* 0x000fe20007810000 */
[----:B------:R-:W-:Y:S01]  /*5a30*/  LDSM.16.MT88.4 R128, [R212+0x1100] ;  /* 0x00110000d480783b */ /* 0x000fe20000004200 */
[----:B------:R-:W-:Y:S02]  /*5a40*/  ISETP.NE.AND P0, PT, R53, RZ, PT ;  /* 0x000000ff3500720c */ /* 0x000fe40003f05270 */
[----:B------:R-:W-:Y:S01]  /*5a50*/  FMNMX.FTZ R72, R107, R72, !PT ;  /* 0x000000486b487209 */ /* 0x000fe20007810000 */
[----:B------:R-:W-:Y:S01]  /*5a60*/  LDSM.16.MT88.4 R120, [R209+0x1100] ;  /* 0x00110000d178783b */ /* 0x000fe20000004200 */
[----:B------:R-:W-:-:S02]  /*5a70*/  ISETP.GT.AND P0, PT, R3, 0x9, !P0 ;  /* 0x000000090300780c */ /* 0x000fc40004704270 */
[----:B------:R-:W-:Y:S01]  /*5a80*/  FMNMX.FTZ R72, R108, R72, !PT ;  /* 0x000000486c487209 */ /* 0x000fe20007810000 */
[----:B------:R-:W-:Y:S01]  /*5a90*/  LDSM.16.MT88.4 R132, [R210+0x1100] ;  /* 0x00110000d284783b */ /* 0x000fe20000004200 */
[----:B------:R-:W-:Y:S02]  /*5aa0*/  ISETP.LT.OR P0, PT, R5, 0xa, P0 ;  /* 0x0000000a0500780c */ /* 0x000fe40000701670 */
[----:B------:R-:W-:Y:S02]  /*5ab0*/  FMNMX.FTZ R72, R148, R72, !PT ;  /* 0x0000004894487209 */ /* 0x000fe40007810000 */
[----:B------:R-:W-:Y:S02]  /*5ac0*/  FSEL R74, R19, -INF , !P0 ;  /* 0xff800000134a7808 */ /* 0x000fe40004000000 */
[----:B------:R-:W-:Y:S02]  /*5ad0*/  FMNMX.FTZ R72, R149, R72, !PT ;  /* 0x0000004895487209 */ /* 0x000fe40007810000 */
[----:B------:R-:W-:-:S02]  /*5ae0*/  ISETP.NE.AND P0, PT, R52, RZ, PT ;  /* 0x000000ff3400720c */ /* 0x000fc40003f05270 */
[----:B------:R-:W-:Y:S01]  /*5af0*/  FMNMX.FTZ R72, R150, R72, !PT ;  /* 0x0000004896487209 */ /* 0x000fe20007810000 */
[----:B------:R-:W-:Y:S01]  /*5b00*/  LDSM.16.MT88.4 R52, [R209+0x100] ;  /* 0x00010000d134783b */ /* 0x000fe20000004200 */
[----:B------:R-:W-:Y:S02]  /*5b10*/  ISETP.GT.AND P0, PT, R3, 0x10, !P0 ;  /* 0x000000100300780c */ /* 0x000fe40004704270 */
[----:B------:R-:W-:Y:S02]  /*5b20*/  FMNMX.FTZ R72, R151, R72, !PT ;  /* 0x0000004897487209 */ /* 0x000fe40007810000 */
[----:B------:R-:W-:Y:S02]  /*5b30*/  ISETP.LT.OR P0, PT, R5, 0x11, P0 ;  /* 0x000000110500780c */ /* 0x000fe40000701670 */
[----:B------:R-:W-:Y:S02]  /*5b40*/  FMNMX.FTZ R72, R156, R72, !PT ;  /* 0x000000489c487209 */ /* 0x000fe40007810000 */
[----:B------:R-:W-:-:S02]  /*5b50*/  FSEL R124, R18, -INF , !P0 ;  /* 0xff800000127c7808 */ /* 0x000fc40004000000 */
[----:B------:R-:W-:Y:S02]  /*5b60*/  FMNMX.FTZ R72, R158, R72, !PT ;  /* 0x000000489e487209 */ /* 0x000fe40007810000 */
[----:B------:R-:W-:Y:S02]  /*5b70*/  ISETP.NE.AND P0, PT, R51, RZ, PT ;  /* 0x000000ff3300720c */ /* 0x000fe40003f05270 */
[----:B------:R-:W-:Y:S02]  /*5b80*/  FMNMX.FTZ R72, R157, R72, !PT ;  /* 0x000000489d487209 */ /* 0x000fe40007810000 */
[----:B------:R-:W-:Y:S02]  /*5b90*/  ISETP.GT.AND P0, PT, R3, 0x11, !P0 ;  /* 0x000000110300780c */ /* 0x000fe40004704270 */
[----:B------:R-:W-:Y:S02]  /*5ba0*/  FMNMX.FTZ R72, R184, R72, !PT ;  /* 0x00000048b8487209 */ /* 0x000fe40007810000 */
[----:B------:R-:W-:-:S02]  /*5bb0*/  ISETP.LT.OR P0, PT, R5, 0x12, P0 ;  /* 0x000000120500780c */ /* 0x000fc40000701670 */
[----:B------:R-:W-:Y:S02]  /*5bc0*/  FMNMX.FTZ R72, R227, R72, !PT ;  /* 0x00000048e3487209 */ /* 0x000fe40007810000 */
[----:B------:R-:W-:Y:S02]  /*5bd0*/  FSEL R125, R17, -INF , !P0 ;  /* 0xff800000117d7808 */ /* 0x000fe40004000000 */
[----:B------:R-:W-:Y:S02]  /*5be0*/  FMNMX.FTZ R72, R203, R72, !PT ;  /* 0x00000048cb487209 */ /* 0x000fe40007810000 */
[----:B------:R-:W-:Y:S02]  /*5bf0*/  ISETP.NE.AND P0, PT, R50, RZ, PT ;  /* 0x000000ff3200720c */ /* 0x000fe40003f05270 */
[----:B------:R-:W-:Y:S02]  /*5c00*/  FMNMX.FTZ R72, R202, R72, !PT ;  /* 0x00000048ca487209 */ /* 0x000fe40007810000 */
[----:B------:R-:W-:-:S02]  /*5c10*/  ISETP.GT.AND P0, PT, R3, 0x18, !P0 ;  /* 0x000000180300780c */ /* 0x000fc40004704270 */
[----:B------:R-:W-:Y:S02]  /*5c20*/  FMNMX.FTZ R72, R201, R72, !PT ;  /* 0x00000048c9487209 */ /* 0x000fe40007810000 */
[----:B------:R-:W-:Y:S02]  /*5c30*/  ISETP.LT.OR P0, PT, R5, 0x19, P0 ;  /* 0x000000190500780c */ /* 0x000fe40000701670 */
[----:B------:R-:W-:Y:S01]  /*5c40*/  ISETP.GT.AND P6, PT, R3, 0x50, !P6 ;  /* 0x000000500300780c */ /* 0x000fe200077c4270 */
[----:B------:R-:W1:Y:S01]  /*5c50*/  SHFL.BFLY PT, R6, R72, 0x2, 0x1f ;  /* 0x0c401f0048067f89 */ /* 0x000e6200000e0000 */
[----:B------:R-:W-:Y:S02]  /*5c60*/  FSEL R126, R8, -INF , !P0 ;  /* 0xff800000087e7808 */ /* 0x000fe40004000000 */
[----:B------:R-:W-:Y:S02]  /*5c70*/  ISETP.NE.AND P0, PT, R49, RZ, PT ;  /* 0x000000ff3100720c */ /* 0x000fe40003f05270 */
[----:B------:R-:W-:-:S02]  /*5c80*/  ISETP.GT.AND P5, PT, R3, 0x51, !P5 ;  /* 0x000000510300780c */ /* 0x000fc40006fa4270 */
[C---:B------:R-:W-:Y:S02]  /*5c90*/  ISETP.GT.AND P0, PT, R3.reuse, 0x19, !P0 ;  /* 0x000000190300780c */ /* 0x040fe40004704270 */
[----:B------:R-:W-:Y:S02]  /*5ca0*/  ISETP.GT.AND P2, PT, R3, 0x58, !P2 ;  /* 0x000000580300780c */ /* 0x000fe40005744270 */
[----:B------:R-:W-:Y:S02]  /*5cb0*/  ISETP.LT.OR P0, PT, R5, 0x1a, P0 ;  /* 0x0000001a0500780c */ /* 0x000fe40000701670 */
[----:B------:R-:W-:Y:S02]  /*5cc0*/  ISETP.GT.AND P1, PT, R3, 0x59, !P1 ;  /* 0x000000590300780c */ /* 0x000fe40004f24270 */
[----:B------:R-:W-:Y:S02]  /*5cd0*/  FSEL R127, R27, -INF , !P0 ;  /* 0xff8000001b7f7808 */ /* 0x000fe40004000000 */
[----:B------:R-:W-:-:S02]  /*5ce0*/  ISETP.NE.AND P0, PT, R48, RZ, PT ;  /* 0x000000ff3000720c */ /* 0x000fc40003f05270 */
[----:B------:R-:W-:Y:S02]  /*5cf0*/  LEA R211, R2, R210, 0x1 ;  /* 0x000000d202d37211 */ /* 0x000fe400078e08ff */
[----:B------:R-:W-:Y:S02]  /*5d00*/  ISETP.GT.AND P0, PT, R3, 0x20, !P0 ;  /* 0x000000200300780c */ /* 0x000fe40004704270 */
[C---:B------:R-:W-:Y:S01]  /*5d10*/  ISETP.LT.OR P6, PT, R5.reuse, 0x51, P6 ;  /* 0x000000510500780c */ /* 0x040fe200037c1670 */
[----:B------:R-:W-:Y:S01]  /*5d20*/  LDSM.16.MT88.4 R88, [R211+0x100] ;  /* 0x00010000d358783b */ /* 0x000fe20000004200 */
[----:B-1----:R-:W-:Y:S02]  /*5d30*/  FMNMX.FTZ R72, R72, R6, !PT ;  /* 0x0000000648487209 */ /* 0x002fe40007810000 */
[C---:B------:R-:W-:Y:S01]  /*5d40*/  ISETP.LT.OR P0, PT, R5.reuse, 0x21, P0 ;  /* 0x000000210500780c */ /* 0x040fe20000701670 */
[----:B------:R-:W-:Y:S01]  /*5d50*/  LDSM.16.MT88.4 R136, [R211+0x1100] ;  /* 0x00110000d388783b */ /* 0x000fe20000004200 */
[----:B------:R-:W-:-:S02]  /*5d60*/  ISETP.LT.OR P5, PT, R5, 0x52, P5 ;  /* 0x000000520500780c */ /* 0x000fc40002fa1670 */
[----:B------:R-:W-:Y:S01]  /*5d70*/  FSEL R152, R25, -INF , !P0 ;  /* 0xff80000019987808 */ /* 0x000fe20004000000 */
[----:B------:R-:W1:Y:S01]  /*5d80*/  SHFL.BFLY PT, R6, R72, 0x1, 0x1f ;  /* 0x0c201f0048067f89 */ /* 0x000e6200000e0000 */
[----:B------:R-:W-:Y:S02]  /*5d90*/  ISETP.NE.AND P0, PT, R47, RZ, PT ;  /* 0x000000ff2f00720c */ /* 0x000fe40003f05270 */
[----:B------:R-:W-:Y:S02]  /*5da0*/  FSEL R163, R67, -INF , !P6 ;  /* 0xff80000043a37808 */ /* 0x000fe40007000000 */
[----:B------:R-:W-:Y:S02]  /*5db0*/  ISETP.GT.AND P0, PT, R3, 0x21, !P0 ;  /* 0x000000210300780c */ /* 0x000fe40004704270 */
[C---:B------:R-:W-:Y:S02]  /*5dc0*/  ISETP.LT.OR P2, PT, R5.reuse, 0x59, P2 ;  /* 0x000000590500780c */ /* 0x040fe40001741670 */
[----:B------:R-:W-:-:S02]  /*5dd0*/  ISETP.LT.OR P0, PT, R5, 0x22, P0 ;  /* 0x000000220500780c */ /* 0x000fc40000701670 */
[----:B------:R-:W-:Y:S02]  /*5de0*/  FSEL R168, R97, -INF , !P5 ;  /* 0xff80000061a87808 */ /* 0x000fe40006800000 */
[----:B------:R-:W-:Y:S02]  /*5df0*/  FSEL R153, R24, -INF , !P0 ;  /* 0xff80000018997808 */ /* 0x000fe40004000000 */
[----:B------:R-:W-:Y:S02]  /*5e00*/  ISETP.NE.AND P0, PT, R46, RZ, PT ;  /* 0x000000ff2e00720c */ /* 0x000fe40003f05270 */
[----:B------:R-:W-:Y:S02]  /*5e10*/  ISETP.LT.OR P1, PT, R5, 0x5a, P1 ;  /* 0x0000005a0500780c */ /* 0x000fe40000f21670 */
[----:B------:R-:W-:Y:S02]  /*5e20*/  ISETP.GT.AND P0, PT, R3, 0x28, !P0 ;  /* 0x000000280300780c */ /* 0x000fe40004704270 */
[----:B------:R-:W-:-:S02]  /*5e30*/  FSEL R169, R103, -INF , !P2 ;  /* 0xff80000067a97808 */ /* 0x000fc40005000000 */
[----:B------:R-:W-:Y:S02]  /*5e40*/  ISETP.LT.OR P0, PT, R5, 0x29, P0 ;  /* 0x000000290500780c */ /* 0x000fe40000701670 */
[----:B-1----:R-:W-:Y:S02]  /*5e50*/  FMNMX.FTZ R72, R72, R6, !PT ;  /* 0x0000000648487209 */ /* 0x002fe40007810000 */
[----:B------:R-:W-:Y:S02]  /*5e60*/  FMNMX.FTZ R6, R57, R58, !PT ;  /* 0x0000003a39067209 */ /* 0x000fe40007810000 */
[----:B------:R-:W-:Y:S01]  /*5e70*/  FSEL R154, R12, -INF , !P0 ;  /* 0xff8000000c9a7808 */ /* 0x000fe20004000000 */
[----:B------:R-:W-:Y:S01]  /*5e80*/  FMUL.FTZ R7, R72, c[0x0][0x2d0] ;  /* 0x0000b40048077a20 */ /* 0x000fe20000410000 */
[----:B------:R-:W-:Y:S02]  /*5e90*/  FMNMX.FTZ R6, R59, R6, !PT ;  /* 0x000000063b067209 */ /* 0x000fe40007810000 */
[----:B------:R-:W-:-:S02]  /*5ea0*/  ISETP.NE.AND P0, PT, R45, RZ, PT ;  /* 0x000000ff2d00720c */ /* 0x000fc40003f05270 */
[----:B------:R-:W-:Y:S02]  /*5eb0*/  FMNMX.FTZ R6, R60, R6, !PT ;  /* 0x000000063c067209 */ /* 0x000fe40007810000 */
        /* <DEDUP_REMOVED lines=13> */
[----:B------:R-:W-:Y:S02]  /*5f90*/  ISETP.NE.AND P0, PT, R43, RZ, PT ;  /* 0x000000ff2b00720c */ /* 0x000fe40003f05270 */
[----:B------:R-:W-:Y:S02]  /*5fa0*/  FMNMX.FTZ R6, R102, R6, !PT ;  /* 0x0000000666067209 */ /* 0x000fe40007810000 */
[----:B------:R-:W-:Y:S02]  /*5fb0*/  ISETP.GT.AND P0, PT, R3, 0x31, !P0 ;  /* 0x000000310300780c */ /* 0x000fe40004704270 */
[----:B------:R-:W-:-:S02]  /*5fc0*/  FMNMX.FTZ R6, R104, R6, !PT ;  /* 0x0000000668067209 */ /* 0x000fc40007810000 */
[----:B------:R-:W-:Y:S02]  /*5fd0*/  ISETP.LT.OR P0, PT, R5, 0x32, P0 ;  /* 0x000000320500780c */ /* 0x000fe40000701670 */
[----:B------:R-:W-:Y:S02]  /*5fe0*/  FMNMX.FTZ R6, R144, R6, !PT ;  /* 0x0000000690067209 */ /* 0x000fe40007810000 */
[----:B------:R-:W-:Y:S02]  /*5ff0*/  FSEL R174, R22, -INF , !P0 ;  /* 0xff80000016ae7808 */ /* 0x000fe40004000000 */
[----:B------:R-:W-:Y:S02]  /*6000*/  FMNMX.FTZ R6, R146, R6, !PT ;  /* 0x0000000692067209 */ /* 0x000fe40007810000 */
[----:B------:R-:W-:Y:S02]  /*6010*/  ISETP.NE.AND P0, PT, R42, RZ, PT ;  /* 0x000000ff2a00720c */ /* 0x000fe40003f05270 */
[----:B------:R-:W-:-:S02]  /*6020*/  FMNMX.FTZ R6, R145, R6, !PT ;  /* 0x0000000691067209 */ /* 0x000fc40007810000 */
[----:B------:R-:W-:Y:S02]  /*6030*/  ISETP.GT.AND P0, PT, R3, 0x38, !P0 ;  /* 0x000000380300780c */ /* 0x000fe40004704270 */
[----:B------:R-:W-:Y:S02]  /*6040*/  FMNMX.FTZ R6, R147, R6, !PT ;  /* 0x0000000693067209 */ /* 0x000fe40007810000 */
[----:B------:R-:W-:Y:S02]  /*6050*/  ISETP.LT.OR P0, PT, R5, 0x39, P0 ;  /* 0x000000390500780c */ /* 0x000fe40000701670 */
[----:B------:R-:W-:Y:S02]  /*6060*/  FMNMX.FTZ R6, R166, R6, !PT ;  /* 0x00000006a6067209 */ /* 0x000fe40007810000 */
[----:B------:R-:W-:Y:S02]  /*6070*/  FSEL R175, R10, -INF , !P0 ;  /* 0xff8000000aaf7808 */ /* 0x000fe40004000000 */
[----:B------:R-:W-:-:S02]  /*6080*/  ISETP.NE.AND P0, PT, R41, RZ, PT ;  /* 0x000000ff2900720c */ /* 0x000fc40003f05270 */
[----:B------:R-:W-:Y:S02]  /*6090*/  FMNMX.FTZ R6, R167, R6, !PT ;  /* 0x00000006a7067209 */ /* 0x000fe40007810000 */
[----:B------:R-:W-:Y:S02]  /*60a0*/  ISETP.GT.AND P0, PT, R3, 0x39, !P0 ;  /* 0x000000390300780c */ /* 0x000fe40004704270 */
[----:B------:R-:W-:Y:S02]  /*60b0*/  FMNMX.FTZ R6, R171, R6, !PT ;  /* 0x00000006ab067209 */ /* 0x000fe40007810000 */
[----:B------:R-:W-:Y:S02]  /*60c0*/  ISETP.LT.OR P0, PT, R5, 0x3a, P0 ;  /* 0x0000003a0500780c */ /* 0x000fe40000701670 */
[----:B------:R-:W-:Y:S02]  /*60d0*/  FMNMX.FTZ R6, R172, R6, !PT ;  /* 0x00000006ac067209 */ /* 0x000fe40007810000 */
[----:B------:R-:W-:-:S02]  /*60e0*/  FSEL R176, R9, -INF , !P0 ;  /* 0xff80000009b07808 */ /* 0x000fc40004000000 */
[----:B------:R-:W-:Y:S02]  /*60f0*/  ISETP.NE.AND P0, PT, R40, RZ, PT ;  /* 0x000000ff2800720c */ /* 0x000fe40003f05270 */
[----:B------:R-:W-:Y:S02]  /*6100*/  FMNMX.FTZ R6, R192, R6, !PT ;  /* 0x00000006c0067209 */ /* 0x000fe40007810000 */
[----:B------:R-:W-:Y:S02]  /*6110*/  ISETP.GT.AND P0, PT, R3, 0x40, !P0 ;  /* 0x000000400300780c */ /* 0x000fe40004704270 */
[----:B------:R-:W-:Y:S02]  /*6120*/  FMNMX.FTZ R6, R187, R6, !PT ;  /* 0x00000006bb067209 */ /* 0x000fe40007810000 */
[----:B------:R-:W-:Y:S02]  /*6130*/  ISETP.LT.OR P0, PT, R5, 0x41, P0 ;  /* 0x000000410500780c */ /* 0x000fe40000701670 */
[----:B------:R-:W-:-:S02]  /*6140*/  FMNMX.FTZ R6, R186, R6, !PT ;  /* 0x00000006ba067209 */ /* 0x000fc40007810000 */
[----:B------:R-:W-:Y:S02]  /*6150*/  FSEL R183, R16, -INF , !P0 ;  /* 0xff80000010b77808 */ /* 0x000fe40004000000 */
[----:B------:R-:W-:Y:S02]  /*6160*/  ISETP.NE.AND P0, PT, R39, RZ, PT ;  /* 0x000000ff2700720c */ /* 0x000fe40003f05270 */
[----:B------:R-:W-:Y:S02]  /*6170*/  FMNMX.FTZ R6, R185, R6, !PT ;  /* 0x00000006b9067209 */ /* 0x000fe40007810000 */
[----:B------:R-:W-:Y:S02]  /*6180*/  ISETP.GT.AND P0, PT, R3, 0x41, !P0 ;  /* 0x000000410300780c */ /* 0x000fe40004704270 */
[----:B------:R-:W-:Y:S01]  /*6190*/  FSEL R170, R101, -INF , !P1 ;  /* 0xff80000065aa7808 */ /* 0x000fe20004800000 */
[----:B------:R-:W1:Y:S01]  /*61a0*/  SHFL.BFLY PT, R8, R6, 0x2, 0x1f ;  /* 0x0c401f0006087f89 */ /* 0x000e6200000e0000 */
[----:B------:R-:W-:-:S04]  /*61b0*/  ISETP.LT.OR P0, PT, R5, 0x42, P0 ;  /* 0x000000420500780c */ /* 0x000fc80000701670 */
[----:B------:R-:W-:Y:S02]  /*61c0*/  FSEL R182, R15, -INF , !P0 ;  /* 0xff8000000fb67808 */ /* 0x000fe40004000000 */
[----:B------:R-:W-:-:S04]  /*61d0*/  ISETP.NE.AND P0, PT, R38, RZ, PT ;  /* 0x000000ff2600720c */ /* 0x000fc80003f05270 */
[----:B------:R-:W-:-:S04]  /*61e0*/  ISETP.GT.AND P0, PT, R3, 0x48, !P0 ;  /* 0x000000480300780c */ /* 0x000fc80004704270 */
[----:B------:R-:W-:-:S04]  /*61f0*/  ISETP.LT.OR P0, PT, R5, 0x49, P0 ;  /* 0x000000490500780c */ /* 0x000fc80000701670 */
[----:B------:R-:W-:Y:S02]  /*6200*/  FSEL R181, R26, -INF , !P0 ;  /* 0xff8000001ab57808 */ /* 0x000fe40004000000 */
[----:B------:R-:W-:Y:S02]  /*6210*/  ISETP.NE.AND P0, PT, R37, RZ, PT ;  /* 0x000000ff2500720c */ /* 0x000fe40003f05270 */
[----:B-1----:R-:W-:Y:S02]  /*6220*/  FMNMX.FTZ R6, R6, R8, !PT ;  /* 0x0000000806067209 */ /* 0x002fe40007810000 */
[----:B------:R-:W-:-:S03]  /*6230*/  ISETP.GT.AND P0, PT, R3, RZ, !P0 ;  /* 0x000000ff0300720c */ /* 0x000fc60004704270 */
[----:B------:R-:W1:Y:S01]  /*6240*/  SHFL.BFLY PT, R71, R6, 0x1, 0x1f ;  /* 0x0c201f0006477f89 */ /* 0x000e6200000e0000 */
[----:B------:R-:W-:-:S04]  /*6250*/  ISETP.LT.OR P0, PT, R5, 0x1, P0 ;  /* 0x000000010500780c */ /* 0x000fc80000701670 */
[----:B------:R-:W-:Y:S02]  /*6260*/  FSEL R68, R14, -INF , !P0 ;  /* 0xff8000000e447808 */ /* 0x000fe40004000000 */
[----:B------:R-:W-:-:S04]  /*6270*/  FSETP.NEU.FTZ.AND P0, PT, R72, -INF , PT ;  /* 0xff8000004800780b */ /* 0x000fc80003f1d000 */
[----:B------:R-:W-:-:S05]  /*6280*/  FSEL R7, R7, RZ, P0 ;  /* 0x000000ff07077208 */ /* 0x000fca0000000000 */
[--C-:B------:R-:W-:Y:S02]  /*6290*/  FFMA.FTZ R8, R61, c[0x0][0x2d0], -R7.reuse ;  /* 0x0000b4003d087a23 */ /* 0x100fe40000010807 */
[----:B------:R-:W-:Y:S02]  /*62a0*/  FFMA.FTZ R9, R65, c[0x0][0x2d0], -R7 ;  /* 0x0000b40041097a23 */ /* 0x000fe40000010807 */
[----:B------:R2:W-:Y:S01]  /*62b0*/  MUFU.EX2 R207, R8 ;  /* 0x0000000800cf7308 */ /* 0x0005e20000000800 */
[----:B-1----:R-:W-:-:S04]  /*62c0*/  FMNMX.FTZ R71, R6, R71, !PT ;  /* 0x0000004706477209 */ /* 0x002fc80007810000 */
[C---:B------:R-:W-:Y:S01]  /*62d0*/  FSETP.NEU.FTZ.AND P0, PT, R71.reuse, -INF , PT ;  /* 0xff8000004700780b */ /* 0x040fe20003f1d000 */
[----:B------:R-:W-:Y:S02]  /*62e0*/  FMUL.FTZ R6, R71, c[0x0][0x2d0] ;  /* 0x0000b40047067a20 */ /* 0x000fe40000410000 */
[----:B------:R1:W-:Y:S03]  /*62f0*/  MUFU.EX2 R213, R9 ;  /* 0x0000000900d57308 */ /* 0x0003e60000000800 */
[----:B------:R-:W-:Y:S01]  /*6300*/  FSEL R6, R6, RZ, P0 ;  /* 0x000000ff06067208 */ /* 0x000fe20000000000 */
[----:B--2---:R-:W-:Y:S01]  /*6310*/  FFMA.FTZ R8, R64, c[0x0][0x2d0], -R7 ;  /* 0x0000b40040087a23 */ /* 0x004fe20000010807 */
[----:B------:R-:W-:-:S03]  /*6320*/  ISETP.NE.AND P0, PT, R56, RZ, PT ;  /* 0x000000ff3800720c */ /* 0x000fc60003f05270 */
[----:B------:R-:W-:Y:S01]  /*6330*/  FFMA.FTZ R4, R60, c[0x0][0x2d0], -R6 ;  /* 0x0000b4003c047a23 */ /* 0x000fe20000010806 */
[----:B------:R2:W-:Y:S01]  /*6340*/  MUFU.EX2 R205, R8 ;  /* 0x0000000800cd7308 */ /* 0x0005e20000000800 */
[----:B------:R-:W-:-:S04]  /*6350*/  ISETP.GT.AND P0, PT, R3, 0x49, !P0 ;  /* 0x000000490300780c */ /* 0x000fc80004704270 */
[----:B------:R-:W-:Y:S01]  /*6360*/  ISETP.LT.OR P0, PT, R5, 0x4a, P0 ;  /* 0x0000004a0500780c */ /* 0x000fe20000701670 */
[----:B-1----:R-:W-:Y:S02]  /*6370*/  FFMA.FTZ R9, R76, c[0x0][0x2d0], -R7 ;  /* 0x0000b4004c097a23 */ /* 0x002fe40000010807 */
[----:B------:R-:W-:Y:S01]  /*6380*/  MUFU.EX2 R239, R4 ;  /* 0x0000000400ef7308 */ /* 0x000fe20000000800 */
[----:B------:R-:W-:Y:S01]  /*6390*/  FSEL R160, R94, -INF , !P0 ;  /* 0xff8000005ea07808 */ /* 0x000fe20004000000 */
[----:B------:R-:W1:Y:S01]  /*63a0*/  LDSM.16.MT88.4 R76, [R212+0x100] ;  /* 0x00010000d44c783b */ /* 0x000e620000004200 */
[----:B--2---:R-:W-:-:S05]  /*63b0*/  FMNMX.FTZ R8, R75, R92, !PT ;  /* 0x0000005c4b087209 */ /* 0x004fca0007810000 */
[----:B------:R2:W3:Y:S01]  /*63c0*/  MUFU.EX2 R236, R9 ;  /* 0x0000000900ec7308 */ /* 0x0004e20000000800 */
[----:B------:R-:W-:-:S04]  /*63d0*/  FMNMX.FTZ R8, R98, R8, !PT ;  /* 0x0000000862087209 */ /* 0x000fc80007810000 */
[----:B------:R-:W-:-:S04]  /*63e0*/  FMNMX.FTZ R8, R100, R8, !PT ;  /* 0x0000000864087209 */ /* 0x000fc80007810000 */
[----:B------:R-:W-:-:S04]  /*63f0*/  FMNMX.FTZ R8, R140, R8, !PT ;  /* 0x000000088c087209 */ /* 0x000fc80007810000 */
[----:B------:R-:W-:Y:S01]  /*6400*/  FMNMX.FTZ R3, R141, R8, !PT ;  /* 0x000000088d037209 */ /* 0x000fe20007810000 */
[--C-:B--2---:R-:W-:Y:S01]  /*6410*/  FFMA.FTZ R9, R57, c[0x0][0x2d0], -R6.reuse ;  /* 0x0000b40039097a23 */ /* 0x104fe20000010806 */
[----:B------:R-:W-:Y:S02]  /*6420*/  FMNMX.FTZ R8, R68, R69, !PT ;  /* 0x0000004544087209 */ /* 0x000fe40007810000 */
[----:B------:R-:W-:Y:S01]  /*6430*/  FMNMX.FTZ R0, R142, R3, !PT ;  /* 0x000000038e007209 */ /* 0x000fe20007810000 */
[----:B------:R-:W-:Y:S01]  /*6440*/  MUFU.EX2 R244, R9 ;  /* 0x0000000900f47308 */ /* 0x000fe20000000800 */
[----:B------:R-:W-:Y:S01]  /*6450*/  FMNMX.FTZ R3, R73, R8, !PT ;  /* 0x0000000849037209 */ /* 0x000fe20007810000 */
[----:B------:R-:W-:Y:S01]  /*6460*/  FFMA.FTZ R8, R58, c[0x0][0x2d0], -R6 ;  /* 0x0000b4003a087a23 */ /* 0x000fe20000010806 */
[----:B------:R-:W-:Y:S02]  /*6470*/  FMNMX.FTZ R0, R143, R0, !PT ;  /* 0x000000008f007209 */ /* 0x000fe40007810000 */
[----:B------:R-:W-:-:S02]  /*6480*/  FMNMX.FTZ R3, R74, R3, !PT ;  /* 0x000000034a037209 */ /* 0x000fc40007810000 */
[----:B------:R-:W-:Y:S01]  /*6490*/  FMNMX.FTZ R0, R161, R0, !PT ;  /* 0x00000000a1007209 */ /* 0x000fe20007810000 */
[----:B------:R2:W4:Y:S01]  /*64a0*/  MUFU.EX2 R243, R8 ;  /* 0x0000000800f37308 */ /* 0x0005220000000800 */
[----:B------:R-:W-:Y:S02]  /*64b0*/  FMNMX.FTZ R3, R124, R3, !PT ;  /* 0x000000037c037209 */ /* 0x000fe40007810000 */
[----:B------:R-:W-:Y:S02]  /*64c0*/  FMNMX.FTZ R0, R162, R0, !PT ;  /* 0x00000000a2007209 */ /* 0x000fe40007810000 */
[----:B------:R-:W-:Y:S02]  /*64d0*/  FMNMX.FTZ R3, R125, R3, !PT ;  /* 0x000000037d037209 */ /* 0x000fe40007810000 */
[----:B------:R-:W-:Y:S02]  /*64e0*/  FMNMX.FTZ R0, R164, R0, !PT ;  /* 0x00000000a4007209 */ /* 0x000fe40007810000 */
[----:B------:R-:W-:-:S02]  /*64f0*/  FMNMX.FTZ R3, R126, R3, !PT ;  /* 0x000000037e037209 */ /* 0x000fc40007810000 */
[----:B------:R-:W-:Y:S02]  /*6500*/  FMNMX.FTZ R0, R165, R0, !PT ;  /* 0x00000000a5007209 */ /* 0x000fe40007810000 */
[----:B------:R-:W-:Y:S01]  /*6510*/  FMNMX.FTZ R2, R127, R3, !PT ;  /* 0x000000037f027209 */ /* 0x000fe20007810000 */
[----:B------:R-:W-:Y:S01]  /*6520*/  FFMA.FTZ R3, R84, c[0x0][0x2d0], -R7 ;  /* 0x0000b40054037a23 */ /* 0x000fe20000010807 */
[----:B------:R-:W-:Y:S01]  /*6530*/  FMNMX.FTZ R0, R179, R0, !PT ;  /* 0x00000000b3007209 */ /* 0x000fe20007810000 */
[----:B--2---:R-:W-:Y:S01]  /*6540*/  FFMA.FTZ R8, R59, c[0x0][0x2d0], -R6 ;  /* 0x0000b4003b087a23 */ /* 0x004fe20000010806 */
[----:B------:R-:W-:Y:S01]  /*6550*/  FMNMX.FTZ R2, R152, R2, !PT ;  /* 0x0000000298027209 */ /* 0x000fe20007810000 */
[----:B------:R2:W-:Y:S01]  /*6560*/  MUFU.EX2 R198, R3 ;  /* 0x0000000300c67308 */ /* 0x0005e20000000800 */
[----:B------:R-:W-:Y:S01]  /*6570*/  FMNMX.FTZ R0, R178, R0, !PT ;  /* 0x00000000b2007209 */ /* 0x000fe20007810000 */
[----:B------:R-:W-:Y:S01]  /*6580*/  LDSM.16.MT88.4 R56, [R211+0x900] ;  /* 0x00090000d338783b */ /* 0x000fe20000004200 */
[----:B------:R-:W-:-:S02]  /*6590*/  FMNMX.FTZ R2, R153, R2, !PT ;  /* 0x0000000299027209 */ /* 0x000fc40007810000 */
[----:B------:R-:W-:Y:S02]  /*65a0*/  FMNMX.FTZ R0, R177, R0, !PT ;  /* 0x00000000b1007209 */ /* 0x000fe40007810000 */
[----:B---3--:R-:W-:Y:S01]  /*65b0*/  F2FP.PACK_AB R10, R236, R213 ;  /* 0x000000d5ec0a723e */ /* 0x008fe200000000ff */
[----:B------:R3:W1:Y:S01]  /*65c0*/  MUFU.EX2 R208, R8 ;  /* 0x0000000800d07308 */ /* 0x0006620000000800 */
[----:B----4-:R-:W-:Y:S02]  /*65d0*/  F2FP.PACK_AB R9, R243, R244 ;  /* 0x000000f4f309723e */ /* 0x010fe400000000ff */
[----:B--2---:R-:W-:Y:S02]  /*65e0*/  FMNMX.FTZ R3, R154, R2, !PT ;  /* 0x000000029a037209 */ /* 0x004fe40007810000 */
[----:B------:R-:W-:Y:S01]  /*65f0*/  FMNMX.FTZ R2, R180, R0, !PT ;  /* 0x00000000b4027209 */ /* 0x000fe20007810000 */
[----:B------:R-:W-:Y:S01]  /*6600*/  FFMA.FTZ R0, R85, c[0x0][0x2d0], -R7 ;  /* 0x0000b40055007a23 */ /* 0x000fe20000010807 */
[----:B------:R-:W-:Y:S01]  /*6610*/  FMNMX.FTZ R3, R155, R3, !PT ;  /* 0x000000039b037209 */ /* 0x000fe20007810000 */
[----:B------:R-:W-:Y:S01]  /*6620*/  LDSM.16.MT88.4 R84, [R209+0x900] ;  /* 0x00090000d154783b */ /* 0x000fe20000004200 */
[----:B------:R-:W-:Y:S01]  /*6630*/  FMNMX.FTZ R2, R188, R2, !PT ;  /* 0x00000002bc027209 */ /* 0x000fe20007810000 */
[----:B------:R2:W4:Y:S01]  /*6640*/  MUFU.EX2 R242, R0 ;  /* 0x0000000000f27308 */ /* 0x0005220000000800 */
[----:B------:R-:W-:-:S02]  /*6650*/  FMNMX.FTZ R3, R173, R3, !PT ;  /* 0x00000003ad037209 */ /* 0x000fc40007810000 */
[----:B------:R-:W-:Y:S02]  /*6660*/  FMNMX.FTZ R2, R189, R2, !PT ;  /* 0x00000002bd027209 */ /* 0x000fe40007810000 */
[----:B------:R-:W-:Y:S02]  /*6670*/  FMNMX.FTZ R3, R174, R3, !PT ;  /* 0x00000003ae037209 */ /* 0x000fe40007810000 */
[----:B---3--:R-:W-:Y:S02]  /*6680*/  F2FP.PACK_AB R8, R205, R207 ;  /* 0x000000cfcd08723e */ /* 0x008fe400000000ff */
[----:B------:R-:W-:Y:S02]  /*6690*/  FMNMX.FTZ R3, R175, R3, !PT ;  /* 0x00000003af037209 */ /* 0x000fe40007810000 */
[----:B-1----:R-:W-:Y:S02]  /*66a0*/  F2FP.PACK_AB R11, R239, R208 ;  /* 0x000000d0ef0b723e */ /* 0x002fe400000000ff */
[----:B------:R-:W-:Y:S01]  /*66b0*/  FMNMX.FTZ R3, R176, R3, !PT ;  /* 0x00000003b0037209 */ /* 0x000fe20007810000 */
[----:B--2---:R-:W-:-:S03]  /*66c0*/  FFMA.FTZ R0, R93, c[0x0][0x2d0], -R7 ;  /* 0x0000b4005d007a23 */ /* 0x004fc60000010807 */
[----:B------:R-:W-:Y:S01]  /*66d0*/  FMNMX.FTZ R3, R183, R3, !PT ;  /* 0x00000003b7037209 */ /* 0x000fe20007810000 */
[----:B------:R-:W-:Y:S01]  /*66e0*/  HMMA.16816.F32 R32, R8, R52, RZ ;  /* 0x000000340820723c */ /* 0x000fe200000018ff */
[----:B----4-:R-:W-:Y:S01]  /*66f0*/  F2FP.PACK_AB R12, R242, R198 ;  /* 0x000000c6f20c723e */ /* 0x010fe200000000ff */
[----:B------:R1:W-:Y:S01]  /*6700*/  MUFU.EX2 R245, R0 ;  /* 0x0000000000f57308 */ /* 0x0003e20000000800 */
[----:B------:R-:W-:-:S04]  /*6710*/  FMNMX.FTZ R3, R182, R3, !PT ;  /* 0x00000003b6037209 */ /* 0x000fc80007810000 */
[----:B------:R-:W-:Y:S01]  /*6720*/  FMNMX.FTZ R3, R181, R3, !PT ;  /* 0x00000003b5037209 */ /* 0x000fe20007810000 */
[----:B------:R-:W-:Y:S03]  /*6730*/  HMMA.16816.F32 R28, R8, R76, RZ ;  /* 0x0000004c081c723c */ /* 0x000fe600000018ff */
[----:B------:R-:W-:-:S04]  /*6740*/  FMNMX.FTZ R3, R160, R3, !PT ;  /* 0x00000003a0037209 */ /* 0x000fc80007810000 */
[----:B------:R-:W-:Y:S01]  /*6750*/  FMNMX.FTZ R3, R163, R3, !PT ;  /* 0x00000003a3037209 */ /* 0x000fe20007810000 */
[C---:B------:R-:W-:Y:S01]  /*6760*/  HMMA.16816.F32 R24, R8.reuse, R80, RZ ;  /* 0x000000500818723c */ /* 0x040fe200000018ff */
[----:B-1----:R-:W-:Y:S01]  /*6770*/  FMNMX.FTZ R0, R193, R2, !PT ;  /* 0x00000002c1007209 */ /* 0x002fe20007810000 */
[----:B------:R-:W-:Y:S01]  /*6780*/  FFMA.FTZ R2, R96, c[0x0][0x2d0], -R7 ;  /* 0x0000b40060027a23 */ /* 0x000fe20000010807 */
[----:B------:R-:W-:Y:S02]  /*6790*/  FMNMX.FTZ R3, R168, R3, !PT ;  /* 0x00000003a8037209 */ /* 0x000fe40007810000 */
[----:B------:R-:W-:Y:S01]  /*67a0*/  FMNMX.FTZ R0, R194, R0, !PT ;  /* 0x00000000c2007209 */ /* 0x000fe20007810000 */
[----:B------:R1:W2:Y:S01]  /*67b0*/  MUFU.EX2 R237, R2 ;  /* 0x0000000200ed7308 */ /* 0x0002a20000000800 */
[----:B------:R-:W-:Y:S01]  /*67c0*/  FMNMX.FTZ R3, R169, R3, !PT ;  /* 0x00000003a9037209 */ /* 0x000fe20007810000 */
[----:B------:R-:W-:Y:S01]  /*67d0*/  HMMA.16816.F32 R16, R8, R88, RZ ;  /* 0x000000580810723c */ /* 0x000fe200000018ff */
[----:B------:R-:W-:-:S02]  /*67e0*/  FMNMX.FTZ R0, R195, R0, !PT ;  /* 0x00000000c3007209 */ /* 0x000fc40007810000 */
[----:B------:R-:W-:Y:S02]  /*67f0*/  FMNMX.FTZ R3, R170, R3, !PT ;  /* 0x00000003aa037209 */ /* 0x000fe40007810000 */
[----:B------:R-:W-:-:S03]  /*6800*/  FMNMX.FTZ R0, R196, R0, !PT ;  /* 0x00000000c4007209 */ /* 0x000fc60007810000 */
[----:B------:R-:W3:Y:S01]  /*6810*/  SHFL.BFLY PT, R5, R3, 0x2, 0x1f ;  /* 0x0c401f0003057f89 */ /* 0x000ee200000e0000 */
[----:B------:R-:W-:Y:S01]  /*6820*/  FMNMX.FTZ R0, R200, R0, !PT ;  /* 0x00000000c8007209 */ /* 0x000fe20007810000 */
[----:B------:R-:W-:Y:S03]  /*6830*/  HMMA.16816.F32 R20, R8, R54, RZ ;  /* 0x000000360814723c */ /* 0x000fe600000018ff */
[----:B------:R-:W-:Y:S01]  /*6840*/  FMNMX.FTZ R0, R197, R0, !PT ;  /* 0x00000000c5007209 */ /* 0x000fe20007810000 */
[----:B-1----:R-:W-:Y:S01]  /*6850*/  FFMA.FTZ R2, R62, c[0x0][0x2d0], -R6 ;  /* 0x0000b4003e027a23 */ /* 0x002fe20000010806 */
[----:B--2---:R-:W-:-:S03]  /*6860*/  F2FP.PACK_AB R14, R237, R245 ;  /* 0x000000f5ed0e723e */ /* 0x004fc600000000ff */
[----:B------:R-:W1:Y:S01]  /*6870*/  SHFL.BFLY PT, R4, R0, 0x2, 0x1f ;  /* 0x0c401f0000047f89 */ /* 0x000e6200000e0000 */
[----:B------:R2:W-:Y:S01]  /*6880*/  MUFU.EX2 R199, R2 ;  /* 0x0000000200c77308 */ /* 0x0005e20000000800 */
[C---:B------:R-:W-:Y:S08]  /*6890*/  HMMA.16816.F32 R36, R8.reuse, R78, RZ ;  /* 0x0000004e0824723c */ /* 0x040ff000000018ff */
[----:B------:R-:W-:Y:S01]  /*68a0*/  HMMA.16816.F32 R40, R8, R82, RZ ;  /* 0x000000520828723c */ /* 0x000fe200000018ff */
[----:B---3--:R-:W-:Y:S01]  /*68b0*/  FMNMX.FTZ R3, R3, R5, !PT ;  /* 0x0000000503037209 */ /* 0x008fe20007810000 */
[----:B--2---:R-:W-:-:S06]  /*68c0*/  FFMA.FTZ R2, R63, c[0x0][0x2d0], -R6 ;  /* 0x0000b4003f027a23 */ /* 0x004fcc0000010806 */
[----:B------:R-:W-:Y:S01]  /*68d0*/  HMMA.16816.F32 R8, R8, R90, RZ ;  /* 0x0000005a0808723c */ /* 0x000fe200000018ff */
[----:B------:R-:W2:Y:S01]  /*68e0*/  SHFL.BFLY PT, R5, R3, 0x1, 0x1f ;  /* 0x0c201f0003057f89 */ /* 0x000ea200000e0000 */
[----:B------:R3:W4:Y:S03]  /*68f0*/  MUFU.EX2 R232, R2 ;  /* 0x0000000200e87308 */ /* 0x0007260000000800 */
[----:B------:R-:W-:Y:S01]  /*6900*/  LDSM.16.MT88.4 R60, [R210+0x900] ;  /* 0x00090000d23c783b */ /* 0x000fe20000004200 */
[----:B-1----:R-:W-:-:S05]  /*6910*/  FMNMX.FTZ R0, R0, R4, !PT ;  /* 0x0000000400007209 */ /* 0x002fca0007810000 */
[----:B------:R-:W1:Y:S01]  /*6920*/  SHFL.BFLY PT, R4, R0, 0x1, 0x1f ;  /* 0x0c201f0000047f89 */ /* 0x000e6200000e0000 */
[--C-:B---3--:R-:W-:Y:S01]  /*6930*/  FFMA.FTZ R2, R66, c[0x0][0x2d0], -R6.reuse ;  /* 0x0000b40042027a23 */ /* 0x108fe20000010806 */
[----:B----4-:R-:W-:Y:S02]  /*6940*/  F2FP.PACK_AB R13, R232, R199 ;  /* 0x000000c7e80d723e */ /* 0x010fe400000000ff */
[----:B------:R-:W3:Y:S01]  /*6950*/  LDSM.16.MT88.4 R64, [R212+0x900] ;  /* 0x00090000d440783b */ /* 0x000ee20000004200 */
[----:B------:R4:W-:Y:S01]  /*6960*/  MUFU.EX2 R116, R2 ;  /* 0x0000000200747308 */ /* 0x0009e20000000800 */
[----:B--2---:R-:W-:Y:S01]  /*6970*/  FMNMX.FTZ R3, R5, R3, !PT ;  /* 0x0000000305037209 */ /* 0x004fe20007810000 */
[--C-:B----4-:R-:W-:Y:S01]  /*6980*/  FFMA.FTZ R2, R70, c[0x0][0x2d0], -R6.reuse ;  /* 0x0000b40046027a23 */ /* 0x110fe20000010806 */
[----:B-1----:R-:W-:Y:S01]  /*6990*/  FMNMX.FTZ R70, R0, R4, !PT ;  /* 0x0000000400467209 */ /* 0x002fe20007810000 */
[----:B------:R-:W-:-:S04]  /*69a0*/  FFMA.FTZ R0, R102, c[0x0][0x2d0], -R6 ;  /* 0x0000b40066007a23 */ /* 0x000fc80000010806 */
[----:B------:R1:W2:Y:S01]  /*69b0*/  MUFU.EX2 R204, R2 ;  /* 0x0000000200cc7308 */ /* 0x0002a20000000800 */
[----:B------:R-:W-:-:S07]  /*69c0*/  FSETP.NEU.FTZ.AND P0, PT, R70, -INF , PT ;  /* 0xff8000004600780b */ /* 0x000fce0003f1d000 */
[----:B------:R4:W-:Y:S01]  /*69d0*/  MUFU.EX2 R206, R0 ;  /* 0x0000000000ce7308 */ /* 0x0009e20000000800 */
[----:B-1----:R-:W-:Y:S01]  /*69e0*/  FFMA.FTZ R2, R105, c[0x0][0x2d0], -R7 ;  /* 0x0000b40069027a23 */ /* 0x002fe20000010807 */
[----:B--2---:R-:W-:-:S06]  /*69f0*/  F2FP.PACK_AB R15, R204, R116 ;  /* 0x00000074cc0f723e */ /* 0x004fcc00000000ff */
[----:B------:R1:W-:Y:S01]  /*6a00*/  MUFU.EX2 R241, R2 ;  /* 0x0000000200f17308 */ /* 0x0003e20000000800 */
[----:B----4-:R-:W-:Y:S01]  /*6a10*/  FFMA.FTZ R0, R104, c[0x0][0x2d0], -R6 ;  /* 0x0000b40068007a23 */ /* 0x010fe20000010806 */
[C---:B------:R-:W-:Y:S06]  /*6a20*/  HMMA.16816.F32 R48, R12.reuse, R84, R32 ;  /* 0x000000540c30723c */ /* 0x040fec0000001820 */
[----:B------:R-:W-:Y:S02]  /*6a30*/  MUFU.EX2 R234, R0 ;  /* 0x0000000000ea7308 */ /* 0x000fe40000000800 */
[----:B---3--:R-:W-:Y:S01]  /*6a40*/  HMMA.16816.F32 R44, R12, R64, R28 ;  /* 0x000000400c2c723c */ /* 0x008fe2000000181c */
[----:B-1----:R-:W-:-:S05]  /*6a50*/  FFMA.FTZ R2, R106, c[0x0][0x2d0], -R7 ;  /* 0x0000b4006a027a23 */ /* 0x002fca0000010807 */
[----:B------:R1:W2:Y:S02]  /*6a60*/  MUFU.EX2 R191, R2 ;  /* 0x0000000200bf7308 */ /* 0x0002a40000000800 */
[C---:B------:R-:W-:Y:S08]  /*6a70*/  HMMA.16816.F32 R32, R12.reuse, R60, R24 ;  /* 0x0000003c0c20723c */ /* 0x040ff00000001818 */
[----:B------:R-:W-:Y:S01]  /*6a80*/  HMMA.16816.F32 R28, R12, R56, R16 ;  /* 0x000000380c1c723c */ /* 0x000fe20000001810 */
[----:B-1----:R-:W-:-:S07]  /*6a90*/  FFMA.FTZ R2, R107, c[0x0][0x2d0], -R7 ;  /* 0x0000b4006b027a23 */ /* 0x002fce0000010807 */
[C---:B------:R-:W-:Y:S01]  /*6aa0*/  HMMA.16816.F32 R24, R12.reuse, R86, R20 ;  /* 0x000000560c18723c */ /* 0x040fe20000001814 */
[----:B------:R1:W-:Y:S07]  /*6ab0*/  MUFU.EX2 R109, R2 ;  /* 0x00000002006d7308 */ /* 0x0003ee0000000800 */
[C---:B------:R-:W-:Y:S08]  /*6ac0*/  HMMA.16816.F32 R20, R12.reuse, R66, R36 ;  /* 0x000000420c14723c */ /* 0x040ff00000001824 */
[----:B------:R-:W-:Y:S01]  /*6ad0*/  HMMA.16816.F32 R16, R12, R62, R40 ;  /* 0x0000003e0c10723c */ /* 0x000fe20000001828 */
[----:B-1----:R-:W-:-:S04]  /*6ae0*/  FFMA.FTZ R2, R108, c[0x0][0x2d0], -R7 ;  /* 0x0000b4006c027a23 */ /* 0x002fc80000010807 */
[----:B------:R1:W-:Y:S03]  /*6af0*/  MUFU.EX2 R231, R2 ;  /* 0x0000000200e77308 */ /* 0x0003e60000000800 */
[----:B------:R-:W-:Y:S07]  /*6b00*/  HMMA.16816.F32 R12, R12, R58, R8 ;  /* 0x0000003a0c0c723c */ /* 0x000fee0000001808 */
[----:B--2---:R-:W-:-:S02]  /*6b10*/  F2FP.PACK_AB R8, R191, R241 ;  /* 0x000000f1bf08723e */ /* 0x004fc400000000ff */
[----:B------:R-:W-:Y:S01]  /*6b20*/  F2FP.PACK_AB R11, R234, R206 ;  /* 0x000000ceea0b723e */ /* 0x000fe200000000ff */
[----:B-1----:R-:W-:-:S04]  /*6b30*/  FFMA.FTZ R2, R95, c[0x0][0x2d0], -R6 ;  /* 0x0000b4005f027a23 */ /* 0x002fc80000010806 */
[----:B------:R1:W-:Y:S02]  /*6b40*/  MUFU.EX2 R240, R2 ;  /* 0x0000000200f07308 */ /* 0x0003e40000000800 */
[----:B-1----:R-:W-:-:S06]  /*6b50*/  FFMA.FTZ R2, R99, c[0x0][0x2d0], -R6 ;  /* 0x0000b40063027a23 */ /* 0x002fcc0000010806 */
[----:B------:R1:W2:Y:S02]  /*6b60*/  MUFU.EX2 R190, R2 ;  /* 0x0000000200be7308 */ /* 0x0002a40000000800 */
[----:B-1----:R-:W-:Y:S01]  /*6b70*/  FMUL.FTZ R2, R70, c[0x0][0x2d0] ;  /* 0x0000b40046027a20 */ /* 0x002fe20000410000 */
[----:B--2---:R-:W-:-:S04]  /*6b80*/  F2FP.PACK_AB R9, R190, R240 ;  /* 0x000000f0be09723e */ /* 0x004fc800000000ff */
[----:B------:R-:W-:Y:S02]  /*6b90*/  FSEL R2, R2, RZ, P0 ;  /* 0x000000ff02027208 */ /* 0x000fe40000000000 */
[----:B------:R-:W-:-:S03]  /*6ba0*/  FSETP.NEU.FTZ.AND P0, PT, R3, -INF , PT ;  /* 0xff8000000300780b */ /* 0x000fc60003f1d000 */
[--C-:B------:R-:W-:Y:S02]  /*6bb0*/  FFMA.FTZ R0, R75, c[0x0][0x2d0], -R2.reuse ;  /* 0x0000b4004b007a23 */ /* 0x100fe40000010802 */
[----:B------:R-:W-:Y:S02]  /*6bc0*/  FFMA.FTZ R4, R100, c[0x0][0x2d0], -R2 ;  /* 0x0000b40064047a23 */ /* 0x000fe40000010802 */
[----:B------:R1:W-:Y:S01]  /*6bd0*/  MUFU.EX2 R214, R0 ;  /* 0x0000000000d67308 */ /* 0x0003e20000000800 */
[----:B------:R-:W-:-:S05]  /*6be0*/  IMAD.MOV.U32 R75, RZ, RZ, R109 ;  /* 0x000000ffff4b7224 */ /* 0x000fca00078e006d */
[----:B------:R-:W-:Y:S02]  /*6bf0*/  F2FP.PACK_AB R10, R231, R75 ;  /* 0x0000004be70a723e */ /* 0x000fe400000000ff */
[----:B------:R-:W-:Y:S05]  /*6c00*/  MUFU.EX2 R159, R4 ;  /* 0x00000004009f7308 */ /* 0x000fea0000000800 */
[----:B------:R-:W-:Y:S01]  /*6c10*/  HMMA.16816.F32 R108, R8, R128, R44 ;  /* 0x00000080086c723c */ /* 0x000fe2000000182c */
[----:B-1----:R-:W-:-:S04]  /*6c20*/  FFMA.FTZ R0, R92, c[0x0][0x2d0], -R2 ;  /* 0x0000b4005c007a23 */ /* 0x002fc80000010802 */
[----:B------:R1:W2:Y:S03]  /*6c30*/  MUFU.EX2 R215, R0 ;  /* 0x0000000000d77308 */ /* 0x0002a60000000800 */
[C---:B------:R-:W-:Y:S08]  /*6c40*/  HMMA.16816.F32 R104, R8.reuse, R120, R48 ;  /* 0x000000780868723c */ /* 0x040ff00000001830 */
[----:B------:R-:W-:Y:S01]  /*6c50*/  HMMA.16816.F32 R112, R8, R132, R32 ;  /* 0x000000840870723c */ /* 0x000fe20000001820 */
[----:B-1----:R-:W-:-:S07]  /*6c60*/  FFMA.FTZ R0, R98, c[0x0][0x2d0], -R2 ;  /* 0x0000b40062007a23 */ /* 0x002fce0000010802 */
[C---:B------:R-:W-:Y:S01]  /*6c70*/  HMMA.16816.F32 R44, R8.reuse, R122, R24 ;  /* 0x0000007a082c723c */ /* 0x040fe20000001818 */
[----:B------:R1:W3:Y:S07]  /*6c80*/  MUFU.EX2 R235, R0 ;  /* 0x0000000000eb7308 */ /* 0x0002ee0000000800 */
[C---:B------:R-:W-:Y:S08]  /*6c90*/  HMMA.16816.F32 R92, R8.reuse, R130, R20 ;  /* 0x00000082085c723c */ /* 0x040ff00000001814 */
[----:B------:R-:W-:Y:S01]  /*6ca0*/  HMMA.16816.F32 R96, R8, R134, R16 ;  /* 0x000000860860723c */ /* 0x000fe20000001810 */
[----:B-1----:R-:W-:-:S05]  /*6cb0*/  FMUL.FTZ R0, R3, c[0x0][0x2d0] ;  /* 0x0000b40003007a20 */ /* 0x002fca0000410000 */
[----:B------:R-:W-:Y:S02]  /*6cc0*/  FSEL R0, R0, RZ, P0 ;  /* 0x000000ff00007208 */ /* 0x000fe40000000000 */
[----:B------:R-:W-:Y:S03]  /*6cd0*/  HMMA.16816.F32 R100, R8, R138, R12 ;  /* 0x0000008a0864723c */ /* 0x000fe6000000180c */
[----:B------:R-:W-:-:S04]  /*6ce0*/  FFMA.FTZ R4, R68, c[0x0][0x2d0], -R0 ;  /* 0x0000b40044047a23 */ /* 0x000fc80000010800 */
[----:B------:R1:W-:Y:S02]  /*6cf0*/  MUFU.EX2 R238, R4 ;  /* 0x0000000400ee7308 */ /* 0x0003e40000000800 */
[----:B-1----:R-:W-:Y:S02]  /*6d00*/  FFMA.FTZ R4, R69, c[0x0][0x2d0], -R0 ;  /* 0x0000b40045047a23 */ /* 0x002fe40000010800 */
[----:B------:R-:W-:-:S04]  /*6d10*/  IMAD.MOV.U32 R69, RZ, RZ, R116 ;  /* 0x000000ffff457224 */ /* 0x000fc800078e0074 */
[----:B------:R1:W4:Y:S01]  /*6d20*/  MUFU.EX2 R217, R4 ;  /* 0x0000000400d97308 */ /* 0x0003220000000800 */
[----:B------:R-:W-:Y:S07]  /*6d30*/  HMMA.16816.F32 R116, R8, R136, R28 ;  /* 0x000000880874723c */ /* 0x000fee000000181c */
[----:B--2---:R-:W-:Y:S02]  /*6d40*/  F2FP.PACK_AB R8, R215, R214 ;  /* 0x000000d6d708723e */ /* 0x004fe400000000ff */
[----:B---3--:R-:W-:Y:S01]  /*6d50*/  F2FP.PACK_AB R10, R159, R235 ;  /* 0x000000eb9f0a723e */ /* 0x008fe200000000ff */
[----:B-1----:R-:W-:Y:S01]  /*6d60*/  FFMA.FTZ R4, R73, c[0x0][0x2d0], -R0 ;  /* 0x0000b40049047a23 */ /* 0x002fe20000010800 */
[----:B----4-:R-:W-:-:S03]  /*6d70*/  F2FP.PACK_AB R9, R217, R238 ;  /* 0x000000eed909723e */ /* 0x010fc600000000ff */
[----:B------:R1:W-:Y:S02]  /*6d80*/  MUFU.EX2 R230, R4 ;  /* 0x0000000400e67308 */ /* 0x0003e40000000800 */
[----:B-1----:R-:W-:Y:S02]  /*6d90*/  FFMA.FTZ R4, R74, c[0x0][0x2d0], -R0 ;  /* 0x0000b4004a047a23 */ /* 0x002fe40000010800 */
[----:B------:R-:W-:-:S04]  /*6da0*/  IMAD.MOV.U32 R74, RZ, RZ, R236 ;  /* 0x000000ffff4a7224 */ /* 0x000fc800078e00ec */
[----:B------:R1:W2:Y:S02]  /*6db0*/  MUFU.EX2 R68, R4 ;  /* 0x0000000400447308 */ /* 0x0002a40000000800 */
[----:B-1----:R-:W-:Y:S01]  /*6dc0*/  FFMA.FTZ R4, R140, c[0x0][0x2d0], -R2 ;  /* 0x0000b4008c047a23 */ /* 0x002fe20000010802 */
[----:B--2---:R-:W-:-:S05]  /*6dd0*/  F2FP.PACK_AB R11, R68, R230 ;  /* 0x000000e6440b723e */ /* 0x004fca00000000ff */
[----:B------:R1:W-:Y:S02]  /*6de0*/  MUFU.EX2 R216, R4 ;  /* 0x0000000400d87308 */ /* 0x0003e40000000800 */
[C---:B------:R-:W-:Y:S07]  /*6df0*/  HMMA.16816.F32 R16, R8.reuse, R80, RZ ;  /* 0x000000500810723c */ /* 0x040fee00000018ff */
[----:B------:R-:W-:Y:S01]  /*6e00*/  MOV R80, R245 ;  /* 0x000000f500507202 */ /* 0x000fe20000000f00 */
[----:B------:R-:W-:Y:S01]  /*6e10*/  HMMA.16816.F32 R28, R8, R52, RZ ;  /* 0x00000034081c723c */ /* 0x000fe200000018ff */
[----:B-1----:R-:W-:-:S04]  /*6e20*/  FFMA.FTZ R4, R141, c[0x0][0x2d0], -R2 ;  /* 0x0000b4008d047a23 */ /* 0x002fc80000010802 */
[----:B------:R1:W-:Y:S03]  /*6e30*/  MUFU.EX2 R252, R4 ;  /* 0x0000000400fc7308 */ /* 0x0003e60000000800 */
[C---:B------:R-:W-:Y:S07]  /*6e40*/  HMMA.16816.F32 R32, R8.reuse, R82, RZ ;  /* 0x000000520820723c */ /* 0x040fee00000018ff */
[----:B------:R-:W-:Y:S01]  /*6e50*/  IMAD.MOV.U32 R82, RZ, RZ, R243 ;  /* 0x000000ffff527224 */ /* 0x000fe200078e00f3 */
[----:B------:R-:W-:Y:S01]  /*6e60*/  HMMA.16816.F32 R40, R8, R54, RZ ;  /* 0x000000360828723c */ /* 0x000fe200000018ff */
[----:B------:R-:W2:Y:S01]  /*6e70*/  LDSM.16.MT88.4 R52, [R209+0x1900] ;  /* 0x00190000d134783b */ /* 0x000ea20000004200 */
[----:B-1----:R-:W-:-:S06]  /*6e80*/  FFMA.FTZ R4, R142, c[0x0][0x2d0], -R2 ;  /* 0x0000b4008e047a23 */ /* 0x002fcc0000010802 */
[C---:B------:R-:W-:Y:S01]  /*6e90*/  HMMA.16816.F32 R24, R8.reuse, R76, RZ ;  /* 0x0000004c0818723c */ /* 0x040fe200000018ff */
[----:B------:R1:W3:Y:S07]  /*6ea0*/  MUFU.EX2 R5, R4 ;  /* 0x0000000400057308 */ /* 0x0002ee0000000800 */
[C---:B------:R-:W-:Y:S08]  /*6eb0*/  HMMA.16816.F32 R36, R8.reuse, R78, RZ ;  /* 0x0000004e0824723c */ /* 0x040ff000000018ff */
[----:B------:R-:W-:Y:S01]  /*6ec0*/  HMMA.16816.F32 R12, R8, R88, RZ ;  /* 0x00000058080c723c */ /* 0x000fe200000018ff */
[----:B-1----:R-:W-:-:S02]  /*6ed0*/  FFMA.FTZ R4, R143, c[0x0][0x2d0], -R2 ;  /* 0x0000b4008f047a23 */ /* 0x002fc40000010802 */
[----:B---3--:R-:W-:Y:S02]  /*6ee0*/  IMAD.MOV.U32 R83, RZ, RZ, R5 ;  /* 0x000000ffff537224 */ /* 0x008fe400078e0005 */
[----:B------:R1:W3:Y:S03]  /*6ef0*/  MUFU.EX2 R236, R4 ;  /* 0x0000000400ec7308 */ /* 0x0002e60000000800 */
[----:B------:R-:W-:Y:S01]  /*6f00*/  HMMA.16816.F32 R20, R8, R90, RZ ;  /* 0x0000005a0814723c */ /* 0x000fe200000018ff */
[----:B------:R-:W-:-:S06]  /*6f10*/  IMAD.MOV.U32 R5, RZ, RZ, R244 ;  /* 0x000000ffff057224 */ /* 0x000fcc00078e00f4 */
[----:B------:R-:W-:Y:S01]  /*6f20*/  F2FP.PACK_AB R8, R252, R216 ;  /* 0x000000d8fc08723e */ /* 0x000fe200000000ff */
        /* <DEDUP_REMOVED lines=11> */
[----:B---3--:R-:W-:-:S05]  /*6fe0*/  F2FP.PACK_AB R11, R250, R251 ;  /* 0x000000fbfa0b723e */ /* 0x008fca00000000ff */
[----:B------:R1:W-:Y:S02]  /*6ff0*/  MUFU.EX2 R81, R4 ;  /* 0x0000000400517308 */ /* 0x0003e40000000800 */
[C---:B------:R-:W-:Y:S07]  /*7000*/  HMMA.16816.F32 R76, R8.reuse, R84, R28 ;  /* 0x00000054084c723c */ /* 0x040fee000000181c */
[----:B------:R-:W-:Y:S01]  /*7010*/  IMAD.MOV.U32 R31, RZ, RZ, R241 ;  /* 0x000000ffff1f7224 */ /* 0x000fe200078e00f1 */
[----:B------:R-:W-:Y:S01]  /*7020*/  HMMA.16816.F32 R140, R8, R60, R16 ;  /* 0x0000003c088c723c */ /* 0x000fe20000001810 */
[----:B------:R-:W-:Y:S01]  /*7030*/  MOV R30, R159 ;  /* 0x0000009f001e7202 */ /* 0x000fe20000000f00 */
[----:B------:R-:W-:-:S02]  /*7040*/  IMAD.MOV.U32 R29, RZ, RZ, R240 ;  /* 0x000000ffff1d7224 */ /* 0x000fc400078e00f0 */
[----:B-1----:R-:W-:-:S03]  /*7050*/  FFMA.FTZ R4, R149, c[0x0][0x2d0], -R7 ;  /* 0x0000b40095047a23 */ /* 0x002fc60000010807 */
[----:B------:R-:W-:Y:S01]  /*7060*/  IMAD.MOV.U32 R19, RZ, RZ, R242 ;  /* 0x000000ffff137224 */ /* 0x000fe200078e00f2 */
[----:B------:R1:W-:Y:S01]  /*7070*/  MUFU.EX2 R73, R4 ;  /* 0x0000000400497308 */ /* 0x0003e20000000800 */
[C---:B------:R-:W-:Y:S08]  /*7080*/  HMMA.16816.F32 R124, R8.reuse, R64, R24 ;  /* 0x00000040087c723c */ /* 0x040ff00000001818 */
[----:B------:R-:W-:Y:S01]  /*7090*/  HMMA.16816.F32 R84, R8, R86, R40 ;  /* 0x000000560854723c */ /* 0x000fe20000001828 */
[----:B-1----:R-:W-:-:S07]  /*70a0*/  FFMA.FTZ R4, R150, c[0x0][0x2d0], -R7 ;  /* 0x0000b40096047a23 */ /* 0x002fce0000010807 */
[C---:B------:R-:W-:Y:S01]  /*70b0*/  HMMA.16816.F32 R64, R8.reuse, R66, R36 ;  /* 0x000000420840723c */ /* 0x040fe20000001824 */
[----:B------:R1:W3:Y:S07]  /*70c0*/  MUFU.EX2 R48, R4 ;  /* 0x0000000400307308 */ /* 0x0002ee0000000800 */
[----:B------:R-:W-:Y:S01]  /*70d0*/  HMMA.16816.F32 R88, R8, R62, R32 ;  /* 0x0000003e0858723c */ /* 0x000fe20000001820 */
[----:B------:R-:W-:Y:S01]  /*70e0*/  LDSM.16.MT88.4 R60, [R209+0x2100] ;  /* 0x00210000d13c783b */ /* 0x000fe20000004200 */
[----:B-1----:R-:W-:Y:S01]  /*70f0*/  FFMA.FTZ R4, R151, c[0x0][0x2d0], -R7 ;  /* 0x0000b40097047a23 */ /* 0x002fe20000010807 */
[----:B---3--:R-:W-:-:S05]  /*7100*/  MOV R18, R48 ;  /* 0x0000003000127202 */ /* 0x008fca0000000f00 */
[----:B------:R-:W-:Y:S01]  /*7110*/  HMMA.16816.F32 R148, R8, R56, R12 ;  /* 0x000000380894723c */ /* 0x000fe2000000180c */
[----:B------:R-:W-:Y:S01]  /*7120*/  LDSM.16.MT88.4 R48, [R212+0x1900] ;  /* 0x00190000d430783b */ /* 0x000fe20000004200 */
[----:B------:R1:W-:Y:S02]  /*7130*/  MUFU.EX2 R249, R4 ;  /* 0x0000000400f97308 */ /* 0x0003e40000000800 */
[----:B-1----:R-:W-:-:S06]  /*7140*/  FFMA.FTZ R4, R156, c[0x0][0x2d0], -R7 ;  /* 0x0000b4009c047a23 */ /* 0x002fcc0000010807 */
[----:B------:R1:W-:Y:S02]  /*7150*/  MUFU.EX2 R246, R4 ;  /* 0x0000000400f67308 */ /* 0x0003e40000000800 */
[----:B-1----:R-:W-:-:S06]  /*7160*/  FFMA.FTZ R4, R144, c[0x0][0x2d0], -R6 ;  /* 0x0000b40090047a23 */ /* 0x002fcc0000010806 */
[----:B------:R1:W-:Y:S02]  /*7170*/  MUFU.EX2 R245, R4 ;  /* 0x0000000400f57308 */ /* 0x0003e40000000800 */
[----:B-1----:R-:W-:-:S06]  /*7180*/  FFMA.FTZ R4, R146, c[0x0][0x2d0], -R6 ;  /* 0x0000b40092047a23 */ /* 0x002fcc0000010806 */
[----:B------:R1:W3:Y:S02]  /*7190*/  MUFU.EX2 R244, R4 ;  /* 0x0000000400f47308 */ /* 0x0002e40000000800 */
[----:B-1----:R-:W-:-:S06]  /*71a0*/  FFMA.FTZ R4, R145, c[0x0][0x2d0], -R6 ;  /* 0x0000b40091047a23 */ /* 0x002fcc0000010806 */
[----:B------:R1:W-:Y:S02]  /*71b0*/  MUFU.EX2 R241, R4 ;  /* 0x0000000400f17308 */ /* 0x0003e40000000800 */
[----:B-1----:R-:W-:Y:S02]  /*71c0*/  FFMA.FTZ R4, R147, c[0x0][0x2d0], -R6 ;  /* 0x0000b40093047a23 */ /* 0x002fe40000010806 */
[----:B------:R-:W1:Y:S04]  /*71d0*/  LDSM.16.MT88.4 R144, [R210+0x1900] ;  /* 0x00190000d290783b */ /* 0x000e680000004200 */
[----:B------:R4:W1:Y:S02]  /*71e0*/  MUFU.EX2 R243, R4 ;  /* 0x0000000400f37308 */ /* 0x0008640000000800 */
[----:B----4-:R-:W-:-:S06]  /*71f0*/  FFMA.FTZ R4, R158, c[0x0][0x2d0], -R7 ;  /* 0x0000b4009e047a23 */ /* 0x010fcc0000010807 */
[----:B------:R4:W1:Y:S02]  /*7200*/  MUFU.EX2 R242, R4 ;  /* 0x0000000400f27308 */ /* 0x0008640000000800 */
[----:B----4-:R-:W-:Y:S02]  /*7210*/  FFMA.FTZ R4, R157, c[0x0][0x2d0], -R7 ;  /* 0x0000b4009d047a23 */ /* 0x010fe40000010807 */
[----:B------:R-:W-:Y:S01]  /*7220*/  HMMA.16816.F32 R156, R8, R58, R20 ;  /* 0x0000003a089c723c */ /* 0x000fe20000001814 */
[----:B------:R-:W4:Y:S03]  /*7230*/  LDSM.16.MT88.4 R56, [R211+0x1900] ;  /* 0x00190000d338783b */ /* 0x000f260000004200 */
[----:B------:R2:W-:Y:S03]  /*7240*/  MUFU.EX2 R240, R4 ;  /* 0x0000000400f07308 */ /* 0x0005e60000000800 */
[----:B------:R-:W-:-:S02]  /*7250*/  F2FP.PACK_AB R8, R73, R81 ;  /* 0x000000514908723e */ /* 0x000fc400000000ff */
[----:B---3--:R-:W-:Y:S02]  /*7260*/  F2FP.PACK_AB R9, R244, R245 ;  /* 0x000000f5f409723e */ /* 0x008fe400000000ff */
[----:B------:R-:W-:Y:S02]  /*7270*/  F2FP.PACK_AB R10, R249, R18 ;  /* 0x00000012f90a723e */ /* 0x000fe400000000ff */
[----:B-1----:R-:W-:Y:S01]  /*7280*/  F2FP.PACK_AB R11, R243, R241 ;  /* 0x000000f1f30b723e */ /* 0x002fe200000000ff */
[----:B--2---:R-:W-:-:S06]  /*7290*/  FFMA.FTZ R4, R184, c[0x0][0x2d0], -R7 ;  /* 0x0000b400b8047a23 */ /* 0x004fcc0000010807 */
[----:B------:R-:W-:Y:S01]  /*72a0*/  HMMA.16816.F32 R40, R8, R52, R104 ;  /* 0x000000340828723c */ /* 0x000fe20000001868 */
[----:B------:R-:W-:-:S06]  /*72b0*/  IMAD.MOV.U32 R184, RZ, RZ, R82 ;  /* 0x000000ffffb87224 */ /* 0x000fcc00078e0052 */
[----:B------:R-:W-:Y:S01]  /*72c0*/  MOV R104, R239 ;  /* 0x000000ef00687202 */ /* 0x000fe20000000f00 */
[C---:B------:R-:W-:Y:S01]  /*72d0*/  HMMA.16816.F32 R24, R8.reuse, R144, R112 ;  /* 0x000000900818723c */ /* 0x040fe20000001870 */
[----:B------:R1:W-:Y:S01]  /*72e0*/  MUFU.EX2 R239, R4 ;  /* 0x0000000400ef7308 */ /* 0x0003e20000000800 */
[----:B------:R-:W-:Y:S02]  /*72f0*/  IMAD.MOV.U32 R107, RZ, RZ, R29 ;  /* 0x000000ffff6b7224 */ /* 0x000fe400078e001d */
[----:B------:R-:W-:Y:S02]  /*7300*/  IMAD.MOV.U32 R106, RZ, RZ, R30 ;  /* 0x000000ffff6a7224 */ /* 0x000fe400078e001e */
[----:B------:R-:W-:Y:S01]  /*7310*/  IMAD.MOV.U32 R105, RZ, RZ, R31 ;  /* 0x000000ffff697224 */ /* 0x000fe200078e001f */
[----:B------:R-:W-:Y:S01]  /*7320*/  MOV R115, R18 ;  /* 0x0000001200737202 */ /* 0x000fe20000000f00 */
[----:B------:R-:W-:Y:S01]  /*7330*/  IMAD.MOV.U32 R112, RZ, RZ, R235 ;  /* 0x000000ffff707224 */ /* 0x000fe200078e00eb */
[----:B------:R-:W-:Y:S01]  /*7340*/  HMMA.16816.F32 R20, R8, R146, R96 ;  /* 0x000000920814723c */ /* 0x000fe20000001860 */
[----:B------:R-:W-:Y:S01]  /*7350*/  MOV R114, R83 ;  /* 0x0000005300727202 */ /* 0x000fe20000000f00 */
[----:B------:R-:W-:-:S05]  /*7360*/  IMAD.MOV.U32 R113, RZ, RZ, R80 ;  /* 0x000000ffff717224 */ /* 0x000fca00078e0050 */
[----:B------:R-:W-:Y:S01]  /*7370*/  IMAD.MOV.U32 R98, RZ, RZ, R234 ;  /* 0x000000ffff627224 */ /* 0x000fe200078e00ea */
[----:B------:R-:W-:Y:S01]  /*7380*/  MOV R96, R231 ;  /* 0x000000e700607202 */ /* 0x000fe20000000f00 */
[----:B-1----:R-:W-:Y:S01]  /*7390*/  FFMA.FTZ R4, R166, c[0x0][0x2d0], -R6 ;  /* 0x0000b400a6047a23 */ /* 0x002fe20000010806 */
[C---:B------:R-:W-:Y:S01]  /*73a0*/  HMMA.16816.F32 R36, R8.reuse, R54, R44 ;  /* 0x000000360824723c */ /* 0x040fe2000000182c */
[----:B------:R-:W-:Y:S01]  /*73b0*/  IMAD.MOV.U32 R166, RZ, RZ, R238 ;  /* 0x000000ffffa67224 */ /* 0x000fe200078e00ee */
[----:B------:R-:W-:Y:S01]  /*73c0*/  MOV R99, R81 ;  /* 0x0000005100637202 */ /* 0x000fe20000000f00 */
[----:B------:R1:W-:Y:S01]  /*73d0*/  MUFU.EX2 R238, R4 ;  /* 0x0000000400ee7308 */ /* 0x0003e20000000800 */
[----:B------:R-:W-:Y:S01]  /*73e0*/  IMAD.MOV.U32 R97, RZ, RZ, R232 ;  /* 0x000000ffff617224 */ /* 0x000fe200078e00e8 */
[----:B------:R-:W2:Y:S02]  /*73f0*/  LDSM.16.MT88.4 R80, [R212+0x2100] ;  /* 0x00210000d450783b */ /* 0x000ea40000004200 */
[----:B------:R-:W-:Y:S01]  /*7400*/  IMAD.MOV.U32 R47, RZ, RZ, R19 ;  /* 0x000000ffff2f7224 */ /* 0x000fe200078e0013 */
[C---:B------:R-:W-:Y:S01]  /*7410*/  HMMA.16816.F32 R28, R8.reuse, R50, R92 ;  /* 0x00000032081c723c */ /* 0x040fe2000000185c */
[----:B------:R-:W3:Y:S07]  /*7420*/  LDSM.16.MT88.4 R92, [R210+0x2100] ;  /* 0x00210000d25c783b */ /* 0x000eee0000004200 */
[----:B----4-:R-:W-:Y:S01]  /*7430*/  HMMA.16816.F32 R16, R8, R56, R116 ;  /* 0x000000380810723c */ /* 0x010fe20000001874 */
[----:B-1----:R-:W-:-:S02]  /*7440*/  FFMA.FTZ R4, R167, c[0x0][0x2d0], -R6 ;  /* 0x0000b400a7047a23 */ /* 0x002fc40000010806 */
[----:B------:R-:W-:Y:S02]  /*7450*/  IMAD.MOV.U32 R167, RZ, RZ, R237 ;  /* 0x000000ffffa77224 */ /* 0x000fe400078e00ed */
[----:B------:R1:W4:Y:S02]  /*7460*/  MUFU.EX2 R237, R4 ;  /* 0x0000000400ed7308 */ /* 0x0003240000000800 */
[----:B------:R-:W-:Y:S01]  /*7470*/  MOV R118, R204 ;  /* 0x000000cc00767202 */ /* 0x000fe20000000f00 */
[----:B------:R-:W-:Y:S01]  /*7480*/  HMMA.16816.F32 R12, R8, R58, R100 ;  /* 0x0000003a080c723c */ /* 0x000fe20000001864 */
[----:B------:R-:W2:Y:S01]  /*7490*/  LDSM.16.MT88.4 R100, [R211+0x2100] ;  /* 0x00210000d364783b */ /* 0x000ea20000004200 */
[----:B------:R-:W-:Y:S01]  /*74a0*/  IMAD.MOV.U32 R116, RZ, RZ, R5 ;  /* 0x000000ffff747224 */ /* 0x000fe200078e0005 */
[----:B------:R-:W-:Y:S01]  /*74b0*/  MOV R117, R75 ;  /* 0x0000004b00757202 */ /* 0x000fe20000000f00 */
[----:B------:R-:W-:Y:S02]  /*74c0*/  IMAD.MOV.U32 R5, RZ, RZ, R198 ;  /* 0x000000ffff057224 */ /* 0x000fe400078e00c6 */
[----:B------:R-:W-:-:S02]  /*74d0*/  IMAD.MOV.U32 R119, RZ, RZ, R199 ;  /* 0x000000ffff777224 */ /* 0x000fc400078e00c7 */
[----:B------:R-:W-:Y:S01]  /*74e0*/  HMMA.16816.F32 R32, R8, R48, R108 ;  /* 0x000000300820723c */ /* 0x000fe2000000186c */
[----:B-1----:R-:W-:-:S06]  /*74f0*/  FFMA.FTZ R4, R171, c[0x0][0x2d0], -R6 ;  /* 0x0000b400ab047a23 */ /* 0x002fcc0000010806 */
[----:B------:R-:W-:Y:S01]  /*7500*/  F2FP.PACK_AB R8, R242, R246 ;  /* 0x000000f6f208723e */ /* 0x000fe200000000ff */
[----:B------:R-:W-:Y:S01]  /*7510*/  IMAD.MOV.U32 R171, RZ, RZ, R236 ;  /* 0x000000ffffab7224 */ /* 0x000fe200078e00ec */
[----:B----4-:R-:W-:Y:S01]  /*7520*/  F2FP.PACK_AB R9, R237, R238 ;  /* 0x000000eeed09723e */ /* 0x010fe200000000ff */
[----:B------:R1:W-:Y:S01]  /*7530*/  MUFU.EX2 R236, R4 ;  /* 0x0000000400ec7308 */ /* 0x0003e20000000800 */
[----:B------:R-:W-:Y:S01]  /*7540*/  F2FP.PACK_AB R10, R239, R240 ;  /* 0x000000f0ef0a723e */ /* 0x000fe200000000ff */
[----:B-1----:R-:W-:-:S06]  /*7550*/  FFMA.FTZ R4, R172, c[0x0][0x2d0], -R6 ;  /* 0x0000b400ac047a23 */ /* 0x002fcc0000010806 */
[----:B------:R1:W4:Y:S02]  /*7560*/  MUFU.EX2 R235, R4 ;  /* 0x0000000400eb7308 */ /* 0x0003240000000800 */
[----:B-1----:R-:W-:Y:S01]  /*7570*/  FFMA.FTZ R4, R161, c[0x0][0x2d0], -R2 ;  /* 0x0000b400a1047a23 */ /* 0x002fe20000010802 */
[----:B----4-:R-:W-:Y:S01]  /*7580*/  F2FP.PACK_AB R11, R235, R236 ;  /* 0x000000eceb0b723e */ /* 0x010fe200000000ff */
[----:B------:R-:W-:-:S04]  /*7590*/  IMAD.MOV.U32 R161, RZ, RZ, R205 ;  /* 0x000000ffffa17224 */ /* 0x000fc800078e00cd */
[----:B------:R1:W-:Y:S02]  /*75a0*/  MUFU.EX2 R234, R4 ;  /* 0x0000000400ea7308 */ /* 0x0003e40000000800 */
[C---:B------:R-:W-:Y:S08]  /*75b0*/  HMMA.16816.F32 R40, R8.reuse, R60, R40 ;  /* 0x0000003c0828723c */ /* 0x040ff00000001828 */
[----:B------:R-:W-:Y:S01]  /*75c0*/  HMMA.16816.F32 R36, R8, R62, R36 ;  /* 0x0000003e0824723c */ /* 0x000fe20000001824 */
[----:B-1----:R-:W-:-:S02]  /*75d0*/  FFMA.FTZ R4, R162, c[0x0][0x2d0], -R2 ;  /* 0x0000b400a2047a23 */ /* 0x002fc40000010802 */
[----:B------:R-:W-:Y:S02]  /*75e0*/  IMAD.MOV.U32 R162, RZ, RZ, R207 ;  /* 0x000000ffffa27224 */ /* 0x000fe400078e00cf */
[----:B------:R1:W4:Y:S03]  /*75f0*/  MUFU.EX2 R232, R4 ;  /* 0x0000000400e87308 */ /* 0x0003260000000800 */
[C---:B--2---:R-:W-:Y:S08]  /*7600*/  HMMA.16816.F32 R32, R8.reuse, R80, R32 ;  /* 0x000000500820723c */ /* 0x044ff00000001820 */
[----:B------:R-:W-:Y:S01]  /*7610*/  HMMA.16816.F32 R28, R8, R82, R28 ;  /* 0x00000052081c723c */ /* 0x000fe2000000181c */
[----:B-1----:R-:W-:-:S07]  /*7620*/  FFMA.FTZ R4, R164, c[0x0][0x2d0], -R2 ;  /* 0x0000b400a4047a23 */ /* 0x002fce0000010802 */
[C---:B---3--:R-:W-:Y:S01]  /*7630*/  HMMA.16816.F32 R24, R8.reuse, R92, R24 ;  /* 0x0000005c0818723c */ /* 0x048fe20000001818 */
[----:B------:R-:W-:Y:S02]  /*7640*/  IMAD.MOV.U32 R164, RZ, RZ, R230 ;  /* 0x000000ffffa47224 */ /* 0x000fe400078e00e6 */
[----:B------:R1:W-:Y:S05]  /*7650*/  MUFU.EX2 R230, R4 ;  /* 0x0000000400e67308 */ /* 0x0003ea0000000800 */
[C---:B------:R-:W-:Y:S08]  /*7660*/  HMMA.16816.F32 R20, R8.reuse, R94, R20 ;  /* 0x0000005e0814723c */ /* 0x040ff00000001814 */
[----:B------:R-:W-:Y:S01]  /*7670*/  HMMA.16816.F32 R16, R8, R100, R16 ;  /* 0x000000640810723c */ /* 0x000fe20000001810 */
[----:B-1----:R-:W-:-:S02]  /*7680*/  FFMA.FTZ R4, R165, c[0x0][0x2d0], -R2 ;  /* 0x0000b400a5047a23 */ /* 0x002fc40000010802 */
[----:B------:R-:W-:Y:S02]  /*7690*/  IMAD.MOV.U32 R165, RZ, RZ, R206 ;  /* 0x000000ffffa57224 */ /* 0x000fe400078e00ce */
[----:B------:R1:W2:Y:S03]  /*76a0*/  MUFU.EX2 R231, R4 ;  /* 0x0000000400e77308 */ /* 0x0002a60000000800 */
[----:B------:R-:W-:Y:S07]  /*76b0*/  HMMA.16816.F32 R12, R8, R102, R12 ;  /* 0x00000066080c723c */ /* 0x000fee000000180c */
[----:B----4-:R-:W-:Y:S01]  /*76c0*/  F2FP.PACK_AB R8, R232, R234 ;  /* 0x000000eae808723e */ /* 0x010fe200000000ff */
[----:B-1----:R-:W-:Y:S01]  /*76d0*/  FFMA.FTZ R4, R152, c[0x0][0x2d0], -R0 ;  /* 0x0000b40098047a23 */ /* 0x002fe20000010800 */
[----:B--2---:R-:W-:Y:S01]  /*76e0*/  F2FP.PACK_AB R10, R231, R230 ;  /* 0x000000e6e70a723e */ /* 0x004fe200000000ff */
[----:B------:R-:W-:-:S02]  /*76f0*/  IMAD.MOV.U32 R152, RZ, RZ, R184 ;  /* 0x000000ffff987224 */ /* 0x000fc400078e00b8 */
[----:B------:R1:W-:Y:S02]  /*7700*/  MUFU.EX2 R206, R4 ;  /* 0x0000000400ce7308 */ /* 0x0003e40000000800 */
[----:B-1----:R-:W-:Y:S01]  /*7710*/  FFMA.FTZ R4, R153, c[0x0][0x2d0], -R0 ;  /* 0x0000b40099047a23 */ /* 0x002fe20000010800 */
[----:B------:R-:W-:-:S05]  /*7720*/  MOV R153, R47 ;  /* 0x0000002f00997202 */ /* 0x000fca0000000f00 */
[----:B------:R1:W2:Y:S02]  /*7730*/  MUFU.EX2 R207, R4 ;  /* 0x0000000400cf7308 */ /* 0x0002a40000000800 */
[----:B-1----:R-:W-:Y:S01]  /*7740*/  FFMA.FTZ R4, R154, c[0x0][0x2d0], -R0 ;  /* 0x0000b4009a047a23 */ /* 0x002fe20000010800 */
[----:B------:R-:W-:Y:S02]  /*7750*/  MOV R154, R191 ;  /* 0x000000bf009a7202 */ /* 0x000fe40000000f00 */
[----:B--2---:R-:W-:-:S03]  /*7760*/  F2FP.PACK_AB R9, R207, R206 ;  /* 0x000000cecf09723e */ /* 0x004fc600000000ff */
[----:B------:R1:W-:Y:S02]  /*7770*/  MUFU.EX2 R205, R4 ;  /* 0x0000000400cd7308 */ /* 0x0003e40000000800 */
[----:B-1----:R-:W-:Y:S02]  /*7780*/  FFMA.FTZ R4, R155, c[0x0][0x2d0], -R0 ;  /* 0x0000b4009b047a23 */ /* 0x002fe40000010800 */
[----:B------:R-:W-:-:S04]  /*7790*/  IMAD.MOV.U32 R155, RZ, RZ, R190 ;  /* 0x000000ffff9b7224 */ /* 0x000fc800078e00be */
[----:B------:R1:W2:Y:S02]  /*77a0*/  MUFU.EX2 R204, R4 ;  /* 0x0000000400cc7308 */ /* 0x0002a40000000800 */
[----:B-1----:R-:W-:Y:S01]  /*77b0*/  FFMA.FTZ R4, R227, c[0x0][0x2d0], -R7 ;  /* 0x0000b400e3047a23 */ /* 0x002fe20000010807 */
[----:B--2---:R-:W-:-:S05]  /*77c0*/  F2FP.PACK_AB R11, R204, R205 ;  /* 0x000000cdcc0b723e */ /* 0x004fca00000000ff */
[----:B------:R1:W-:Y:S02]  /*77d0*/  MUFU.EX2 R190, R4 ;  /* 0x0000000400be7308 */ /* 0x0003e40000000800 */
[C---:B------:R-:W-:Y:S08]  /*77e0*/  HMMA.16816.F32 R44, R8.reuse, R122, R84 ;  /* 0x0000007a082c723c */ /* 0x040ff00000001854 */
[----:B------:R-:W-:Y:S01]  /*77f0*/  HMMA.16816.F32 R140, R8, R132, R140 ;  /* 0x00000084088c723c */ /* 0x000fe2000000188c */
[----:B-1----:R-:W-:Y:S01]  /*7800*/  FFMA.FTZ R4, R203, c[0x0][0x2d0], -R7 ;  /* 0x0000b400cb047a23 */ /* 0x002fe20000010807 */
[----:B------:R-:W-:-:S03]  /*7810*/  MOV R203, R73 ;  /* 0x0000004900cb7202 */ /* 0x000fc60000000f00 */
[----:B------:R1:W-:Y:S03]  /*7820*/  MUFU.EX2 R198, R4 ;  /* 0x0000000400c67308 */ /* 0x0003e60000000800 */
[C---:B------:R-:W-:Y:S07]  /*7830*/  HMMA.16816.F32 R84, R8.reuse, R136, R148 ;  /* 0x000000880854723c */ /* 0x040fee0000001894 */
[----:B------:R-:W-:Y:S01]  /*7840*/  IMAD.MOV.U32 R150, RZ, RZ, R167 ;  /* 0x000000ffff967224 */ /* 0x000fe200078e00a7 */
[----:B------:R-:W-:Y:S01]  /*7850*/  HMMA.16816.F32 R124, R8, R128, R124 ;  /* 0x00000080087c723c */ /* 0x000fe2000000187c */
[----:B------:R-:W-:Y:S01]  /*7860*/  MOV R151, R166 ;  /* 0x000000a600977202 */ /* 0x000fe20000000f00 */
[----:B-1----:R-:W-:-:S06]  /*7870*/  FFMA.FTZ R4, R202, c[0x0][0x2d0], -R7 ;  /* 0x0000b400ca047a23 */ /* 0x002fcc0000010807 */
[C---:B------:R-:W-:Y:S01]  /*7880*/  HMMA.16816.F32 R64, R8.reuse, R130, R64 ;  /* 0x000000820840723c */ /* 0x040fe20000001840 */
[----:B------:R-:W-:Y:S01]  /*7890*/  FFMA.FTZ R7, R201, c[0x0][0x2d0], -R7 ;  /* 0x0000b400c9077a23 */ /* 0x000fe20000010807 */
[----:B------:R-:W-:Y:S01]  /*78a0*/  LDSM.16.MT88.4 R128, [R212+0x2900] ;  /* 0x00290000d480783b */ /* 0x000fe20000004200 */
[----:B------:R1:W-:Y:S01]  /*78b0*/  MUFU.EX2 R199, R4 ;  /* 0x0000000400c77308 */ /* 0x0003e20000000800 */
[----:B------:R-:W-:Y:S02]  /*78c0*/  IMAD.MOV.U32 R202, RZ, RZ, R68 ;  /* 0x000000ffffca7224 */ /* 0x000fe400078e0044 */
[----:B------:R-:W-:Y:S02]  /*78d0*/  IMAD.MOV.U32 R201, RZ, RZ, R69 ;  /* 0x000000ffffc97224 */ /* 0x000fe400078e0045 */
[C---:B------:R-:W-:Y:S03]  /*78e0*/  HMMA.16816.F32 R88, R8.reuse, R134, R88 ;  /* 0x000000860858723c */ /* 0x040fe60000001858 */
[----:B------:R-:W2:Y:S04]  /*78f0*/  MUFU.EX2 R191, R7 ;  /* 0x0000000700bf7308 */ /* 0x000ea80000000800 */
[----:B------:R-:W-:Y:S01]  /*7900*/  IMAD.MOV.U32 R135, RZ, RZ, R74 ;  /* 0x000000ffff877224 */ /* 0x000fe200078e004a */
[----:B------:R-:W-:Y:S01]  /*7910*/  HMMA.16816.F32 R108, R8, R120, R76 ;  /* 0x00000078086c723c */ /* 0x000fe2000000184c */
[----:B------:R-:W-:Y:S01]  /*7920*/  LDSM.16.MT88.4 R76, [R210+0x2900] ;  /* 0x00290000d24c783b */ /* 0x000fe20000004200 */
[----:B------:R-:W-:-:S02]  /*7930*/  IMAD.MOV.U32 R134, RZ, RZ, R107 ;  /* 0x000000ffff867224 */ /* 0x000fc400078e006b */
[----:B-1----:R-:W-:Y:S02]  /*7940*/  FFMA.FTZ R4, R192, c[0x0][0x2d0], -R6 ;  /* 0x0000b400c0047a23 */ /* 0x002fe40000010806 */
[----:B------:R-:W-:Y:S02]  /*7950*/  IMAD.MOV.U32 R192, RZ, RZ, R105 ;  /* 0x000000ffffc07224 */ /* 0x000fe400078e0069 */
[----:B------:R1:W-:Y:S01]  /*7960*/  MUFU.EX2 R184, R4 ;  /* 0x0000000400b87308 */ /* 0x0003e20000000800 */
[----:B------:R-:W-:Y:S01]  /*7970*/  HMMA.16816.F32 R156, R8, R138, R156 ;  /* 0x0000008a089c723c */ /* 0x000fe2000000189c */
[----:B------:R-:W-:Y:S01]  /*7980*/  IMAD.MOV.U32 R136, RZ, RZ, R192 ;  /* 0x000000ffff887224 */ /* 0x000fe200078e00c0 */
[----:B--2---:R-:W-:Y:S02]  /*7990*/  F2FP.PACK_AB R166, R191, R199 ;  /* 0x000000c7bfa6723e */ /* 0x004fe400000000ff */
[----:B------:R-:W-:-:S04]  /*79a0*/  MOV R7, R106 ;  /* 0x0000006a00077202 */ /* 0x000fc80000000f00 */
[----:B------:R-:W-:Y:S01]  /*79b0*/  MOV R137, R7 ;  /* 0x0000000700897202 */ /* 0x000fe20000000f00 */
[----:B-1----:R-:W-:-:S04]  /*79c0*/  FFMA.FTZ R4, R187, c[0x0][0x2d0], -R6 ;  /* 0x0000b400bb047a23 */ /* 0x002fc80000010806 */
[----:B------:R1:W-:Y:S02]  /*79d0*/  MUFU.EX2 R187, R4 ;  /* 0x0000000400bb7308 */ /* 0x0003e40000000800 */
[--C-:B-1----:R-:W-:Y:S02]  /*79e0*/  FFMA.FTZ R4, R186, c[0x0][0x2d0], -R6.reuse ;  /* 0x0000b400ba047a23 */ /* 0x102fe40000010806 */
[----:B------:R-:W-:-:S04]  /*79f0*/  FFMA.FTZ R6, R185, c[0x0][0x2d0], -R6 ;  /* 0x0000b400b9067a23 */ /* 0x000fc80000010806 */
[----:B------:R1:W-:Y:S01]  /*7a00*/  MUFU.EX2 R186, R4 ;  /* 0x0000000400ba7308 */ /* 0x0003e20000000800 */
[----:B------:R-:W-:-:S07]  /*7a10*/  IMAD.MOV.U32 R185, RZ, RZ, R104 ;  /* 0x000000ffffb97224 */ /* 0x000fce00078e0068 */
[----:B------:R-:W2:Y:S01]  /*7a20*/  MUFU.EX2 R172, R6 ;  /* 0x0000000600ac7308 */ /* 0x000ea20000000800 */
[----:B-1----:R-:W-:Y:S01]  /*7a30*/  FFMA.FTZ R4, R179, c[0x0][0x2d0], -R2 ;  /* 0x0000b400b3047a23 */ /* 0x002fe20000010802 */
[----:B------:R-:W-:Y:S01]  /*7a40*/  MOV R179, R151 ;  /* 0x0000009700b37202 */ /* 0x000fe20000000f00 */
[----:B------:R-:W-:-:S05]  /*7a50*/  IMAD.MOV.U32 R151, RZ, RZ, R202 ;  /* 0x000000ffff977224 */ /* 0x000fca00078e00ca */
[----:B------:R1:W-:Y:S01]  /*7a60*/  MUFU.EX2 R75, R4 ;  /* 0x00000004004b7308 */ /* 0x0003e20000000800 */
[----:B--2---:R-:W-:Y:S01]  /*7a70*/  F2FP.PACK_AB R167, R172, R186 ;  /* 0x000000baaca7723e */ /* 0x004fe200000000ff */
[----:B------:R-:W-:Y:S02]  /*7a80*/  IMAD.MOV.U32 R6, RZ, RZ, R185 ;  /* 0x000000ffff067224 */ /* 0x000fe400078e00b9 */
[----:B-1----:R-:W-:Y:S02]  /*7a90*/  FFMA.FTZ R4, R178, c[0x0][0x2d0], -R2 ;  /* 0x0000b400b2047a23 */ /* 0x002fe40000010802 */
[----:B------:R-:W-:Y:S01]  /*7aa0*/  IMAD.MOV.U32 R178, RZ, RZ, R155 ;  /* 0x000000ffffb27224 */ /* 0x000fe200078e009b */
[----:B------:R-:W-:Y:S01]  /*7ab0*/  MOV R155, R154 ;  /* 0x0000009a009b7202 */ /* 0x000fe20000000f00 */
[----:B------:R-:W-:Y:S02]  /*7ac0*/  IMAD.MOV.U32 R154, RZ, RZ, R165 ;  /* 0x000000ffff9a7224 */ /* 0x000fe400078e00a5 */
[----:B------:R-:W-:Y:S01]  /*7ad0*/  IMAD.MOV.U32 R165, RZ, RZ, R164 ;  /* 0x000000ffffa57224 */ /* 0x000fe200078e00a4 */
[----:B------:R-:W-:Y:S01]  /*7ae0*/  MOV R164, R96 ;  /* 0x0000006000a47202 */ /* 0x000fe20000000f00 */
[----:B------:R-:W-:-:S02]  /*7af0*/  IMAD.MOV.U32 R96, RZ, RZ, R97 ;  /* 0x000000ffff607224 */ /* 0x000fc400078e0061 */
[----:B------:R-:W-:Y:S01]  /*7b00*/  IMAD.MOV.U32 R97, RZ, RZ, R98 ;  /* 0x000000ffff617224 */ /* 0x000fe200078e0062 */
[----:B------:R-:W-:Y:S01]  /*7b10*/  MOV R98, R99 ;  /* 0x0000006300627202 */ /* 0x000fe20000000f00 */
        /* <DEDUP_REMOVED lines=11> */
[----:B------:R1:W-:Y:S01]  /*7bd0*/  MUFU.EX2 R171, R4 ;  /* 0x0000000400ab7308 */ /* 0x0003e20000000800 */
[----:B------:R-:W-:Y:S01]  /*7be0*/  IMAD.MOV.U32 R149, RZ, RZ, R115 ;  /* 0x000000ffff957224 */ /* 0x000fe200078e0073 */
[----:B------:R-:W-:Y:S01]  /*7bf0*/  MOV R192, R133 ;  /* 0x0000008500c07202 */ /* 0x000fe20000000f00 */
[----:B------:R-:W2:Y:S01]  /*7c00*/  LDSM.16.MT88.4 R112, [R209+0x2900] ;  /* 0x00290000d170783b */ /* 0x000ea20000004200 */
[----:B------:R-:W-:-:S02]  /*7c10*/  IMAD.MOV.U32 R123, RZ, RZ, R97 ;  /* 0x000000ffff7b7224 */ /* 0x000fc400078e0061 */
[----:B------:R-:W-:Y:S02]  /*7c20*/  IMAD.MOV.U32 R122, RZ, RZ, R98 ;  /* 0x000000ffff7a7224 */ /* 0x000fe400078e0062 */
[----:B------:R-:W3:Y:S01]  /*7c30*/  LDSM.16.MT88.4 R96, [R211+0x2900] ;  /* 0x00290000d360783b */ /* 0x000ee20000004200 */
[----:B------:R-:W-:Y:S01]  /*7c40*/  IMAD.MOV.U32 R121, RZ, RZ, R164 ;  /* 0x000000ffff797224 */ /* 0x000fe200078e00a4 */
[----:B------:R-:W-:Y:S01]  /*7c50*/  F2FP.PACK_AB R164, R198, R190 ;  /* 0x000000bec6a4723e */ /* 0x000fe200000000ff */
[----:B------:R-:W-:Y:S01]  /*7c60*/  IMAD.MOV.U32 R185, RZ, RZ, R132 ;  /* 0x000000ffffb97224 */ /* 0x000fe200078e0084 */
[----:B------:R-:W-:Y:S01]  /*7c70*/  MOV R132, R154 ;  /* 0x0000009a00847202 */ /* 0x000fe20000000f00 */
[----:B------:R-:W-:Y:S01]  /*7c80*/  IMAD.MOV.U32 R133, RZ, RZ, R153 ;  /* 0x000000ffff857224 */ /* 0x000fe200078e0099 */
[----:B------:R-:W-:Y:S01]  /*7c90*/  MOV R154, R116 ;  /* 0x00000074009a7202 */ /* 0x000fe20000000f00 */
[----:B------:R-:W-:Y:S02]  /*7ca0*/  IMAD.MOV.U32 R153, RZ, RZ, R117 ;  /* 0x000000ffff997224 */ /* 0x000fe400078e0075 */
[----:B-1----:R-:W-:Y:S01]  /*7cb0*/  FFMA.FTZ R4, R177, c[0x0][0x2d0], -R2 ;  /* 0x0000b400b1047a23 */ /* 0x002fe20000010802 */
[----:B------:R-:W-:Y:S01]  /*7cc0*/  MOV R177, R155 ;  /* 0x0000009b00b17202 */ /* 0x000fe20000000f00 */
[----:B------:R-:W-:Y:S01]  /*7cd0*/  IMAD.MOV.U32 R155, RZ, RZ, R165 ;  /* 0x000000ffff9b7224 */ /* 0x000fe200078e00a5 */
[----:B------:R-:W-:Y:S01]  /*7ce0*/  F2FP.PACK_AB R165, R187, R184 ;  /* 0x000000b8bba5723e */ /* 0x000fe200000000ff */
[----:B------:R1:W-:Y:S01]  /*7cf0*/  MUFU.EX2 R73, R4 ;  /* 0x0000000400497308 */ /* 0x0003e20000000800 */
[----:B------:R-:W-:Y:S01]  /*7d00*/  IMAD.MOV.U32 R202, RZ, RZ, R122 ;  /* 0x000000ffffca7224 */ /* 0x000fe200078e007a */
[----:B------:R-:W-:Y:S01]  /*7d10*/  MOV R9, R133 ;  /* 0x0000008500097202 */ /* 0x000fe20000000f00 */
[----:B------:R-:W-:-:S02]  /*7d20*/  IMAD.MOV.U32 R11, RZ, RZ, R154 ;  /* 0x000000ffff0b7224 */ /* 0x000fc400078e009a */
[----:B-1----:R-:W-:-:S04]  /*7d30*/  FFMA.FTZ R4, R180, c[0x0][0x2d0], -R2 ;  /* 0x0000b400b4047a23 */ /* 0x002fc80000010802 */
[----:B------:R1:W4:Y:S01]  /*7d40*/  MUFU.EX2 R74, R4 ;  /* 0x00000004004a7308 */ /* 0x0003220000000800 */
[----:B--2---:R-:W-:Y:S07]  /*7d50*/  HMMA.16816.F32 R104, R164, R112, R40 ;  /* 0x00000070a468723c */ /* 0x004fee0000001828 */
[----:B------:R-:W-:Y:S01]  /*7d60*/  MOV R42, R148 ;  /* 0x00000094002a7202 */ /* 0x000fe20000000f00 */
[----:B------:R-:W-:Y:S02]  /*7d70*/  IMAD.MOV.U32 R148, RZ, RZ, R134 ;  /* 0x000000ffff947224 */ /* 0x000fe400078e0086 */
[----:B------:R-:W-:-:S02]  /*7d80*/  IMAD.MOV.U32 R134, RZ, RZ, R121 ;  /* 0x000000ffff867224 */ /* 0x000fc400078e0079 */
[----:B------:R-:W-:Y:S01]  /*7d90*/  IMAD.MOV.U32 R43, RZ, RZ, R150 ;  /* 0x000000ffff2b7224 */ /* 0x000fe200078e0096 */
[----:B------:R-:W-:Y:S01]  /*7da0*/  MOV R150, R201 ;  /* 0x000000c900967202 */ /* 0x000fe20000000f00 */
[----:B-1----:R-:W-:Y:S01]  /*7db0*/  FFMA.FTZ R4, R173, c[0x0][0x2d0], -R0 ;  /* 0x0000b400ad047a23 */ /* 0x002fe20000010800 */
[----:B------:R-:W-:Y:S01]  /*7dc0*/  MOV R173, R136 ;  /* 0x0000008800ad7202 */ /* 0x000fe20000000f00 */
[----:B------:R-:W-:Y:S02]  /*7dd0*/  IMAD.MOV.U32 R201, RZ, RZ, R123 ;  /* 0x000000ffffc97224 */ /* 0x000fe400078e007b */
[----:B------:R1:W-:Y:S01]  /*7de0*/  MUFU.EX2 R68, R4 ;  /* 0x0000000400447308 */ /* 0x0003e20000000800 */
[----:B------:R-:W-:Y:S01]  /*7df0*/  HMMA.16816.F32 R120, R164, R128, R32 ;  /* 0x00000080a478723c */ /* 0x000fe20000001820 */
[----:B------:R-:W-:-:S06]  /*7e00*/  IMAD.MOV.U32 R180, RZ, RZ, R148 ;  /* 0x000000ffffb47224 */ /* 0x000fcc00078e0094 */
[----:B------:R-:W-:Y:S01]  /*7e10*/  IMAD.MOV.U32 R33, RZ, RZ, R6 ;  /* 0x000000ffff217224 */ /* 0x000fe200078e0006 */
[----:B----4-:R-:W-:Y:S01]  /*7e20*/  F2FP.PACK_AB R6, R74, R73 ;  /* 0x000000494a06723e */ /* 0x010fe200000000ff */
[----:B------:R-:W-:Y:S01]  /*7e30*/  IMAD.MOV.U32 R34, RZ, RZ, R179 ;  /* 0x000000ffff227224 */ /* 0x000fe200078e00b3 */
[----:B------:R-:W-:Y:S01]  /*7e40*/  MOV R179, R153 ;  /* 0x0000009900b37202 */ /* 0x000fe20000000f00 */
[----:B------:R-:W-:Y:S02]  /*7e50*/  IMAD.MOV.U32 R32, RZ, RZ, R137 ;  /* 0x000000ffff207224 */ /* 0x000fe400078e0089 */
[----:B------:R-:W-:Y:S01]  /*7e60*/  HMMA.16816.F32 R136, R164, R76, R24 ;  /* 0x0000004ca488723c */ /* 0x000fe20000001818 */
[----:B-1----:R-:W-:Y:S02]  /*7e70*/  FFMA.FTZ R4, R174, c[0x0][0x2d0], -R0 ;  /* 0x0000b400ae047a23 */ /* 0x002fe40000010800 */
[----:B------:R-:W-:Y:S02]  /*7e80*/  IMAD.MOV.U32 R174, RZ, RZ, R149 ;  /* 0x000000ffffae7224 */ /* 0x000fe400078e0095 */
[----:B------:R1:W2:Y:S01]  /*7e90*/  MUFU.EX2 R69, R4 ;  /* 0x0000000400457308 */ /* 0x0002a20000000800 */
[----:B------:R-:W-:-:S02]  /*7ea0*/  IMAD.MOV.U32 R149, RZ, RZ, R135 ;  /* 0x000000ffff957224 */ /* 0x000fc400078e0087 */
[----:B------:R-:W-:Y:S02]  /*7eb0*/  IMAD.MOV.U32 R135, RZ, RZ, R155 ;  /* 0x000000ffff877224 */ /* 0x000fe400078e009b */
[----:B------:R-:W-:Y:S01]  /*7ec0*/  IMAD.MOV.U32 R155, RZ, RZ, R152 ;  /* 0x000000ffff9b7224 */ /* 0x000fe200078e0098 */
[----:B------:R-:W-:Y:S01]  /*7ed0*/  MOV R152, R119 ;  /* 0x0000007700987202 */ /* 0x000fe20000000f00 */
[----:B------:R-:W-:Y:S01]  /*7ee0*/  IMAD.MOV.U32 R8, RZ, RZ, R135 ;  /* 0x000000ffff087224 */ /* 0x000fe200078e0087 */
[----:B------:R-:W-:Y:S01]  /*7ef0*/  MOV R35, R149 ;  /* 0x0000009500237202 */ /* 0x000fe20000000f00 */
[----:B------:R-:W-:Y:S02]  /*7f00*/  IMAD.MOV.U32 R10, RZ, RZ, R155 ;  /* 0x000000ffff0a7224 */ /* 0x000fe400078e009b */
[----:B-1----:R-:W-:Y:S02]  /*7f10*/  FFMA.FTZ R4, R175, c[0x0][0x2d0], -R0 ;  /* 0x0000b400af047a23 */ /* 0x002fe40000010800 */
[----:B------:R-:W-:-:S02]  /*7f20*/  IMAD.MOV.U32 R175, RZ, RZ, R118 ;  /* 0x000000ffffaf7224 */ /* 0x000fc400078e0076 */
[----:B------:R1:W-:Y:S01]  /*7f30*/  MUFU.EX2 R41, R4 ;  /* 0x0000000400297308 */ /* 0x0003e20000000800 */
[----:B------:R-:W-:Y:S07]  /*7f40*/  HMMA.16816.F32 R116, R164, R114, R36 ;  /* 0x00000072a474723c */ /* 0x000fee0000001824 */
[----:B------:R-:W-:Y:S01]  /*7f50*/  MOV R37, R185 ;  /* 0x000000b900257202 */ /* 0x000fe20000000f00 */
[----:B------:R-:W-:Y:S01]  /*7f60*/  IMAD.MOV.U32 R38, RZ, RZ, R192 ;  /* 0x000000ffff267224 */ /* 0x000fe200078e00c0 */
[----:B------:R-:W-:Y:S01]  /*7f70*/  MOV R192, R134 ;  /* 0x0000008600c07202 */ /* 0x000fe20000000f00 */
[----:B------:R-:W-:-:S02]  /*7f80*/  IMAD.MOV.U32 R185, RZ, RZ, R132 ;  /* 0x000000ffffb97224 */ /* 0x000fc400078e0084 */
[----:B------:R-:W-:Y:S01]  /*7f90*/  HMMA.16816.F32 R132, R164, R130, R28 ;  /* 0x00000082a484723c */ /* 0x000fe2000000181c */
[----:B------:R-:W-:Y:S02]  /*7fa0*/  IMAD.MOV.U32 R39, RZ, RZ, R7 ;  /* 0x000000ffff277224 */ /* 0x000fe400078e0007 */
[----:B-1----:R-:W-:Y:S02]  /*7fb0*/  FFMA.FTZ R4, R176, c[0x0][0x2d0], -R0 ;  /* 0x0000b400b0047a23 */ /* 0x002fe40000010800 */
[----:B------:R-:W-:Y:S02]  /*7fc0*/  IMAD.MOV.U32 R176, RZ, RZ, R150 ;  /* 0x000000ffffb07224 */ /* 0x000fe400078e0096 */
[----:B------:R1:W4:Y:S01]  /*7fd0*/  MUFU.EX2 R40, R4 ;  /* 0x0000000400287308 */ /* 0x0003220000000800 */
[----:B------:R-:W-:Y:S01]  /*7fe0*/  IMAD.MOV.U32 R31, RZ, RZ, R5 ;  /* 0x000000ffff1f7224 */ /* 0x000fe200078e0005 */
[----:B--2---:R-:W-:Y:S01]  /*7ff0*/  F2FP.PACK_AB R5, R69, R68 ;  /* 0x000000444505723e */ /* 0x004fe200000000ff */
[----:B------:R-:W-:-:S02]  /*8000*/  IMAD.MOV.U32 R36, RZ, RZ, R151 ;  /* 0x000000ffff247224 */ /* 0x000fc400078e0097 */
[----:B------:R-:W-:Y:S01]  /*8010*/  IMAD.MOV.U32 R30, RZ, RZ, R152 ;  /* 0x000000ffff1e7224 */ /* 0x000fe200078e0098 */
[C---:B------:R-:W-:Y:S08]  /*8020*/  HMMA.16816.F32 R148, R164.reuse, R78, R20 ;  /* 0x0000004ea494723c */ /* 0x040ff00000001814 */
[----:B---3--:R-:W-:Y:S01]  /*8030*/  HMMA.16816.F32 R152, R164, R96, R16 ;  /* 0x00000060a498723c */ /* 0x008fe20000001810 */
[----:B-1----:R-:W-:-:S02]  /*8040*/  F2FP.PACK_AB R4, R171, R75 ;  /* 0x0000004bab04723e */ /* 0x002fc400000000ff */
[----:B----4-:R-:W-:-:S05]  /*8050*/  F2FP.PACK_AB R7, R40, R41 ;  /* 0x000000292807723e */ /* 0x010fca00000000ff */
[----:B------:R-:W-:Y:S08]  /*8060*/  HMMA.16816.F32 R164, R164, R98, R12 ;  /* 0x00000062a4a4723c */ /* 0x000ff0000000180c */
[C---:B------:R-:W-:Y:S07]  /*8070*/  HMMA.16816.F32 R12, R4.reuse, R54, R44 ;  /* 0x00000036040c723c */ /* 0x040fee000000182c */
[----:B------:R-:W-:Y:S01]  /*8080*/  IMAD.MOV.U32 R46, RZ, RZ, R8 ;  /* 0x000000ffff2e7224 */ /* 0x000fe200078e0008 */
[----:B------:R-:W-:Y:S01]  /*8090*/  MOV R44, R30 ;  /* 0x0000001e002c7202 */ /* 0x000fe20000000f00 */
[----:B------:R-:W-:Y:S01]  /*80a0*/  FFMA.FTZ R8, R188, c[0x0][0x2d0], -R2 ;  /* 0x0000b400bc087a23 */ /* 0x000fe20000010802 */
[----:B------:R-:W-:Y:S01]  /*80b0*/  HMMA.16816.F32 R124, R4, R48, R124 ;  /* 0x00000030047c723c */ /* 0x000fe2000000187c */
[----:B------:R-:W-:Y:S01]  /*80c0*/  MOV R47, R39 ;  /* 0x00000027002f7202 */ /* 0x000fe20000000f00 */
[----:B------:R-:W-:Y:S01]  /*80d0*/  IMAD.MOV.U32 R54, RZ, RZ, R31 ;  /* 0x000000ffff367224 */ /* 0x000fe200078e001f */
[----:B------:R1:W-:Y:S01]  /*80e0*/  MUFU.EX2 R30, R8 ;  /* 0x00000008001e7308 */ /* 0x0003e20000000800 */
[----:B------:R-:W-:-:S02]  /*80f0*/  IMAD.MOV.U32 R45, RZ, RZ, R9 ;  /* 0x000000ffff2d7224 */ /* 0x000fc400078e0009 */
[----:B------:R-:W-:Y:S01]  /*8100*/  IMAD.MOV.U32 R55, RZ, RZ, R34 ;  /* 0x000000ffff377224 */ /* 0x000fe200078e0022 */
[----:B------:R-:W-:Y:S01]  /*8110*/  MOV R48, R33 ;  /* 0x0000002100307202 */ /* 0x000fe20000000f00 */
[----:B------:R-:W-:Y:S01]  /*8120*/  IMAD.MOV.U32 R49, RZ, RZ, R32 ;  /* 0x000000ffff317224 */ /* 0x000fe200078e0020 */
[C---:B------:R-:W-:Y:S07]  /*8130*/  HMMA.16816.F32 R16, R4.reuse, R50, R64 ;  /* 0x000000320410723c */ /* 0x040fee0000001840 */
[----:B------:R-:W-:Y:S01]  /*8140*/  IMAD.MOV.U32 R67, RZ, RZ, R35 ;  /* 0x000000ffff437224 */ /* 0x000fe200078e0023 */
[----:B------:R-:W-:Y:S01]  /*8150*/  HMMA.16816.F32 R108, R4, R52, R108 ;  /* 0x00000034046c723c */ /* 0x000fe2000000186c */
[----:B------:R-:W-:Y:S01]  /*8160*/  IMAD.MOV.U32 R66, RZ, RZ, R38 ;  /* 0x000000ffff427224 */ /* 0x000fe200078e0026 */
[----:B------:R-:W-:Y:S01]  /*8170*/  MOV R65, R10 ;  /* 0x0000000a00417202 */ /* 0x000fe20000000f00 */
[----:B-1----:R-:W-:Y:S01]  /*8180*/  FFMA.FTZ R8, R189, c[0x0][0x2d0], -R2 ;  /* 0x0000b400bd087a23 */ /* 0x002fe20000010802 */
[----:B------:R-:W-:Y:S01]  /*8190*/  MOV R50, R161 ;  /* 0x000000a100327202 */ /* 0x000fe20000000f00 */
[----:B------:R-:W-:-:S02]  /*81a0*/  IMAD.MOV.U32 R64, RZ, RZ, R11 ;  /* 0x000000ffff407224 */ /* 0x000fc400078e000b */
[----:B------:R1:W-:Y:S01]  /*81b0*/  MUFU.EX2 R32, R8 ;  /* 0x0000000800207308 */ /* 0x0003e20000000800 */
[----:B------:R-:W-:Y:S01]  /*81c0*/  MOV R53, R36 ;  /* 0x0000002400357202 */ /* 0x000fe20000000f00 */
[----:B------:R-:W-:Y:S01]  /*81d0*/  IMAD.MOV.U32 R52, RZ, RZ, R37 ;  /* 0x000000ffff347224 */ /* 0x000fe200078e0025 */
[----:B------:R-:W-:Y:S01]  /*81e0*/  HMMA.16816.F32 R140, R4, R144, R140 ;  /* 0x00000090048c723c */ /* 0x000fe2000000188c */
[----:B------:R-:W-:-:S07]  /*81f0*/  IMAD.MOV.U32 R51, RZ, RZ, R162 ;  /* 0x000000ffff337224 */ /* 0x000fce00078e00a2 */
[----:B------:R-:W-:Y:S01]  /*8200*/  HMMA.16816.F32 R144, R4, R146, R88 ;  /* 0x000000920490723c */ /* 0x000fe20000001858 */
[----:B-1----:R-:W-:-:S07]  /*8210*/  FFMA.FTZ R8, R193, c[0x0][0x2d0], -R2 ;  /* 0x0000b400c1087a23 */ /* 0x002fce0000010802 */
[----:B------:R-:W-:Y:S01]  /*8220*/  HMMA.16816.F32 R20, R4, R56, R84 ;  /* 0x000000380414723c */ /* 0x000fe20000001854 */
[----:B------:R1:W-:Y:S02]  /*8230*/  MUFU.EX2 R35, R8 ;  /* 0x0000000800237308 */ /* 0x0003e40000000800 */
[----:B-1----:R-:W-:-:S06]  /*8240*/  FFMA.FTZ R8, R194, c[0x0][0x2d0], -R2 ;  /* 0x0000b400c2087a23 */ /* 0x002fcc0000010802 */
[----:B------:R1:W-:Y:S02]  /*8250*/  MUFU.EX2 R36, R8 ;  /* 0x0000000800247308 */ /* 0x0003e40000000800 */
[----:B-1----:R-:W-:-:S06]  /*8260*/  FFMA.FTZ R8, R195, c[0x0][0x2d0], -R2 ;  /* 0x0000b400c3087a23 */ /* 0x002fcc0000010802 */
[----:B------:R1:W-:Y:S02]  /*8270*/  MUFU.EX2 R37, R8 ;  /* 0x0000000800257308 */ /* 0x0003e40000000800 */
[----:B-1----:R-:W-:-:S06]  /*8280*/  FFMA.FTZ R8, R196, c[0x0][0x2d0], -R2 ;  /* 0x0000b400c4087a23 */ /* 0x002fcc0000010802 */
[----:B------:R1:W2:Y:S02]  /*8290*/  MUFU.EX2 R39, R8 ;  /* 0x0000000800277308 */ /* 0x0002a40000000800 */
[----:B-1----:R-:W-:-:S06]  /*82a0*/  FFMA.FTZ R8, R183, c[0x0][0x2d0], -R0 ;  /* 0x0000b400b7087a23 */ /* 0x002fcc0000010800 */
[----:B------:R1:W-:Y:S02]  /*82b0*/  MUFU.EX2 R29, R8 ;  /* 0x00000008001d7308 */ /* 0x0003e40000000800 */
[----:B-1----:R-:W-:-:S06]  /*82c0*/  FFMA.FTZ R8, R182, c[0x0][0x2d0], -R0 ;  /* 0x0000b400b6087a23 */ /* 0x002fcc0000010800 */
[----:B------:R1:W3:Y:S02]  /*82d0*/  MUFU.EX2 R31, R8 ;  /* 0x00000008001f7308 */ /* 0x0002e40000000800 */
[----:B-1----:R-:W-:-:S06]  /*82e0*/  FFMA.FTZ R8, R181, c[0x0][0x2d0], -R0 ;  /* 0x0000b400b5087a23 */ /* 0x002fcc0000010800 */
[----:B------:R1:W-:Y:S02]  /*82f0*/  MUFU.EX2 R33, R8 ;  /* 0x0000000800217308 */ /* 0x0003e40000000800 */
[----:B-1----:R-:W-:Y:S01]  /*8300*/  FFMA.FTZ R8, R160, c[0x0][0x2d0], -R0 ;  /* 0x0000b400a0087a23 */ /* 0x002fe20000010800 */
[----:B------:R-:W-:Y:S01]  /*8310*/  UIMAD.WIDE.U32 UR22, UR19, UR4, URZ ;  /* 0x00000004131672a5 */ /* 0x000fe2000f8e003f */
[----:B------:R-:W-:-:S04]  /*8320*/  PLOP3.LUT P0, PT, PT, PT, UP1, 0x40, 0x0 ;  /* 0x000000000000781c */ /* 0x000fc80003f0e818 */
[----:B------:R1:W4:Y:S01]  /*8330*/  MUFU.EX2 R28, R8 ;  /* 0x00000008001c7308 */ /* 0x0003220000000800 */
[----:B--2---:R-:W-:Y:S01]  /*8340*/  F2FP.PACK_AB R160, R39, R37 ;  /* 0x0000002527a0723e */ /* 0x004fe200000000ff */
[--C-:B-1----:R-:W-:Y:S02]  /*8350*/  FFMA.FTZ R8, R200, c[0x0][0x2d0], -R2.reuse ;  /* 0x0000b400c8087a23 */ /* 0x102fe40000010802 */
[----:B------:R-:W-:-:S04]  /*8360*/  FFMA.FTZ R2, R197, c[0x0][0x2d0], -R2 ;  /* 0x0000b400c5027a23 */ /* 0x000fc80000010802 */
[----:B------:R1:W-:Y:S08]  /*8370*/  MUFU.EX2 R38, R8 ;  /* 0x0000000800267308 */ /* 0x0003f00000000800 */
[----:B------:R2:W2:Y:S01]  /*8380*/  MUFU.EX2 R34, R2 ;  /* 0x0000000200227308 */ /* 0x0004a20000000800 */
[----:B-1----:R-:W-:Y:S07]  /*8390*/  HMMA.16816.F32 R8, R4, R58, R156 ;  /* 0x0000003a0408723c */ /* 0x002fee000000189c */
[----:B------:R-:W-:Y:S01]  /*83a0*/  F2FP.PACK_AB R4, R32, R30 ;  /* 0x0000001e2004723e */ /* 0x000fe200000000ff */
[----:B--2---:R-:W-:Y:S01]  /*83b0*/  FFMA.FTZ R2, R163, c[0x0][0x2d0], -R0 ;  /* 0x0000b400a3027a23 */ /* 0x004fe20000010800 */
[----:B------:R-:W-:-:S02]  /*83c0*/  F2FP.PACK_AB R6, R36, R35 ;  /* 0x000000232406723e */ /* 0x000fc400000000ff */
[----:B---3--:R-:W-:Y:S01]  /*83d0*/  F2FP.PACK_AB R5, R31, R29 ;  /* 0x0000001d1f05723e */ /* 0x008fe200000000ff */
[----:B------:R1:W-:Y:S01]  /*83e0*/  MUFU.EX2 R27, R2 ;  /* 0x00000002001b7308 */ /* 0x0003e20000000800 */
[----:B----4-:R-:W-:Y:S01]  /*83f0*/  F2FP.PACK_AB R7, R28, R33 ;  /* 0x000000211c07723e */ /* 0x010fe200000000ff */
[----:B------:R-:W-:Y:S01]  /*8400*/  @UP2 USHF.R.U32.HI UR19, URZ, UR5, UR23 ;  /* 0x000000053f132299 */ /* 0x000fe20008011617 */
[----:B------:R-:W-:-:S05]  /*8410*/  F2FP.PACK_AB R162, R34, R38 ;  /* 0x0000002622a2723e */ /* 0x000fca00000000ff */
[----:B------:R-:W-:Y:S01]  /*8420*/  HMMA.16816.F32 R108, R4, R60, R108 ;  /* 0x0000003c046c723c */ /* 0x000fe2000000186c */
[----:B-1----:R-:W-:-:S07]  /*8430*/  FFMA.FTZ R2, R168, c[0x0][0x2d0], -R0 ;  /* 0x0000b400a8027a23 */ /* 0x002fce0000010800 */
[C---:B------:R-:W-:Y:S01]  /*8440*/  HMMA.16816.F32 R12, R4.reuse, R62, R12 ;  /* 0x0000003e040c723c */ /* 0x040fe2000000180c */
[----:B------:R1:W2:Y:S07]  /*8450*/  MUFU.EX2 R26, R2 ;  /* 0x00000002001a7308 */ /* 0x0002ae0000000800 */
[C---:B------:R-:W-:Y:S08]  /*8460*/  HMMA.16816.F32 R124, R4.reuse, R80, R124 ;  /* 0x00000050047c723c */ /* 0x040ff0000000187c */
[----:B------:R-:W-:Y:S01]  /*8470*/  HMMA.16816.F32 R16, R4, R82, R16 ;  /* 0x000000520410723c */ /* 0x000fe20000001810 */
[--C-:B-1----:R-:W-:Y:S01]  /*8480*/  FFMA.FTZ R2, R169, c[0x0][0x2d0], -R0.reuse ;  /* 0x0000b400a9027a23 */ /* 0x102fe20000010800 */
[----:B--2---:R-:W-:Y:S01]  /*8490*/  F2FP.PACK_AB R161, R26, R27 ;  /* 0x0000001b1aa1723e */ /* 0x004fe200000000ff */
[----:B------:R-:W-:-:S02]  /*84a0*/  FFMA.FTZ R0, R170, c[0x0][0x2d0], -R0 ;  /* 0x0000b400aa007a23 */ /* 0x000fc40000010800 */
[----:B------:R1:W-:Y:S03]  /*84b0*/  MUFU.EX2 R25, R2 ;  /* 0x0000000200197308 */ /* 0x0003e60000000800 */
[C---:B------:R-:W-:Y:S05]  /*84c0*/  HMMA.16816.F32 R140, R4.reuse, R92, R140 ;  /* 0x0000005c048c723c */ /* 0x040fea000000188c */
[----:B------:R2:W3:Y:S03]  /*84d0*/  MUFU.EX2 R24, R0 ;  /* 0x0000000000187308 */ /* 0x0004e60000000800 */
[----:B------:R-:W-:Y:S01]  /*84e0*/  HMMA.16816.F32 R144, R4, R94, R144 ;  /* 0x0000005e0490723c */ /* 0x000fe20000001890 */
[----:B-1----:R-:W-:-:S07]  /*84f0*/  FADD.FTZ R2, R51, R50 ;  /* 0x0000003233027221 */ /* 0x002fce0000010000 */
[C---:B------:R-:W-:Y:S01]  /*8500*/  HMMA.16816.F32 R20, R4.reuse, R100, R20 ;  /* 0x000000640414723c */ /* 0x040fe20000001814 */
[----:B------:R-:W-:Y:S01]  /*8510*/  IMAD.MOV.U32 R51, RZ, RZ, R64 ;  /* 0x000000ffff337224 */ /* 0x000fe200078e0040 */
[----:B------:R-:W-:Y:S01]  /*8520*/  MOV R64, R66 ;  /* 0x0000004200407202 */ /* 0x000fe20000000f00 */
[----:B------:R-:W-:Y:S02]  /*8530*/  IMAD.MOV.U32 R50, RZ, RZ, R65 ;  /* 0x000000ffff327224 */ /* 0x000fe400078e0041 */
[----:B------:R-:W-:Y:S01]  /*8540*/  IMAD.MOV.U32 R65, RZ, RZ, R67 ;  /* 0x000000ffff417224 */ /* 0x000fe200078e0043 */
[----:B------:R-:W-:Y:S01]  /*8550*/  MOV R67, R49 ;  /* 0x0000003100437202 */ /* 0x000fe20000000f00 */
[----:B--2---:R-:W-:Y:S01]  /*8560*/  FADD.FTZ R0, R51, R50 ;  /* 0x0000003233007221 */ /* 0x004fe20000010000 */
[----:B------:R-:W-:Y:S01]  /*8570*/  HMMA.16816.F32 R8, R4, R102, R8 ;  /* 0x000000660408723c */ /* 0x000fe20000001808 */
[----:B------:R-:W-:Y:S01]  /*8580*/  IMAD.MOV.U32 R66, RZ, RZ, R48 ;  /* 0x000000ffff427224 */ /* 0x000fe200078e0030 */
[----:B---3--:R-:W-:Y:S01]  /*8590*/  F2FP.PACK_AB R163, R24, R25 ;  /* 0x0000001918a3723e */ /* 0x008fe200000000ff */
[----:B------:R-:W-:Y:S01]  /*85a0*/  IMAD.MOV.U32 R48, RZ, RZ, R54 ;  /* 0x000000ffff307224 */ /* 0x000fe200078e0036 */
[----:B------:R-:W-:Y:S01]  /*85b0*/  MOV R54, R217 ;  /* 0x000000d900367202 */ /* 0x000fe20000000f00 */
[----:B------:R-:W-:Y:S01]  /*85c0*/  FADD.FTZ R2, R213, R2 ;  /* 0x00000002d5027221 */ /* 0x000fe20000010000 */
[----:B------:R1:W5:Y:S01]  /*85d0*/  LDL.LU R217, [R1+0x4c] ;  /* 0x00004c0001d97983 */ /* 0x0003620000300800 */
[----:B------:R-:W-:-:S02]  /*85e0*/  FADD.FTZ R4, R214, R215 ;  /* 0x000000d7d6047221 */ /* 0x000fc40000010000 */
[----:B------:R-:W-:Y:S01]  /*85f0*/  FADD.FTZ R0, R208, R0 ;  /* 0x00000000d0007221 */ /* 0x000fe20000010000 */
[----:B------:R-:W-:Y:S01]  /*8600*/  UIADD3 UR4, UR18, UR19, URZ ;  /* 0x0000001312047290 */ /* 0x000fe2000fffe03f */
[----:B------:R-:W-:Y:S01]  /*8610*/  FADD.FTZ R4, R64, R4 ;  /* 0x0000000440047221 */ /* 0x000fe20000010000 */
[----:B------:R-:W-:Y:S01]  /*8620*/  HMMA.16816.F32 R108, R160, R112, R108 ;  /* 0x00000070a06c723c */ /* 0x000fe2000000186c */
[----:B------:R-:W-:Y:S02]  /*8630*/  IMAD.MOV.U32 R49, RZ, RZ, R44 ;  /* 0x000000ffff317224 */ /* 0x000fe400078e002c */
[----:B------:R-:W-:Y:S02]  /*8640*/  FADD.FTZ R2, R65, R2 ;  /* 0x0000000241027221 */ /* 0x000fe40000010000 */
[----:B------:R-:W-:Y:S02]  /*8650*/  IMAD.MOV.U32 R44, RZ, RZ, R216 ;  /* 0x000000ffff2c7224 */ /* 0x000fe400078e00d8 */
[----:B------:R-:W-:Y:S01]  /*8660*/  FADD.FTZ R0, R66, R0 ;  /* 0x0000000042007221 */ /* 0x000fe20000010000 */
[----:B------:R1:W5:Y:S01]  /*8670*/  LDL.LU R216, [R1+0x48] ;  /* 0x0000480001d87983 */ /* 0x0003620000300800 */
[----:B------:R-:W-:-:S02]  /*8680*/  FADD.FTZ R4, R67, R4 ;  /* 0x0000000443047221 */ /* 0x000fc40000010000 */
[----:B------:R-:W-:Y:S01]  /*8690*/  FADD.FTZ R7, R55, R54 ;  /* 0x0000003637077221 */ /* 0x000fe20000010000 */
[----:B------:R1:W5:Y:S01]  /*86a0*/  LDL.LU R215, [R1+0x44] ;  /* 0x0000440001d77983 */ /* 0x0003620000300800 */
[----:B------:R-:W-:Y:S01]  /*86b0*/  FADD.FTZ R2, R48, R2 ;  /* 0x0000000230027221 */ /* 0x000fe20000010000 */
[C---:B------:R-:W-:Y:S01]  /*86c0*/  HMMA.16816.F32 R124, R160.reuse, R128, R124 ;  /* 0x00000080a07c723c */ /* 0x040fe2000000187c */
[----:B------:R-:W-:Y:S01]  /*86d0*/  FADD.FTZ R0, R49, R0 ;  /* 0x0000000031007221 */ /* 0x000fe20000010000 */
[----:B------:R1:W5:Y:S01]  /*86e0*/  LDL.LU R214, [R1+0x40] ;  /* 0x0000400001d67983 */ /* 0x0003620000300800 */
[----:B------:R-:W-:Y:S02]  /*86f0*/  FADD.FTZ R4, R44, R4 ;  /* 0x000000042c047221 */ /* 0x000fe40000010000 */
[----:B------:R-:W-:Y:S01]  /*8700*/  FADD.FTZ R7, R46, R7 ;  /* 0x000000072e077221 */ /* 0x000fe20000010000 */
[----:B------:R1:W5:Y:S01]  /*8710*/  LDL.LU R213, [R1+0x3c] ;  /* 0x00003c0001d57983 */ /* 0x0003620000300800 */
[----:B------:R-:W-:Y:S01]  /*8720*/  FADD.FTZ R2, R45, R2 ;  /* 0x000000022d027221 */ /* 0x000fe20000010000 */
[----:B------:R-:W-:Y:S01]  /*8730*/  ULDC UR18, c[0x0][0x328] ;  /* 0x0000ca0000127ab9 */ /* 0x000fe20000000800 */
[----:B------:R-:W-:Y:S01]  /*8740*/  FADD.FTZ R0, R47, R0 ;  /* 0x000000002f007221 */ /* 0x000fe20000010000 */
[----:B------:R1:W5:Y:S01]  /*8750*/  LDL.LU R208, [R1+0x38] ;  /* 0x0000380001d07983 */ /* 0x0003620000300800 */
[----:B------:R-:W-:Y:S01]  /*8760*/  FADD.FTZ R6, R252, R4 ;  /* 0x00000004fc067221 */ /* 0x000fe20000010000 */
[----:B------:R-:W-:Y:S01]  /*8770*/  HMMA.16816.F32 R112, R160, R114, R12 ;  /* 0x00000072a070723c */ /* 0x000fe2000000180c */
        /* <DEDUP_REMOVED lines=74> */
[----:B------:R-:W-:Y:S01]  /*8c20*/  FADD.FTZ R0, R24, R0 ;  /* 0x0000000018007221 */ /* 0x000fe20000010000 */
[----:B------:R1:W-:Y:S04]  /*8c30*/  STL [R1+0x14], R5 ;  /* 0x0000140501007387 */ /* 0x0003e80000100800 */
[----:B------:R1:W-:Y:S04]  /*8c40*/  STL [R1+0x18], R4 ;  /* 0x0000180401007387 */ /* 0x0003e80000100800 */
[----:B------:R1:W-:Y:S04]  /*8c50*/  STL [R1+0x1c], R2 ;  /* 0x00001c0201007387 */ /* 0x0003e80000100800 */
[----:B------:R1:W-:Y:S01]  /*8c60*/  STL [R1+0x20], R0 ;  /* 0x0000200001007387 */ /* 0x0003e20000100800 */
[----:B------:R-:W-:Y:S01]  /*8c70*/  HMMA.16816.F32 R128, R160, R130, R16 ;  /* 0x00000082a080723c */ /* 0x000fe20000001810 */
[----:B------:R-:W-:Y:S01]  /*8c80*/  UIADD3 UR18, UR4, UR18, URZ ;  /* 0x0000001204127290 */ /* 0x000fe2000fffe03f */
[----:B------:R-:W-:-:S06]  /*8c90*/  IADD3 R227, R229, -0x2, RZ ;  /* 0xfffffffee5e37810 */ /* 0x000fcc0007ffe0ff */
[C---:B------:R-:W-:Y:S08]  /*8ca0*/  HMMA.16816.F32 R140, R160.reuse, R76, R140 ;  /* 0x0000004ca08c723c */ /* 0x040ff0000000188c */
[C---:B------:R-:W-:Y:S08]  /*8cb0*/  HMMA.16816.F32 R144, R160.reuse, R78, R144 ;  /* 0x0000004ea090723c */ /* 0x040ff00000001890 */
[C---:B------:R-:W-:Y:S08]  /*8cc0*/  HMMA.16816.F32 R156, R160.reuse, R96, R20 ;  /* 0x00000060a09c723c */ /* 0x040ff00000001814 */
[----:B------:R-:W-:Y:S01]  /*8cd0*/  HMMA.16816.F32 R160, R160, R98, R8 ;  /* 0x00000062a0a0723c */ /* 0x000fe20000001808 */
[----:B------:R-:W-:Y:S07]  /*8ce0*/  @P0 BRA `(.L_x_516) ;  /* 0x0000016000000947 */ /* 0x000fee0003800000 */
[----:B-1----:R-:W-:Y:S01]  /*8cf0*/  ISETP.LT.AND P0, PT, RZ, UR4, PT ;  /* 0x00000004ff007c0c */ /* 0x002fe2000bf01270 */
[----:B------:R-:W-:-:S12]  /*8d00*/  UIADD3 UR19, UR4, -0x1, URZ ;  /* 0xffffffff04137890 */ /* 0x000fd8000fffe03f */
[----:B------:R-:W-:Y:S05]  /*8d10*/  @P0 BRA `(.L_x_517) ;  /* 0x0000009000000947 */ /* 0x000fea0003800000 */
[----:B------:R-:W-:Y:S02]  /*8d20*/  UMOV UR19, 0x1 ;  /* 0x0000000100137882 */ /* 0x000fe40000000000 */
[----:B------:R-:W-:Y:S02]  /*8d30*/  ULDC UR5, c[0x0][0x32c] ;  /* 0x0000cb0000057ab9 */ /* 0x000fe40000000800 */
[----:B------:R-:W-:Y:S02]  /*8d40*/  UISETP.NE.AND UP0, UPT, UR19, UR5, UPT ;  /* 0x000000051300728c */ /* 0x000fe4000bf05270 */
[----:B------:R-:W-:-:S03]  /*8d50*/  UIADD3 UR19, -UR4, URZ, URZ ;  /* 0x0000003f04137290 */ /* 0x000fc6000fffe13f */
[----:B------:R-:W-:Y:S02]  /*8d60*/  ULDC.64 UR4, c[0x0][0x330] ;  /* 0x0000cc0000047ab9 */ /* 0x000fe40000000a00 */
[----:B------:R-:W-:-:S04]  /*8d70*/  UIMAD.WIDE.U32 UR22, UR19, UR4, URZ ;  /* 0x00000004131672a5 */ /* 0x000fc8000f8e003f */
[----:B------:R-:W-:-:S04]  /*8d80*/  @UP0 USHF.R.U32.HI UR19, URZ, UR5, UR23 ;  /* 0x000000053f130299 */ /* 0x000fc80008011617 */
[----:B------:R-:W-:Y:S01]  /*8d90*/  ULOP3.LUT UR19, URZ, UR19, URZ, 0x33, !UPT ;  /* 0x000000133f137292 */ /* 0x000fe2000f8e333f */
[----:B------:R-:W-:Y:S05]  /*8da0*/  BRA `(.L_x_518) ;  /* 0x0000006000007947 */ /* 0x000fea0003800000 */
.L_x_517:
[----:B------:R-:W-:Y:S02]  /*8db0*/  UMOV UR5, 0x1 ;  /* 0x0000000100057882 */ /* 0x000fe40000000000 */
[----:B------:R-:W-:Y:S02]  /*8dc0*/  ULDC UR4, c[0x0][0x32c] ;  /* 0x0000cb0000047ab9 */ /* 0x000fe40000000800 */
[----:B------:R-:W-:-:S03]  /*8dd0*/  UISETP.NE.AND UP0, UPT, UR5, UR4, UPT ;  /* 0x000000040500728c */ /* 0x000fc6000bf05270 */
[----:B------:R-:W-:Y:S02]  /*8de0*/  ULDC.64 UR4, c[0x0][0x330] ;  /* 0x0000cc0000047ab9 */ /* 0x000fe40000000a00 */
[----:B------:R-:W-:-:S06]  /*8df0*/  UIMAD.WIDE.U32 UR22, UR19, UR4, URZ ;  /* 0x00000004131672a5 */ /* 0x000fcc000f8e003f */
[----:B------:R-:W-:Y:S02]  /*8e00*/  @UP0 USHF.R.U32.HI UR19, URZ, UR5, UR23 ;  /* 0x000000053f130299 */ /* 0x000fe40008011617 */
.L_x_518:
[----:B------:R-:W-:Y:S02]  /*8e10*/  ULDC UR4, c[0x0][0x32c] ;  /* 0x0000cb0000047ab9 */ /* 0x000fe40000000800 */
[----:B------:R-:W-:-:S04]  /*8e20*/  UIMAD UR4, UR19, UR4, UR4 ;  /* 0x00000004130472a4 */ /* 0x000fc8000f8e0204 */
[----:B------:R-:W-:-:S04]  /*8e30*/  UISETP.LT.AND UP0, UPT, UR18, UR4, UPT ;  /* 0x000000041200728c */ /* 0x000fc8000bf01270 */
[----:B------:R-:W-:-:S03]  /*8e40*/  USEL UR18, UR18, UR4, UP0 ;  /* 0x0000000412127287 */ /* 0x000fc60008000000 */
.L_x_516:
[----:B-1----:R-:W2:Y:S01]  /*8e50*/  LDL R0, [R1+0x28] ;  /* 0x0000280001007983 */ /* 0x002ea20000100800 */
[----:B------:R-:W-:-:S04]  /*8e60*/  UIMAD.WIDE UR18, UR18, 0x2aaaaaab, URZ ;  /* 0x2aaaaaab121278a5 */ /* 0x000fc8000f8e023f */
[----:B------:R-:W-:-:S04]  /*8e70*/  USHF.R.U32.HI UR5, URZ, 0x1f, UR19 ;  /* 0x0000001f3f057899 */ /* 0x000fc80008011613 */
[----:B------:R-:W-:Y:S01]  /*8e80*/  ULEA.HI.SX32 UR5, UR19, UR5, 0x1c ;  /* 0x0000000513057291 */ /* 0x000fe2000f8fe23f */
[----:B--2---:R-:W1:Y:S03]  /*8e90*/  R2UR UR4, R0 ;  /* 0x00000000000473c2 */ /* 0x004e6600000e0000 */
[----:B-1----:R-:W-:-:S04]  /*8ea0*/  UISETP.LT.AND UP0, UPT, UR4, UR5, UPT ;  /* 0x000000050400728c */ /* 0x002fc8000bf01270 */
[----:B------:R-:W-:-:S06]  /*8eb0*/  USEL UR4, UR4, UR5, !UP0 ;  /* 0x0000000504047287 */ /* 0x000fcc000c000000 */
[----:B------:R-:W-:-:S13]  /*8ec0*/  ISETP.GE.AND P0, PT, R227, UR4, PT ;  /* 0x00000004e3007c0c */ /* 0x000fda000bf06270 */
[----:B------:R-:W-:Y:S05]  /*8ed0*/  @!P0 BRA `(.L_x_519) ;  /* 0x00006af000008947 */ /* 0x000fea0003800000 */
[----:B------:R-:W-:Y:S01]  /*8ee0*/  IMAD.MOV.U32 R101, RZ, RZ, R71 ;  /* 0x000000ffff657224 */ /* 0x000fe200078e0047 */
[----:B------:R-:W-:Y:S01]  /*8ef0*/  MOV R103, R3 ;  /* 0x0000000300677202 */ /* 0x000fe20000000f00 */
[----:B------:R-:W-:Y:S01]  /*8f00*/  IMAD.MOV.U32 R100, RZ, RZ, R72 ;  /* 0x000000ffff647224 */ /* 0x000fe200078e0048 */
[----:B------:R-:W-:Y:S02]  /*8f10*/  MOV R102, R70 ;  /* 0x0000004600667202 */ /* 0x000fe40000000f00 */
.L_x_538:
[----:B------:R-:W2:Y:S01]  /*8f20*/  LDL R230, [R1+0x28] ;  /* 0x0000280001e67983 */ /* 0x000ea20000100800 */
[----:B------:R-:W-:Y:S04]  /*8f30*/  DEPBAR.LE SB0, 0x0 ;  /* 0x000080000000791a */ /* 0x000fe80000000000 */
[----:B------:R-:W-:Y:S06]  /*8f40*/  BAR.SYNC.DEFER_BLOCKING 0x0 ;  /* 0x0000000000007b1d */ /* 0x000fec0000010000 */
[----:B-1---5:R1:W3:Y:S04]  /*8f50*/  LDSM.16.M88.4 R96, [R215+0x6100] ;  /* 0x00610000d760783b */ /* 0x0222e80000000200 */
[----:B------:R1:W4:Y:S04]  /*8f60*/  LDSM.16.M88.4 R92, [R215+0x8100] ;  /* 0x00810000d75c783b */ /* 0x0003280000000200 */
[----:B------:R1:W1:Y:S04]  /*8f70*/  LDSM.16.M88.4 R16, [R208+0x3100] ;  /* 0x00310000d010783b */ /* 0x0002680000000200 */
[----:B------:R1:W1:Y:S04]  /*8f80*/  LDSM.16.M88.4 R32, [R208+0x3900] ;  /* 0x00390000d020783b */ /* 0x0002680000000200 */
[----:B------:R1:W1:Y:S04]  /*8f90*/  LDSM.16.M88.4 R48, [R208+0x4100] ;  /* 0x00410000d030783b */ /* 0x0002680000000200 */
[----:B------:R1:W1:Y:S04]  /*8fa0*/  LDSM.16.M88.4 R64, [R208+0x4900] ;  /* 0x00490000d040783b */ /* 0x0002680000000200 */
[----:B------:R1:W1:Y:S04]  /*8fb0*/  LDSM.16.M88.4 R80, [R208+0x5100] ;  /* 0x00510000d050783b */ /* 0x0002680000000200 */
[----:B------:R1:W1:Y:S04]  /*8fc0*/  LDSM.16.M88.4 R168, [R208+0x5900] ;  /* 0x00590000d0a8783b */ /* 0x0002680000000200 */
[----:B------:R1:W1:Y:S04]  /*8fd0*/  LDSM.16.M88.4 R172, [R218+0x6100] ;  /* 0x00610000daac783b */ /* 0x0002680000000200 */
[----:B------:R1:W1:Y:S04]  /*8fe0*/  LDSM.16.M88.4 R180, [R218+0x8100] ;  /* 0x00810000dab4783b */ /* 0x0002680000000200 */
[----:B------:R1:W1:Y:S04]  /*8ff0*/  LDSM.16.M88.4 R176, [R219] ;  /* 0x00000000dbb0783b */ /* 0x0002680000000200 */
[----:B------:R1:W1:Y:S04]  /*9000*/  LDSM.16.M88.4 R184, [R224] ;  /* 0x00000000e0b8783b */ /* 0x0002680000000200 */
[----:B------:R1:W1:Y:S04]  /*9010*/  LDSM.16.M88.4 R188, [R223] ;  /* 0x00000000dfbc783b */ /* 0x0002680000000200 */
[----:B------:R1:W1:Y:S04]  /*9020*/  LDSM.16.M88.4 R192, [R222] ;  /* 0x00000000dec0783b */ /* 0x0002680000000200 */
[----:B------:R1:W1:Y:S04]  /*9030*/  LDSM.16.M88.4 R196, [R221] ;  /* 0x00000000ddc4783b */ /* 0x0002680000000200 */
[----:B------:R1:W1:Y:S01]  /*9040*/  LDSM.16.M88.4 R200, [R220] ;  /* 0x00000000dcc8783b */ /* 0x0002620000000200 */
[----:B--2---:R-:W-:Y:S11]  /*9050*/  ISETP.GT.AND P0, PT, R230, R227, PT ;  /* 0x000000e3e600720c */ /* 0x004ff60003f04270 */
[----:B------:R-:W-:Y:S02]  /*9060*/  @!UPT UIADD3 URZ, URZ, URZ, URZ ;  /* 0x0000003f3f3ff290 */ /* 0x000fe4000fffe03f */
[----:B------:R-:W-:-:S05]  /*9070*/  @P0 BRA `(.L_x_520) ;  /* 0x000002c000000947 */ /* 0x000fca0003800000 */
[----:B-1-34-:R-:W2:Y:S01]  /*9080*/  LDL R15, [R1+0xc] ;  /* 0x00000c00010f7983 */ /* 0x01aea20000100800 */
[----:B------:R-:W-:Y:S01]  /*9090*/  SHF.R.S32.HI R0, RZ, 0x1f, R233 ;  /* 0x0000001fff007819 */ /* 0x000fe200000114e9 */
[C---:B------:R-:W-:Y:S01]  /*90a0*/  IMAD.WIDE.U32 R2, R233.reuse, c[0x0][0x208], RZ ;  /* 0x00008200e9027a25 */ /* 0x040fe200078e00ff */
[----:B------:R-:W-:Y:S03]  /*90b0*/  SHF.R.S32.HI R4, RZ, 0x1f, R228 ;  /* 0x0000001fff047819 */ /* 0x000fe600000114e4 */
[----:B------:R-:W-:Y:S02]  /*90c0*/  IMAD R0, R0, c[0x0][0x208], RZ ;  /* 0x0000820000007a24 */ /* 0x000fe400078e02ff */
[----:B------:R-:W-:Y:S02]  /*90d0*/  IMAD R4, R4, c[0x0][0x218], RZ ;  /* 0x0000860004047a24 */ /* 0x000fe400078e02ff */
[----:B------:R-:W-:Y:S02]  /*90e0*/  IMAD R0, R233, c[0x0][0x20c], R0 ;  /* 0x00008300e9007a24 */ /* 0x000fe400078e0200 */
[C---:B------:R-:W-:Y:S02]  /*90f0*/  IMAD R4, R228.reuse, c[0x0][0x21c], R4 ;  /* 0x00008700e4047a24 */ /* 0x040fe400078e0204 */
[----:B------:R-:W-:Y:S04]  /*9100*/  IMAD.IADD R3, R3, 0x1, R0 ;  /* 0x0000000103037824 */ /* 0x000fe800078e0200 */
[----:B------:R-:W-:Y:S05]  /*9110*/  IMAD.WIDE.U32 R2, R228, c[0x0][0x218], R2 ;  /* 0x00008600e4027a25 */ /* 0x000fea00078e0002 */
[----:B------:R-:W-:Y:S04]  /*9120*/  IADD3 R0, P0, R2, UR20, RZ ;  /* 0x0000001402007c10 */ /* 0x000fe8000ff1e0ff */
[----:B------:R-:W-:Y:S02]  /*9130*/  IADD3.X R3, R3, UR12, R4, P0, !PT ;  /* 0x0000000c03037c10 */ /* 0x000fe400087fe404 */
[C---:B------:R-:W-:Y:S04]  /*9140*/  LEA R2, P0, R0.reuse, c[0x0][0x1f8], 0x1 ;  /* 0x00007e0000027a11 */ /* 0x040fe800078008ff */
[----:B------:R-:W-:Y:S01]  /*9150*/  LEA.HI.X R0, R0, c[0x0][0x1fc], R3, 0x1, P0 ;  /* 0x00007f0000007a11 */ /* 0x000fe200000f0c03 */
[----:B------:R-:W1:Y:S04]  /*9160*/  SHFL.IDX PT, R4, R2, RZ, 0x181f ;  /* 0x00181fff02047589 */ /* 0x000e6800000e0000 */
[----:B------:R-:W-:Y:S04]  /*9170*/  SHFL.IDX PT, R3, R0, RZ, 0x181f ;  /* 0x00181fff00037589 */ /* 0x000fe800000e0000 */
[----:B------:R-:W-:Y:S04]  /*9180*/  SHFL.IDX PT, R10, R2, 0x1, 0x181f ;  /* 0x00381f00020a7f89 */ /* 0x000fe800000e0000 */
[----:B------:R-:W3:Y:S04]  /*9190*/  SHFL.IDX PT, R8, R2, 0x2, 0x181f ;  /* 0x00581f0002087f89 */ /* 0x000ee800000e0000 */
[----:B------:R-:W-:Y:S04]  /*91a0*/  SHFL.IDX PT, R7, R0, 0x1, 0x181f ;  /* 0x00381f0000077f89 */ /* 0x000fe800000e0000 */
[----:B------:R-:W4:Y:S04]  /*91b0*/  SHFL.IDX PT, R6, R2, 0x3, 0x181f ;  /* 0x00781f0002067f89 */ /* 0x000f2800000e0000 */
[----:B------:R-:W-:Y:S04]  /*91c0*/  SHFL.IDX PT, R9, R2, 0x4, 0x181f ;  /* 0x00981f0002097f89 */ /* 0x000fe800000e0000 */
[----:B------:R-:W-:Y:S04]  /*91d0*/  SHFL.IDX PT, R14, R0, 0x2, 0x181f ;  /* 0x00581f00000e7f89 */ /* 0x000fe800000e0000 */
[----:B------:R-:W5:Y:S04]  /*91e0*/  SHFL.IDX PT, R13, R0, 0x3, 0x181f ;  /* 0x00781f00000d7f89 */ /* 0x000f6800000e0000 */
[----:B------:R-:W5:Y:S04]  /*91f0*/  SHFL.IDX PT, R2, R2, 0x5, 0x181f ;  /* 0x00b81f0002027f89 */ /* 0x000f6800000e0000 */
[----:B------:R-:W-:Y:S04]  /*9200*/  SHFL.IDX PT, R12, R0, 0x4, 0x181f ;  /* 0x00981f00000c7f89 */ /* 0x000fe800000e0000 */
[----:B------:R-:W5:Y:S01]  /*9210*/  SHFL.IDX PT, R0, R0, 0x5, 0x181f ;  /* 0x00b81f0000007f89 */ /* 0x000f6200000e0000 */
[-C--:B-1----:R-:W-:Y:S02]  /*9220*/  IADD3 R4, P0, R4, R226.reuse, RZ ;  /* 0x000000e204047210 */ /* 0x082fe40007f1e0ff */
[-C--:B---3--:R-:W-:Y:S02]  /*9230*/  IADD3 R8, P5, R8, R226.reuse, RZ ;  /* 0x000000e208087210 */ /* 0x088fe40007fbe0ff */
[-C--:B----4-:R-:W-:Y:S01]  /*9240*/  IADD3 R6, P2, R6, R226.reuse, RZ ;  /* 0x000000e206067210 */ /* 0x090fe20007f5e0ff */
[--C-:B------:R-:W-:Y:S01]  /*9250*/  IMAD.X R5, R3, 0x1, R225.reuse, P0 ;  /* 0x0000000103057824 */ /* 0x100fe200000e06e1 */
[-C--:B------:R-:W-:Y:S05]  /*9260*/  IADD3 R10, P0, R10, R226.reuse, RZ ;  /* 0x000000e20a0a7210 */ /* 0x080fea0007f1e0ff */
[--C-:B------:R-:W-:Y:S02]  /*9270*/  IMAD.X R11, R7, 0x1, R225.reuse, P0 ;  /* 0x00000001070b7824 */ /* 0x100fe400000e06e1 */
[--C-:B-----5:R-:W-:Y:S01]  /*9280*/  IMAD.X R7, R13, 0x1, R225.reuse, P2 ;  /* 0x000000010d077824 */ /* 0x120fe200010e06e1 */
[-C--:B------:R-:W-:Y:S04]  /*9290*/  IADD3 R2, P0, R2, R226.reuse, RZ ;  /* 0x000000e202027210 */ /* 0x080fe80007f1e0ff */
[-C--:B------:R-:W-:Y:S01]  /*92a0*/  IADD3.X R3, R0, R225.reuse, RZ, P0, !PT ;  /* 0x000000e100037210 */ /* 0x080fe200007fe4ff */
[----:B--2---:R1:W-:Y:S04]  /*92b0*/  LDGSTS.E.BYPASS.LTC128B.128 [R15], [R4.64], !P4 ;  /* 0x00000000040f7fae */ /* 0x0043e8000e101d50 */
[----:B------:R2:W-:Y:S01]  /*92c0*/  LDGSTS.E.BYPASS.LTC128B.128 [R15+0x800], [R10.64], !P4 ;  /* 0x008000000a0f7fae */ /* 0x0005e2000e101d50 */
[----:B-1----:R-:W-:Y:S02]  /*92d0*/  IADD3 R4, P1, R9, R226, RZ ;  /* 0x000000e209047210 */ /* 0x002fe40007f3e0ff */
[----:B------:R-:W-:Y:S03]  /*92e0*/  IADD3.X R9, R14, R225, RZ, P5, !PT ;  /* 0x000000e10e097210 */ /* 0x000fe60002ffe4ff */
[----:B------:R-:W-:Y:S02]  /*92f0*/  IMAD.X R5, R12, 0x1, R225, P1 ;  /* 0x000000010c057824 */ /* 0x000fe400008e06e1 */
[----:B------:R2:W-:Y:S04]  /*9300*/  LDGSTS.E.BYPASS.LTC128B.128 [R15+0x1000], [R8.64], !P4 ;  /* 0x01000000080f7fae */ /* 0x0005e8000e101d50 */
[----:B------:R2:W-:Y:S04]  /*9310*/  LDGSTS.E.BYPASS.LTC128B.128 [R15+0x1800], [R6.64], !P4 ;  /* 0x01800000060f7fae */ /* 0x0005e8000e101d50 */
[----:B------:R2:W-:Y:S04]  /*9320*/  LDGSTS.E.BYPASS.LTC128B.128 [R15+0x2000], [R4.64], !P4 ;  /* 0x02000000040f7fae */ /* 0x0005e8000e101d50 */
[----:B------:R2:W-:Y:S02]  /*9330*/  LDGSTS.E.BYPASS.LTC128B.128 [R15+0x2800], [R2.64], !P4 ;  /* 0x02800000020f7fae */ /* 0x0005e4000e101d50 */
.L_x_520:
[----:B-1-34-:R-:W-:Y:S01]  /*9340*/  LDSM.16.M88.4 R204, [R214+0x5900] ;  /* 0x00590000d6cc783b */ /* 0x01afe20000000200 */
[-C--:B--2---:R-:W-:Y:S03]  /*9350*/  HMMA.16816.F32 R4, R96, R16.reuse, RZ ;  /* 0x000000106004723c */ /* 0x084fe600000018ff */
[----:B------:R-:W-:Y:S04]  /*9360*/  ISETP.GT.AND P0, PT, R227, R230, PT ;  /* 0x000000e6e300720c */ /* 0x000fe80003f04270 */
[----:B------:R-:W0:Y:S01]  /*9370*/  LDGDEPBAR ;  /* 0x00000000000079af */ /* 0x000e220000000000 */
        /* <DEDUP_REMOVED lines=22> */
[----:B------:R-:W-:Y:S01]  /*94e0*/  HMMA.16816.F32 R96, R96, R170, RZ ;  /* 0x000000aa6060723c */ /* 0x000fe200000018ff */
[----:B------:R-:W-:Y:S07]  /*94f0*/  LDSM.16.M88.4 R168, [R216+0x6100] ;  /* 0x00610000d8a8783b */ /* 0x000fee0000000200 */
[-C--:B------:R-:W-:Y:S08]  /*9500*/  HMMA.16816.F32 R4, R172, R176.reuse, R4 ;  /* 0x000000b0ac04723c */ /* 0x080ff00000001804 */
[C---:B------:R-:W-:Y:S08]  /*9510*/  HMMA.16816.F32 R8, R180.reuse, R176, R8 ;  /* 0x000000b0b408723c */ /* 0x040ff00000001808 */
[-C--:B------:R-:W-:Y:S08]  /*9520*/  HMMA.16816.F32 R12, R180, R178.reuse, R12 ;  /* 0x000000b2b40c723c */ /* 0x080ff0000000180c */
        /* <DEDUP_REMOVED lines=24> */
[-C--:B------:R-:W-:Y:S01]  /*96b0*/  HMMA.16816.F32 R92, R180, R202.reuse, R92 ;  /* 0x000000cab45c723c */ /* 0x080fe2000000185c */
[----:B------:R-:W3:Y:S07]  /*96c0*/  LDSM.16.M88.4 R180, [R214+0x5100] ;  /* 0x00510000d6b4783b */ /* 0x000eee0000000200 */
[----:B------:R-:W-:Y:S01]  /*96d0*/  HMMA.16816.F32 R96, R172, R202, R96 ;  /* 0x000000caac60723c */ /* 0x000fe20000001860 */
[----:B------:R-:W-:Y:S08]  /*96e0*/  LDSM.16.M88.4 R172, [R217+0x6100] ;  /* 0x00610000d9ac783b */ /* 0x000ff00000000200 */
[----:B------:R-:W4:Y:S01]  /*96f0*/  LDSM.16.M88.4 R200, [R213] ;  /* 0x00000000d5c8783b */ /* 0x000f220000000200 */
[-C--:B-1----:R-:W-:Y:S08]  /*9700*/  HMMA.16816.F32 R4, R168, R176.reuse, R4 ;  /* 0x000000b0a804723c */ /* 0x082ff00000001804 */
[C---:B--2---:R-:W-:Y:S08]  /*9710*/  HMMA.16816.F32 R8, R184.reuse, R176, R8 ;  /* 0x000000b0b808723c */ /* 0x044ff00000001808 */
[-C--:B------:R-:W-:Y:S08]  /*9720*/  HMMA.16816.F32 R12, R184, R178.reuse, R12 ;  /* 0x000000b2b80c723c */ /* 0x080ff0000000180c */
[C---:B------:R-:W-:Y:S01]  /*9730*/  HMMA.16816.F32 R16, R168.reuse, R178, R16 ;  /* 0x000000b2a810723c */ /* 0x040fe20000001810 */
[----:B------:R-:W1:Y:S07]  /*9740*/  LDSM.16.M88.4 R176, [R217+0x8100] ;  /* 0x00810000d9b0783b */ /* 0x000e6e0000000200 */
[-C--:B---3--:R-:W-:Y:S08]  /*9750*/  HMMA.16816.F32 R20, R168, R188.reuse, R20 ;  /* 0x000000bca814723c */ /* 0x088ff00000001814 */
[C---:B------:R-:W-:Y:S08]  /*9760*/  HMMA.16816.F32 R24, R184.reuse, R188, R24 ;  /* 0x000000bcb818723c */ /* 0x040ff00000001818 */
[-C--:B------:R-:W-:Y:S08]  /*9770*/  HMMA.16816.F32 R28, R184, R190.reuse, R28 ;  /* 0x000000beb81c723c */ /* 0x080ff0000000181c */
[C---:B------:R-:W-:Y:S08]  /*9780*/  HMMA.16816.F32 R32, R168.reuse, R190, R32 ;  /* 0x000000bea820723c */ /* 0x040ff00000001820 */
        /* <DEDUP_REMOVED lines=16> */
[-C--:B------:R-:W-:Y:S08]  /*9890*/  HMMA.16816.F32 R4, R172, R200.reuse, R4 ;  /* 0x000000c8ac04723c */ /* 0x080ff00000001804 */
[C---:B-1----:R-:W-:Y:S08]  /*98a0*/  HMMA.16816.F32 R8, R176.reuse, R200, R8 ;  /* 0x000000c8b008723c */ /* 0x042ff00000001808 */
        /* <DEDUP_REMOVED lines=25> */
[----:B------:R-:W2:Y:S10]  /*9a40*/  MUFU.TANH R2, R10 ;  /* 0x0000000a00027308 */ /* 0x000eb40000002400 */
[----:B------:R3:W4:Y:S10]  /*9a50*/  MUFU.TANH R0, R11 ;  /* 0x0000000b00007308 */ /* 0x0007340000002400 */
[----:B------:R4:W4:Y:S01]  /*9a60*/  MUFU.TANH R229, R12 ;  /* 0x0000000c00e57308 */ /* 0x0009220000002400 */
[----:B--2---:R-:W-:Y:S09]  /*9a70*/  STL [R1+0x4], R2 ;  /* 0x0000040201007387 */ /* 0x004ff20000100800 */
[----:B------:R2:W2:Y:S01]  /*9a80*/  MUFU.TANH R207, R13 ;  /* 0x0000000d00cf7308 */ /* 0x0004a20000002400 */
[----:B---3--:R-:W3:Y:S01]  /*9a90*/  LDSM.16.M88.4 R8, [R213+0x1000] ;  /* 0x00100000d508783b */ /* 0x008ee20000000200 */
[-C--:B-1----:R-:W-:Y:S08]  /*9aa0*/  HMMA.16816.F32 R20, R172, R4.reuse, R20 ;  /* 0x00000004ac14723c */ /* 0x082ff00000001814 */
[----:B------:R1:W1:Y:S01]  /*9ab0*/  MUFU.TANH R251, R14 ;  /* 0x0000000e00fb7308 */ /* 0x0002620000002400 */
[----:B----4-:R-:W-:Y:S01]  /*9ac0*/  STL [R1], R0 ;  /* 0x0000000001007387 */ /* 0x010fe20000100800 */
[C---:B------:R-:W-:Y:S08]  /*9ad0*/  HMMA.16816.F32 R24, R176.reuse, R4, R24 ;  /* 0x00000004b018723c */ /* 0x040ff00000001818 */
[----:B------:R4:W1:Y:S01]  /*9ae0*/  MUFU.TANH R249, R15 ;  /* 0x0000000f00f97308 */ /* 0x0008620000002400 */
[-C--:B------:R-:W-:Y:S08]  /*9af0*/  HMMA.16816.F32 R28, R176, R6.reuse, R28 ;  /* 0x00000006b01c723c */ /* 0x080ff0000000181c */
[C---:B------:R-:W-:Y:S01]  /*9b00*/  HMMA.16816.F32 R32, R172.reuse, R6, R32 ;  /* 0x00000006ac20723c */ /* 0x040fe20000001820 */
[----:B------:R-:W1:Y:S01]  /*9b10*/  MUFU.TANH R16, R16 ;  /* 0x0000001000107308 */ /* 0x000e620000002400 */
[----:B------:R-:W5:Y:S02]  /*9b20*/  LDSM.16.M88.4 R4, [R213+0x1800] ;  /* 0x00180000d504783b */ /* 0x000f640000000200 */
[----:B------:R-:W-:Y:S02]  /*9b30*/  FMUL.FTZ R20, R20, c[0x0][0x320] ;  /* 0x0000c80014147a20 */ /* 0x000fe40000410000 */
[----:B------:R-:W-:Y:S02]  /*9b40*/  FMUL.FTZ R21, R21, c[0x0][0x320] ;  /* 0x0000c80015157a20 */ /* 0x000fe40000410000 */
[----:B------:R-:W-:Y:S03]  /*9b50*/  FMUL.FTZ R22, R22, c[0x0][0x320] ;  /* 0x0000c80016167a20 */ /* 0x000fe60000410000 */
[----:B------:R-:W1:Y:S01]  /*9b60*/  MUFU.TANH R17, R17 ;  /* 0x0000001100117308 */ /* 0x000e620000002400 */
[----:B------:R-:W-:Y:S02]  /*9b70*/  FMUL.FTZ R23, R23, c[0x0][0x320] ;  /* 0x0000c80017177a20 */ /* 0x000fe40000410000 */
[----:B------:R-:W-:Y:S01]  /*9b80*/  FMUL.FTZ R24, R24, c[0x0][0x320] ;  /* 0x0000c80018187a20 */ /* 0x000fe20000410000 */
[-C--:B---3--:R-:W-:Y:S03]  /*9b90*/  HMMA.16816.F32 R36, R172, R8.reuse, R36 ;  /* 0x00000008ac24723c */ /* 0x088fe60000001824 */
[----:B------:R-:W-:Y:S02]  /*9ba0*/  FMUL.FTZ R30, R30, c[0x0][0x320] ;  /* 0x0000c8001e1e7a20 */ /* 0x000fe40000410000 */
[----:B------:R-:W-:Y:S01]  /*9bb0*/  FMUL.FTZ R25, R25, c[0x0][0x320] ;  /* 0x0000c80019197a20 */ /* 0x000fe20000410000 */
[----:B------:R4:W3:Y:S01]  /*9bc0*/  MUFU.TANH R192, R18 ;  /* 0x0000001200c07308 */ /* 0x0008e20000002400 */
[----:B------:R-:W-:Y:S01]  /*9bd0*/  FMUL.FTZ R26, R26, c[0x0][0x320] ;  /* 0x0000c8001a1a7a20 */ /* 0x000fe20000410000 */
[C---:B------:R-:W-:Y:S04]  /*9be0*/  HMMA.16816.F32 R40, R176.reuse, R8, R40 ;  /* 0x00000008b028723c */ /* 0x040fe80000001828 */
[----:B------:R-:W-:Y:S02]  /*9bf0*/  FMUL.FTZ R33, R33, c[0x0][0x320] ;  /* 0x0000c80021217a20 */ /* 0x000fe40000410000 */
[----:B------:R-:W-:Y:S02]  /*9c00*/  FMUL.FTZ R35, R35, c[0x0][0x320] ;  /* 0x0000c80023237a20 */ /* 0x000fe40000410000 */
[----:B------:R4:W1:Y:S01]  /*9c10*/  MUFU.TANH R189, R19 ;  /* 0x0000001300bd7308 */ /* 0x0008620000002400 */
[-C--:B------:R-:W-:Y:S03]  /*9c20*/  HMMA.16816.F32 R44, R176, R10.reuse, R44 ;  /* 0x0000000ab02c723c */ /* 0x080fe6000000182c */
[----:B------:R-:W-:Y:S02]  /*9c30*/  FMUL.FTZ R27, R27, c[0x0][0x320] ;  /* 0x0000c8001b1b7a20 */ /* 0x000fe40000410000 */
[----:B------:R-:W-:Y:S02]  /*9c40*/  FMUL.FTZ R28, R28, c[0x0][0x320] ;  /* 0x0000c8001c1c7a20 */ /* 0x000fe40000410000 */
[----:B------:R-:W-:Y:S01]  /*9c50*/  FMUL.FTZ R36, R36, c[0x0][0x320] ;  /* 0x0000c80024247a20 */ /* 0x000fe20000410000 */
[C---:B------:R-:W-:Y:S01]  /*9c60*/  HMMA.16816.F32 R48, R172.reuse, R10, R48 ;  /* 0x0000000aac30723c */ /* 0x040fe20000001830 */
[----:B------:R-:W1:Y:S01]  /*9c70*/  MUFU.TANH R20, R20 ;  /* 0x0000001400147308 */ /* 0x000e620000002400 */
[----:B------:R-:W1:Y:S02]  /*9c80*/  LDSM.16.M88.4 R8, [R213+0x2000] ;  /* 0x00200000d508783b */ /* 0x000e640000000200 */
[----:B------:R-:W-:Y:S02]  /*9c90*/  FMUL.FTZ R37, R37, c[0x0][0x320] ;  /* 0x0000c80025257a20 */ /* 0x000fe40000410000 */
[----:B------:R-:W-:Y:S02]  /*9ca0*/  FMUL.FTZ R38, R38, c[0x0][0x320] ;  /* 0x0000c80026267a20 */ /* 0x000fe40000410000 */
[-C--:B-----5:R-:W-:Y:S03]  /*9cb0*/  HMMA.16816.F32 R52, R172, R4.reuse, R52 ;  /* 0x00000004ac34723c */ /* 0x0a0fe60000001834 */
[----:B------:R-:W1:Y:S01]  /*9cc0*/  MUFU.TANH R21, R21 ;  /* 0x0000001500157308 */ /* 0x000e620000002400 */
[----:B------:R-:W-:Y:S02]  /*9cd0*/  FMUL.FTZ R29, R29, c[0x0][0x320] ;  /* 0x0000c8001d1d7a20 */ /* 0x000fe40000410000 */
[----:B------:R-:W-:Y:S02]  /*9ce0*/  FMUL.FTZ R31, R31, c[0x0][0x320] ;  /* 0x0000c8001f1f7a20 */ /* 0x000fe40000410000 */
[C---:B------:R-:W-:Y:S04]  /*9cf0*/  HMMA.16816.F32 R56, R176.reuse, R4, R56 ;  /* 0x00000004b038723c */ /* 0x040fe80000001838 */
[----:B------:R-:W-:Y:S01]  /*9d00*/  FMUL.FTZ R32, R32, c[0x0][0x320] ;  /* 0x0000c80020207a20 */ /* 0x000fe20000410000 */
[----:B------:R4:W2:Y:S01]  /*9d10*/  MUFU.TANH R182, R22 ;  /* 0x0000001600b67308 */ /* 0x0008a20000002400 */
[----:B------:R-:W-:Y:S02]  /*9d20*/  FMUL.FTZ R34, R34, c[0x0][0x320] ;  /* 0x0000c80022227a20 */ /* 0x000fe40000410000 */
[-C--:B------:R-:W-:Y:S04]  /*9d30*/  HMMA.16816.F32 R60, R176, R6.reuse, R60 ;  /* 0x00000006b03c723c */ /* 0x080fe8000000183c */
[----:B------:R-:W-:Y:S02]  /*9d40*/  FMUL.FTZ R48, R48, c[0x0][0x320] ;  /* 0x0000c80030307a20 */ /* 0x000fe40000410000 */
[----:B------:R-:W-:Y:S01]  /*9d50*/  FMUL.FTZ R49, R49, c[0x0][0x320] ;  /* 0x0000c80031317a20 */ /* 0x000fe20000410000 */
[----:B------:R4:W2:Y:S01]  /*9d60*/  MUFU.TANH R171, R23 ;  /* 0x0000001700ab7308 */ /* 0x0008a20000002400 */
[C---:B------:R-:W-:Y:S01]  /*9d70*/  HMMA.16816.F32 R64, R172.reuse, R6, R64 ;  /* 0x00000006ac40723c */ /* 0x040fe20000001840 */
[----:B------:R-:W5:Y:S01]  /*9d80*/  LDSM.16.M88.4 R4, [R213+0x2800] ;  /* 0x00280000d504783b */ /* 0x000f620000000200 */
[----:B------:R-:W-:Y:S04]  /*9d90*/  DEPBAR.LE SB0, 0x0 ;  /* 0x000080000000791a */ /* 0x000fe80000000000 */
[----:B------:R-:W-:Y:S02]  /*9da0*/  FMUL.FTZ R50, R50, c[0x0][0x320] ;  /* 0x0000c80032327a20 */ /* 0x000fe40000410000 */
[----:B------:R-:W-:Y:S01]  /*9db0*/  FMUL.FTZ R51, R51, c[0x0][0x320] ;  /* 0x0000c80033337a20 */ /* 0x000fe20000410000 */
[----:B------:R4:W2:Y:S01]  /*9dc0*/  MUFU.TANH R206, R24 ;  /* 0x0000001800ce7308 */ /* 0x0008a20000002400 */
[----:B------:R-:W-:Y:S01]  /*9dd0*/  BAR.SYNC.DEFER_BLOCKING 0x0 ;  /* 0x0000000000007b1d */ /* 0x000fe20000010000 */
[-C--:B-1----:R-:W-:Y:S05]  /*9de0*/  HMMA.16816.F32 R68, R172, R8.reuse, R68 ;  /* 0x00000008ac44723c */ /* 0x082fea0000001844 */
[----:B------:R-:W-:Y:S02]  /*9df0*/  FMUL.FTZ R52, R52, c[0x0][0x320] ;  /* 0x0000c80034347a20 */ /* 0x000fe40000410000 */
[----:B------:R-:W-:Y:S01]  /*9e00*/  FMUL.FTZ R53, R53, c[0x0][0x320] ;  /* 0x0000c80035357a20 */ /* 0x000fe20000410000 */
[----:B------:R4:W1:Y:S01]  /*9e10*/  MUFU.TANH R204, R25 ;  /* 0x0000001900cc7308 */ /* 0x0008620000002400 */
[C---:B------:R-:W-:Y:S04]  /*9e20*/  HMMA.16816.F32 R72, R176.reuse, R8, R72 ;  /* 0x00000008b048723c */ /* 0x040fe80000001848 */
[----:B------:R-:W-:Y:S02]  /*9e30*/  FMUL.FTZ R54, R54, c[0x0][0x320] ;  /* 0x0000c80036367a20 */ /* 0x000fe40000410000 */
[----:B------:R-:W-:Y:S02]  /*9e40*/  FMUL.FTZ R55, R55, c[0x0][0x320] ;  /* 0x0000c80037377a20 */ /* 0x000fe40000410000 */
[-C--:B------:R-:W-:Y:S01]  /*9e50*/  HMMA.16816.F32 R76, R176, R10.reuse, R76 ;  /* 0x0000000ab04c723c */ /* 0x080fe2000000184c */
[----:B------:R4:W1:Y:S03]  /*9e60*/  MUFU.TANH R239, R26 ;  /* 0x0000001a00ef7308 */ /* 0x0008660000002400 */
[----:B------:R-:W-:Y:S02]  /*9e70*/  FMUL.FTZ R56, R56, c[0x0][0x320] ;  /* 0x0000c80038387a20 */ /* 0x000fe40000410000 */
[----:B------:R-:W-:Y:S02]  /*9e80*/  FMUL.FTZ R59, R59, c[0x0][0x320] ;  /* 0x0000c8003b3b7a20 */ /* 0x000fe40000410000 */
[C---:B------:R-:W-:Y:S03]  /*9e90*/  HMMA.16816.F32 R80, R172.reuse, R10, R80 ;  /* 0x0000000aac50723c */ /* 0x040fe60000001850 */
[----:B------:R4:W1:Y:S01]  /*9ea0*/  MUFU.TANH R237, R27 ;  /* 0x0000001b00ed7308 */ /* 0x0008620000002400 */
[----:B------:R-:W-:Y:S02]  /*9eb0*/  FMUL.FTZ R60, R60, c[0x0][0x320] ;  /* 0x0000c8003c3c7a20 */ /* 0x000fe40000410000 */
[----:B------:R-:W-:Y:S02]  /*9ec0*/  FMUL.FTZ R61, R61, c[0x0][0x320] ;  /* 0x0000c8003d3d7a20 */ /* 0x000fe40000410000 */
[-C--:B-----5:R-:W-:Y:S04]  /*9ed0*/  HMMA.16816.F32 R84, R172, R4.reuse, R84 ;  /* 0x00000004ac54723c */ /* 0x0a0fe80000001854 */
[----:B------:R-:W-:Y:S01]  /*9ee0*/  FMUL.FTZ R63, R63, c[0x0][0x320] ;  /* 0x0000c8003f3f7a20 */ /* 0x000fe20000410000 */
[----:B------:R4:W1:Y:S01]  /*9ef0*/  MUFU.TANH R193, R28 ;  /* 0x0000001c00c17308 */ /* 0x0008620000002400 */
[----:B------:R-:W-:Y:S02]  /*9f00*/  FMUL.FTZ R64, R64, c[0x0][0x320] ;  /* 0x0000c80040407a20 */ /* 0x000fe40000410000 */
[C---:B------:R-:W-:Y:S04]  /*9f10*/  HMMA.16816.F32 R88, R176.reuse, R4, R88 ;  /* 0x00000004b058723c */ /* 0x040fe80000001858 */
[----:B------:R-:W-:Y:S02]  /*9f20*/  FMUL.FTZ R65, R65, c[0x0][0x320] ;  /* 0x0000c80041417a20 */ /* 0x000fe40000410000 */
[----:B------:R-:W-:Y:S01]  /*9f30*/  FMUL.FTZ R66, R66, c[0x0][0x320] ;  /* 0x0000c80042427a20 */ /* 0x000fe20000410000 */
[----:B------:R4:W1:Y:S01]  /*9f40*/  MUFU.TANH R190, R29 ;  /* 0x0000001d00be7308 */ /* 0x0008620000002400 */
[-C--:B------:R-:W-:Y:S04]  /*9f50*/  HMMA.16816.F32 R92, R176, R6.reuse, R92 ;  /* 0x00000006b05c723c */ /* 0x080fe8000000185c */
[----:B------:R-:W-:Y:S02]  /*9f60*/  FMUL.FTZ R67, R67, c[0x0][0x320] ;  /* 0x0000c80043437a20 */ /* 0x000fe40000410000 */
[----:B------:R-:W-:Y:S02]  /*9f70*/  FMUL.FTZ R68, R68, c[0x0][0x320] ;  /* 0x0000c80044447a20 */ /* 0x000fe40000410000 */
[----:B------:R-:W-:Y:S01]  /*9f80*/  HMMA.16816.F32 R96, R172, R6, R96 ;  /* 0x00000006ac60723c */ /* 0x000fe20000001860 */
[----:B------:R4:W1:Y:S03]  /*9f90*/  MUFU.TANH R236, R30 ;  /* 0x0000001e00ec7308 */ /* 0x0008660000002400 */
[----:B------:R-:W-:Y:S02]  /*9fa0*/  FMUL.FTZ R69, R69, c[0x0][0x320] ;  /* 0x0000c80045457a20 */ /* 0x000fe40000410000 */
[----:B------:R-:W-:Y:S02]  /*9fb0*/  FMUL.FTZ R70, R70, c[0x0][0x320] ;  /* 0x0000c80046467a20 */ /* 0x000fe40000410000 */
[----:B------:R-:W-:Y:S03]  /*9fc0*/  FMUL.FTZ R71, R71, c[0x0][0x320] ;  /* 0x0000c80047477a20 */ /* 0x000fe60000410000 */
[----:B------:R4:W1:Y:S01]  /*9fd0*/  MUFU.TANH R235, R31 ;  /* 0x0000001f00eb7308 */ /* 0x0008620000002400 */
[----:B------:R-:W-:Y:S02]  /*9fe0*/  FMUL.FTZ R72, R72, c[0x0][0x320] ;  /* 0x0000c80048487a20 */ /* 0x000fe40000410000 */
[----:B------:R-:W-:Y:S02]  /*9ff0*/  FMUL.FTZ R73, R73, c[0x0][0x320] ;  /* 0x0000c80049497a20 */ /* 0x000fe40000410000 */
[----:B------:R-:W-:Y:S02]  /*a000*/  FMUL.FTZ R74, R74, c[0x0][0x320] ;  /* 0x0000c8004a4a7a20 */ /* 0x000fe40000410000 */
[----:B------:R-:W-:Y:S02]  /*a010*/  FMUL.FTZ R75, R75, c[0x0][0x320] ;  /* 0x0000c8004b4b7a20 */ /* 0x000fe40000410000 */
[----:B------:R-:W-:Y:S01]  /*a020*/  FMUL.FTZ R76, R76, c[0x0][0x320] ;  /* 0x0000c8004c4c7a20 */ /* 0x000fe20000410000 */
[----:B------:R4:W1:Y:S01]  /*a030*/  MUFU.TANH R15, R32 ;  /* 0x00000020000f7308 */ /* 0x0008620000002400 */
        /* <DEDUP_REMOVED lines=94> */
[----:B------:R-:W1:Y:S10]  /*a620*/  MUFU.TANH R92, R92 ;  /* 0x0000005c005c7308 */ /* 0x000e740000002400 */
[----:B------:R-:W1:Y:S10]  /*a630*/  MUFU.TANH R93, R93 ;  /* 0x0000005d005d7308 */ /* 0x000e740000002400 */
[----:B------:R4:W1:Y:S10]  /*a640*/  MUFU.TANH R91, R94 ;  /* 0x0000005e005b7308 */ /* 0x0008740000002400 */
[----:B------:R4:W1:Y:S10]  /*a650*/  MUFU.TANH R79, R95 ;  /* 0x0000005f004f7308 */ /* 0x0008740000002400 */
[----:B------:R-:W1:Y:S10]  /*a660*/  MUFU.TANH R96, R96 ;  /* 0x0000006000607308 */ /* 0x000e740000002400 */
[----:B------:R-:W1:Y:S10]  /*a670*/  MUFU.TANH R97, R97 ;  /* 0x0000006100617308 */ /* 0x000e740000002400 */
[----:B------:R-:W1:Y:S10]  /*a680*/  MUFU.TANH R98, R98 ;  /* 0x0000006200627308 */ /* 0x000e740000002400 */
[----:B------:R-:W1:Y:S01]  /*a690*/  MUFU.TANH R99, R99 ;  /* 0x0000006300637308 */ /* 0x000e620000002400 */
[----:B------:R-:W-:-:S05]  /*a6a0*/  @!P0 BRA `(.L_x_521) ;  /* 0x000003d000008947 */ /* 0x000fca0003800000 */
[----:B--234-:R-:W2:Y:S01]  /*a6b0*/  LDL R2, [R1+0x34] ;  /* 0x0000340001027983 */ /* 0x01cea20000100800 */
[----:B------:R-:W-:Y:S01]  /*a6c0*/  IMAD.MOV.U32 R228, RZ, RZ, RZ ;  /* 0x000000ffffe47224 */ /* 0x000fe200078e00ff */
[----:B------:R-:W-:Y:S02]  /*a6d0*/  PLOP3.LUT P1, PT, PT, PT, UP3, 0x80, 0x0 ;  /* 0x000000000000781c */ /* 0x000fe40003f2f038 */
[----:B------:R-:W3:Y:S01]  /*a6e0*/  LDL R0, [R1+0x10] ;  /* 0x0000100001007983 */ /* 0x000ee20000100800 */
[----:B------:R-:W-:Y:S03]  /*a6f0*/  PLOP3.LUT P0, PT, PT, PT, UP3, 0x80, 0x0 ;  /* 0x000000000000781c */ /* 0x000fe60003f0f038 */
[----:B------:R-:W4:Y:S01]  /*a700*/  LDL R18, [R1+0x8] ;  /* 0x0000080001127983 */ /* 0x000f220000100800 */
[----:B--2---:R-:W-:Y:S05]  /*a710*/  IMAD R2, R227, 0x60, R2 ;  /* 0x00000060e3027824 */ /* 0x004fea00078e0202 */
[----:B---3--:R-:W-:Y:S05]  /*a720*/  IADD3 R2, R2, -0x60, R0 ;  /* 0xffffffa002027810 */ /* 0x008fea0007ffe000 */
        /* <DEDUP_REMOVED lines=8> */
[----:B------:R-:W-:Y:S03]  /*a7b0*/  @!P3 LEA.HI.X R5, R3, c[0x0][0x2a4], R5, 0x2, P0 ;  /* 0x0000a9000305ba11 */ /* 0x000fe600000f1405 */
[C---:B------:R-:W-:Y:S01]  /*a7c0*/  IMAD.WIDE.U32 R2, R233.reuse, c[0x0][0x1e0], RZ ;  /* 0x00007800e9027a25 */ /* 0x040fe200078e00ff */
[----:B------:R-:W-:Y:S01]  /*a7d0*/  SHF.R.S32.HI R0, RZ, 0x1f, R233 ;  /* 0x0000001fff007819 */ /* 0x000fe200000114e9 */
[----:B------:R-:W2:Y:S04]  /*a7e0*/  @!P3 LDG.E R228, [R4.64] ;  /* 0x0000001004e4b981 */ /* 0x000ea8000c1e1900 */
[----:B------:R-:W-:Y:S04]  /*a7f0*/  IMAD R0, R0, c[0x0][0x1e0], RZ ;  /* 0x0000780000007a24 */ /* 0x000fe800078e02ff */
[----:B------:R-:W-:Y:S04]  /*a800*/  IMAD R0, R233, c[0x0][0x1e4], R0 ;  /* 0x00007900e9007a24 */ /* 0x000fe800078e0200 */
[----:B------:R-:W-:Y:S01]  /*a810*/  IMAD.IADD R3, R3, 0x1, R0 ;  /* 0x0000000103037824 */ /* 0x000fe200078e0200 */
[----:B--2---:R-:W-:Y:S03]  /*a820*/  SHF.R.S32.HI R4, RZ, 0x1f, R228 ;  /* 0x0000001fff047819 */ /* 0x004fe600000114e4 */
[----:B------:R-:W-:Y:S04]  /*a830*/  IMAD.WIDE.U32 R2, R228, c[0x0][0x1f0], R2 ;  /* 0x00007c00e4027a25 */ /* 0x000fe800078e0002 */
[----:B------:R-:W-:Y:S01]  /*a840*/  IMAD R4, R4, c[0x0][0x1f0], RZ ;  /* 0x00007c0004047a24 */ /* 0x000fe200078e02ff */
[----:B------:R-:W-:Y:S03]  /*a850*/  IADD3 R0, P0, R2, UR10, RZ ;  /* 0x0000000a02007c10 */ /* 0x000fe6000ff1e0ff */
[----:B------:R-:W-:Y:S05]  /*a860*/  IMAD R4, R228, c[0x0][0x1f4], R4 ;  /* 0x00007d00e4047a24 */ /* 0x000fea00078e0204 */
[----:B------:R-:W-:Y:S02]  /*a870*/  IADD3.X R3, R3, UR6, R4, P0, !PT ;  /* 0x0000000603037c10 */ /* 0x000fe400087fe404 */
[C---:B------:R-:W-:Y:S04]  /*a880*/  LEA R2, P0, R0.reuse, c[0x0][0x1c8], 0x1 ;  /* 0x0000720000027a11 */ /* 0x040fe800078008ff */
[----:B------:R-:W-:Y:S01]  /*a890*/  LEA.HI.X R0, R0, c[0x0][0x1cc], R3, 0x1, P0 ;  /* 0x0000730000007a11 */ /* 0x000fe200000f0c03 */
[----:B------:R-:W2:Y:S04]  /*a8a0*/  SHFL.IDX PT, R4, R2, RZ, 0x181f ;  /* 0x00181fff02047589 */ /* 0x000ea800000e0000 */
[----:B------:R-:W3:Y:S04]  /*a8b0*/  SHFL.IDX PT, R3, R0, RZ, 0x181f ;  /* 0x00181fff00037589 */ /* 0x000ee800000e0000 */
[----:B------:R-:W5:Y:S04]  /*a8c0*/  SHFL.IDX PT, R10, R2, 0x1, 0x181f ;  /* 0x00381f00020a7f89 */ /* 0x000f6800000e0000 */
[----:B------:R-:W1:Y:S04]  /*a8d0*/  SHFL.IDX PT, R8, R2, 0x2, 0x181f ;  /* 0x00581f0002087f89 */ /* 0x000e6800000e0000 */
[----:B------:R-:W1:Y:S04]  /*a8e0*/  SHFL.IDX PT, R7, R0, 0x1, 0x181f ;  /* 0x00381f0000077f89 */ /* 0x000e6800000e0000 */
[----:B------:R-:W1:Y:S04]  /*a8f0*/  SHFL.IDX PT, R6, R2, 0x3, 0x181f ;  /* 0x00781f0002067f89 */ /* 0x000e6800000e0000 */
[----:B------:R-:W-:Y:S01]  /*a900*/  SHFL.IDX PT, R9, R2, 0x4, 0x181f ;  /* 0x00981f0002097f89 */ /* 0x000fe200000e0000 */
[-C--:B--2---:R-:W-:Y:S03]  /*a910*/  IADD3 R4, P0, R4, R226.reuse, RZ ;  /* 0x000000e204047210 */ /* 0x084fe60007f1e0ff */
[----:B------:R-:W-:Y:S02]  /*a920*/  SHFL.IDX PT, R14, R0, 0x2, 0x181f ;  /* 0x00581f00000e7f89 */ /* 0x000fe400000e0000 */
[--C-:B---3--:R-:W-:Y:S02]  /*a930*/  IMAD.X R5, R3, 0x1, R225.reuse, P0 ;  /* 0x0000000103057824 */ /* 0x108fe400000e06e1 */
[----:B------:R-:W2:Y:S01]  /*a940*/  SHFL.IDX PT, R13, R0, 0x3, 0x181f ;  /* 0x00781f00000d7f89 */ /* 0x000ea200000e0000 */
[-C--:B-----5:R-:W-:Y:S03]  /*a950*/  IADD3 R10, P0, R10, R226.reuse, RZ ;  /* 0x000000e20a0a7210 */ /* 0x0a0fe60007f1e0ff */
[----:B----4-:R3:W-:Y:S01]  /*a960*/  LDGSTS.E.BYPASS.LTC128B.128 [R18+0x3100], [R4.64], !P4 ;  /* 0x0310000004127fae */ /* 0x0107e2000e101d50 */
[-C--:B-1----:R-:W-:Y:S03]  /*a970*/  IADD3 R8, P5, R8, R226.reuse, RZ ;  /* 0x000000e208087210 */ /* 0x082fe60007fbe0ff */
[----:B------:R-:W1:Y:S01]  /*a980*/  SHFL.IDX PT, R2, R2, 0x5, 0x181f ;  /* 0x00b81f0002027f89 */ /* 0x000e6200000e0000 */
[--C-:B------:R-:W-:Y:S03]  /*a990*/  IMAD.X R11, R7, 0x1, R225.reuse, P0 ;  /* 0x00000001070b7824 */ /* 0x100fe600000e06e1 */
[----:B------:R-:W4:Y:S01]  /*a9a0*/  SHFL.IDX PT, R12, R0, 0x4, 0x181f ;  /* 0x00981f00000c7f89 */ /* 0x000f2200000e0000 */
[-C--:B------:R-:W-:Y:S03]  /*a9b0*/  IADD3 R6, P2, R6, R226.reuse, RZ ;  /* 0x000000e206067210 */ /* 0x080fe60007f5e0ff */
[----:B------:R-:W5:Y:S04]  /*a9c0*/  SHFL.IDX PT, R0, R0, 0x5, 0x181f ;  /* 0x00b81f0000007f89 */ /* 0x000f6800000e0000 */
[----:B------:R5:W-:Y:S01]  /*a9d0*/  LDGSTS.E.BYPASS.LTC128B.128 [R18+0x3900], [R10.64], !P4 ;  /* 0x039000000a127fae */ /* 0x000be2000e101d50 */
[--C-:B--2---:R-:W-:Y:S01]  /*a9e0*/  IMAD.X R7, R13, 0x1, R225.reuse, P2 ;  /* 0x000000010d077824 */ /* 0x104fe200010e06e1 */
[-C--:B---3--:R-:W-:Y:S01]  /*a9f0*/  IADD3 R4, P1, R9, R226.reuse, RZ ;  /* 0x000000e209047210 */ /* 0x088fe20007f3e0ff */
[--C-:B------:R-:W-:Y:S01]  /*aa00*/  IMAD.X R9, R14, 0x1, R225.reuse, P5 ;  /* 0x000000010e097824 */ /* 0x100fe200028e06e1 */
[----:B-1----:R-:W-:Y:S03]  /*aa10*/  IADD3 R2, P0, R2, R226, RZ ;  /* 0x000000e202027210 */ /* 0x002fe60007f1e0ff */
[--C-:B----4-:R-:W-:Y:S01]  /*aa20*/  IMAD.X R5, R12, 0x1, R225.reuse, P1 ;  /* 0x000000010c057824 */ /* 0x110fe200008e06e1 */
[----:B------:R1:W-:Y:S01]  /*aa30*/  LDGSTS.E.BYPASS.LTC128B.128 [R18+0x4100], [R8.64], !P4 ;  /* 0x0410000008127fae */ /* 0x0003e2000e101d50 */
[----:B-----5:R-:W-:Y:S03]  /*aa40*/  IMAD.X R3, R0, 0x1, R225, P0 ;  /* 0x0000000100037824 */ /* 0x020fe600000e06e1 */
[----:B------:R1:W-:Y:S04]  /*aa50*/  LDGSTS.E.BYPASS.LTC128B.128 [R18+0x4900], [R6.64], !P4 ;  /* 0x0490000006127fae */ /* 0x0003e8000e101d50 */
[----:B------:R1:W-:Y:S04]  /*aa60*/  LDGSTS.E.BYPASS.LTC128B.128 [R18+0x5100], [R4.64], !P4 ;  /* 0x0510000004127fae */ /* 0x0003e8000e101d50 */
[----:B------:R1:W-:Y:S02]  /*aa70*/  LDGSTS.E.BYPASS.LTC128B.128 [R18+0x5900], [R2.64], !P4 ;  /* 0x0590000002127fae */ /* 0x0003e4000e101d50 */
.L_x_521:
[----:B-1234-:R-:W2:Y:S01]  /*aa80*/  LDL R2, [R1+0x2c] ;  /* 0x00002c0001027983 */ /* 0x01eea20000100800 */
[----:B------:R-:W-:Y:S02]  /*aa90*/  PLOP3.LUT P1, PT, PT, PT, UP2, 0x80, 0x0 ;  /* 0x000000000000781c */ /* 0x000fe40003f2f028 */
[----:B------:R-:W-:Y:S01]  /*aaa0*/  PLOP3.LUT P0, PT, PT, PT, UP2, 0x80, 0x0 ;  /* 0x000000000000781c */ /* 0x000fe20003f0f028 */
[----:B------:R-:W3:Y:S04]  /*aab0*/  LDL R58, [R1+0x24] ;  /* 0x00002400013a7983 */ /* 0x000ee80000100800 */
[----:B------:R-:W0:Y:S06]  /*aac0*/  LDGDEPBAR ;  /* 0x00000000000079af */ /* 0x000e2c0000000000 */
[----:B--2---:R-:W-:Y:S04]  /*aad0*/  @P1 IMAD.HI.U32 R0, R2, c[0x0][0x2c8], RZ ;  /* 0x0000b20002001a27 */ /* 0x004fe800078e00ff */
[----:B------:R-:W-:Y:S01]  /*aae0*/  IMAD.MOV.U32 R5, RZ, RZ, R2 ;  /* 0x000000ffff057224 */ /* 0x000fe200078e0002 */
[----:B------:R-:W-:Y:S01]  /*aaf0*/  @P0 SHF.R.U32.HI R5, RZ, c[0x0][0x2cc], R0 ;  /* 0x0000b300ff050a19 */ /* 0x000fe20000011600 */
[----:B------:R-:W-:Y:S01]  /*ab00*/  IMAD R0, R227, -0x60, RZ ;  /* 0xffffffa0e3007824 */ /* 0x000fe200078e02ff */
[----:B------:R-:W-:Y:S01]  /*ab10*/  PLOP3.LUT P0, PT, PT, PT, UP1, 0x40, 0x0 ;  /* 0x000000000000781c */ /* 0x000fe20003f0e818 */
[----:B------:R-:W-:Y:S02]  /*ab20*/  IMAD.MOV.U32 R2, RZ, RZ, c[0x0][0x2ac] ;  /* 0x0000ab00ff027624 */ /* 0x000fe400078e00ff */
[----:B------:R-:W1:Y:S01]  /*ab30*/  SHFL.IDX PT, R4, R5, RZ, 0x1c1f ;  /* 0x001c1fff05047589 */ /* 0x000e6200000e0000 */
[----:B---3--:R-:W-:Y:S05]  /*ab40*/  IADD3 R7, -R58, 0x1, R0 ;  /* 0x000000013a077810 */ /* 0x008fea0007ffe100 */
[----:B------:R-:W-:Y:S05]  /*ab50*/  IMAD R7, R2, c[0x0][0x1d0], R7 ;  /* 0x0000740002077a24 */ /* 0x000fea00078e0207 */
[----:B------:R-:W-:Y:S04]  /*ab60*/  IADD3 R7, R7, -c[0x0][0x168], RZ ;  /* 0x80005a0007077a10 */ /* 0x000fe80007ffe0ff */
[C---:B------:R-:W-:Y:S02]  /*ab70*/  IADD3 R6, R7.reuse, c[0x0][0x328], RZ ;  /* 0x0000ca0007067a10 */ /* 0x040fe40007ffe0ff */
[----:B------:R-:W-:Y:S03]  /*ab80*/  IADD3 R7, R7, UR13, RZ ;  /* 0x0000000d07077c10 */ /* 0x000fe6000fffe0ff */
[--C-:B-1----:R-:W-:Y:S02]  /*ab90*/  IMAD.IADD R3, R6, 0x1, R4.reuse ;  /* 0x0000000106037824 */ /* 0x102fe400078e0204 */
[----:B------:R-:W-:Y:S01]  /*aba0*/  IMAD.IADD R2, R7, 0x1, R4 ;  /* 0x0000000107027824 */ /* 0x000fe200078e0204 */
[----:B------:R-:W-:-:S05]  /*abb0*/  @P0 BRA `(.L_x_522) ;  /* 0x000001a000000947 */ /* 0x000fca0003800000 */
[----:B------:R-:W-:Y:S01]  /*abc0*/  MOV R8, c[0x0][0x2ac] ;  /* 0x0000ab0000087a02 */ /* 0x000fe20000000f00 */
[----:B------:R-:W-:Y:S04]  /*abd0*/  BSSY B0, `(.L_x_523) ;  /* 0x0000013000007945 */ /* 0x000fe80003800000 */
[----:B------:R-:W-:Y:S05]  /*abe0*/  IMAD R4, R8, c[0x0][0x1d0], R4 ;  /* 0x0000740008047a24 */ /* 0x000fea00078e0204 */
[----:B------:R-:W-:Y:S04]  /*abf0*/  IADD3 R4, R4, -c[0x0][0x168], RZ ;  /* 0x80005a0004047a10 */ /* 0x000fe80007ffe0ff */
[----:B------:R-:W-:Y:S11]  /*ac00*/  ISETP.GT.AND P0, PT, R4, -0x1, PT ;  /* 0xffffffff0400780c */ /* 0x000ff60003f04270 */
[----:B------:R-:W-:Y:S02]  /*ac10*/  @!UPT UIADD3 URZ, URZ, URZ, URZ ;  /* 0x0000003f3f3ff290 */ /* 0x000fe4000fffe03f */
[----:B------:R-:W-:-:S05]  /*ac20*/  @P0 BRA `(.L_x_524) ;  /* 0x0000008000000947 */ /* 0x000fca0003800000 */
[----:B------:R-:W-:Y:S01]  /*ac30*/  LOP3.LUT R4, RZ, R4, RZ, 0x33, !PT ;  /* 0x00000004ff047212 */ /* 0x000fe200078e33ff */
[----:B------:R-:W-:Y:S05]  /*ac40*/  IMAD.MOV.U32 R8, RZ, RZ, c[0x0][0x32c] ;  /* 0x0000cb00ff087624 */ /* 0x000fea00078e00ff */
[----:B------:R-:W-:Y:S11]  /*ac50*/  ISETP.NE.AND P0, PT, R8, 0x1, PT ;  /* 0x000000010800780c */ /* 0x000ff60003f05270 */
[----:B------:R-:W-:Y:S02]  /*ac60*/  @!UPT UIADD3 URZ, URZ, URZ, URZ ;  /* 0x0000003f3f3ff290 */ /* 0x000fe4000fffe03f */
[----:B------:R-:W-:Y:S05]  /*ac70*/  @P0 IMAD.HI.U32 R8, R4, c[0x0][0x330], RZ ;  /* 0x0000cc0004080a27 */ /* 0x000fea00078e00ff */
[----:B------:R-:W-:Y:S04]  /*ac80*/  @P0 SHF.R.U32.HI R4, RZ, c[0x0][0x334], R8 ;  /* 0x0000cd00ff040a19 */ /* 0x000fe80000011608 */
[----:B------:R-:W-:Y:S01]  /*ac90*/  LOP3.LUT R4, RZ, R4, RZ, 0x33, !PT ;  /* 0x00000004ff047212 */ /* 0x000fe200078e33ff */
[----:B------:R-:W-:-:S05]  /*aca0*/  BRA `(.L_x_525) ;  /* 0x0000005000007947 */ /* 0x000fca0003800000 */
.L_x_524:
[----:B------:R-:W-:Y:S04]  /*acb0*/  MOV R8, c[0x0][0x32c] ;  /* 0x0000cb0000087a02 */ /* 0x000fe80000000f00 */
[----:B------:R-:W-:Y:S11]  /*acc0*/  ISETP.NE.AND P0, PT, R8, 0x1, PT ;  /* 0x000000010800780c */ /* 0x000ff60003f05270 */
[----:B------:R-:W-:Y:S02]  /*acd0*/  @!UPT UIADD3 URZ, URZ, URZ, URZ ;  /* 0x0000003f3f3ff290 */ /* 0x000fe4000fffe03f */
[----:B------:R-:W-:Y:S05]  /*ace0*/  @P0 IMAD.HI.U32 R8, R4, c[0x0][0x330], RZ ;  /* 0x0000cc0004080a27 */ /* 0x000fea00078e00ff */
[----:B------:R-:W-:Y:S02]  /*acf0*/  @P0 SHF.R.U32.HI R4, RZ, c[0x0][0x334], R8 ;  /* 0x0000cd00ff040a19 */ /* 0x000fe40000011608 */
.L_x_525:
[----:B------:R-:W-:Y:S05]  /*ad00*/  BSYNC B0 ;  /* 0x0000000000007941 */ /* 0x000fea0003800000 */
.L_x_523:
[----:B------:R-:W-:Y:S04]  /*ad10*/  IMAD.IADD R8, R0, 0x1, -R58 ;  /* 0x0000000100087824 */ /* 0x000fe800078e0a3a */
[----:B------:R-:W-:Y:S05]  /*ad20*/  IMAD R4, R4, c[0x0][0x32c], R8 ;  /* 0x0000cb0004047a24 */ /* 0x000fea00078e0208 */
[----:B------:R-:W-:Y:S02]  /*ad30*/  IADD3 R8, R4, c[0x0][0x32c], RZ ;  /* 0x0000cb0004087a10 */ /* 0x000fe40007ffe0ff */
[----:B------:R-:W-:Y:S02]  /*ad40*/  IMNMX R2, R2, R4, !PT ;  /* 0x0000000402027217 */ /* 0x000fe40007800200 */
[----:B------:R-:W-:Y:S02]  /*ad50*/  IMNMX R3, R3, R8, PT ;  /* 0x0000000803037217 */ /* 0x000fe40003800200 */
.L_x_522:
[C---:B------:R-:W-:Y:S01]  /*ad60*/  ISETP.GE.AND P0, PT, R0.reuse, 0x1, PT ;  /* 0x000000010000780c */ /* 0x040fe20003f06270 */
[----:B------:R-:W1:Y:S01]  /*ad70*/  SHFL.IDX PT, R4, R5, 0x1, 0x1c1f ;  /* 0x003c1f0005047f89 */ /* 0x000e6200000e0000 */
[----:B------:R-:W-:Y:S02]  /*ad80*/  ISETP.GE.AND P2, PT, R0, 0x9, PT ;  /* 0x000000090000780c */ /* 0x000fe40003f46270 */
[----:B------:R-:W-:Y:S02]  /*ad90*/  P2R R27, PR, RZ, 0x1 ;  /* 0x00000001ff1b7803 */ /* 0x000fe40000000000 */
[----:B------:R-:W-:Y:S02]  /*ada0*/  ISETP.GT.AND P0, PT, R2, RZ, !P0 ;  /* 0x000000ff0200720c */ /* 0x000fe40004704270 */
[----:B------:R-:W-:Y:S02]  /*adb0*/  ISETP.GE.AND P1, PT, R0, 0x2, PT ;  /* 0x000000020000780c */ /* 0x000fe40003f26270 */
[C---:B------:R-:W-:Y:S02]  /*adc0*/  ISETP.LT.OR P0, PT, R3.reuse, 0x1, P0 ;  /* 0x000000010300780c */ /* 0x040fe40000701670 */
[----:B------:R-:W-:Y:S02]  /*add0*/  P2R R26, PR, RZ, 0x2 ;  /* 0x00000002ff1a7803 */ /* 0x000fe40000000000 */
[----:B------:R-:W-:Y:S02]  /*ade0*/  FSEL R29, R188, -INF , !P0 ;  /* 0xff800000bc1d7808 */ /* 0x000fe40004000000 */
[C---:B------:R-:W-:Y:S02]  /*adf0*/  ISETP.GT.AND P0, PT, R2.reuse, 0x8, !P2 ;  /* 0x000000080200780c */ /* 0x040fe40005704270 */
[----:B------:R-:W-:Y:S02]  /*ae00*/  ISETP.GT.AND P1, PT, R2, 0x1, !P1 ;  /* 0x000000010200780c */ /* 0x000fe40004f24270 */
[----:B------:R-:W-:Y:S02]  /*ae10*/  P2R R25, PR, RZ, 0x4 ;  /* 0x00000004ff197803 */ /* 0x000fe40000000000 */
[C---:B------:R-:W-:Y:S02]  /*ae20*/  ISETP.LT.OR P0, PT, R3.reuse, 0x9, P0 ;  /* 0x000000090300780c */ /* 0x040fe40000701670 */
[----:B------:R-:W-:Y:S02]  /*ae30*/  ISETP.GE.AND P2, PT, R0, 0xa, PT ;  /* 0x0000000a0000780c */ /* 0x000fe40003f46270 */
[----:B------:R-:W-:Y:S02]  /*ae40*/  ISETP.LT.OR P1, PT, R3, 0x2, P1 ;  /* 0x000000020300780c */ /* 0x000fe40000f21670 */
[----:B------:R-:W-:Y:S02]  /*ae50*/  FSEL R32, R16, -INF , !P0 ;  /* 0xff80000010207808 */ /* 0x000fe40004000000 */
[----:B------:R-:W-:Y:S02]  /*ae60*/  ISETP.GT.AND P0, PT, R2, 0x9, !P2 ;  /* 0x000000090200780c */ /* 0x000fe40005704270 */
[----:B------:R-:W-:Y:S02]  /*ae70*/  FSEL R31, R183, -INF , !P1 ;  /* 0xff800000b71f7808 */ /* 0x000fe40004800000 */
[----:B------:R-:W-:Y:S02]  /*ae80*/  ISETP.LT.OR P0, PT, R3, 0xa, P0 ;  /* 0x0000000a0300780c */ /* 0x000fe40000701670 */
[----:B------:R-:W-:Y:S02]  /*ae90*/  ISETP.GE.AND P1, PT, R0, 0x11, PT ;  /* 0x000000110000780c */ /* 0x000fe40003f26270 */
[----:B------:R-:W-:Y:S02]  /*aea0*/  FSEL R34, R17, -INF , !P0 ;  /* 0xff80000011227808 */ /* 0x000fe40004000000 */
[----:B------:R-:W-:Y:S02]  /*aeb0*/  ISETP.GT.AND P0, PT, R2, 0x10, !P1 ;  /* 0x000000100200780c */ /* 0x000fe40004f04270 */
[----:B------:R-:W-:Y:S02]  /*aec0*/  P2R R23, PR, RZ, 0x2 ;  /* 0x00000002ff177803 */ /* 0x000fe40000000000 */
[C---:B------:R-:W-:Y:S02]  /*aed0*/  ISETP.LT.OR P0, PT, R3.reuse, 0x11, P0 ;  /* 0x000000110300780c */ /* 0x040fe40000701670 */
[----:B------:R-:W-:Y:S02]  /*aee0*/  ISETP.GE.AND P1, PT, R0, 0x12, PT ;  /* 0x000000120000780c */ /* 0x000fe40003f26270 */
[----:B------:R-:W-:Y:S02]  /*aef0*/  FSEL R40, R20, -INF , !P0 ;  /* 0xff80000014287808 */ /* 0x000fe40004000000 */
[----:B------:R-:W-:Y:S02]  /*af00*/  ISETP.GT.AND P0, PT, R2, 0x11, !P1 ;  /* 0x000000110200780c */ /* 0x000fe40004f04270 */
[----:B------:R-:W-:Y:S02]  /*af10*/  P2R R22, PR, RZ, 0x2 ;  /* 0x00000002ff167803 */ /* 0x000fe40000000000 */
[----:B------:R-:W-:Y:S02]  /*af20*/  ISETP.LT.OR P0, PT, R3, 0x12, P0 ;  /* 0x000000120300780c */ /* 0x000fe40000701670 */
        /* <DEDUP_REMOVED lines=73> */
[C---:B------:R-:W-:Y:S02]  /*b3c0*/  ISETP.GE.AND P6, PT, R0.reuse, 0x52, PT ;  /* 0x000000520000780c */ /* 0x040fe40003fc6270 */
[C---:B------:R-:W-:Y:S02]  /*b3d0*/  ISETP.LT.OR P0, PT, R3.reuse, 0x51, P0 ;  /* 0x000000510300780c */ /* 0x040fe40000701670 */
[----:B------:R-:W-:Y:S02]  /*b3e0*/  ISETP.GE.AND P5, PT, R0, 0x59, PT ;  /* 0x000000590000780c */ /* 0x000fe40003fa6270 */
[----:B------:R-:W-:Y:S02]  /*b3f0*/  FSEL R238, R84, -INF , !P0 ;  /* 0xff80000054ee7808 */ /* 0x000fe40004000000 */
[C---:B------:R-:W-:Y:S02]  /*b400*/  ISETP.GT.AND P0, PT, R2.reuse, 0x51, !P6 ;  /* 0x000000510200780c */ /* 0x040fe40007704270 */
[----:B------:R-:W-:Y:S02]  /*b410*/  P2R R24, PR, RZ, 0x4 ;  /* 0x00000004ff187803 */ /* 0x000fe40000000000 */
[----:B------:R-:W-:Y:S04]  /*b420*/  ISETP.LT.OR P0, PT, R3, 0x52, P0 ;  /* 0x000000520300780c */ /* 0x000fe80000701670 */
[----:B------:R-:W-:Y:S02]  /*b430*/  FSEL R243, R85, -INF , !P0 ;  /* 0xff80000055f37808 */ /* 0x000fe40004000000 */
[----:B------:R-:W-:Y:S04]  /*b440*/  ISETP.GT.AND P0, PT, R2, 0x58, !P5 ;  /* 0x000000580200780c */ /* 0x000fe80006f04270 */
[----:B------:R-:W-:Y:S04]  /*b450*/  ISETP.LT.OR P0, PT, R3, 0x59, P0 ;  /* 0x000000590300780c */ /* 0x000fe80000701670 */
[----:B------:R-:W-:Y:S02]  /*b460*/  FSEL R250, R96, -INF , !P0 ;  /* 0xff80000060fa7808 */ /* 0x000fe40004000000 */
[----:B------:R-:W-:Y:S04]  /*b470*/  ISETP.GE.AND P0, PT, R0, 0x5a, PT ;  /* 0x0000005a0000780c */ /* 0x000fe80003f06270 */
[----:B------:R-:W-:Y:S01]  /*b480*/  ISETP.GT.AND P2, PT, R2, 0x59, !P0 ;  /* 0x000000590200780c */ /* 0x000fe20004744270 */
[--C-:B-1----:R-:W-:Y:S03]  /*b490*/  IMAD.IADD R2, R7, 0x1, R4.reuse ;  /* 0x0000000107027824 */ /* 0x102fe600078e0204 */
[----:B------:R-:W-:Y:S01]  /*b4a0*/  ISETP.LT.OR P2, PT, R3, 0x5a, P2 ;  /* 0x0000005a0300780c */ /* 0x000fe20001741670 */
[----:B------:R-:W-:Y:S03]  /*b4b0*/  IMAD.IADD R3, R6, 0x1, R4 ;  /* 0x0000000106037824 */ /* 0x000fe600078e0204 */
[----:B------:R-:W-:Y:S02]  /*b4c0*/  FSEL R252, R97, -INF , !P2 ;  /* 0xff80000061fc7808 */ /* 0x000fe40005000000 */
[----:B------:R-:W-:Y:S11]  /*b4d0*/  PLOP3.LUT P2, PT, PT, PT, UP1, 0x40, 0x0 ;  /* 0x000000000000781c */ /* 0x000ff60003f4e818 */
[----:B------:R-:W-:Y:S02]  /*b4e0*/  @!UPT UIADD3 URZ, URZ, URZ, URZ ;  /* 0x0000003f3f3ff290 */ /* 0x000fe4000fffe03f */
        /* <DEDUP_REMOVED lines=9> */
[----:B------:R-:W-:Y:S05]  /*b580*/  IMAD.MOV.U32 R28, RZ, RZ, 0x1 ;  /* 0x00000001ff1c7424 */ /* 0x000fea00078e00ff */
[----:B------:R-:W-:Y:S11]  /*b590*/  ISETP.NE.AND P2, PT, R28, c[0x0][0x32c], PT ;  /* 0x0000cb001c007a0c */ /* 0x000ff60003f45270 */
[----:B------:R-:W-:Y:S02]  /*b5a0*/  @!UPT UIADD3 URZ, URZ, URZ, URZ ;  /* 0x0000003f3f3ff290 */ /* 0x000fe4000fffe03f */
[----:B------:R-:W-:Y:S05]  /*b5b0*/  @P2 IMAD.HI.U32 R28, R4, c[0x0][0x330], RZ ;  /* 0x0000cc00041c2a27 */ /* 0x000fea00078e00ff */
[----:B------:R-:W-:Y:S04]  /*b5c0*/  @P2 SHF.R.U32.HI R4, RZ, c[0x0][0x334], R28 ;  /* 0x0000cd00ff042a19 */ /* 0x000fe8000001161c */
[----:B------:R-:W-:Y:S01]  /*b5d0*/  LOP3.LUT R4, RZ, R4, RZ, 0x33, !PT ;  /* 0x00000004ff047212 */ /* 0x000fe200078e33ff */
[----:B------:R-:W-:-:S05]  /*b5e0*/  BRA `(.L_x_529) ;  /* 0x0000005000007947 */ /* 0x000fca0003800000 */
.L_x_528:
[----:B------:R-:W-:Y:S04]  /*b5f0*/  MOV R28, 0x1 ;  /* 0x00000001001c7802 */ /* 0x000fe80000000f00 */
[----:B------:R-:W-:Y:S11]  /*b600*/  ISETP.NE.AND P2, PT, R28, c[0x0][0x32c], PT ;  /* 0x0000cb001c007a0c */ /* 0x000ff60003f45270 */
[----:B------:R-:W-:Y:S02]  /*b610*/  @!UPT UIADD3 URZ, URZ, URZ, URZ ;  /* 0x0000003f3f3ff290 */ /* 0x000fe4000fffe03f */
[----:B------:R-:W-:Y:S05]  /*b620*/  @P2 IMAD.HI.U32 R28, R4, c[0x0][0x330], RZ ;  /* 0x0000cc00041c2a27 */ /* 0x000fea00078e00ff */
[----:B------:R-:W-:Y:S02]  /*b630*/  @P2 SHF.R.U32.HI R4, RZ, c[0x0][0x334], R28 ;  /* 0x0000cd00ff042a19 */ /* 0x000fe4000001161c */
.L_x_529:
[----:B------:R-:W-:Y:S05]  /*b640*/  BSYNC B0 ;  /* 0x0000000000007941 */ /* 0x000fea0003800000 */
.L_x_527:
[----:B------:R-:W-:Y:S04]  /*b650*/  IMAD.IADD R28, R0, 0x1, -R58 ;  /* 0x00000001001c7824 */ /* 0x000fe800078e0a3a */
[----:B------:R-:W-:Y:S05]  /*b660*/  IMAD R4, R4, c[0x0][0x32c], R28 ;  /* 0x0000cb0004047a24 */ /* 0x000fea00078e021c */
[----:B------:R-:W-:Y:S02]  /*b670*/  IADD3 R28, R4, c[0x0][0x32c], RZ ;  /* 0x0000cb00041c7a10 */ /* 0x000fe40007ffe0ff */
[----:B------:R-:W-:Y:S02]  /*b680*/  IMNMX R2, R2, R4, !PT ;  /* 0x0000000402027217 */ /* 0x000fe40007800200 */
[----:B------:R-:W-:Y:S02]  /*b690*/  IMNMX R3, R3, R28, PT ;  /* 0x0000001c03037217 */ /* 0x000fe40003800200 */
.L_x_526:
[----:B------:R-:W-:Y:S01]  /*b6a0*/  ISETP.NE.AND P2, PT, R26, RZ, PT ;  /* 0x000000ff1a00720c */ /* 0x000fe20003f45270 */
[----:B------:R-:W1:Y:S03]  /*b6b0*/  SHFL.IDX PT, R4, R5, 0x2, 0x1c1f ;  /* 0x005c1f0005047f89 */ /* 0x000e6600000e0000 */
[----:B------:R-:W-:Y:S04]  /*b6c0*/  ISETP.GT.AND P2, PT, R2, 0x1, !P2 ;  /* 0x000000010200780c */ /* 0x000fe80005744270 */
[----:B------:R-:W-:Y:S04]  /*b6d0*/  ISETP.LT.OR P2, PT, R3, 0x2, P2 ;  /* 0x000000020300780c */ /* 0x000fe80001741670 */
[----:B------:R-:W-:Y:S02]  /*b6e0*/  FSEL R33, R200, -INF , !P2 ;  /* 0xff800000c8217808 */ /* 0x000fe40005000000 */
[----:B------:R-:W-:Y:S04]  /*b6f0*/  ISETP.NE.AND P2, PT, R25, RZ, PT ;  /* 0x000000ff1900720c */ /* 0x000fe80003f45270 */
[----:B------:R-:W-:Y:S04]  /*b700*/  ISETP.GT.AND P2, PT, R2, 0x8, !P2 ;  /* 0x000000080200780c */ /* 0x000fe80005744270 */
[C---:B------:R-:W-:Y:S04]  /*b710*/  ISETP.LT.OR P2, PT, R3.reuse, 0x9, P2 ;  /* 0x000000090300780c */ /* 0x040fe80001741670 */
[----:B------:R-:W-:Y:S02]  /*b720*/  FSEL R37, R192, -INF , !P2 ;  /* 0xff800000c0257808 */ /* 0x000fe40005000000 */
[----:B------:R-:W-:Y:S04]  /*b730*/  ISETP.NE.AND P2, PT, R24, RZ, PT ;  /* 0x000000ff1800720c */ /* 0x000fe80003f45270 */
[C---:B------:R-:W-:Y:S04]  /*b740*/  ISETP.GT.AND P2, PT, R2.reuse, 0x9, !P2 ;  /* 0x000000090200780c */ /* 0x040fe80005744270 */
        /* <DEDUP_REMOVED lines=66> */
[----:B------:R-:W-:Y:S04]  /*bb70*/  ISETP.GT.AND P2, PT, R2, 0x50, !P1 ;  /* 0x000000500200780c */ /* 0x000fe80004f44270 */
[C---:B------:R-:W-:Y:S04]  /*bb80*/  ISETP.LT.OR P2, PT, R3.reuse, 0x51, P2 ;  /* 0x000000510300780c */ /* 0x040fe80001741670 */
[----:B------:R-:W-:Y:S02]  /*bb90*/  FSEL R240, R86, -INF , !P2 ;  /* 0xff80000056f07808 */ /* 0x000fe40005000000 */
[C---:B------:R-:W-:Y:S04]  /*bba0*/  ISETP.GT.AND P2, PT, R2.reuse, 0x51, !P6 ;  /* 0x000000510200780c */ /* 0x040fe80007744270 */
[----:B------:R-:W-:Y:S04]  /*bbb0*/  ISETP.LT.OR P2, PT, R3, 0x52, P2 ;  /* 0x000000520300780c */ /* 0x000fe80001741670 */
[----:B------:R-:W-:Y:S02]  /*bbc0*/  FSEL R241, R87, -INF , !P2 ;  /* 0xff80000057f17808 */ /* 0x000fe40005000000 */
[----:B------:R-:W-:Y:S04]  /*bbd0*/  ISETP.GT.AND P2, PT, R2, 0x58, !P5 ;  /* 0x000000580200780c */ /* 0x000fe80006f44270 */
[----:B------:R-:W-:Y:S04]  /*bbe0*/  ISETP.LT.OR P2, PT, R3, 0x59, P2 ;  /* 0x000000590300780c */ /* 0x000fe80001741670 */
[----:B------:R-:W-:Y:S02]  /*bbf0*/  FSEL R247, R98, -INF , !P2 ;  /* 0xff80000062f77808 */ /* 0x000fe40005000000 */
[----:B------:R-:W-:Y:S04]  /*bc00*/  ISETP.NE.AND P2, PT, R27, RZ, PT ;  /* 0x000000ff1b00720c */ /* 0x000fe80003f45270 */
[----:B------:R-:W-:Y:S04]  /*bc10*/  ISETP.GT.AND P2, PT, R2, RZ, !P2 ;  /* 0x000000ff0200720c */ /* 0x000fe80005744270 */
[----:B------:R-:W-:Y:S04]  /*bc20*/  ISETP.LT.OR P2, PT, R3, 0x1, P2 ;  /* 0x000000010300780c */ /* 0x000fe80001741670 */
[----:B------:R-:W-:Y:S02]  /*bc30*/  FSEL R30, R242, -INF , !P2 ;  /* 0xff800000f21e7808 */ /* 0x000fe40005000000 */
        /* <DEDUP_REMOVED lines=23> */
.L_x_532:
[----:B------:R-:W-:Y:S04]  /*bdb0*/  MOV R28, c[0x0][0x32c] ;  /* 0x0000cb00001c7a02 */ /* 0x000fe80000000f00 */
[----:B------:R-:W-:Y:S11]  /*bdc0*/  ISETP.NE.AND P2, PT, R28, 0x1, PT ;  /* 0x000000011c00780c */ /* 0x000ff60003f45270 */
[----:B------:R-:W-:Y:S02]  /*bdd0*/  @!UPT UIADD3 URZ, URZ, URZ, URZ ;  /* 0x0000003f3f3ff290 */ /* 0x000fe4000fffe03f */
[----:B------:R-:W-:Y:S05]  /*bde0*/  @P2 IMAD.HI.U32 R28, R4, c[0x0][0x330], RZ ;  /* 0x0000cc00041c2a27 */ /* 0x000fea00078e00ff */
[----:B------:R-:W-:Y:S02]  /*bdf0*/  @P2 SHF.R.U32.HI R4, RZ, c[0x0][0x334], R28 ;  /* 0x0000cd00ff042a19 */ /* 0x000fe4000001161c */
.L_x_533:
[----:B------:R-:W-:Y:S05]  /*be00*/  BSYNC B0 ;  /* 0x0000000000007941 */ /* 0x000fea0003800000 */
.L_x_531:
[----:B------:R-:W-:Y:S04]  /*be10*/  IMAD.IADD R28, R0, 0x1, -R58 ;  /* 0x00000001001c7824 */ /* 0x000fe800078e0a3a */
[----:B------:R-:W-:Y:S05]  /*be20*/  IMAD R4, R4, c[0x0][0x32c], R28 ;  /* 0x0000cb0004047a24 */ /* 0x000fea00078e021c */
[----:B------:R-:W-:Y:S02]  /*be30*/  IADD3 R28, R4, c[0x0][0x32c], RZ ;  /* 0x0000cb00041c7a10 */ /* 0x000fe40007ffe0ff */
[----:B------:R-:W-:Y:S02]  /*be40*/  IMNMX R2, R2, R4, !PT ;  /* 0x0000000402027217 */ /* 0x000fe40007800200 */
[----:B------:R-:W-:Y:S02]  /*be50*/  IMNMX R3, R3, R28, PT ;  /* 0x0000001c03037217 */ /* 0x000fe40003800200 */
.L_x_530:
[----:B------:R-:W-:Y:S01]  /*be60*/  ISETP.NE.AND P2, PT, R26, RZ, PT ;  /* 0x000000ff1a00720c */ /* 0x000fe20003f45270 */
[----:B------:R-:W1:Y:S03]  /*be70*/  SHFL.IDX PT, R4, R5, 0x3, 0x1c1f ;  /* 0x007c1f0005047f89 */ /* 0x000e6600000e0000 */
[----:B------:R-:W-:Y:S04]  /*be80*/  ISETP.GT.AND P2, PT, R2, 0x1, !P2 ;  /* 0x000000010200780c */ /* 0x000fe80005744270 */
[----:B------:R-:W-:Y:S04]  /*be90*/  ISETP.LT.OR P2, PT, R3, 0x2, P2 ;  /* 0x000000020300780c */ /* 0x000fe80001741670 */
[----:B------:R-:W-:Y:S02]  /*bea0*/  FSEL R35, R244, -INF , !P2 ;  /* 0xff800000f4237808 */ /* 0x000fe40005000000 */
[----:B------:R-:W-:Y:S04]  /*beb0*/  ISETP.NE.AND P2, PT, R25, RZ, PT ;  /* 0x000000ff1900720c */ /* 0x000fe80003f45270 */
[----:B------:R-:W-:Y:S04]  /*bec0*/  ISETP.GT.AND P2, PT, R2, 0x8, !P2 ;  /* 0x000000080200780c */ /* 0x000fe80005744270 */
[----:B------:R-:W-:Y:S04]  /*bed0*/  ISETP.LT.OR P2, PT, R3, 0x9, P2 ;  /* 0x000000090300780c */ /* 0x000fe80001741670 */
        /* <DEDUP_REMOVED lines=105> */
.L_x_536:
[----:B------:R-:W-:Y:S04]  /*c570*/  MOV R5, c[0x0][0x32c] ;  /* 0x0000cb0000057a02 */ /* 0x000fe80000000f00 */
[----:B------:R-:W-:Y:S11]  /*c580*/  ISETP.NE.AND P2, PT, R5, 0x1, PT ;  /* 0x000000010500780c */ /* 0x000ff60003f45270 */
[----:B------:R-:W-:Y:S02]  /*c590*/  @!UPT UIADD3 URZ, URZ, URZ, URZ ;  /* 0x0000003f3f3ff290 */ /* 0x000fe4000fffe03f */
[----:B------:R-:W-:Y:S05]  /*c5a0*/  @P2 IMAD.HI.U32 R5, R4, c[0x0][0x330], RZ ;  /* 0x0000cc0004052a27 */ /* 0x000fea00078e00ff */
[----:B------:R-:W-:Y:S02]  /*c5b0*/  @P2 SHF.R.U32.HI R4, RZ, c[0x0][0x334], R5 ;  /* 0x0000cd00ff042a19 */ /* 0x000fe40000011605 */
.L_x_537:
[----:B------:R-:W-:Y:S05]  /*c5c0*/  BSYNC B0 ;  /* 0x0000000000007941 */ /* 0x000fea0003800000 */
.L_x_535:
[----:B------:R-:W-:Y:S04]  /*c5d0*/  IMAD.IADD R0, R0, 0x1, -R58 ;  /* 0x0000000100007824 */ /* 0x000fe800078e0a3a */
[----:B------:R-:W-:Y:S05]  /*c5e0*/  IMAD R4, R4, c[0x0][0x32c], R0 ;  /* 0x0000cb0004047a24 */ /* 0x000fea00078e0200 */
[----:B------:R-:W-:Y:S02]  /*c5f0*/  IADD3 R0, R4, c[0x0][0x32c], RZ ;  /* 0x0000cb0004007a10 */ /* 0x000fe40007ffe0ff */
[----:B------:R-:W-:Y:S02]  /*c600*/  IMNMX R2, R2, R4, !PT ;  /* 0x0000000402027217 */ /* 0x000fe40007800200 */
[----:B------:R-:W-:Y:S02]  /*c610*/  IMNMX R3, R3, R0, PT ;  /* 0x0000000003037217 */ /* 0x000fe40003800200 */
.L_x_534:
[----:B------:R-:W2:Y:S01]  /*c620*/  LDL.LU R4, [R1+0x4] ;  /* 0x0000040001047983 */ /* 0x000ea20000300800 */
[----:B------:R-:W-:Y:S02]  /*c630*/  ISETP.NE.AND P2, PT, R27, RZ, PT ;  /* 0x000000ff1b00720c */ /* 0x000fe40003f45270 */
[----:B------:R-:W-:Y:S01]  /*c640*/  FMNMX.FTZ R72, R29, R100, !PT ;  /* 0x000000641d487209 */ /* 0x000fe20007810000 */
[----:B------:R-:W3:Y:S01]  /*c650*/  LDL.LU R0, [R1] ;  /* 0x0000000001007983 */ /* 0x000ee20000300800 */
[----:B------:R-:W-:Y:S02]  /*c660*/  ISETP.GT.AND P2, PT, R2, RZ, !P2 ;  /* 0x000000ff0200720c */ /* 0x000fe40005744270 */
[----:B------:R-:W-:Y:S02]  /*c670*/  FMNMX.FTZ R72, R31, R72, !PT ;  /* 0x000000481f487209 */ /* 0x000fe40007810000 */
[C---:B------:R-:W-:Y:S02]  /*c680*/  ISETP.LT.OR P2, PT, R3.reuse, 0x1, P2 ;  /* 0x000000010300780c */ /* 0x040fe40001741670 */
[----:B------:R-:W-:Y:S02]  /*c690*/  FMNMX.FTZ R72, R32, R72, !PT ;  /* 0x0000004820487209 */ /* 0x000fe40007810000 */
[----:B------:R-:W-:Y:S02]  /*c6a0*/  ISETP.GT.AND P1, PT, R2, 0x50, !P1 ;  /* 0x000000500200780c */ /* 0x000fe40004f24270 */
[----:B------:R-:W-:Y:S02]  /*c6b0*/  FMNMX.FTZ R72, R34, R72, !PT ;  /* 0x0000004822487209 */ /* 0x000fe40007810000 */
[----:B------:R-:W-:Y:S02]  /*c6c0*/  ISETP.LT.OR P1, PT, R3, 0x51, P1 ;  /* 0x000000510300780c */ /* 0x000fe40000f21670 */
[----:B------:R-:W-:Y:S02]  /*c6d0*/  FMNMX.FTZ R72, R40, R72, !PT ;  /* 0x0000004828487209 */ /* 0x000fe40007810000 */
[----:B------:R-:W-:Y:S02]  /*c6e0*/  ISETP.GT.AND P6, PT, R2, 0x51, !P6 ;  /* 0x000000510200780c */ /* 0x000fe400077c4270 */
[----:B------:R-:W-:Y:S02]  /*c6f0*/  FMNMX.FTZ R72, R42, R72, !PT ;  /* 0x000000482a487209 */ /* 0x000fe40007810000 */
[----:B------:R-:W-:Y:S02]  /*c700*/  ISETP.GT.AND P5, PT, R2, 0x58, !P5 ;  /* 0x000000580200780c */ /* 0x000fe40006fa4270 */
[----:B------:R-:W-:Y:S02]  /*c710*/  FMNMX.FTZ R72, R44, R72, !PT ;  /* 0x000000482c487209 */ /* 0x000fe40007810000 */
[----:B------:R-:W-:Y:S02]  /*c720*/  ISETP.GT.AND P0, PT, R2, 0x59, !P0 ;  /* 0x000000590200780c */ /* 0x000fe40004704270 */
[----:B------:R-:W-:Y:S02]  /*c730*/  FMNMX.FTZ R72, R47, R72, !PT ;  /* 0x000000482f487209 */ /* 0x000fe40007810000 */
[----:B------:R-:W-:Y:S02]  /*c740*/  ISETP.LT.OR P6, PT, R3, 0x52, P6 ;  /* 0x000000520300780c */ /* 0x000fe400037c1670 */
[----:B------:R-:W-:Y:S02]  /*c750*/  FMNMX.FTZ R72, R57, R72, !PT ;  /* 0x0000004839487209 */ /* 0x000fe40007810000 */
[C---:B------:R-:W-:Y:S02]  /*c760*/  ISETP.LT.OR P5, PT, R3.reuse, 0x59, P5 ;  /* 0x000000590300780c */ /* 0x040fe40002fa1670 */
[----:B------:R-:W-:Y:S02]  /*c770*/  FMNMX.FTZ R72, R90, R72, !PT ;  /* 0x000000485a487209 */ /* 0x000fe40007810000 */
[----:B------:R-:W-:Y:S02]  /*c780*/  ISETP.LT.OR P0, PT, R3, 0x5a, P0 ;  /* 0x0000005a0300780c */ /* 0x000fe40000701670 */
[----:B------:R-:W-:Y:S02]  /*c790*/  FMNMX.FTZ R72, R176, R72, !PT ;  /* 0x00000048b0487209 */ /* 0x000fe40007810000 */
[----:B------:R-:W-:Y:S02]  /*c7a0*/  FSEL R73, R79, -INF , !P0 ;  /* 0xff8000004f497808 */ /* 0x000fe40004000000 */
[----:B------:R-:W-:Y:S02]  /*c7b0*/  FMNMX.FTZ R72, R177, R72, !PT ;  /* 0x00000048b1487209 */ /* 0x000fe40007810000 */
[----:B------:R-:W-:Y:S02]  /*c7c0*/  FSEL R191, R191, -INF , !P6 ;  /* 0xff800000bfbf7808 */ /* 0x000fe40007000000 */
[----:B------:R-:W-:Y:S04]  /*c7d0*/  FMNMX.FTZ R72, R178, R72, !PT ;  /* 0x00000048b2487209 */ /* 0x000fe80007810000 */
        /* <DEDUP_REMOVED lines=10> */
[----:B------:R-:W-:Y:S05]  /*c880*/  FMNMX.FTZ R72, R252, R72, !PT ;  /* 0x00000048fc487209 */ /* 0x000fea0007810000 */
[----:B------:R-:W1:Y:S02]  /*c890*/  SHFL.BFLY PT, R5, R72, 0x2, 0x1f ;  /* 0x0c401f0048057f89 */ /* 0x000e6400000e0000 */
[----:B-1----:R-:W-:Y:S06]  /*c8a0*/  FMNMX.FTZ R72, R72, R5, !PT ;  /* 0x0000000548487209 */ /* 0x002fec0007810000 */
[----:B------:R-:W1:Y:S02]  /*c8b0*/  SHFL.BFLY PT, R6, R72, 0x1, 0x1f ;  /* 0x0c201f0048067f89 */ /* 0x000e6400000e0000 */
[----:B-1----:R-:W-:Y:S02]  /*c8c0*/  FMNMX.FTZ R72, R72, R6, !PT ;  /* 0x0000000648487209 */ /* 0x002fe40007810000 */
[----:B--2---:R-:W-:Y:S02]  /*c8d0*/  FSEL R7, R4, -INF , !P2 ;  /* 0xff80000004077808 */ /* 0x004fe40005000000 */
[----:B------:R-:W-:Y:S02]  /*c8e0*/  ISETP.NE.AND P2, PT, R26, RZ, PT ;  /* 0x000000ff1a00720c */ /* 0x000fe40003f45270 */
[----:B------:R-:W-:Y:S02]  /*c8f0*/  FMNMX.FTZ R4, R28, R102, !PT ;  /* 0x000000661c047209 */ /* 0x000fe40007810000 */
[----:B------:R-:W-:Y:S02]  /*c900*/  ISETP.GT.AND P2, PT, R2, 0x1, !P2 ;  /* 0x000000010200780c */ /* 0x000fe40005744270 */
[----:B------:R-:W-:Y:S02]  /*c910*/  FMNMX.FTZ R4, R35, R4, !PT ;  /* 0x0000000423047209 */ /* 0x000fe40007810000 */
[----:B------:R-:W-:Y:S02]  /*c920*/  ISETP.LT.OR P2, PT, R3, 0x2, P2 ;  /* 0x000000020300780c */ /* 0x000fe40001741670 */
[----:B------:R-:W-:Y:S02]  /*c930*/  FMNMX.FTZ R4, R36, R4, !PT ;  /* 0x0000000424047209 */ /* 0x000fe40007810000 */
[----:B---3--:R-:W-:Y:S02]  /*c940*/  FSEL R26, R0, -INF , !P2 ;  /* 0xff800000001a7808 */ /* 0x008fe40005000000 */
[----:B------:R-:W-:Y:S02]  /*c950*/  ISETP.NE.AND P2, PT, R25, RZ, PT ;  /* 0x000000ff1900720c */ /* 0x000fe40003f45270 */
[----:B------:R-:W-:Y:S02]  /*c960*/  FMNMX.FTZ R0, R30, R101, !PT ;  /* 0x000000651e007209 */ /* 0x000fe40007810000 */
[----:B------:R-:W-:Y:S02]  /*c970*/  ISETP.GT.AND P2, PT, R2, 0x8, !P2 ;  /* 0x000000080200780c */ /* 0x000fe40005744270 */
[----:B------:R-:W-:Y:S02]  /*c980*/  FMNMX.FTZ R0, R33, R0, !PT ;  /* 0x0000000021007209 */ /* 0x000fe40007810000 */
[----:B------:R-:W-:Y:S02]  /*c990*/  ISETP.LT.OR P2, PT, R3, 0x9, P2 ;  /* 0x000000090300780c */ /* 0x000fe40001741670 */
[----:B------:R-:W-:Y:S02]  /*c9a0*/  FMNMX.FTZ R0, R37, R0, !PT ;  /* 0x0000000025007209 */ /* 0x000fe40007810000 */
[----:B------:R-:W-:Y:S02]  /*c9b0*/  FSEL R25, R251, -INF , !P2 ;  /* 0xff800000fb197808 */ /* 0x000fe40005000000 */
[----:B------:R-:W-:Y:S02]  /*c9c0*/  ISETP.NE.AND P2, PT, R24, RZ, PT ;  /* 0x000000ff1800720c */ /* 0x000fe40003f45270 */
[----:B------:R-:W-:Y:S02]  /*c9d0*/  FMNMX.FTZ R0, R39, R0, !PT ;  /* 0x0000000027007209 */ /* 0x000fe40007810000 */
[C---:B------:R-:W-:Y:S02]  /*c9e0*/  ISETP.GT.AND P2, PT, R2.reuse, 0x9, !P2 ;  /* 0x000000090200780c */ /* 0x040fe40005744270 */
[----:B------:R-:W-:Y:S02]  /*c9f0*/  FMNMX.FTZ R0, R41, R0, !PT ;  /* 0x0000000029007209 */ /* 0x000fe40007810000 */
[----:B------:R-:W-:Y:S02]  /*ca00*/  ISETP.LT.OR P2, PT, R3, 0xa, P2 ;  /* 0x0000000a0300780c */ /* 0x000fe40001741670 */
[----:B------:R-:W-:Y:S02]  /*ca10*/  FMNMX.FTZ R0, R43, R0, !PT ;  /* 0x000000002b007209 */ /* 0x000fe40007810000 */
[----:B------:R-:W-:Y:S02]  /*ca20*/  FSEL R24, R249, -INF , !P2 ;  /* 0xff800000f9187808 */ /* 0x000fe40005000000 */
        /* <DEDUP_REMOVED lines=22> */
[----:B------:R-:W-:Y:S01]  /*cb90*/  FMNMX.FTZ R0, R189, R0, !PT ;  /* 0x00000000bd007209 */ /* 0x000fe20007810000 */
[----:B------:R-:W-:Y:S01]  /*cba0*/  LDSM.16.MT88.4 R20, [R209+0x100] ;  /* 0x00010000d114783b */ /* 0x000fe20000004200 */
        /* <DEDUP_REMOVED lines=43> */
[----:B------:R-:W-:Y:S01]  /*ce60*/  FMNMX.FTZ R4, R188, R4, !PT ;  /* 0x00000004bc047209 */ /* 0x000fe20007810000 */
[----:B------:R-:W1:Y:S01]  /*ce70*/  SHFL.BFLY PT, R71, R0, 0x2, 0x1f ;  /* 0x0c401f0000477f89 */ /* 0x000e6200000e0000 */
        /* <DEDUP_REMOVED lines=21> */
[C---:B------:R-:W-:Y:S02]  /*cfd0*/  ISETP.LT.OR P2, PT, R3.reuse, 0x41, P2 ;  /* 0x000000410300780c */ /* 0x040fe40001741670 */
[----:B------:R-:W-:Y:S02]  /*cfe0*/  FMNMX.FTZ R5, R24, R5, !PT ;  /* 0x0000000518057209 */ /* 0x000fe40007810000 */
[----:B------:R-:W-:Y:S01]  /*cff0*/  FSEL R197, R74, -INF , !P2 ;  /* 0xff8000004ac57808 */ /* 0x000fe20005000000 */
[----:B------:R-:W-:Y:S01]  /*d000*/  FMUL.FTZ R74, R72, c[0x0][0x2d0] ;  /* 0x0000b400484a7a20 */ /* 0x000fe20000410000 */
[----:B------:R-:W-:Y:S02]  /*d010*/  ISETP.NE.AND P2, PT, R10, RZ, PT ;  /* 0x000000ff0a00720c */ /* 0x000fe40003f45270 */
[----:B-1----:R-:W-:Y:S02]  /*d020*/  FMNMX.FTZ R71, R0, R71, !PT ;  /* 0x0000004700477209 */ /* 0x002fe40007810000 */
        /* <DEDUP_REMOVED lines=20> */
[----:B------:R-:W-:Y:S02]  /*d170*/  FSETP.NEU.FTZ.AND P2, PT, R72, -INF , PT ;  /* 0xff8000004800780b */ /* 0x000fe40003f5d000 */
[----:B------:R-:W-:Y:S02]  /*d180*/  FMNMX.FTZ R0, R245, R0, !PT ;  /* 0x00000000f5007209 */ /* 0x000fe40007810000 */
[----:B------:R-:W-:Y:S02]  /*d190*/  FSEL R74, R74, RZ, P2 ;  /* 0x000000ff4a4a7208 */ /* 0x000fe40001000000 */
[----:B------:R-:W-:Y:S02]  /*d1a0*/  FMNMX.FTZ R0, R246, R0, !PT ;  /* 0x00000000f6007209 */ /* 0x000fe40007810000 */
[----:B-1----:R-:W-:Y:S01]  /*d1b0*/  FMNMX.FTZ R71, R71, R6, !PT ;  /* 0x0000000647477209 */ /* 0x002fe20007810000 */
[--C-:B------:R-:W-:Y:S01]  /*d1c0*/  FFMA.FTZ R4, R29, c[0x0][0x2d0], -R74.reuse ;  /* 0x0000b4001d047a23 */ /* 0x100fe2000001084a */
[----:B------:R-:W-:Y:S01]  /*d1d0*/  FSEL R199, R180, -INF , !P1 ;  /* 0xff800000b4c77808 */ /* 0x000fe20004800000 */
[--C-:B------:R-:W-:Y:S01]  /*d1e0*/  FFMA.FTZ R16, R44, c[0x0][0x2d0], -R74.reuse ;  /* 0x0000b4002c107a23 */ /* 0x100fe2000001084a */
[----:B------:R-:W-:Y:S01]  /*d1f0*/  FSEL R180, R91, -INF , !P5 ;  /* 0xff8000005bb47808 */ /* 0x000fe20006800000 */
[----:B------:R1:W-:Y:S01]  /*d200*/  MUFU.EX2 R55, R4 ;  /* 0x0000000400377308 */ /* 0x0003e20000000800 */
[----:B------:R-:W2:Y:S01]  /*d210*/  SHFL.BFLY PT, R70, R0, 0x2, 0x1f ;  /* 0x0c401f0000467f89 */ /* 0x000ea200000e0000 */
[C---:B------:R-:W-:Y:S01]  /*d220*/  FMUL.FTZ R75, R71.reuse, c[0x0][0x2d0] ;  /* 0x0000b400474b7a20 */ /* 0x040fe20000410000 */
[----:B------:R-:W-:Y:S04]  /*d230*/  FSETP.NEU.FTZ.AND P1, PT, R71, -INF , PT ;  /* 0xff8000004700780b */ /* 0x000fe80003f3d000 */
[----:B------:R-:W-:Y:S05]  /*d240*/  FSEL R75, R75, RZ, P1 ;  /* 0x000000ff4b4b7208 */ /* 0x000fea0000800000 */
[--C-:B------:R-:W-:Y:S02]  /*d250*/  FFMA.FTZ R3, R39, c[0x0][0x2d0], -R75.reuse ;  /* 0x0000b40027037a23 */ /* 0x100fe4000001084b */
[--C-:B------:R-:W-:Y:S02]  /*d260*/  FFMA.FTZ R12, R43, c[0x0][0x2d0], -R75.reuse ;  /* 0x0000b4002b0c7a23 */ /* 0x100fe4000001084b */
[----:B------:R-:W-:Y:S01]  /*d270*/  MUFU.EX2 R86, R3 ;  /* 0x0000000300567308 */ /* 0x000fe20000000800 */
[--C-:B------:R-:W-:Y:S01]  /*d280*/  FFMA.FTZ R8, R41, c[0x0][0x2d0], -R75.reuse ;  /* 0x0000b40029087a23 */ /* 0x100fe2000001084b */
[----:B-1----:R-:W-:Y:S01]  /*d290*/  FMNMX.FTZ R4, R169, R5, !PT ;  /* 0x00000005a9047209 */ /* 0x002fe20007810000 */
[--C-:B------:R-:W-:Y:S07]  /*d2a0*/  FFMA.FTZ R5, R31, c[0x0][0x2d0], -R74.reuse ;  /* 0x0000b4001f057a23 */ /* 0x100fee000001084a */
[----:B------:R-:W-:Y:S01]  /*d2b0*/  MUFU.EX2 R93, R12 ;  /* 0x0000000c005d7308 */ /* 0x000fe20000000800 */
[----:B--2---:R-:W-:Y:S02]  /*d2c0*/  FMNMX.FTZ R70, R0, R70, !PT ;  /* 0x0000004600467209 */ /* 0x004fe40007810000 */
[----:B------:R-:W-:Y:S07]  /*d2d0*/  FMNMX.FTZ R4, R172, R4, !PT ;  /* 0x00000004ac047209 */ /* 0x000fee0007810000 */
[----:B------:R1:W-:Y:S10]  /*d2e0*/  MUFU.EX2 R52, R5 ;  /* 0x0000000500347308 */ /* 0x0003f40000000800 */
[----:B------:R-:W-:Y:S01]  /*d2f0*/  MUFU.EX2 R31, R8 ;  /* 0x00000008001f7308 */ /* 0x000fe20000000800 */
[----:B-1----:R-:W-:Y:S01]  /*d300*/  FMNMX.FTZ R5, R181, R4, !PT ;  /* 0x00000004b5057209 */ /* 0x002fe20007810000 */
[--C-:B------:R-:W-:Y:S03]  /*d310*/  FFMA.FTZ R4, R32, c[0x0][0x2d0], -R74.reuse ;  /* 0x0000b40020047a23 */ /* 0x100fe6000001084a */
[----:B------:R-:W-:Y:S05]  /*d320*/  FMNMX.FTZ R5, R184, R5, !PT ;  /* 0x00000005b8057209 */ /* 0x000fea0007810000 */
[----:B------:R1:W-:Y:S02]  /*d330*/  MUFU.EX2 R84, R4 ;  /* 0x0000000400547308 */ /* 0x0003e40000000800 */
[----:B-1----:R-:W-:Y:S01]  /*d340*/  FMNMX.FTZ R4, R185, R5, !PT ;  /* 0x00000005b9047209 */ /* 0x002fe20007810000 */
[----:B------:R-:W-:Y:S03]  /*d350*/  FFMA.FTZ R5, R34, c[0x0][0x2d0], -R74 ;  /* 0x0000b40022057a23 */ /* 0x000fe6000001084a */
[----:B------:R-:W-:Y:S04]  /*d360*/  FMNMX.FTZ R0, R187, R4, !PT ;  /* 0x00000004bb007209 */ /* 0x000fe80007810000 */
[----:B------:R1:W2:Y:S01]  /*d370*/  MUFU.EX2 R87, R5 ;  /* 0x0000000500577308 */ /* 0x0002a20000000800 */
[--C-:B------:R-:W-:Y:S01]  /*d380*/  FFMA.FTZ R4, R30, c[0x0][0x2d0], -R75.reuse ;  /* 0x0000b4001e047a23 */ /* 0x100fe2000001084b */
[----:B------:R-:W-:Y:S04]  /*d390*/  FMNMX.FTZ R0, R197, R0, !PT ;  /* 0x00000000c5007209 */ /* 0x000fe80007810000 */
[----:B------:R-:W-:Y:S04]  /*d3a0*/  FMNMX.FTZ R0, R201, R0, !PT ;  /* 0x00000000c9007209 */ /* 0x000fe80007810000 */
[----:B------:R-:W-:Y:S01]  /*d3b0*/  MUFU.EX2 R54, R4 ;  /* 0x0000000400367308 */ /* 0x000fe20000000800 */
[----:B------:R-:W-:Y:S04]  /*d3c0*/  FMNMX.FTZ R0, R202, R0, !PT ;  /* 0x00000000ca007209 */ /* 0x000fe80007810000 */
[----:B------:R-:W-:Y:S01]  /*d3d0*/  FMNMX.FTZ R2, R194, R0, !PT ;  /* 0x00000000c2027209 */ /* 0x000fe20007810000 */
[--C-:B------:R-:W-:Y:S03]  /*d3e0*/  FFMA.FTZ R0, R33, c[0x0][0x2d0], -R75.reuse ;  /* 0x0000b40021007a23 */ /* 0x100fe6000001084b */
[----:B------:R-:W-:Y:S01]  /*d3f0*/  FMNMX.FTZ R2, R199, R2, !PT ;  /* 0x00000002c7027209 */ /* 0x000fe20007810000 */
[----:B------:R3:W-:Y:S01]  /*d400*/  MUFU.EX2 R89, R0 ;  /* 0x0000000000597308 */ /* 0x0007e20000000800 */
[----:B-1----:R-:W1:Y:S01]  /*d410*/  SHFL.BFLY PT, R5, R70, 0x1, 0x1f ;  /* 0x0c201f0046057f89 */ /* 0x002e6200000e0000 */
[----:B--2---:R-:W-:Y:S08]  /*d420*/  F2FP.PACK_AB R78, R87, R84 ;  /* 0x00000054574e723e */ /* 0x004ff000000000ff */
[----:B------:R-:W-:Y:S01]  /*d430*/  MUFU.EX2 R33, R16 ;  /* 0x0000001000217308 */ /* 0x000fe20000000800 */
[----:B---3--:R-:W-:Y:S01]  /*d440*/  FMNMX.FTZ R0, R191, R2, !PT ;  /* 0x00000002bf007209 */ /* 0x008fe20007810000 */
[--C-:B------:R-:W-:Y:S01]  /*d450*/  FFMA.FTZ R2, R37, c[0x0][0x2d0], -R75.reuse ;  /* 0x0000b40025027a23 */ /* 0x100fe2000001084b */
[----:B-1----:R-:W-:Y:S07]  /*d460*/  FMNMX.FTZ R70, R70, R5, !PT ;  /* 0x0000000546467209 */ /* 0x002fee0007810000 */
[----:B------:R1:W2:Y:S01]  /*d470*/  MUFU.EX2 R85, R2 ;  /* 0x0000000200557308 */ /* 0x0002a20000000800 */
[----:B------:R-:W-:Y:S02]  /*d480*/  FMNMX.FTZ R0, R180, R0, !PT ;  /* 0x00000000b4007209 */ /* 0x000fe40007810000 */
[C---:B------:R-:W-:Y:S01]  /*d490*/  FSETP.NEU.FTZ.AND P0, PT, R70.reuse, -INF , PT ;  /* 0xff8000004600780b */ /* 0x040fe20003f1d000 */
[----:B------:R-:W-:Y:S01]  /*d4a0*/  FMUL.FTZ R96, R70, c[0x0][0x2d0] ;  /* 0x0000b40046607a20 */ /* 0x000fe20000410000 */
[----:B------:R-:W-:Y:S04]  /*d4b0*/  FMNMX.FTZ R0, R73, R0, !PT ;  /* 0x0000000049007209 */ /* 0x000fe80007810000 */
[----:B------:R-:W-:Y:S05]  /*d4c0*/  FSEL R96, R96, RZ, P0 ;  /* 0x000000ff60607208 */ /* 0x000fea0000000000 */
[--C-:B------:R-:W-:Y:S02]  /*d4d0*/  FFMA.FTZ R3, R28, c[0x0][0x2d0], -R96.reuse ;  /* 0x0000b4001c037a23 */ /* 0x100fe40000010860 */
[--C-:B------:R-:W-:Y:S02]  /*d4e0*/  FFMA.FTZ R4, R38, c[0x0][0x2d0], -R96.reuse ;  /* 0x0000b40026047a23 */ /* 0x100fe40000010860 */
[----:B------:R3:W-:Y:S01]  /*d4f0*/  MUFU.EX2 R53, R3 ;  /* 0x0000000300357308 */ /* 0x0007e20000000800 */
[--C-:B------:R-:W-:Y:S02]  /*d500*/  FFMA.FTZ R32, R46, c[0x0][0x2d0], -R96.reuse ;  /* 0x0000b4002e207a23 */ /* 0x100fe40000010860 */
[----:B------:R-:W-:Y:S02]  /*d510*/  FFMA.FTZ R44, R51, c[0x0][0x2d0], -R96 ;  /* 0x0000b400332c7a23 */ /* 0x000fe40000010860 */
[----:B------:R-:W-:Y:S01]  /*d520*/  FFMA.FTZ R28, R48, c[0x0][0x2d0], -R75 ;  /* 0x0000b400301c7a23 */ /* 0x000fe2000001084b */
[----:B-1----:R-:W1:Y:S01]  /*d530*/  SHFL.BFLY PT, R2, R0, 0x2, 0x1f ;  /* 0x0c401f0000027f89 */ /* 0x002e6200000e0000 */
[----:B--2---:R-:W-:Y:S01]  /*d540*/  F2FP.PACK_AB R79, R86, R85 ;  /* 0x00000055564f723e */ /* 0x004fe200000000ff */
[----:B------:R-:W-:Y:S02]  /*d550*/  FFMA.FTZ R48, R57, c[0x0][0x2d0], -R74 ;  /* 0x0000b40039307a23 */ /* 0x000fe4000001084a */
[----:B------:R-:W-:Y:S01]  /*d560*/  MUFU.EX2 R61, R4 ;  /* 0x00000004003d7308 */ /* 0x000fe20000000800 */
[--C-:B---3--:R-:W-:Y:S09]  /*d570*/  FFMA.FTZ R3, R35, c[0x0][0x2d0], -R96.reuse ;  /* 0x0000b40023037a23 */ /* 0x108ff20000010860 */
[----:B------:R2:W-:Y:S02]  /*d580*/  MUFU.EX2 R60, R3 ;  /* 0x00000003003c7308 */ /* 0x0005e40000000800 */
[----:B--2---:R-:W-:Y:S02]  /*d590*/  FFMA.FTZ R3, R36, c[0x0][0x2d0], -R96 ;  /* 0x0000b40024037a23 */ /* 0x004fe40000010860 */
[----:B------:R-:W-:Y:S06]  /*d5a0*/  LDSM.16.MT88.4 R36, [R212+0x100] ;  /* 0x00010000d424783b */ /* 0x000fec0000004200 */
[----:B------:R1:W-:Y:S02]  /*d5b0*/  MUFU.EX2 R27, R3 ;  /* 0x00000003001b7308 */ /* 0x0003e40000000800 */
[----:B-1----:R-:W-:Y:S01]  /*d5c0*/  FMNMX.FTZ R3, R0, R2, !PT ;  /* 0x0000000200037209 */ /* 0x002fe20007810000 */
[----:B------:R-:W-:Y:S01]  /*d5d0*/  FFMA.FTZ R2, R40, c[0x0][0x2d0], -R74 ;  /* 0x0000b40028027a23 */ /* 0x000fe2000001084a */
[----:B------:R-:W-:Y:S01]  /*d5e0*/  FSEL R0, R72, RZ, P2 ;  /* 0x000000ff48007208 */ /* 0x000fe20001000000 */
[----:B------:R-:W-:Y:S05]  /*d5f0*/  FFMA.FTZ R40, R50, c[0x0][0x2d0], -R96 ;  /* 0x0000b40032287a23 */ /* 0x000fea0000010860 */
[----:B------:R1:W-:Y:S01]  /*d600*/  MUFU.EX2 R80, R2 ;  /* 0x0000000200507308 */ /* 0x0003e20000000800 */
[----:B------:R-:W2:Y:S01]  /*d610*/  SHFL.BFLY PT, R4, R3, 0x1, 0x1f ;  /* 0x0c201f0003047f89 */ /* 0x000ea200000e0000 */
[----:B------:R-:W-:Y:S01]  /*d620*/  FADD.FTZ R0, -R0, R100 ;  /* 0x0000006400007221 */ /* 0x000fe20000010100 */
[----:B------:R-:W-:Y:S03]  /*d630*/  MOV R100, R55 ;  /* 0x0000003700647202 */ /* 0x000fe60000000f00 */
[----:B------:R-:W-:Y:S04]  /*d640*/  FMUL.FTZ R0, R0, c[0x0][0x2d0] ;  /* 0x0000b40000007a20 */ /* 0x000fe80000410000 */
[----:B------:R3:W4:Y:S01]  /*d650*/  MUFU.EX2 R69, R0 ;  /* 0x0000000000457308 */ /* 0x0007220000000800 */
[----:B-1----:R-:W-:Y:S02]  /*d660*/  FSEL R2, R71, RZ, P1 ;  /* 0x000000ff47027208 */ /* 0x002fe40000800000 */
[----:B--2---:R-:W-:Y:S03]  /*d670*/  FMNMX.FTZ R3, R4, R3, !PT ;  /* 0x0000000304037209 */ /* 0x004fe60007810000 */
[----:B------:R-:W-:Y:S02]  /*d680*/  FADD.FTZ R2, -R2, R101 ;  /* 0x0000006502027221 */ /* 0x000fe40000010100 */
[C---:B------:R-:W-:Y:S02]  /*d690*/  FMUL.FTZ R97, R3.reuse, c[0x0][0x2d0] ;  /* 0x0000b40003617a20 */ /* 0x040fe40000410000 */
[----:B------:R-:W-:Y:S01]  /*d6a0*/  FMUL.FTZ R2, R2, c[0x0][0x2d0] ;  /* 0x0000b40002027a20 */ /* 0x000fe20000410000 */
[----:B---3--:R-:W-:Y:S01]  /*d6b0*/  FSEL R0, R70, RZ, P0 ;  /* 0x000000ff46007208 */ /* 0x008fe20000000000 */
[----:B------:R-:W-:Y:S01]  /*d6c0*/  IMAD.MOV.U32 R101, RZ, RZ, R54 ;  /* 0x000000ffff657224 */ /* 0x000fe200078e0036 */
[----:B------:R-:W-:Y:S01]  /*d6d0*/  FSETP.NEU.FTZ.AND P0, PT, R3, -INF , PT ;  /* 0xff8000000300780b */ /* 0x000fe20003f1d000 */
[----:B------:R-:W1:Y:S01]  /*d6e0*/  MUFU.EX2 R68, R2 ;  /* 0x0000000200447308 */ /* 0x000e620000000800 */
[----:B----4-:R-:W-:Y:S01]  /*d6f0*/  FMUL.FTZ R5, R69, R105 ;  /* 0x0000006945057220 */ /* 0x010fe20000410000 */
[----:B------:R-:W-:Y:S01]  /*d700*/  MOV R105, R87 ;  /* 0x0000005700697202 */ /* 0x000fe20000000f00 */
[----:B------:R-:W-:Y:S01]  /*d710*/  FADD.FTZ R0, -R0, R102 ;  /* 0x0000006600007221 */ /* 0x000fe20000010100 */
[----:B------:R-:W-:Y:S01]  /*d720*/  FSEL R97, R97, RZ, P0 ;  /* 0x000000ff61617208 */ /* 0x000fe20000000000 */
[----:B------:R-:W-:Y:S01]  /*d730*/  FMUL.FTZ R16, R69, R116 ;  /* 0x0000007445107220 */ /* 0x000fe20000410000 */
[----:B------:R-:W-:Y:S01]  /*d740*/  F2FP.PACK_AB R77, R89, R101 ;  /* 0x00000065594d723e */ /* 0x000fe200000000ff */
[----:B------:R-:W-:Y:S01]  /*d750*/  FMUL.FTZ R0, R0, c[0x0][0x2d0] ;  /* 0x0000b40000007a20 */ /* 0x000fe20000410000 */
[----:B------:R-:W-:Y:S01]  /*d760*/  MOV R102, R53 ;  /* 0x0000003500667202 */ /* 0x000fe20000000f00 */
[----:B------:R-:W-:Y:S02]  /*d770*/  FMUL.FTZ R17, R69, R117 ;  /* 0x0000007545117220 */ /* 0x000fe40000410000 */
[----:B------:R2:W3:Y:S01]  /*d780*/  MUFU.EX2 R2, R0 ;  /* 0x0000000000027308 */ /* 0x0004e20000000800 */
[--C-:B------:R-:W-:Y:S01]  /*d790*/  FFMA.FTZ R4, R25, c[0x0][0x2d0], -R97.reuse ;  /* 0x0000b40019047a23 */ /* 0x100fe20000010861 */
[----:B------:R-:W-:Y:S01]  /*d7a0*/  F2FP.PACK_AB R64, R60, R102 ;  /* 0x000000663c40723e */ /* 0x000fe200000000ff */
[--C-:B------:R-:W-:Y:S02]  /*d7b0*/  FFMA.FTZ R58, R58, c[0x0][0x2d0], -R97.reuse ;  /* 0x0000b4003a3a7a23 */ /* 0x100fe40000010861 */
[--C-:B------:R-:W-:Y:S05]  /*d7c0*/  FFMA.FTZ R62, R62, c[0x0][0x2d0], -R97.reuse ;  /* 0x0000b4003e3e7a23 */ /* 0x100fea0000010861 */
[----:B------:R4:W5:Y:S01]  /*d7d0*/  MUFU.EX2 R91, R4 ;  /* 0x00000004005b7308 */ /* 0x0009620000000800 */
[C---:B-1----:R-:W-:Y:S02]  /*d7e0*/  FMUL.FTZ R6, R68.reuse, R106 ;  /* 0x0000006a44067220 */ /* 0x042fe40000410000 */
[C---:B------:R-:W-:Y:S02]  /*d7f0*/  FMUL.FTZ R18, R68.reuse, R118 ;  /* 0x0000007644127220 */ /* 0x040fe40000410000 */
[C---:B------:R-:W-:Y:S02]  /*d800*/  FMUL.FTZ R19, R68.reuse, R119 ;  /* 0x0000007744137220 */ /* 0x040fe40000410000 */
[C---:B------:R-:W-:Y:S01]  /*d810*/  FMUL.FTZ R34, R68.reuse, R134 ;  /* 0x0000008644227220 */ /* 0x040fe20000410000 */
[----:B------:R-:W-:Y:S01]  /*d820*/  LDSM.16.MT88.4 R116, [R209+0x2900] ;  /* 0x00290000d174783b */ /* 0x000fe20000004200 */
[C---:B------:R-:W-:Y:S02]  /*d830*/  FMUL.FTZ R35, R68.reuse, R135 ;  /* 0x0000008744237220 */ /* 0x040fe40000410000 */
[C---:B------:R-:W-:Y:S02]  /*d840*/  FMUL.FTZ R50, R68.reuse, R150 ;  /* 0x0000009644327220 */ /* 0x040fe40000410000 */
[--C-:B--2---:R-:W-:Y:S02]  /*d850*/  FFMA.FTZ R0, R7, c[0x0][0x2d0], -R97.reuse ;  /* 0x0000b40007007a23 */ /* 0x104fe40000010861 */
[C---:B------:R-:W-:Y:S02]  /*d860*/  FMUL.FTZ R51, R68.reuse, R151 ;  /* 0x0000009744337220 */ /* 0x040fe40000410000 */
[----:B------:R1:W2:Y:S01]  /*d870*/  MUFU.EX2 R9, R0 ;  /* 0x0000000000097308 */ /* 0x0002a20000000800 */
[----:B------:R-:W-:Y:S01]  /*d880*/  FMUL.FTZ R7, R68, R107 ;  /* 0x0000006b44077220 */ /* 0x000fe20000410000 */
[----:B------:R-:W-:Y:S01]  /*d890*/  MOV R107, R27 ;  /* 0x0000001b006b7202 */ /* 0x000fe20000000f00 */
[----:B---3--:R-:W-:Y:S02]  /*d8a0*/  FMUL.FTZ R8, R2, R108 ;  /* 0x0000006c02087220 */ /* 0x008fe40000410000 */
[----:B----4-:R-:W-:Y:S01]  /*d8b0*/  FFMA.FTZ R4, R24, c[0x0][0x2d0], -R97 ;  /* 0x0000b40018047a23 */ /* 0x010fe20000010861 */
[----:B------:R-:W-:Y:S01]  /*d8c0*/  F2FP.PACK_AB R66, R61, R107 ;  /* 0x0000006b3d42723e */ /* 0x000fe200000000ff */
[----:B-----5:R-:W-:Y:S02]  /*d8d0*/  IMAD.MOV.U32 R150, RZ, RZ, R91 ;  /* 0x000000ffff967224 */ /* 0x020fe400078e005b */
[----:B------:R-:W-:Y:S01]  /*d8e0*/  IMAD.MOV.U32 R151, RZ, RZ, R89 ;  /* 0x000000ffff977224 */ /* 0x000fe200078e0059 */
[----:B------:R-:W3:Y:S01]  /*d8f0*/  MUFU.EX2 R63, R4 ;  /* 0x00000004003f7308 */ /* 0x000ee20000000800 */
[C---:B------:R-:W-:Y:S02]  /*d900*/  FMUL.FTZ R12, R2.reuse, R112 ;  /* 0x00000070020c7220 */ /* 0x040fe40000410000 */
[C---:B------:R-:W-:Y:S02]  /*d910*/  FMUL.FTZ R13, R2.reuse, R113 ;  /* 0x00000071020d7220 */ /* 0x040fe40000410000 */
[----:B------:R-:W-:Y:S02]  /*d920*/  FFMA.FTZ R24, R45, c[0x0][0x2d0], -R75 ;  /* 0x0000b4002d187a23 */ /* 0x000fe4000001084b */
[C---:B------:R-:W-:Y:S02]  /*d930*/  FMUL.FTZ R45, R2.reuse, R145 ;  /* 0x00000091022d7220 */ /* 0x040fe40000410000 */
[C---:B------:R-:W-:Y:S01]  /*d940*/  FMUL.FTZ R25, R2.reuse, R125 ;  /* 0x0000007d02197220 */ /* 0x040fe20000410000 */
[----:B------:R4:W5:Y:S01]  /*d950*/  MUFU.EX2 R30, R24 ;  /* 0x00000018001e7308 */ /* 0x0009620000000800 */
[C---:B------:R-:W-:Y:S02]  /*d960*/  FMUL.FTZ R29, R2.reuse, R129 ;  /* 0x00000081021d7220 */ /* 0x040fe40000410000 */
[----:B------:R-:W-:Y:S02]  /*d970*/  FMUL.FTZ R41, R2, R141 ;  /* 0x0000008d02297220 */ /* 0x000fe40000410000 */
[----:B-1----:R-:W-:Y:S02]  /*d980*/  FFMA.FTZ R0, R26, c[0x0][0x2d0], -R97 ;  /* 0x0000b4001a007a23 */ /* 0x002fe40000010861 */
[----:B--2---:R-:W-:Y:S02]  /*d990*/  IMAD.MOV.U32 R108, RZ, RZ, R9 ;  /* 0x000000ffff6c7224 */ /* 0x004fe400078e0009 */
[C---:B------:R-:W-:Y:S01]  /*d9a0*/  FMUL.FTZ R9, R2.reuse, R109 ;  /* 0x0000006d02097220 */ /* 0x040fe20000410000 */
[----:B------:R1:W2:Y:S01]  /*d9b0*/  MUFU.EX2 R92, R0 ;  /* 0x00000000005c7308 */ /* 0x0002a20000000800 */
[----:B------:R-:W-:Y:S02]  /*d9c0*/  FMUL.FTZ R57, R2, R157 ;  /* 0x0000009d02397220 */ /* 0x000fe40000410000 */
[----:B------:R-:W-:Y:S01]  /*d9d0*/  IMAD.MOV.U32 R109, RZ, RZ, R86 ;  /* 0x000000ffff6d7224 */ /* 0x000fe200078e0056 */
[----:B---3--:R-:W-:Y:S01]  /*d9e0*/  F2FP.PACK_AB R67, R63, R91 ;  /* 0x0000005b3f43723e */ /* 0x008fe200000000ff */
[----:B------:R-:W-:Y:S05]  /*d9f0*/  FFMA.FTZ R4, R42, c[0x0][0x2d0], -R74 ;  /* 0x0000b4002a047a23 */ /* 0x000fea000001084a */
[----:B------:R3:W-:Y:S01]  /*da00*/  MUFU.EX2 R59, R4 ;  /* 0x00000004003b7308 */ /* 0x0007e20000000800 */
[----:B----4-:R-:W-:Y:S01]  /*da10*/  FMUL.FTZ R24, R2, R124 ;  /* 0x0000007c02187220 */ /* 0x010fe20000410000 */
[----:B-----5:R-:W-:Y:S08]  /*da20*/  MOV R129, R30 ;  /* 0x0000001e00817202 */ /* 0x020ff00000000f00 */
[----:B------:R4:W-:Y:S01]  /*da30*/  MUFU.EX2 R124, R32 ;  /* 0x00000020007c7308 */ /* 0x0009e20000000800 */
[----:B-1----:R-:W-:Y:S02]  /*da40*/  FSEL R0, R3, RZ, P0 ;  /* 0x000000ff03007208 */ /* 0x002fe40000000000 */
[----:B--2---:R-:W-:Y:S02]  /*da50*/  F2FP.PACK_AB R65, R92, R108 ;  /* 0x0000006c5c41723e */ /* 0x004fe400000000ff */
[C---:B------:R-:W-:Y:S01]  /*da60*/  ISETP.GT.AND P0, PT, R227.reuse, UR4, PT ;  /* 0x00000004e3007c0c */ /* 0x040fe2000bf04270 */
[----:B------:R-:W-:Y:S01]  /*da70*/  FADD.FTZ R0, -R0, R103 ;  /* 0x0000006700007221 */ /* 0x000fe20000010100 */
[----:B------:R-:W-:Y:S01]  /*da80*/  IADD3 R227, R227, -0x1, RZ ;  /* 0xffffffffe3e37810 */ /* 0x000fe20007ffe0ff */
[----:B------:R-:W-:Y:S02]  /*da90*/  IMAD.MOV.U32 R103, RZ, RZ, R52 ;  /* 0x000000ffff677224 */ /* 0x000fe400078e0034 */
[----:B------:R-:W-:Y:S01]  /*daa0*/  FMUL.FTZ R0, R0, c[0x0][0x2d0] ;  /* 0x0000b40000007a20 */ /* 0x000fe20000410000 */
[----:B------:R-:W1:Y:S01]  /*dab0*/  LDSM.16.MT88.4 R52, [R210+0x100] ;  /* 0x00010000d234783b */ /* 0x000e620000004200 */
[----:B---3--:R-:W-:Y:S01]  /*dac0*/  FMUL.FTZ R4, R69, R104 ;  /* 0x0000006845047220 */ /* 0x008fe20000410000 */
[----:B------:R-:W-:Y:S01]  /*dad0*/  F2FP.PACK_AB R76, R103, R100 ;  /* 0x00000064674c723e */ /* 0x000fe200000000ff */
[----:B------:R-:W-:Y:S06]  /*dae0*/  MUFU.EX2 R104, R62 ;  /* 0x0000003e00687308 */ /* 0x000fec0000000800 */
[-C--:B------:R-:W-:Y:S01]  /*daf0*/  HMMA.16816.F32 R4, R76, R20.reuse, R4 ;  /* 0x000000144c04723c */ /* 0x080fe20000001804 */
[----:B----4-:R-:W-:Y:S03]  /*db00*/  FMUL.FTZ R32, R69, R132 ;  /* 0x0000008445207220 */ /* 0x010fe60000410000 */
[----:B------:R-:W2:Y:S02]  /*db10*/  MUFU.EX2 R0, R0 ;  /* 0x0000000000007308 */ /* 0x000ea40000000800 */
[C---:B--2---:R-:W-:Y:S02]  /*db20*/  FMUL.FTZ R10, R0.reuse, R110 ;  /* 0x0000006e000a7220 */ /* 0x044fe40000410000 */
[C---:B------:R-:W-:Y:S06]  /*db30*/  FMUL.FTZ R11, R0.reuse, R111 ;  /* 0x0000006f000b7220 */ /* 0x040fec0000410000 */
[----:B------:R-:W-:Y:S01]  /*db40*/  MUFU.EX2 R110, R44 ;  /* 0x0000002c006e7308 */ /* 0x000fe20000000800 */
[C---:B------:R-:W-:Y:S01]  /*db50*/  FMUL.FTZ R15, R0.reuse, R115 ;  /* 0x00000073000f7220 */ /* 0x040fe20000410000 */
[----:B------:R-:W-:Y:S01]  /*db60*/  MOV R115, R85 ;  /* 0x0000005500737202 */ /* 0x000fe20000000f00 */
[C---:B------:R-:W-:Y:S02]  /*db70*/  FMUL.FTZ R27, R0.reuse, R127 ;  /* 0x0000007f001b7220 */ /* 0x040fe40000410000 */
[----:B------:R-:W-:Y:S01]  /*db80*/  IMAD.MOV.U32 R127, RZ, RZ, R80 ;  /* 0x000000ffff7f7224 */ /* 0x000fe200078e0050 */
[C---:B------:R-:W-:Y:S01]  /*db90*/  HMMA.16816.F32 R8, R64.reuse, R20, R8 ;  /* 0x000000144008723c */ /* 0x040fe20000001808 */
[C---:B------:R-:W-:Y:S01]  /*dba0*/  FMUL.FTZ R14, R0.reuse, R114 ;  /* 0x00000072000e7220 */ /* 0x040fe20000410000 */
[----:B------:R-:W2:Y:S01]  /*dbb0*/  LDSM.16.MT88.4 R80, [R211+0x100] ;  /* 0x00010000d350783b */ /* 0x000ea20000004200 */
[C---:B------:R-:W-:Y:S01]  /*dbc0*/  FMUL.FTZ R26, R0.reuse, R126 ;  /* 0x0000007e001a7220 */ /* 0x040fe20000410000 */
[----:B------:R-:W-:Y:S01]  /*dbd0*/  MOV R126, R31 ;  /* 0x0000001f007e7202 */ /* 0x000fe20000000f00 */
[----:B------:R3:W-:Y:S01]  /*dbe0*/  MUFU.EX2 R111, R28 ;  /* 0x0000001c006f7308 */ /* 0x0007e20000000800 */
[C---:B------:R-:W-:Y:S02]  /*dbf0*/  FMUL.FTZ R30, R0.reuse, R130 ;  /* 0x00000082001e7220 */ /* 0x040fe40000410000 */
[-C--:B------:R-:W-:Y:S01]  /*dc00*/  HMMA.16816.F32 R12, R64, R22.reuse, R12 ;  /* 0x00000016400c723c */ /* 0x080fe2000000180c */
[----:B------:R-:W-:Y:S03]  /*dc10*/  FFMA.FTZ R20, R47, c[0x0][0x2d0], -R74 ;  /* 0x0000b4002f147a23 */ /* 0x000fe6000001084a */
[----:B------:R-:W-:Y:S02]  /*dc20*/  IMAD.MOV.U32 R130, RZ, RZ, R33 ;  /* 0x000000ffff827224 */ /* 0x000fe400078e0021 */
[C---:B------:R-:W-:Y:S01]  /*dc30*/  FMUL.FTZ R33, R69.reuse, R133 ;  /* 0x0000008545217220 */ /* 0x040fe20000410000 */
[----:B------:R4:W-:Y:S01]  /*dc40*/  MUFU.EX2 R112, R20 ;  /* 0x0000001400707308 */ /* 0x0009e20000000800 */
[C---:B------:R-:W-:Y:S01]  /*dc50*/  HMMA.16816.F32 R16, R76.reuse, R22, R16 ;  /* 0x000000164c10723c */ /* 0x040fe20000001810 */
[C---:B------:R-:W-:Y:S01]  /*dc60*/  FMUL.FTZ R21, R69.reuse, R121 ;  /* 0x0000007945157220 */ /* 0x040fe20000410000 */
[----:B------:R-:W-:Y:S02]  /*dc70*/  LDSM.16.MT88.4 R132, [R212+0x2900] ;  /* 0x00290000d484783b */ /* 0x000fe40000004200 */
[C---:B------:R-:W-:Y:S01]  /*dc80*/  FMUL.FTZ R31, R0.reuse, R131 ;  /* 0x00000083001f7220 */ /* 0x040fe20000410000 */
[----:B------:R-:W-:Y:S01]  /*dc90*/  MOV R121, R60 ;  /* 0x0000003c00797202 */ /* 0x000fe20000000f00 */
[----:B------:R-:W-:Y:S01]  /*dca0*/  FMUL.FTZ R42, R0, R142 ;  /* 0x0000008e002a7220 */ /* 0x000fe20000410000 */
[----:B------:R-:W-:Y:S01]  /*dcb0*/  MOV R131, R63 ;  /* 0x0000003f00837202 */ /* 0x000fe20000000f00 */
[C---:B------:R-:W-:Y:S01]  /*dcc0*/  FMUL.FTZ R22, R68.reuse, R122 ;  /* 0x0000007a44167220 */ /* 0x040fe20000410000 */
[----:B------:R5:W-:Y:S03]  /*dcd0*/  MUFU.EX2 R114, R40 ;  /* 0x0000002800727308 */ /* 0x000be60000000800 */
[----:B------:R-:W-:Y:S02]  /*dce0*/  FMUL.FTZ R23, R68, R123 ;  /* 0x0000007b44177220 */ /* 0x000fe40000410000 */
[----:B---3--:R-:W-:Y:S02]  /*dcf0*/  FMUL.FTZ R28, R2, R128 ;  /* 0x00000080021c7220 */ /* 0x008fe40000410000 */
[----:B------:R-:W-:Y:S02]  /*dd00*/  FMUL.FTZ R43, R0, R143 ;  /* 0x0000008f002b7220 */ /* 0x000fe40000410000 */
[----:B------:R-:W-:Y:S01]  /*dd10*/  FMUL.FTZ R44, R2, R144 ;  /* 0x00000090022c7220 */ /* 0x000fe20000410000 */
[----:B------:R3:W-:Y:S01]  /*dd20*/  MUFU.EX2 R122, R48 ;  /* 0x00000030007a7308 */ /* 0x0007e20000000800 */
[C---:B------:R-:W-:Y:S02]  /*dd30*/  FMUL.FTZ R46, R0.reuse, R146 ;  /* 0x00000092002e7220 */ /* 0x040fe40000410000 */
[----:B------:R-:W-:Y:S02]  /*dd40*/  FMUL.FTZ R47, R0, R147 ;  /* 0x00000093002f7220 */ /* 0x000fe40000410000 */
[----:B----4-:R-:W-:Y:S02]  /*dd50*/  FMUL.FTZ R20, R69, R120 ;  /* 0x0000007845147220 */ /* 0x010fe40000410000 */
[----:B------:R-:W-:Y:S02]  /*dd60*/  IMAD.MOV.U32 R120, RZ, RZ, R84 ;  /* 0x000000ffff787224 */ /* 0x000fe400078e0054 */
[----:B------:R-:W4:Y:S01]  /*dd70*/  LDSM.16.MT88.4 R84, [R209+0x900] ;  /* 0x00090000d154783b */ /* 0x000f220000004200 */
[----:B------:R1:W-:Y:S01]  /*dd80*/  MUFU.EX2 R123, R58 ;  /* 0x0000003a007b7308 */ /* 0x0003e20000000800 */
[----:B------:R-:W-:Y:S01]  /*dd90*/  FMUL.FTZ R60, R2, R160 ;  /* 0x000000a0023c7220 */ /* 0x000fe20000410000 */
[-C--:B------:R-:W-:Y:S01]  /*dda0*/  HMMA.16816.F32 R20, R76, R36.reuse, R20 ;  /* 0x000000244c14723c */ /* 0x080fe20000001814 */
[----:B------:R-:W-:Y:S01]  /*ddb0*/  FMUL.FTZ R62, R0, R162 ;  /* 0x000000a2003e7220 */ /* 0x000fe20000410000 */
[----:B------:R-:W-:Y:S01]  /*ddc0*/  MOV R162, R92 ;  /* 0x0000005c00a27202 */ /* 0x000fe20000000f00 */
[----:B------:R-:W-:Y:S02]  /*ddd0*/  FFMA.FTZ R92, R95, c[0x0][0x2d0], -R75 ;  /* 0x0000b4005f5c7a23 */ /* 0x000fe4000001084b */
[----:B-----5:R-:W-:Y:S02]  /*dde0*/  FMUL.FTZ R40, R2, R140 ;  /* 0x0000008c02287220 */ /* 0x020fe40000410000 */
[----:B------:R-:W-:Y:S01]  /*ddf0*/  FMUL.FTZ R63, R0, R163 ;  /* 0x000000a3003f7220 */ /* 0x000fe20000410000 */
[C---:B------:R-:W-:Y:S01]  /*de00*/  HMMA.16816.F32 R24, R64.reuse, R36, R24 ;  /* 0x000000244018723c */ /* 0x040fe20000001818 */
[----:B------:R-:W-:Y:S03]  /*de10*/  IMAD.MOV.U32 R160, RZ, RZ, R61 ;  /* 0x000000ffffa07224 */ /* 0x000fe600078e003d */
[----:B---3--:R-:W-:Y:S01]  /*de20*/  FMUL.FTZ R48, R69, R148 ;  /* 0x0000009445307220 */ /* 0x008fe20000410000 */
[----:B------:R-:W-:Y:S01]  /*de30*/  MOV R148, R93 ;  /* 0x0000005d00947202 */ /* 0x000fe20000000f00 */
[----:B------:R-:W-:Y:S02]  /*de40*/  FMUL.FTZ R61, R2, R161 ;  /* 0x000000a1023d7220 */ /* 0x000fe40000410000 */
[-C--:B------:R-:W-:Y:S01]  /*de50*/  HMMA.16816.F32 R28, R64, R38.reuse, R28 ;  /* 0x00000026401c723c */ /* 0x080fe2000000181c */
[----:B------:R-:W-:Y:S03]  /*de60*/  FFMA.FTZ R36, R49, c[0x0][0x2d0], -R96 ;  /* 0x0000b40031247a23 */ /* 0x000fe60000010860 */
[C---:B------:R-:W-:Y:S01]  /*de70*/  FMUL.FTZ R37, R69.reuse, R137 ;  /* 0x0000008945257220 */ /* 0x040fe20000410000 */
[----:B------:R3:W-:Y:S01]  /*de80*/  MUFU.EX2 R128, R36 ;  /* 0x0000002400807308 */ /* 0x0007e20000000800 */
[C---:B------:R-:W-:Y:S02]  /*de90*/  FMUL.FTZ R49, R69.reuse, R149 ;  /* 0x0000009545317220 */ /* 0x040fe40000410000 */
[C---:B------:R-:W-:Y:S01]  /*dea0*/  HMMA.16816.F32 R32, R76.reuse, R38, R32 ;  /* 0x000000264c20723c */ /* 0x040fe20000001820 */
[----:B------:R-:W-:Y:S03]  /*deb0*/  IMAD.MOV.U32 R149, RZ, RZ, R59 ;  /* 0x000000ffff957224 */ /* 0x000fe600078e003b */
[C---:B-1----:R-:W-:Y:S02]  /*dec0*/  FMUL.FTZ R58, R0.reuse, R158 ;  /* 0x0000009e003a7220 */ /* 0x042fe40000410000 */
[----:B------:R-:W-:Y:S02]  /*ded0*/  FMUL.FTZ R59, R0, R159 ;  /* 0x0000009f003b7220 */ /* 0x000fe40000410000 */
[C---:B------:R-:W-:Y:S02]  /*dee0*/  FMUL.FTZ R38, R68.reuse, R138 ;  /* 0x0000008a44267220 */ /* 0x040fe40000410000 */
[----:B------:R-:W-:Y:S02]  /*def0*/  MUFU.EX2 R138, R92 ;  /* 0x0000005c008a7308 */ /* 0x000fe40000000800 */
[----:B------:R-:W-:Y:S02]  /*df00*/  FMUL.FTZ R39, R68, R139 ;  /* 0x0000008b44277220 */ /* 0x000fe40000410000 */
[C---:B---3--:R-:W-:Y:S07]  /*df10*/  FMUL.FTZ R36, R69.reuse, R136 ;  /* 0x0000008845247220 */ /* 0x048fee0000410000 */
[-C--:B------:R-:W-:Y:S08]  /*df20*/  HMMA.16816.F32 R36, R76, R52.reuse, R36 ;  /* 0x000000344c24723c */ /* 0x080ff00000001824 */
[C---:B------:R-:W-:Y:S07]  /*df30*/  HMMA.16816.F32 R40, R64.reuse, R52, R40 ;  /* 0x000000344028723c */ /* 0x040fee0000001828 */
[--C-:B------:R-:W-:Y:S01]  /*df40*/  FFMA.FTZ R52, R56, c[0x0][0x2d0], -R97.reuse ;  /* 0x0000b40038347a23 */ /* 0x100fe20000010861 */
[-C--:B------:R-:W-:Y:S01]  /*df50*/  HMMA.16816.F32 R44, R64, R54.reuse, R44 ;  /* 0x00000036402c723c */ /* 0x080fe2000000182c */
[----:B------:R-:W-:Y:S02]  /*df60*/  FMUL.FTZ R56, R2, R156 ;  /* 0x0000009c02387220 */ /* 0x000fe40000410000 */
[----:B------:R1:W3:Y:S01]  /*df70*/  MUFU.EX2 R113, R52 ;  /* 0x0000003400717308 */ /* 0x0002e20000000800 */
[C---:B------:R-:W-:Y:S04]  /*df80*/  FMUL.FTZ R53, R69.reuse, R153 ;  /* 0x0000009945357220 */ /* 0x040fe80000410000 */
[C---:B------:R-:W-:Y:S07]  /*df90*/  HMMA.16816.F32 R48, R76.reuse, R54, R48 ;  /* 0x000000364c30723c */ /* 0x040fee0000001830 */
[C---:B------:R-:W-:Y:S02]  /*dfa0*/  FMUL.FTZ R54, R68.reuse, R154 ;  /* 0x0000009a44367220 */ /* 0x040fe40000410000 */
[----:B------:R-:W-:Y:S03]  /*dfb0*/  FMUL.FTZ R55, R68, R155 ;  /* 0x0000009b44377220 */ /* 0x000fe60000410000 */
[----:B-1----:R-:W-:Y:S07]  /*dfc0*/  FMUL.FTZ R52, R69, R152 ;  /* 0x0000009845347220 */ /* 0x002fee0000410000 */
[-C--:B--2---:R-:W-:Y:S08]  /*dfd0*/  HMMA.16816.F32 R52, R76, R80.reuse, R52 ;  /* 0x000000504c34723c */ /* 0x084ff00000001834 */
[C---:B------:R-:W-:Y:S07]  /*dfe0*/  HMMA.16816.F32 R56, R64.reuse, R80, R56 ;  /* 0x000000504038723c */ /* 0x040fee0000001838 */
[----:B------:R-:W-:Y:S01]  /*dff0*/  FFMA.FTZ R80, R88, c[0x0][0x2d0], -R97 ;  /* 0x0000b40058507a23 */ /* 0x000fe20000010861 */
[-C--:B------:R-:W-:Y:S01]  /*e000*/  HMMA.16816.F32 R60, R64, R82.reuse, R60 ;  /* 0x00000052403c723c */ /* 0x080fe2000000183c */
[----:B---3--:R-:W-:Y:S02]  /*e010*/  F2FP.PACK_AB R81, R123, R113 ;  /* 0x000000717b51723e */ /* 0x008fe400000000ff */
[----:B------:R1:W2:Y:S04]  /*e020*/  MUFU.EX2 R161, R80 ;  /* 0x0000005000a17308 */ /* 0x0002a80000000800 */
[C---:B------:R-:W-:Y:S02]  /*e030*/  FMUL.FTZ R64, R69.reuse, R164 ;  /* 0x000000a445407220 */ /* 0x040fe40000410000 */
[----:B------:R-:W-:Y:S03]  /*e040*/  FMUL.FTZ R65, R69, R165 ;  /* 0x000000a545417220 */ /* 0x000fe60000410000 */
[C---:B------:R-:W-:Y:S02]  /*e050*/  FMUL.FTZ R66, R68.reuse, R166 ;  /* 0x000000a644427220 */ /* 0x040fe40000410000 */
[----:B------:R-:W-:Y:S07]  /*e060*/  FMUL.FTZ R67, R68, R167 ;  /* 0x000000a744437220 */ /* 0x000fee0000410000 */
[----:B------:R-:W-:Y:S01]  /*e070*/  HMMA.16816.F32 R64, R76, R82, R64 ;  /* 0x000000524c40723c */ /* 0x000fe20000001840 */
[--C-:B-1----:R-:W-:Y:S06]  /*e080*/  FFMA.FTZ R80, R90, c[0x0][0x2d0], -R74.reuse ;  /* 0x0000b4005a507a23 */ /* 0x102fec000001084a */
[----:B------:R-:W-:Y:S01]  /*e090*/  F2FP.PACK_AB R76, R149, R127 ;  /* 0x0000007f954c723e */ /* 0x000fe200000000ff */
[----:B------:R-:W1:Y:S01]  /*e0a0*/  LDSM.16.MT88.4 R88, [R212+0x900] ;  /* 0x00090000d458783b */ /* 0x000e620000004200 */
[----:B------:R-:W-:Y:S01]  /*e0b0*/  F2FP.PACK_AB R77, R148, R126 ;  /* 0x0000007e944d723e */ /* 0x000fe200000000ff */
[----:B------:R3:W-:Y:S02]  /*e0c0*/  MUFU.EX2 R106, R80 ;  /* 0x00000050006a7308 */ /* 0x0007e40000000800 */
[----:B------:R-:W-:Y:S02]  /*e0d0*/  F2FP.PACK_AB R78, R112, R130 ;  /* 0x00000082704e723e */ /* 0x000fe400000000ff */
[----:B------:R-:W-:Y:S02]  /*e0e0*/  F2FP.PACK_AB R79, R111, R129 ;  /* 0x000000816f4f723e */ /* 0x000fe400000000ff */
[----:B------:R-:W-:Y:S02]  /*e0f0*/  F2FP.PACK_AB R82, R110, R114 ;  /* 0x000000726e52723e */ /* 0x000fe400000000ff */
[----:B--2---:R-:W-:Y:S03]  /*e100*/  F2FP.PACK_AB R83, R161, R104 ;  /* 0x00000068a153723e */ /* 0x004fe600000000ff */
[-C--:B----4-:R-:W-:Y:S01]  /*e110*/  HMMA.16816.F32 R4, R76, R84.reuse, R4 ;  /* 0x000000544c04723c */ /* 0x090fe20000001804 */
[--C-:B---3--:R-:W-:Y:S02]  /*e120*/  FFMA.FTZ R80, R94, c[0x0][0x2d0], -R75.reuse ;  /* 0x0000b4005e507a23 */ /* 0x108fe4000001084b */
[----:B------:R-:W2:Y:S02]  /*e130*/  LDSM.16.MT88.4 R92, [R210+0x900] ;  /* 0x00090000d25c783b */ /* 0x000ea40000004200 */
[----:B------:R3:W-:Y:S02]  /*e140*/  MUFU.EX2 R139, R80 ;  /* 0x00000050008b7308 */ /* 0x0007e40000000800 */
[----:B---3--:R-:W-:Y:S07]  /*e150*/  F2FP.PACK_AB R80, R128, R124 ;  /* 0x0000007c8050723e */ /* 0x008fee00000000ff */
[C---:B------:R-:W-:Y:S07]  /*e160*/  HMMA.16816.F32 R8, R80.reuse, R84, R8 ;  /* 0x000000545008723c */ /* 0x040fee0000001808 */
[--C-:B------:R-:W-:Y:S01]  /*e170*/  FFMA.FTZ R84, R176, c[0x0][0x2d0], -R74.reuse ;  /* 0x0000b400b0547a23 */ /* 0x100fe2000001084a */
[-C--:B------:R-:W-:Y:S03]  /*e180*/  HMMA.16816.F32 R12, R80, R86.reuse, R12 ;  /* 0x00000056500c723c */ /* 0x080fe6000000180c */
[----:B------:R3:W-:Y:S05]  /*e190*/  MUFU.EX2 R163, R84 ;  /* 0x0000005400a37308 */ /* 0x0007ea0000000800 */
[C---:B------:R-:W-:Y:S08]  /*e1a0*/  HMMA.16816.F32 R16, R76.reuse, R86, R16 ;  /* 0x000000564c10723c */ /* 0x040ff00000001810 */
[-C--:B-1----:R-:W-:Y:S08]  /*e1b0*/  HMMA.16816.F32 R20, R76, R88.reuse, R20 ;  /* 0x000000584c14723c */ /* 0x082ff00000001814 */
[C---:B------:R-:W-:Y:S01]  /*e1c0*/  HMMA.16816.F32 R24, R80.reuse, R88, R24 ;  /* 0x000000585018723c */ /* 0x040fe20000001818 */
[----:B---3--:R-:W-:Y:S06]  /*e1d0*/  FFMA.FTZ R84, R177, c[0x0][0x2d0], -R74 ;  /* 0x0000b400b1547a23 */ /* 0x008fec000001084a */
[--C-:B------:R-:W-:Y:S01]  /*e1e0*/  FFMA.FTZ R88, R170, c[0x0][0x2d0], -R96.reuse ;  /* 0x0000b400aa587a23 */ /* 0x100fe20000010860 */
[-C--:B------:R-:W-:Y:S01]  /*e1f0*/  HMMA.16816.F32 R28, R80, R90.reuse, R28 ;  /* 0x0000005a501c723c */ /* 0x080fe2000000181c */
[----:B------:R1:W-:Y:S07]  /*e200*/  MUFU.EX2 R125, R84 ;  /* 0x00000054007d7308 */ /* 0x0003ee0000000800 */
[C---:B------:R-:W-:Y:S03]  /*e210*/  HMMA.16816.F32 R32, R76.reuse, R90, R32 ;  /* 0x0000005a4c20723c */ /* 0x040fe60000001820 */
[----:B------:R3:W-:Y:S05]  /*e220*/  MUFU.EX2 R136, R88 ;  /* 0x0000005800887308 */ /* 0x0007ea0000000800 */
[-C--:B--2---:R-:W-:Y:S08]  /*e230*/  HMMA.16816.F32 R36, R76, R92.reuse, R36 ;  /* 0x0000005c4c24723c */ /* 0x084ff00000001824 */
[C---:B------:R-:W-:Y:S01]  /*e240*/  HMMA.16816.F32 R40, R80.reuse, R92, R40 ;  /* 0x0000005c5028723c */ /* 0x040fe20000001828 */
[----:B-1----:R-:W-:Y:S04]  /*e250*/  FFMA.FTZ R84, R171, c[0x0][0x2d0], -R75 ;  /* 0x0000b400ab547a23 */ /* 0x002fe8000001084b */
[----:B------:R1:W-:Y:S02]  /*e260*/  MUFU.EX2 R251, R84 ;  /* 0x0000005400fb7308 */ /* 0x0003e40000000800 */
[----:B------:R-:W-:Y:S01]  /*e270*/  FFMA.FTZ R92, R168, c[0x0][0x2d0], -R97 ;  /* 0x0000b400a85c7a23 */ /* 0x000fe20000010861 */
[-C--:B------:R-:W-:Y:S01]  /*e280*/  HMMA.16816.F32 R44, R80, R94.reuse, R44 ;  /* 0x0000005e502c723c */ /* 0x080fe2000000182c */
[--C-:B---3--:R-:W-:Y:S06]  /*e290*/  FFMA.FTZ R88, R173, c[0x0][0x2d0], -R96.reuse ;  /* 0x0000b400ad587a23 */ /* 0x108fec0000010860 */
[----:B------:R2:W-:Y:S01]  /*e2a0*/  MUFU.EX2 R239, R92 ;  /* 0x0000005c00ef7308 */ /* 0x0005e20000000800 */
[C---:B------:R-:W-:Y:S09]  /*e2b0*/  HMMA.16816.F32 R48, R76.reuse, R94, R48 ;  /* 0x0000005e4c30723c */ /* 0x040ff20000001830 */
[----:B------:R3:W-:Y:S03]  /*e2c0*/  MUFU.EX2 R142, R88 ;  /* 0x00000058008e7308 */ /* 0x0007e60000000800 */
[----:B-1----:R-:W-:Y:S07]  /*e2d0*/  FFMA.FTZ R84, R174, c[0x0][0x2d0], -R75 ;  /* 0x0000b400ae547a23 */ /* 0x002fee000001084b */
[----:B------:R1:W-:Y:S01]  /*e2e0*/  MUFU.EX2 R143, R84 ;  /* 0x00000054008f7308 */ /* 0x0003e20000000800 */
[----:B--2---:R-:W-:Y:S09]  /*e2f0*/  FFMA.FTZ R92, R169, c[0x0][0x2d0], -R97 ;  /* 0x0000b400a95c7a23 */ /* 0x004ff20000010861 */
[----:B------:R2:W-:Y:S01]  /*e300*/  MUFU.EX2 R237, R92 ;  /* 0x0000005c00ed7308 */ /* 0x0005e20000000800 */
[--C-:B---3--:R-:W-:Y:S09]  /*e310*/  FFMA.FTZ R88, R175, c[0x0][0x2d0], -R96.reuse ;  /* 0x0000b400af587a23 */ /* 0x108ff20000010860 */
[----:B------:R3:W4:Y:S01]  /*e320*/  MUFU.EX2 R141, R88 ;  /* 0x00000058008d7308 */ /* 0x0007220000000800 */
[----:B-1----:R-:W-:Y:S09]  /*e330*/  FFMA.FTZ R84, R99, c[0x0][0x2d0], -R96 ;  /* 0x0000b40063547a23 */ /* 0x002ff20000010860 */
[----:B------:R1:W-:Y:S01]  /*e340*/  MUFU.EX2 R137, R84 ;  /* 0x0000005400897308 */ /* 0x0003e20000000800 */
[----:B--2---:R-:W-:Y:S09]  /*e350*/  FFMA.FTZ R92, R182, c[0x0][0x2d0], -R75 ;  /* 0x0000b400b65c7a23 */ /* 0x004ff2000001084b */
[----:B------:R2:W-:Y:S01]  /*e360*/  MUFU.EX2 R145, R92 ;  /* 0x0000005c00917308 */ /* 0x0005e20000000800 */
[--C-:B---3--:R-:W-:Y:S09]  /*e370*/  FFMA.FTZ R88, R178, c[0x0][0x2d0], -R74.reuse ;  /* 0x0000b400b2587a23 */ /* 0x108ff2000001084a */
[----:B------:R3:W-:Y:S01]  /*e380*/  MUFU.EX2 R249, R88 ;  /* 0x0000005800f97308 */ /* 0x0007e20000000800 */
[----:B-1----:R-:W1:Y:S08]  /*e390*/  LDSM.16.MT88.4 R84, [R211+0x900] ;  /* 0x00090000d354783b */ /* 0x002e700000004200 */
[----:B--2---:R-:W-:Y:S01]  /*e3a0*/  LDSM.16.MT88.4 R92, [R210+0x1100] ;  /* 0x00110000d25c783b */ /* 0x004fe20000004200 */
[--C-:B---3--:R-:W-:Y:S04]  /*e3b0*/  FFMA.FTZ R88, R98, c[0x0][0x2d0], -R97.reuse ;  /* 0x0000b40062587a23 */ /* 0x108fe80000010861 */
[----:B------:R2:W3:Y:S01]  /*e3c0*/  MUFU.EX2 R140, R88 ;  /* 0x00000058008c7308 */ /* 0x0004e20000000800 */
[-C--:B-1----:R-:W-:Y:S08]  /*e3d0*/  HMMA.16816.F32 R52, R76, R84.reuse, R52 ;  /* 0x000000544c34723c */ /* 0x082ff00000001834 */
[C---:B------:R-:W-:Y:S01]  /*e3e0*/  HMMA.16816.F32 R56, R80.reuse, R84, R56 ;  /* 0x000000545038723c */ /* 0x040fe20000001838 */
[----:B--2---:R-:W1:Y:S06]  /*e3f0*/  LDSM.16.MT88.4 R88, [R209+0x1100] ;  /* 0x00110000d158783b */ /* 0x004e6c0000004200 */
[----:B------:R-:W-:Y:S01]  /*e400*/  FFMA.FTZ R84, R172, c[0x0][0x2d0], -R97 ;  /* 0x0000b400ac547a23 */ /* 0x000fe20000010861 */
[-C--:B------:R-:W-:Y:S03]  /*e410*/  HMMA.16816.F32 R60, R80, R86.reuse, R60 ;  /* 0x00000056503c723c */ /* 0x080fe6000000183c */
[----:B------:R2:W5:Y:S04]  /*e420*/  MUFU.EX2 R236, R84 ;  /* 0x0000005400ec7308 */ /* 0x0005680000000800 */
[--C-:B------:R-:W-:Y:S01]  /*e430*/  FFMA.FTZ R80, R183, c[0x0][0x2d0], -R74.reuse ;  /* 0x0000b400b7507a23 */ /* 0x100fe2000001084a */
[----:B------:R-:W-:Y:S01]  /*e440*/  HMMA.16816.F32 R64, R76, R86, R64 ;  /* 0x000000564c40723c */ /* 0x000fe20000001840 */
[----:B----4-:R-:W-:Y:S03]  /*e450*/  F2FP.PACK_AB R82, R141, R142 ;  /* 0x0000008e8d52723e */ /* 0x010fe600000000ff */
[----:B---3--:R-:W-:Y:S01]  /*e460*/  F2FP.PACK_AB R81, R239, R140 ;  /* 0x0000008cef51723e */ /* 0x008fe200000000ff */
[----:B------:R3:W-:Y:S02]  /*e470*/  MUFU.EX2 R147, R80 ;  /* 0x0000005000937308 */ /* 0x0007e40000000800 */
[----:B------:R-:W-:Y:S02]  /*e480*/  F2FP.PACK_AB R76, R106, R122 ;  /* 0x0000007a6a4c723e */ /* 0x000fe400000000ff */
[----:B------:R-:W-:Y:S03]  /*e490*/  F2FP.PACK_AB R77, R138, R139 ;  /* 0x0000008b8a4d723e */ /* 0x000fe600000000ff */
[----:B------:R-:W-:Y:S02]  /*e4a0*/  F2FP.PACK_AB R78, R125, R163 ;  /* 0x000000a37d4e723e */ /* 0x000fe400000000ff */
[----:B------:R-:W-:Y:S01]  /*e4b0*/  F2FP.PACK_AB R79, R143, R251 ;  /* 0x000000fb8f4f723e */ /* 0x000fe200000000ff */
[----:B--2---:R-:W2:Y:S01]  /*e4c0*/  LDSM.16.MT88.4 R84, [R212+0x1100] ;  /* 0x00110000d454783b */ /* 0x004ea20000004200 */
[----:B-----5:R-:W-:Y:S05]  /*e4d0*/  F2FP.PACK_AB R83, R236, R237 ;  /* 0x000000edec53723e */ /* 0x020fea00000000ff */
[-C--:B-1----:R-:W-:Y:S01]  /*e4e0*/  HMMA.16816.F32 R4, R76, R88.reuse, R4 ;  /* 0x000000584c04723c */ /* 0x082fe20000001804 */
[--C-:B---3--:R-:W-:Y:S04]  /*e4f0*/  FFMA.FTZ R80, R179, c[0x0][0x2d0], -R75.reuse ;  /* 0x0000b400b3507a23 */ /* 0x108fe8000001084b */
[----:B------:R1:W-:Y:S02]  /*e500*/  MUFU.EX2 R146, R80 ;  /* 0x0000005000927308 */ /* 0x0003e40000000800 */
[----:B-1----:R-:W-:Y:S07]  /*e510*/  F2FP.PACK_AB R80, R136, R137 ;  /* 0x000000898850723e */ /* 0x002fee00000000ff */
[C---:B------:R-:W-:Y:S07]  /*e520*/  HMMA.16816.F32 R8, R80.reuse, R88, R8 ;  /* 0x000000585008723c */ /* 0x040fee0000001808 */
[--C-:B------:R-:W-:Y:S01]  /*e530*/  FFMA.FTZ R88, R195, c[0x0][0x2d0], -R74.reuse ;  /* 0x0000b400c3587a23 */ /* 0x100fe2000001084a */
[-C--:B------:R-:W-:Y:S03]  /*e540*/  HMMA.16816.F32 R12, R80, R90.reuse, R12 ;  /* 0x0000005a500c723c */ /* 0x080fe6000000180c */
[----:B------:R1:W-:Y:S05]  /*e550*/  MUFU.EX2 R235, R88 ;  /* 0x0000005800eb7308 */ /* 0x0003ea0000000800 */
[C---:B------:R-:W-:Y:S08]  /*e560*/  HMMA.16816.F32 R16, R76.reuse, R90, R16 ;  /* 0x0000005a4c10723c */ /* 0x040ff00000001810 */
[-C--:B--2---:R-:W-:Y:S08]  /*e570*/  HMMA.16816.F32 R20, R76, R84.reuse, R20 ;  /* 0x000000544c14723c */ /* 0x084ff00000001814 */
[C---:B------:R-:W-:Y:S01]  /*e580*/  HMMA.16816.F32 R24, R80.reuse, R84, R24 ;  /* 0x000000545018723c */ /* 0x040fe20000001818 */
[----:B-1----:R-:W-:Y:S06]  /*e590*/  FFMA.FTZ R88, R196, c[0x0][0x2d0], -R74 ;  /* 0x0000b400c4587a23 */ /* 0x002fec000001084a */
[--C-:B------:R-:W-:Y:S01]  /*e5a0*/  FFMA.FTZ R84, R186, c[0x0][0x2d0], -R96.reuse ;  /* 0x0000b400ba547a23 */ /* 0x100fe20000010860 */
[-C--:B------:R-:W-:Y:S01]  /*e5b0*/  HMMA.16816.F32 R28, R80, R86.reuse, R28 ;  /* 0x00000056501c723c */ /* 0x080fe2000000181c */
[----:B------:R1:W-:Y:S07]  /*e5c0*/  MUFU.EX2 R196, R88 ;  /* 0x0000005800c47308 */ /* 0x0003ee0000000800 */
[C---:B------:R-:W-:Y:S03]  /*e5d0*/  HMMA.16816.F32 R32, R76.reuse, R86, R32 ;  /* 0x000000564c20723c */ /* 0x040fe60000001820 */
[----:B------:R2:W-:Y:S05]  /*e5e0*/  MUFU.EX2 R144, R84 ;  /* 0x0000005400907308 */ /* 0x0005ea0000000800 */
[-C--:B------:R-:W-:Y:S08]  /*e5f0*/  HMMA.16816.F32 R36, R76, R92.reuse, R36 ;  /* 0x0000005c4c24723c */ /* 0x080ff00000001824 */
[C---:B------:R-:W-:Y:S01]  /*e600*/  HMMA.16816.F32 R40, R80.reuse, R92, R40 ;  /* 0x0000005c5028723c */ /* 0x040fe20000001828 */
[----:B-1----:R-:W-:Y:S04]  /*e610*/  FFMA.FTZ R88, R189, c[0x0][0x2d0], -R75 ;  /* 0x0000b400bd587a23 */ /* 0x002fe8000001084b */
[----:B------:R1:W-:Y:S02]  /*e620*/  MUFU.EX2 R195, R88 ;  /* 0x0000005800c37308 */ /* 0x0003e40000000800 */
[----:B------:R-:W-:Y:S01]  /*e630*/  FFMA.FTZ R92, R184, c[0x0][0x2d0], -R97 ;  /* 0x0000b400b85c7a23 */ /* 0x000fe20000010861 */
[-C--:B------:R-:W-:Y:S01]  /*e640*/  HMMA.16816.F32 R44, R80, R94.reuse, R44 ;  /* 0x0000005e502c723c */ /* 0x080fe2000000182c */
[----:B------:R-:W-:Y:S03]  /*e650*/  MOV R184, R101 ;  /* 0x0000006500b87202 */ /* 0x000fe60000000f00 */
[--C-:B--2---:R-:W-:Y:S03]  /*e660*/  FFMA.FTZ R84, R188, c[0x0][0x2d0], -R96.reuse ;  /* 0x0000b400bc547a23 */ /* 0x104fe60000010860 */
[----:B------:R2:W-:Y:S01]  /*e670*/  MUFU.EX2 R155, R92 ;  /* 0x0000005c009b7308 */ /* 0x0005e20000000800 */
[C---:B------:R-:W-:Y:S09]  /*e680*/  HMMA.16816.F32 R48, R76.reuse, R94, R48 ;  /* 0x0000005e4c30723c */ /* 0x040ff20000001830 */
[----:B------:R3:W-:Y:S03]  /*e690*/  MUFU.EX2 R189, R84 ;  /* 0x0000005400bd7308 */ /* 0x0007e60000000800 */
[----:B-1----:R-:W-:Y:S07]  /*e6a0*/  FFMA.FTZ R88, R192, c[0x0][0x2d0], -R75 ;  /* 0x0000b400c0587a23 */ /* 0x002fee000001084b */
[----:B------:R1:W-:Y:S01]  /*e6b0*/  MUFU.EX2 R192, R88 ;  /* 0x0000005800c07308 */ /* 0x0003e20000000800 */
[----:B--2---:R-:W-:Y:S09]  /*e6c0*/  FFMA.FTZ R92, R185, c[0x0][0x2d0], -R97 ;  /* 0x0000b400b95c7a23 */ /* 0x004ff20000010861 */
[----:B------:R2:W-:Y:S01]  /*e6d0*/  MUFU.EX2 R154, R92 ;  /* 0x0000005c009a7308 */ /* 0x0005e20000000800 */
[--C-:B---3--:R-:W-:Y:S01]  /*e6e0*/  FFMA.FTZ R84, R190, c[0x0][0x2d0], -R96.reuse ;  /* 0x0000b400be547a23 */ /* 0x108fe20000010860 */
[----:B------:R-:W-:Y:S08]  /*e6f0*/  MOV R190, R103 ;  /* 0x0000006700be7202 */ /* 0x000ff00000000f00 */
[----:B------:R3:W-:Y:S01]  /*e700*/  MUFU.EX2 R186, R84 ;  /* 0x0000005400ba7308 */ /* 0x0007e20000000800 */
[----:B-1----:R-:W1:Y:S01]  /*e710*/  LDSM.16.MT88.4 R88, [R211+0x1100] ;  /* 0x00110000d358783b */ /* 0x002e620000004200 */
[----:B--2---:R-:W-:Y:S01]  /*e720*/  FFMA.FTZ R92, R203, c[0x0][0x2d0], -R75 ;  /* 0x0000b400cb5c7a23 */ /* 0x004fe2000001084b */
[----:B------:R-:W-:Y:S07]  /*e730*/  MOV R203, R113 ;  /* 0x0000007100cb7202 */ /* 0x000fee0000000f00 */
[----:B------:R2:W-:Y:S01]  /*e740*/  MUFU.EX2 R178, R92 ;  /* 0x0000005c00b27308 */ /* 0x0005e20000000800 */
[----:B---3--:R-:W-:Y:S02]  /*e750*/  FFMA.FTZ R84, R193, c[0x0][0x2d0], -R96 ;  /* 0x0000b400c1547a23 */ /* 0x008fe40000010860 */
[----:B------:R-:W-:Y:S07]  /*e760*/  IMAD.MOV.U32 R193, RZ, RZ, R102 ;  /* 0x000000ffffc17224 */ /* 0x000fee00078e0066 */
[----:B------:R3:W4:Y:S01]  /*e770*/  MUFU.EX2 R188, R84 ;  /* 0x0000005400bc7308 */ /* 0x0007220000000800 */
[----:B--2---:R-:W-:Y:S01]  /*e780*/  LDSM.16.MT88.4 R92, [R210+0x1900] ;  /* 0x00190000d25c783b */ /* 0x004fe20000004200 */
[-C--:B-1----:R-:W-:Y:S08]  /*e790*/  HMMA.16816.F32 R52, R76, R88.reuse, R52 ;  /* 0x000000584c34723c */ /* 0x082ff00000001834 */
[C---:B------:R-:W-:Y:S01]  /*e7a0*/  HMMA.16816.F32 R56, R80.reuse, R88, R56 ;  /* 0x000000585038723c */ /* 0x040fe20000001838 */
[----:B---3--:R-:W-:Y:S02]  /*e7b0*/  FFMA.FTZ R84, R198, c[0x0][0x2d0], -R74 ;  /* 0x0000b400c6547a23 */ /* 0x008fe4000001084a */
[----:B------:R-:W2:Y:S02]  /*e7c0*/  LDL.LU R198, [R1+0x18] ;  /* 0x0000180001c67983 */ /* 0x000ea40000300800 */
[----:B------:R1:W-:Y:S02]  /*e7d0*/  MUFU.EX2 R183, R84 ;  /* 0x0000005400b77308 */ /* 0x0003e40000000800 */
[----:B------:R-:W3:Y:S01]  /*e7e0*/  LDL.LU R185, [R1+0x14] ;  /* 0x0000140001b97983 */ /* 0x000ee20000300800 */
[-C--:B------:R-:W-:Y:S01]  /*e7f0*/  HMMA.16816.F32 R60, R80, R90.reuse, R60 ;  /* 0x0000005a503c723c */ /* 0x080fe2000000183c */
[----:B------:R-:W-:Y:S03]  /*e800*/  FFMA.FTZ R88, R187, c[0x0][0x2d0], -R97 ;  /* 0x0000b400bb587a23 */ /* 0x000fe60000010861 */
[----:B------:R-:W-:Y:S03]  /*e810*/  IMAD.MOV.U32 R187, RZ, RZ, R100 ;  /* 0x000000ffffbb7224 */ /* 0x000fe600078e0064 */
[--C-:B------:R-:W-:Y:S01]  /*e820*/  FFMA.FTZ R80, R205, c[0x0][0x2d0], -R74.reuse ;  /* 0x0000b400cd507a23 */ /* 0x100fe2000001084a */
[----:B------:R-:W-:Y:S01]  /*e830*/  HMMA.16816.F32 R64, R76, R90, R64 ;  /* 0x0000005a4c40723c */ /* 0x000fe20000001840 */
[----:B----4-:R-:W-:Y:S02]  /*e840*/  F2FP.PACK_AB R82, R188, R186 ;  /* 0x000000babc52723e */ /* 0x010fe400000000ff */
[----:B------:R4:W-:Y:S01]  /*e850*/  MUFU.EX2 R179, R80 ;  /* 0x0000005000b37308 */ /* 0x0009e20000000800 */
[----:B------:R-:W-:Y:S03]  /*e860*/  IMAD.MOV.U32 R205, RZ, RZ, R111 ;  /* 0x000000ffffcd7224 */ /* 0x000fe600078e006f */
[----:B------:R-:W-:Y:S02]  /*e870*/  F2FP.PACK_AB R76, R147, R249 ;  /* 0x000000f9934c723e */ /* 0x000fe400000000ff */
[----:B------:R-:W-:Y:S03]  /*e880*/  F2FP.PACK_AB R77, R145, R146 ;  /* 0x00000092914d723e */ /* 0x000fe600000000ff */
[----:B------:R-:W-:Y:S01]  /*e890*/  F2FP.PACK_AB R78, R196, R235 ;  /* 0x000000ebc44e723e */ /* 0x000fe200000000ff */
[----:B-1----:R-:W-:Y:S01]  /*e8a0*/  FFMA.FTZ R84, R181, c[0x0][0x2d0], -R97 ;  /* 0x0000b400b5547a23 */ /* 0x002fe20000010861 */
[----:B------:R-:W-:Y:S01]  /*e8b0*/  F2FP.PACK_AB R79, R192, R195 ;  /* 0x000000c3c04f723e */ /* 0x000fe200000000ff */
[----:B------:R-:W1:Y:S10]  /*e8c0*/  MUFU.EX2 R181, R88 ;  /* 0x0000005800b57308 */ /* 0x000e740000000800 */
[----:B------:R5:W5:Y:S01]  /*e8d0*/  MUFU.EX2 R182, R84 ;  /* 0x0000005400b67308 */ /* 0x000b620000000800 */
[--C-:B----4-:R-:W-:Y:S01]  /*e8e0*/  FFMA.FTZ R80, R200, c[0x0][0x2d0], -R75.reuse ;  /* 0x0000b400c8507a23 */ /* 0x110fe2000001084b */
[----:B------:R-:W-:Y:S08]  /*e8f0*/  MOV R200, R112 ;  /* 0x0000007000c87202 */ /* 0x000ff00000000f00 */
[----:B------:R4:W-:Y:S01]  /*e900*/  MUFU.EX2 R153, R80 ;  /* 0x0000005000997308 */ /* 0x0009e20000000800 */
[----:B-1----:R-:W-:Y:S01]  /*e910*/  F2FP.PACK_AB R83, R181, R154 ;  /* 0x0000009ab553723e */ /* 0x002fe200000000ff */
[----:B------:R-:W-:Y:S08]  /*e920*/  LDSM.16.MT88.4 R88, [R212+0x1900] ;  /* 0x00190000d458783b */ /* 0x000ff00000004200 */
[----:B-----5:R-:W1:Y:S01]  /*e930*/  LDSM.16.MT88.4 R84, [R209+0x1900] ;  /* 0x00190000d154783b */ /* 0x020e620000004200 */
[----:B------:R-:W-:Y:S02]  /*e940*/  F2FP.PACK_AB R81, R155, R182 ;  /* 0x000000b69b51723e */ /* 0x000fe400000000ff */
[----:B----4-:R-:W-:Y:S01]  /*e950*/  F2FP.PACK_AB R80, R189, R144 ;  /* 0x00000090bd50723e */ /* 0x010fe200000000ff */
[-C--:B-1----:R-:W-:Y:S08]  /*e960*/  HMMA.16816.F32 R4, R76, R84.reuse, R4 ;  /* 0x000000544c04723c */ /* 0x082ff00000001804 */
[C---:B------:R-:W-:Y:S07]  /*e970*/  HMMA.16816.F32 R8, R80.reuse, R84, R8 ;  /* 0x000000545008723c */ /* 0x040fee0000001808 */
[----:B------:R-:W-:Y:S01]  /*e980*/  FFMA.FTZ R84, R232, c[0x0][0x2d0], -R74 ;  /* 0x0000b400e8547a23 */ /* 0x000fe2000001084a */
[-C--:B------:R-:W-:Y:S01]  /*e990*/  HMMA.16816.F32 R12, R80, R86.reuse, R12 ;  /* 0x00000056500c723c */ /* 0x080fe2000000180c */
[----:B------:R-:W-:Y:S02]  /*e9a0*/  IMAD.MOV.U32 R232, RZ, RZ, R114 ;  /* 0x000000ffffe87224 */ /* 0x000fe400078e0072 */
[----:B------:R1:W-:Y:S05]  /*e9b0*/  MUFU.EX2 R159, R84 ;  /* 0x00000054009f7308 */ /* 0x0003ea0000000800 */
[C---:B------:R-:W-:Y:S08]  /*e9c0*/  HMMA.16816.F32 R16, R76.reuse, R86, R16 ;  /* 0x000000564c10723c */ /* 0x040ff00000001810 */
[-C--:B------:R-:W-:Y:S08]  /*e9d0*/  HMMA.16816.F32 R20, R76, R88.reuse, R20 ;  /* 0x000000584c14723c */ /* 0x080ff00000001814 */
[C---:B------:R-:W-:Y:S01]  /*e9e0*/  HMMA.16816.F32 R24, R80.reuse, R88, R24 ;  /* 0x000000585018723c */ /* 0x040fe20000001818 */
[----:B-1----:R-:W-:Y:S03]  /*e9f0*/  FFMA.FTZ R84, R234, c[0x0][0x2d0], -R74 ;  /* 0x0000b400ea547a23 */ /* 0x002fe6000001084a */
[----:B------:R-:W-:Y:S03]  /*ea00*/  MOV R234, R115 ;  /* 0x0000007300ea7202 */ /* 0x000fe60000000f00 */
[----:B------:R-:W-:Y:S01]  /*ea10*/  FFMA.FTZ R88, R206, c[0x0][0x2d0], -R96 ;  /* 0x0000b400ce587a23 */ /* 0x000fe20000010860 */
[-C--:B------:R-:W-:Y:S01]  /*ea20*/  HMMA.16816.F32 R28, R80, R90.reuse, R28 ;  /* 0x0000005a501c723c */ /* 0x080fe2000000181c */
[----:B------:R1:W-:Y:S03]  /*ea30*/  MUFU.EX2 R177, R84 ;  /* 0x0000005400b17308 */ /* 0x0003e60000000800 */
[----:B------:R-:W-:Y:S04]  /*ea40*/  MOV R206, R150 ;  /* 0x0000009600ce7202 */ /* 0x000fe80000000f00 */
[C---:B------:R-:W-:Y:S03]  /*ea50*/  HMMA.16816.F32 R32, R76.reuse, R90, R32 ;  /* 0x0000005a4c20723c */ /* 0x040fe60000001820 */
[----:B------:R4:W-:Y:S05]  /*ea60*/  MUFU.EX2 R157, R88 ;  /* 0x00000058009d7308 */ /* 0x0009ea0000000800 */
[-C--:B------:R-:W-:Y:S08]  /*ea70*/  HMMA.16816.F32 R36, R76, R92.reuse, R36 ;  /* 0x0000005c4c24723c */ /* 0x080ff00000001824 */
[C---:B------:R-:W-:Y:S01]  /*ea80*/  HMMA.16816.F32 R40, R80.reuse, R92, R40 ;  /* 0x0000005c5028723c */ /* 0x040fe20000001828 */
[----:B-1----:R-:W-:Y:S03]  /*ea90*/  FFMA.FTZ R84, R230, c[0x0][0x2d0], -R75 ;  /* 0x0000b400e6547a23 */ /* 0x002fe6000001084b */
[----:B------:R-:W-:Y:S01]  /*eaa0*/  IMAD.MOV.U32 R230, RZ, RZ, R120 ;  /* 0x000000ffffe67224 */ /* 0x000fe200078e0078 */
[----:B------:R1:W-:Y:S01]  /*eab0*/  MUFU.EX2 R158, R84 ;  /* 0x00000054009e7308 */ /* 0x0003e20000000800 */
[----:B------:R-:W-:Y:S02]  /*eac0*/  IMAD.MOV.U32 R120, RZ, RZ, R108 ;  /* 0x000000ffff787224 */ /* 0x000fe400078e006c */
[-C--:B------:R-:W-:Y:S01]  /*ead0*/  HMMA.16816.F32 R44, R80, R94.reuse, R44 ;  /* 0x0000005e502c723c */ /* 0x080fe2000000182c */
[----:B------:R-:W-:Y:S03]  /*eae0*/  FFMA.FTZ R92, R201, c[0x0][0x2d0], -R97 ;  /* 0x0000b400c95c7a23 */ /* 0x000fe60000010861 */
[----:B----4-:R-:W-:Y:S02]  /*eaf0*/  FFMA.FTZ R88, R207, c[0x0][0x2d0], -R96 ;  /* 0x0000b400cf587a23 */ /* 0x010fe40000010860 */
[----:B------:R-:W-:Y:S01]  /*eb00*/  IMAD.MOV.U32 R207, RZ, RZ, R160 ;  /* 0x000000ffffcf7224 */ /* 0x000fe200078e00a0 */
[----:B------:R4:W-:Y:S01]  /*eb10*/  MUFU.EX2 R172, R92 ;  /* 0x0000005c00ac7308 */ /* 0x0009e20000000800 */
[C---:B------:R-:W-:Y:S09]  /*eb20*/  HMMA.16816.F32 R48, R76.reuse, R94, R48 ;  /* 0x0000005e4c30723c */ /* 0x040ff20000001830 */
[----:B------:R5:W-:Y:S03]  /*eb30*/  MUFU.EX2 R175, R88 ;  /* 0x0000005800af7308 */ /* 0x000be60000000800 */
[----:B-1----:R-:W-:Y:S02]  /*eb40*/  FFMA.FTZ R84, R231, c[0x0][0x2d0], -R75 ;  /* 0x0000b400e7547a23 */ /* 0x002fe4000001084b */
[----:B------:R-:W-:Y:S01]  /*eb50*/  IMAD.MOV.U32 R231, RZ, RZ, R190 ;  /* 0x000000ffffe77224 */ /* 0x000fe200078e00be */
[----:B------:R-:W-:Y:S04]  /*eb60*/  MOV R190, R163 ;  /* 0x000000a300be7202 */ /* 0x000fe80000000f00 */
[----:B------:R1:W-:Y:S01]  /*eb70*/  MUFU.EX2 R176, R84 ;  /* 0x0000005400b07308 */ /* 0x0003e20000000800 */
[----:B----4-:R-:W-:Y:S09]  /*eb80*/  FFMA.FTZ R92, R202, c[0x0][0x2d0], -R97 ;  /* 0x0000b400ca5c7a23 */ /* 0x010ff20000010861 */
[----:B------:R4:W-:Y:S01]  /*eb90*/  MUFU.EX2 R171, R92 ;  /* 0x0000005c00ab7308 */ /* 0x0009e20000000800 */
[--C-:B-----5:R-:W-:Y:S01]  /*eba0*/  FFMA.FTZ R88, R229, c[0x0][0x2d0], -R96.reuse ;  /* 0x0000b400e5587a23 */ /* 0x120fe20000010860 */
[----:B------:R-:W-:Y:S08]  /*ebb0*/  MOV R229, R109 ;  /* 0x0000006d00e57202 */ /* 0x000ff00000000f00 */
[----:B------:R5:W2:Y:S01]  /*ebc0*/  MUFU.EX2 R174, R88 ;  /* 0x0000005800ae7308 */ /* 0x000aa20000000800 */
[----:B-1----:R-:W-:Y:S01]  /*ebd0*/  FFMA.FTZ R84, R204, c[0x0][0x2d0], -R96 ;  /* 0x0000b400cc547a23 */ /* 0x002fe20000010860 */
[----:B------:R-:W-:Y:S01]  /*ebe0*/  MOV R204, R193 ;  /* 0x000000c100cc7202 */ /* 0x000fe20000000f00 */
[----:B------:R-:W-:Y:S07]  /*ebf0*/  IMAD.MOV.U32 R193, RZ, RZ, R162 ;  /* 0x000000ffffc17224 */ /* 0x000fee00078e00a2 */
[----:B------:R1:W-:Y:S01]  /*ec00*/  MUFU.EX2 R152, R84 ;  /* 0x0000005400987308 */ /* 0x0003e20000000800 */
[----:B----4-:R-:W-:Y:S09]  /*ec10*/  FFMA.FTZ R92, R241, c[0x0][0x2d0], -R75 ;  /* 0x0000b400f15c7a23 */ /* 0x010ff2000001084b */
[----:B------:R4:W-:Y:S01]  /*ec20*/  MUFU.EX2 R103, R92 ;  /* 0x0000005c00677308 */ /* 0x0009e20000000800 */
[----:B-----5:R-:W-:Y:S02]  /*ec30*/  FFMA.FTZ R88, R238, c[0x0][0x2d0], -R74 ;  /* 0x0000b400ee587a23 */ /* 0x020fe4000001084a */
[----:B------:R-:W-:Y:S07]  /*ec40*/  IMAD.MOV.U32 R238, RZ, RZ, R105 ;  /* 0x000000ffffee7224 */ /* 0x000fee00078e0069 */
[----:B------:R5:W-:Y:S01]  /*ec50*/  MUFU.EX2 R173, R88 ;  /* 0x0000005800ad7308 */ /* 0x000be20000000800 */
[----:B-1----:R-:W1:Y:S08]  /*ec60*/  LDSM.16.MT88.4 R84, [R211+0x1900] ;  /* 0x00190000d354783b */ /* 0x002e700000004200 */
[----:B----4-:R-:W-:Y:S01]  /*ec70*/  LDSM.16.MT88.4 R92, [R210+0x2100] ;  /* 0x00210000d25c783b */ /* 0x010fe20000004200 */
[----:B-----5:R-:W-:Y:S01]  /*ec80*/  FFMA.FTZ R88, R197, c[0x0][0x2d0], -R97 ;  /* 0x0000b400c5587a23 */ /* 0x020fe20000010861 */
[----:B------:R-:W-:Y:S02]  /*ec90*/  MOV R197, R121 ;  /* 0x0000007900c57202 */ /* 0x000fe40000000f00 */
[----:B------:R-:W-:Y:S01]  /*eca0*/  MOV R121, R107 ;  /* 0x0000006b00797202 */ /* 0x000fe20000000f00 */
[----:B------:R4:W5:Y:S01]  /*ecb0*/  MUFU.EX2 R156, R88 ;  /* 0x00000058009c7308 */ /* 0x0009620000000800 */
[----:B--2---:R-:W-:Y:S01]  /*ecc0*/  FFMA.FTZ R68, R68, R198, R184 ;  /* 0x000000c644447223 */ /* 0x004fe200000100b8 */
[----:B------:R-:W-:Y:S01]  /*ecd0*/  MOV R184, R106 ;  /* 0x0000006a00b87202 */ /* 0x000fe20000000f00 */
[-C--:B-1----:R-:W-:Y:S01]  /*ece0*/  HMMA.16816.F32 R52, R76, R84.reuse, R52 ;  /* 0x000000544c34723c */ /* 0x082fe20000001834 */
[----:B---3--:R-:W-:Y:S01]  /*ecf0*/  FFMA.FTZ R69, R69, R185, R187 ;  /* 0x000000b945457223 */ /* 0x008fe200000100bb */
[----:B------:R-:W-:Y:S02]  /*ed00*/  MOV R185, R104 ;  /* 0x0000006800b97202 */ /* 0x000fe40000000f00 */
[----:B------:R-:W-:Y:S02]  /*ed10*/  MOV R187, R110 ;  /* 0x0000006e00bb7202 */ /* 0x000fe40000000f00 */
[----:B------:R-:W-:Y:S02]  /*ed20*/  MOV R198, R161 ;  /* 0x000000a100c67202 */ /* 0x000fe40000000f00 */
[C---:B------:R-:W-:Y:S01]  /*ed30*/  HMMA.16816.F32 R56, R80.reuse, R84, R56 ;  /* 0x000000545038723c */ /* 0x040fe20000001838 */
[----:B----4-:R-:W1:Y:S06]  /*ed40*/  LDSM.16.MT88.4 R88, [R209+0x2100] ;  /* 0x00210000d158783b */ /* 0x010e6c0000004200 */
[----:B------:R-:W-:Y:S01]  /*ed50*/  FFMA.FTZ R84, R194, c[0x0][0x2d0], -R97 ;  /* 0x0000b400c2547a23 */ /* 0x000fe20000010861 */
[-C--:B------:R-:W-:Y:S03]  /*ed60*/  HMMA.16816.F32 R60, R80, R86.reuse, R60 ;  /* 0x00000056503c723c */ /* 0x080fe6000000183c */
[----:B------:R2:W3:Y:S04]  /*ed70*/  MUFU.EX2 R98, R84 ;  /* 0x0000005400627308 */ /* 0x0004e80000000800 */
[--C-:B------:R-:W-:Y:S01]  /*ed80*/  FFMA.FTZ R80, R243, c[0x0][0x2d0], -R74.reuse ;  /* 0x0000b400f3507a23 */ /* 0x100fe2000001084a */
[----:B------:R-:W-:Y:S01]  /*ed90*/  HMMA.16816.F32 R64, R76, R86, R64 ;  /* 0x000000564c40723c */ /* 0x000fe20000001840 */
[----:B------:R-:W-:Y:S03]  /*eda0*/  F2FP.PACK_AB R82, R174, R175 ;  /* 0x000000afae52723e */ /* 0x000fe600000000ff */
[----:B-----5:R-:W-:Y:S01]  /*edb0*/  F2FP.PACK_AB R81, R172, R156 ;  /* 0x0000009cac51723e */ /* 0x020fe200000000ff */
[----:B------:R4:W5:Y:S02]  /*edc0*/  MUFU.EX2 R170, R80 ;  /* 0x0000005000aa7308 */ /* 0x0009640000000800 */
[----:B------:R-:W-:Y:S02]  /*edd0*/  F2FP.PACK_AB R76, R179, R183 ;  /* 0x000000b7b34c723e */ /* 0x000fe400000000ff */
[----:B------:R-:W-:Y:S03]  /*ede0*/  F2FP.PACK_AB R77, R178, R153 ;  /* 0x00000099b24d723e */ /* 0x000fe600000000ff */
[----:B------:R-:W-:Y:S02]  /*edf0*/  F2FP.PACK_AB R78, R177, R159 ;  /* 0x0000009fb14e723e */ /* 0x000fe400000000ff */
[----:B------:R-:W-:Y:S01]  /*ee00*/  F2FP.PACK_AB R79, R176, R158 ;  /* 0x0000009eb04f723e */ /* 0x000fe200000000ff */
[----:B--2---:R-:W2:Y:S01]  /*ee10*/  LDSM.16.MT88.4 R84, [R212+0x2100] ;  /* 0x00210000d454783b */ /* 0x004ea20000004200 */
[----:B---3--:R-:W-:Y:S05]  /*ee20*/  F2FP.PACK_AB R83, R98, R171 ;  /* 0x000000ab6253723e */ /* 0x008fea00000000ff */
[-C--:B-1----:R-:W-:Y:S01]  /*ee30*/  HMMA.16816.F32 R4, R76, R88.reuse, R4 ;  /* 0x000000584c04723c */ /* 0x082fe20000001804 */
[--C-:B----4-:R-:W-:Y:S01]  /*ee40*/  FFMA.FTZ R80, R240, c[0x0][0x2d0], -R75.reuse ;  /* 0x0000b400f0507a23 */ /* 0x110fe2000001084b */
[----:B-----5:R-:W-:Y:S03]  /*ee50*/  F2FP.PACK_AB R164, R170, R173 ;  /* 0x000000adaaa4723e */ /* 0x020fe600000000ff */
[----:B------:R1:W3:Y:S02]  /*ee60*/  MUFU.EX2 R169, R80 ;  /* 0x0000005000a97308 */ /* 0x0002e40000000800 */
[----:B-1----:R-:W-:Y:S02]  /*ee70*/  F2FP.PACK_AB R80, R157, R152 ;  /* 0x000000989d50723e */ /* 0x002fe400000000ff */
[----:B---3--:R-:W-:Y:S05]  /*ee80*/  F2FP.PACK_AB R165, R103, R169 ;  /* 0x000000a967a5723e */ /* 0x008fea00000000ff */
[C---:B------:R-:W-:Y:S07]  /*ee90*/  HMMA.16816.F32 R8, R80.reuse, R88, R8 ;  /* 0x000000585008723c */ /* 0x040fee0000001808 */
[--C-:B------:R-:W-:Y:S01]  /*eea0*/  FFMA.FTZ R88, R250, c[0x0][0x2d0], -R74.reuse ;  /* 0x0000b400fa587a23 */ /* 0x100fe2000001084a */
[-C--:B------:R-:W-:Y:S01]  /*eeb0*/  HMMA.16816.F32 R12, R80, R90.reuse, R12 ;  /* 0x0000005a500c723c */ /* 0x080fe2000000180c */
[----:B------:R-:W-:Y:S02]  /*eec0*/  FFMA.FTZ R74, R252, c[0x0][0x2d0], -R74 ;  /* 0x0000b400fc4a7a23 */ /* 0x000fe4000001084a */
[----:B------:R1:W-:Y:S05]  /*eed0*/  MUFU.EX2 R168, R88 ;  /* 0x0000005800a87308 */ /* 0x0003ea0000000800 */
[C---:B------:R-:W-:Y:S05]  /*eee0*/  HMMA.16816.F32 R16, R76.reuse, R90, R16 ;  /* 0x0000005a4c10723c */ /* 0x040fea0000001810 */
[----:B------:R3:W4:Y:S03]  /*eef0*/  MUFU.EX2 R102, R74 ;  /* 0x0000004a00667308 */ /* 0x0007260000000800 */
[-C--:B--2---:R-:W-:Y:S08]  /*ef00*/  HMMA.16816.F32 R20, R76, R84.reuse, R20 ;  /* 0x000000544c14723c */ /* 0x084ff00000001814 */
[C---:B------:R-:W-:Y:S01]  /*ef10*/  HMMA.16816.F32 R24, R80.reuse, R84, R24 ;  /* 0x000000545018723c */ /* 0x040fe20000001818 */
[----:B-1----:R-:W1:Y:S07]  /*ef20*/  LDSM.16.MT88.4 R88, [R211+0x2100] ;  /* 0x00210000d358783b */ /* 0x002e6e0000004200 */
[-C--:B------:R-:W-:Y:S01]  /*ef30*/  HMMA.16816.F32 R28, R80, R86.reuse, R28 ;  /* 0x00000056501c723c */ /* 0x080fe2000000181c */
[--C-:B---3--:R-:W-:Y:S03]  /*ef40*/  FFMA.FTZ R74, R247, c[0x0][0x2d0], -R75.reuse ;  /* 0x0000b400f74a7a23 */ /* 0x108fe6000001084b */
[----:B----4-:R-:W-:Y:S01]  /*ef50*/  F2FP.PACK_AB R166, R102, R168 ;  /* 0x000000a866a6723e */ /* 0x010fe200000000ff */
[----:B------:R-:W-:Y:S03]  /*ef60*/  FFMA.FTZ R75, R248, c[0x0][0x2d0], -R75 ;  /* 0x0000b400f84b7a23 */ /* 0x000fe6000001084b */
[C---:B------:R-:W-:Y:S01]  /*ef70*/  HMMA.16816.F32 R32, R76.reuse, R86, R32 ;  /* 0x000000564c20723c */ /* 0x040fe20000001820 */
[----:B------:R2:W-:Y:S07]  /*ef80*/  MUFU.EX2 R101, R74 ;  /* 0x0000004a00657308 */ /* 0x0005ee0000000800 */
[-C--:B------:R-:W-:Y:S03]  /*ef90*/  HMMA.16816.F32 R36, R76, R92.reuse, R36 ;  /* 0x0000005c4c24723c */ /* 0x080fe60000001824 */
[----:B------:R-:W3:Y:S05]  /*efa0*/  MUFU.EX2 R100, R75 ;  /* 0x0000004b00647308 */ /* 0x000eea0000000800 */
[C---:B------:R-:W-:Y:S08]  /*efb0*/  HMMA.16816.F32 R40, R80.reuse, R92, R40 ;  /* 0x0000005c5028723c */ /* 0x040ff00000001828 */
[-C--:B------:R-:W-:Y:S01]  /*efc0*/  HMMA.16816.F32 R44, R80, R94.reuse, R44 ;  /* 0x0000005e502c723c */ /* 0x080fe2000000182c */
[--C-:B--2---:R-:W-:Y:S04]  /*efd0*/  FFMA.FTZ R74, R242, c[0x0][0x2d0], -R96.reuse ;  /* 0x0000b400f24a7a23 */ /* 0x104fe80000010860 */
[----:B------:R2:W-:Y:S03]  /*efe0*/  MUFU.EX2 R99, R74 ;  /* 0x0000004a00637308 */ /* 0x0005e60000000800 */
[C---:B------:R-:W-:Y:S01]  /*eff0*/  HMMA.16816.F32 R48, R76.reuse, R94, R48 ;  /* 0x0000005e4c30723c */ /* 0x040fe20000001830 */
[----:B---3--:R-:W-:Y:S07]  /*f000*/  F2FP.PACK_AB R167, R100, R101 ;  /* 0x0000006564a7723e */ /* 0x008fee00000000ff */
[-C--:B-1----:R-:W-:Y:S08]  /*f010*/  HMMA.16816.F32 R52, R76, R88.reuse, R52 ;  /* 0x000000584c34723c */ /* 0x082ff00000001834 */
[C---:B------:R-:W-:Y:S01]  /*f020*/  HMMA.16816.F32 R56, R80.reuse, R88, R56 ;  /* 0x000000585038723c */ /* 0x040fe20000001838 */
[--C-:B--2---:R-:W-:Y:S07]  /*f030*/  FFMA.FTZ R74, R244, c[0x0][0x2d0], -R96.reuse ;  /* 0x0000b400f44a7a23 */ /* 0x104fee0000010860 */
[-C--:B------:R-:W-:Y:S01]  /*f040*/  HMMA.16816.F32 R60, R80, R90.reuse, R60 ;  /* 0x0000005a503c723c */ /* 0x080fe2000000183c */
[----:B------:R1:W2:Y:S07]  /*f050*/  MUFU.EX2 R85, R74 ;  /* 0x0000004a00557308 */ /* 0x0002ae0000000800 */
[----:B------:R-:W-:Y:S01]  /*f060*/  HMMA.16816.F32 R64, R76, R90, R64 ;  /* 0x0000005a4c40723c */ /* 0x000fe20000001840 */
[----:B------:R-:W3:Y:S07]  /*f070*/  LDL.LU R76, [R1+0x1c] ;  /* 0x00001c00014c7983 */ /* 0x000eee0000300800 */
[-C--:B------:R-:W-:Y:S07]  /*f080*/  HMMA.16816.F32 R104, R164, R116.reuse, R4 ;  /* 0x00000074a468723c */ /* 0x080fee0000001804 */
[----:B------:R-:W-:Y:S01]  /*f090*/  FADD.FTZ R4, R231, R69 ;  /* 0x00000045e7047221 */ /* 0x000fe20000010000 */
[----:B------:R-:W-:Y:S01]  /*f0a0*/  MOV R231, R148 ;  /* 0x0000009400e77202 */ /* 0x000fe20000000f00 */
[--C-:B-1----:R-:W-:Y:S03]  /*f0b0*/  FFMA.FTZ R74, R245, c[0x0][0x2d0], -R96.reuse ;  /* 0x0000b400f54a7a23 */ /* 0x102fe60000010860 */
[----:B------:R-:W-:Y:S01]  /*f0c0*/  FFMA.FTZ R96, R246, c[0x0][0x2d0], -R96 ;  /* 0x0000b400f6607a23 */ /* 0x000fe20000010860 */
[----:B------:R1:W-:Y:S01]  /*f0d0*/  MUFU.EX2 R86, R74 ;  /* 0x0000004a00567308 */ /* 0x0003e20000000800 */
[----:B------:R-:W-:Y:S01]  /*f0e0*/  FADD.FTZ R6, R151, R68 ;  /* 0x0000004497067221 */ /* 0x000fe20000010000 */
[----:B--2---:R-:W-:Y:S01]  /*f0f0*/  F2FP.PACK_AB R160, R85, R99 ;  /* 0x0000006355a0723e */ /* 0x004fe200000000ff */
[----:B------:R-:W-:Y:S01]  /*f100*/  FADD.FTZ R4, R230, R4 ;  /* 0x00000004e6047221 */ /* 0x000fe20000010000 */
[----:B------:R-:W-:Y:S01]  /*f110*/  MOV R230, R232 ;  /* 0x000000e800e67202 */ /* 0x000fe20000000f00 */
[----:B------:R-:W-:Y:S01]  /*f120*/  FADD.FTZ R6, R234, R6 ;  /* 0x00000006ea067221 */ /* 0x000fe20000010000 */
[----:B------:R-:W-:Y:S01]  /*f130*/  MOV R232, R200 ;  /* 0x000000c800e87202 */ /* 0x000fe20000000f00 */
[----:B------:R-:W-:Y:S01]  /*f140*/  IMAD.MOV.U32 R234, RZ, RZ, R203 ;  /* 0x000000ffffea7224 */ /* 0x000fe200078e00cb */
[----:B------:R-:W-:Y:S01]  /*f150*/  MOV R203, R205 ;  /* 0x000000cd00cb7202 */ /* 0x000fe20000000f00 */
[----:B------:R-:W-:Y:S01]  /*f160*/  FADD.FTZ R4, R238, R4 ;  /* 0x00000004ee047221 */ /* 0x000fe20000010000 */
[----:B------:R-:W2:Y:S01]  /*f170*/  MUFU.EX2 R96, R96 ;  /* 0x0000006000607308 */ /* 0x000ea20000000800 */
[----:B------:R-:W-:Y:S01]  /*f180*/  IMAD.MOV.U32 R200, RZ, RZ, R187 ;  /* 0x000000ffffc87224 */ /* 0x000fe200078e00bb */
[----:B------:R-:W-:Y:S02]  /*f190*/  MOV R205, R123 ;  /* 0x0000007b00cd7202 */ /* 0x000fe40000000f00 */
[----:B------:R-:W-:Y:S01]  /*f1a0*/  MOV R187, R122 ;  /* 0x0000007a00bb7202 */ /* 0x000fe20000000f00 */
[--C-:B-1----:R-:W-:Y:S05]  /*f1b0*/  FFMA.FTZ R74, R199, c[0x0][0x2d0], -R97.reuse ;  /* 0x0000b400c74a7a23 */ /* 0x102fea0000010861 */
[----:B------:R1:W-:Y:S01]  /*f1c0*/  MUFU.EX2 R84, R74 ;  /* 0x0000004a00547308 */ /* 0x0003e20000000800 */
[----:B--2---:R-:W-:Y:S01]  /*f1d0*/  F2FP.PACK_AB R162, R96, R86 ;  /* 0x0000005660a2723e */ /* 0x004fe200000000ff */
[--C-:B-1----:R-:W-:Y:S08]  /*f1e0*/  FFMA.FTZ R74, R191, c[0x0][0x2d0], -R97.reuse ;  /* 0x0000b400bf4a7a23 */ /* 0x102ff00000010861 */
[----:B------:R1:W2:Y:S02]  /*f1f0*/  MUFU.EX2 R75, R74 ;  /* 0x0000004a004b7308 */ /* 0x0002a40000000800 */
[--C-:B-1----:R-:W-:Y:S01]  /*f200*/  FFMA.FTZ R74, R180, c[0x0][0x2d0], -R97.reuse ;  /* 0x0000b400b44a7a23 */ /* 0x102fe20000010861 */
[----:B--2---:R-:W-:Y:S01]  /*f210*/  F2FP.PACK_AB R161, R75, R84 ;  /* 0x000000544ba1723e */ /* 0x004fe200000000ff */
[----:B------:R-:W-:Y:S02]  /*f220*/  FFMA.FTZ R97, R73, c[0x0][0x2d0], -R97 ;  /* 0x0000b40049617a23 */ /* 0x000fe40000010861 */
[----:B------:R-:W2:Y:S04]  /*f230*/  LDL.LU R73, [R1+0x20] ;  /* 0x0000200001497983 */ /* 0x000ea80000300800 */
[----:B------:R-:W-:Y:S10]  /*f240*/  MUFU.EX2 R74, R74 ;  /* 0x0000004a004a7308 */ /* 0x000ff40000000800 */
[----:B------:R-:W1:Y:S02]  /*f250*/  MUFU.EX2 R97, R97 ;  /* 0x0000006100617308 */ /* 0x000e640000000800 */
[----:B-1----:R-:W-:Y:S07]  /*f260*/  F2FP.PACK_AB R163, R97, R74 ;  /* 0x0000004a61a3723e */ /* 0x002fee00000000ff */
[C---:B------:R-:W-:Y:S08]  /*f270*/  HMMA.16816.F32 R108, R160.reuse, R116, R8 ;  /* 0x00000074a06c723c */ /* 0x040ff00000001808 */
[-C--:B------:R-:W-:Y:S08]  /*f280*/  HMMA.16816.F32 R112, R160, R118.reuse, R12 ;  /* 0x00000076a070723c */ /* 0x080ff0000000180c */
[C---:B------:R-:W-:Y:S01]  /*f290*/  HMMA.16816.F32 R116, R164.reuse, R118, R16 ;  /* 0x00000076a474723c */ /* 0x040fe20000001810 */
[----:B---3--:R-:W-:Y:S03]  /*f2a0*/  FFMA.FTZ R2, R2, R76, R204 ;  /* 0x0000004c02027223 */ /* 0x008fe600000100cc */
[----:B------:R-:W-:Y:S02]  /*f2b0*/  IMAD.MOV.U32 R204, RZ, RZ, R149 ;  /* 0x000000ffffcc7224 */ /* 0x000fe400078e0095 */
[----:B------:R-:W-:Y:S01]  /*f2c0*/  FADD.FTZ R2, R197, R2 ;  /* 0x00000002c5027221 */ /* 0x000fe20000010000 */
[----:B------:R-:W1:Y:S05]  /*f2d0*/  LDSM.16.MT88.4 R148, [R210+0x2900] ;  /* 0x00290000d294783b */ /* 0x000e6a0000004200 */
[----:B------:R-:W-:Y:S02]  /*f2e0*/  FADD.FTZ R5, R121, R2 ;  /* 0x0000000279057221 */ /* 0x000fe40000010000 */
[----:B------:R-:W-:Y:S02]  /*f2f0*/  FADD.FTZ R2, R229, R6 ;  /* 0x00000006e5027221 */ /* 0x000fe40000010000 */
[----:B------:R-:W-:Y:S02]  /*f300*/  FADD.FTZ R6, R127, R4 ;  /* 0x000000047f067221 */ /* 0x000fe40000010000 */
[----:B--2---:R-:W-:Y:S02]  /*f310*/  FFMA.FTZ R8, R0, R73, R120 ;  /* 0x0000004900087223 */ /* 0x004fe40000010078 */
[----:B------:R-:W-:Y:S01]  /*f320*/  FADD.FTZ R0, R207, R5 ;  /* 0x00000005cf007221 */ /* 0x000fe20000010000 */
[-C--:B------:R-:W-:Y:S01]  /*f330*/  HMMA.16816.F32 R120, R164, R132.reuse, R20 ;  /* 0x00000084a478723c */ /* 0x080fe20000001814 */
[----:B------:R-:W-:Y:S02]  /*f340*/  FADD.FTZ R8, R193, R8 ;  /* 0x00000008c1087221 */ /* 0x000fe40000010000 */
[----:B------:R-:W-:Y:S02]  /*f350*/  FADD.FTZ R5, R126, R2 ;  /* 0x000000027e057221 */ /* 0x000fe40000010000 */
[----:B------:R-:W-:Y:S02]  /*f360*/  FADD.FTZ R7, R124, R0 ;  /* 0x000000007c077221 */ /* 0x000fe40000010000 */
[----:B------:R-:W-:Y:S02]  /*f370*/  FADD.FTZ R4, R206, R8 ;  /* 0x00000008ce047221 */ /* 0x000fe40000010000 */
[----:B------:R-:W-:Y:S03]  /*f380*/  FADD.FTZ R2, R204, R6 ;  /* 0x00000006cc027221 */ /* 0x000fe60000010000 */
        /* <DEDUP_REMOVED lines=10> */
[----:B------:R-:W-:Y:S01]  /*f430*/  IMAD.MOV.U32 R193, RZ, RZ, R190 ;  /* 0x000000ffffc17224 */ /* 0x000fe200078e00be */
[----:B------:R-:W2:Y:S01]  /*f440*/  LDSM.16.MT88.4 R4, [R211+0x2900] ;  /* 0x00290000d304783b */ /* 0x000ea20000004200 */
[----:B------:R-:W-:Y:S01]  /*f450*/  FADD.FTZ R8, R200, R2 ;  /* 0x00000002c8087221 */ /* 0x000fe20000010000 */
[----:B------:R-:W-:Y:S01]  /*f460*/  MOV R190, R125 ;  /* 0x0000007d00be7202 */ /* 0x000fe20000000f00 */
[----:B------:R-:W-:Y:S01]  /*f470*/  FADD.FTZ R9, R187, R0 ;  /* 0x00000000bb097221 */ /* 0x000fe20000010000 */
[C---:B------:R-:W-:Y:S01]  /*f480*/  HMMA.16816.F32 R124, R160.reuse, R132, R24 ;  /* 0x00000084a07c723c */ /* 0x040fe20000001818 */
[----:B------:R-:W-:Y:S02]  /*f490*/  FADD.FTZ R2, R139, R10 ;  /* 0x0000000a8b027221 */ /* 0x000fe40000010000 */
[----:B------:R-:W-:Y:S02]  /*f4a0*/  FADD.FTZ R0, R137, R8 ;  /* 0x0000000889007221 */ /* 0x000fe40000010000 */
[----:B------:R-:W-:Y:S02]  /*f4b0*/  FADD.FTZ R8, R185, R11 ;  /* 0x0000000bb9087221 */ /* 0x000fe40000010000 */
[----:B------:R-:W-:Y:S01]  /*f4c0*/  FADD.FTZ R9, R184, R9 ;  /* 0x00000009b8097221 */ /* 0x000fe20000010000 */
[-C--:B------:R-:W-:Y:S01]  /*f4d0*/  HMMA.16816.F32 R128, R160, R134.reuse, R28 ;  /* 0x00000086a080723c */ /* 0x080fe2000000181c */
[----:B------:R-:W-:Y:S03]  /*f4e0*/  FADD.FTZ R2, R138, R2 ;  /* 0x000000028a027221 */ /* 0x000fe60000010000 */
[----:B------:R-:W-:Y:S02]  /*f4f0*/  FADD.FTZ R0, R136, R0 ;  /* 0x0000000088007221 */ /* 0x000fe40000010000 */
[----:B------:R-:W-:Y:S02]  /*f500*/  FADD.FTZ R12, R198, R8 ;  /* 0x00000008c60c7221 */ /* 0x000fe40000010000 */
[----:B------:R-:W-:Y:S01]  /*f510*/  FADD.FTZ R8, R193, R9 ;  /* 0x00000009c1087221 */ /* 0x000fe20000010000 */
[C---:B------:R-:W-:Y:S03]  /*f520*/  HMMA.16816.F32 R132, R164.reuse, R134, R32 ;  /* 0x00000086a484723c */ /* 0x040fe60000001820 */
[----:B------:R-:W-:Y:S02]  /*f530*/  FADD.FTZ R2, R251, R2 ;  /* 0x00000002fb027221 */ /* 0x000fe40000010000 */
[----:B------:R-:W-:Y:S02]  /*f540*/  FADD.FTZ R0, R142, R0 ;  /* 0x000000008e007221 */ /* 0x000fe40000010000 */
[----:B------:R-:W-:Y:S01]  /*f550*/  FADD.FTZ R12, R140, R12 ;  /* 0x0000000c8c0c7221 */ /* 0x000fe20000010000 */
[-C--:B-1----:R-:W-:Y:S01]  /*f560*/  HMMA.16816.F32 R136, R164, R148.reuse, R36 ;  /* 0x00000094a488723c */ /* 0x082fe20000001824 */
[----:B------:R-:W-:Y:S03]  /*f570*/  FADD.FTZ R10, R190, R8 ;  /* 0x00000008be0a7221 */ /* 0x000fe60000010000 */
[----:B------:R-:W-:Y:S02]  /*f580*/  FADD.FTZ R9, R143, R2 ;  /* 0x000000028f097221 */ /* 0x000fe40000010000 */
[----:B------:R-:W-:Y:S02]  /*f590*/  FADD.FTZ R11, R141, R0 ;  /* 0x000000008d0b7221 */ /* 0x000fe40000010000 */
[----:B------:R-:W-:Y:S01]  /*f5a0*/  FADD.FTZ R8, R239, R12 ;  /* 0x0000000cef087221 */ /* 0x000fe20000010000 */
[C---:B------:R-:W-:Y:S03]  /*f5b0*/  HMMA.16816.F32 R140, R160.reuse, R148, R40 ;  /* 0x00000094a08c723c */ /* 0x040fe60000001828 */
[----:B------:R-:W-:Y:S02]  /*f5c0*/  FADD.FTZ R2, R249, R10 ;  /* 0x0000000af9027221 */ /* 0x000fe40000010000 */
[----:B------:R-:W-:Y:S02]  /*f5d0*/  FADD.FTZ R0, R146, R9 ;  /* 0x0000000992007221 */ /* 0x000fe40000010000 */
[----:B------:R-:W-:Y:S02]  /*f5e0*/  FADD.FTZ R11, R144, R11 ;  /* 0x0000000b900b7221 */ /* 0x000fe40000010000 */
[----:B------:R-:W-:Y:S03]  /*f5f0*/  FADD.FTZ R8, R237, R8 ;  /* 0x00000008ed087221 */ /* 0x000fe60000010000 */
[----:B------:R-:W-:Y:S02]  /*f600*/  FADD.FTZ R10, R147, R2 ;  /* 0x00000002930a7221 */ /* 0x000fe40000010000 */
[----:B------:R-:W-:Y:S02]  /*f610*/  FADD.FTZ R9, R145, R0 ;  /* 0x0000000091097221 */ /* 0x000fe40000010000 */
[----:B------:R-:W-:Y:S01]  /*f620*/  FADD.FTZ R2, R189, R11 ;  /* 0x0000000bbd027221 */ /* 0x000fe20000010000 */
[-C--:B------:R-:W-:Y:S01]  /*f630*/  HMMA.16816.F32 R144, R160, R150.reuse, R44 ;  /* 0x00000096a090723c */ /* 0x080fe2000000182c */
[----:B------:R-:W-:Y:S02]  /*f640*/  FADD.FTZ R8, R236, R8 ;  /* 0x00000008ec087221 */ /* 0x000fe40000010000 */
[----:B------:R-:W-:Y:S02]  /*f650*/  FADD.FTZ R0, R235, R10 ;  /* 0x0000000aeb007221 */ /* 0x000fe40000010000 */
[----:B------:R-:W-:Y:S02]  /*f660*/  FADD.FTZ R9, R195, R9 ;  /* 0x00000009c3097221 */ /* 0x000fe40000010000 */
[----:B------:R-:W-:Y:S01]  /*f670*/  FADD.FTZ R11, R186, R2 ;  /* 0x00000002ba0b7221 */ /* 0x000fe20000010000 */
[C---:B------:R-:W-:Y:S01]  /*f680*/  HMMA.16816.F32 R148, R164.reuse, R150, R48 ;  /* 0x00000096a494723c */ /* 0x040fe20000001830 */
[----:B------:R-:W-:Y:S03]  /*f690*/  FADD.FTZ R8, R182, R8 ;  /* 0x00000008b6087221 */ /* 0x000fe60000010000 */
        /* <DEDUP_REMOVED lines=8> */
[----:B------:R-:W-:Y:S01]  /*f720*/  FADD.FTZ R2, R179, R10 ;  /* 0x0000000ab3027221 */ /* 0x000fe20000010000 */
[-C--:B--2---:R-:W-:Y:S01]  /*f730*/  HMMA.16816.F32 R152, R164, R4.reuse, R52 ;  /* 0x00000004a498723c */ /* 0x084fe20000001834 */
[----:B------:R-:W-:Y:S02]  /*f740*/  FADD.FTZ R8, R181, R8 ;  /* 0x00000008b5087221 */ /* 0x000fe40000010000 */
[----:B------:R-:W-:Y:S02]  /*f750*/  FADD.FTZ R0, R178, R11 ;  /* 0x0000000bb2007221 */ /* 0x000fe40000010000 */
[----:B------:R-:W-:Y:S02]  /*f760*/  FADD.FTZ R10, R157, R9 ;  /* 0x000000099d0a7221 */ /* 0x000fe40000010000 */
[----:B------:R-:W-:Y:S02]  /*f770*/  FADD.FTZ R11, R159, R2 ;  /* 0x000000029f0b7221 */ /* 0x000fe40000010000 */
[----:B------:R-:W-:Y:S03]  /*f780*/  FADD.FTZ R8, R156, R8 ;  /* 0x000000089c087221 */ /* 0x000fe60000010000 */
[----:B------:R-:W-:Y:S02]  /*f790*/  FADD.FTZ R9, R158, R0 ;  /* 0x000000009e097221 */ /* 0x000fe40000010000 */
[----:B------:R-:W-:Y:S01]  /*f7a0*/  FADD.FTZ R2, R175, R10 ;  /* 0x0000000aaf027221 */ /* 0x000fe20000010000 */
[C---:B------:R-:W-:Y:S01]  /*f7b0*/  HMMA.16816.F32 R156, R160.reuse, R4, R56 ;  /* 0x00000004a09c723c */ /* 0x040fe20000001838 */
[----:B------:R-:W-:Y:S06]  /*f7c0*/  FADD.FTZ R0, R177, R11 ;  /* 0x0000000bb1007221 */ /* 0x000fec0000010000 */
[----:B------:R-:W-:Y:S01]  /*f7d0*/  FADD.FTZ R4, R172, R8 ;  /* 0x00000008ac047221 */ /* 0x000fe20000010000 */
[-C--:B------:R-:W-:Y:S01]  /*f7e0*/  HMMA.16816.F32 R160, R160, R6.reuse, R60 ;  /* 0x00000006a0a0723c */ /* 0x080fe2000000183c */
[----:B------:R-:W-:Y:S03]  /*f7f0*/  FADD.FTZ R8, R176, R9 ;  /* 0x00000009b0087221 */ /* 0x000fe60000010000 */
[----:B------:R-:W-:Y:S02]  /*f800*/  FADD.FTZ R9, R174, R2 ;  /* 0x00000002ae097221 */ /* 0x000fe40000010000 */
[----:B------:R-:W-:Y:S02]  /*f810*/  FADD.FTZ R4, R171, R4 ;  /* 0x00000004ab047221 */ /* 0x000fe40000010000 */
[----:B------:R-:W-:Y:S01]  /*f820*/  FADD.FTZ R5, R173, R0 ;  /* 0x00000000ad057221 */ /* 0x000fe20000010000 */
[----:B------:R-:W-:Y:S03]  /*f830*/  HMMA.16816.F32 R164, R164, R6, R64 ;  /* 0x00000006a4a4723c */ /* 0x000fe60000001840 */
[----:B------:R-:W-:Y:S02]  /*f840*/  FADD.FTZ R2, R169, R8 ;  /* 0x00000008a9027221 */ /* 0x000fe40000010000 */
[----:B------:R-:W-:Y:S02]  /*f850*/  FADD.FTZ R4, R98, R4 ;  /* 0x0000000462047221 */ /* 0x000fe40000010000 */
[----:B------:R-:W-:Y:S02]  /*f860*/  FADD.FTZ R0, R99, R9 ;  /* 0x0000000963007221 */ /* 0x000fe40000010000 */
[----:B------:R-:W-:Y:S03]  /*f870*/  FADD.FTZ R5, R170, R5 ;  /* 0x00000005aa057221 */ /* 0x000fe60000010000 */
[----:B------:R-:W-:Y:S01]  /*f880*/  FADD.FTZ R8, R103, R2 ;  /* 0x0000000267087221 */ /* 0x000fe20000010000 */
[----:B------:R-:W-:Y:S01]  /*f890*/  MOV R103, R3 ;  /* 0x0000000300677202 */ /* 0x000fe20000000f00 */
[----:B------:R-:W-:Y:S02]  /*f8a0*/  FADD.FTZ R2, R84, R4 ;  /* 0x0000000454027221 */ /* 0x000fe40000010000 */
[----:B------:R-:W-:Y:S02]  /*f8b0*/  FADD.FTZ R4, R85, R0 ;  /* 0x0000000055047221 */ /* 0x000fe40000010000 */
[----:B------:R-:W-:Y:S02]  /*f8c0*/  FADD.FTZ R0, R168, R5 ;  /* 0x00000005a8007221 */ /* 0x000fe40000010000 */
[----:B------:R-:W-:Y:S01]  /*f8d0*/  FADD.FTZ R5, R101, R8 ;  /* 0x0000000865057221 */ /* 0x000fe20000010000 */
[----:B------:R-:W-:Y:S01]  /*f8e0*/  MOV R101, R71 ;  /* 0x0000004700657202 */ /* 0x000fe20000000f00 */
[----:B------:R-:W-:Y:S01]  /*f8f0*/  FADD.FTZ R6, R102, R0 ;  /* 0x0000000066067221 */ /* 0x000fe20000010000 */
[----:B------:R-:W-:Y:S01]  /*f900*/  MOV R102, R70 ;  /* 0x0000004600667202 */ /* 0x000fe20000000f00 */
[----:B------:R-:W-:Y:S02]  /*f910*/  FADD.FTZ R5, R100, R5 ;  /* 0x0000000564057221 */ /* 0x000fe40000010000 */
[----:B------:R-:W-:Y:S01]  /*f920*/  FADD.FTZ R2, R75, R2 ;  /* 0x000000024b027221 */ /* 0x000fe20000010000 */
[----:B------:R1:W-:Y:S01]  /*f930*/  STL [R1+0x14], R6 ;  /* 0x0000140601007387 */ /* 0x0003e20000100800 */
[----:B------:R-:W-:Y:S02]  /*f940*/  FADD.FTZ R4, R86, R4 ;  /* 0x0000000456047221 */ /* 0x000fe40000010000 */
[----:B------:R-:W-:Y:S01]  /*f950*/  FADD.FTZ R0, R74, R2 ;  /* 0x000000024a007221 */ /* 0x000fe20000010000 */
[----:B------:R1:W-:Y:S01]  /*f960*/  STL [R1+0x18], R5 ;  /* 0x0000180501007387 */ /* 0x0003e20000100800 */
[----:B------:R-:W-:Y:S02]  /*f970*/  FADD.FTZ R2, R96, R4 ;  /* 0x0000000460027221 */ /* 0x000fe40000010000 */
[----:B------:R-:W-:Y:S02]  /*f980*/  FADD.FTZ R0, R97, R0 ;  /* 0x0000000061007221 */ /* 0x000fe40000010000 */
[----:B------:R-:W-:Y:S01]  /*f990*/  IMAD.MOV.U32 R100, RZ, RZ, R72 ;  /* 0x000000ffff647224 */ /* 0x000fe200078e0048 */
[----:B------:R1:W-:Y:S04]  /*f9a0*/  STL [R1+0x1c], R2 ;  /* 0x00001c0201007387 */ /* 0x0003e80000100800 */
[----:B------:R1:W-:Y:S01]  /*f9b0*/  STL [R1+0x20], R0 ;  /* 0x0000200001007387 */ /* 0x0003e20000100800 */
[----:B------:R-:W-:-:S05]  /*f9c0*/  @P0 BRA `(.L_x_538) ;  /* 0xffff955000000947 */ /* 0x000fca000383ffff */
.L_x_519:
[----:B------:R-:W2:Y:S01]  /*f9d0*/  S2UR UR18, SR_CTAID.X ;  /* 0x00000000001279c3 */ /* 0x000ea20000002500 */
[----:B------:R-:W-:Y:S01]  /*f9e0*/  ULDC.64 UR4, c[0x0][0x2c8] ;  /* 0x0000b20000047ab9 */ /* 0x000fe20000000a00 */
[----:B------:R-:W-:Y:S01]  /*f9f0*/  IMAD.MOV.U32 R4, RZ, RZ, 0x1 ;  /* 0x00000001ff047424 */ /* 0x000fe200078e00ff */
[----:B------:R-:W-:Y:S01]  /*fa00*/  PLOP3.LUT P0, PT, PT, PT, UP1, 0x40, 0x0 ;  /* 0x000000000000781c */ /* 0x000fe20003f0e818 */
[----:B-1----:R-:W-:-:S03]  /*fa10*/  IMAD.MOV.U32 R2, RZ, RZ, c[0x0][0x2ac] ;  /* 0x0000ab00ff027624 */ /* 0x002fc600078e00ff */
[----:B------:R-:W-:-:S05]  /*fa20*/  IADD3 R0, R4, -c[0x0][0x168], RZ ;  /* 0x80005a0004007a10 */ /* 0x000fca0007ffe0ff */
[----:B------:R-:W-:Y:S01]  /*fa30*/  IMAD R0, R2, c[0x0][0x1d0], R0 ;  /* 0x0000740002007a24 */ /* 0x000fe200078e0200 */
[----:B--2---:R-:W-:-:S04]  /*fa40*/  ULEA UR18, UR18, 0x7f, 0x7 ;  /* 0x0000007f12127891 */ /* 0x004fc8000f8e383f */
[----:B------:R-:W-:-:S07]  /*fa50*/  UIMAD.WIDE.U32 UR22, UR18, UR4, URZ ;  /* 0x00000004121672a5 */ /* 0x000fce000f8e003f */
[----:B------:R-:W-:Y:S02]  /*fa60*/  @UP2 UMOV UR19, UR23 ;  /* 0x0000001700132c82 */ /* 0x000fe40008000000 */
[----:B------:R-:W-:-:S06]  /*fa70*/  @UP2 USHF.R.U32.HI UR18, URZ, UR5, UR19 ;  /* 0x000000053f122299 */ /* 0x000fcc0008011613 */
[----:B------:R-:W-:-:S04]  /*fa80*/  IADD3 R0, R0, UR18, RZ ;  /* 0x0000001200007c10 */ /* 0x000fc8000fffe0ff */
[----:B------:R-:W-:Y:S01]  /*fa90*/  IADD3 R2, R0, -c[0x0][0x324], RZ ;  /* 0x8000c90000027a10 */ /* 0x000fe20007ffe0ff */
[----:B------:R-:W-:Y:S05]  /*faa0*/  @P0 BRA `(.L_x_539) ;  /* 0x000000d000000947 */ /* 0x000fea0003800000 */
[----:B------:R-:W-:-:S13]  /*fab0*/  ISETP.GT.AND P0, PT, R0, -0x1, PT ;  /* 0xffffffff0000780c */ /* 0x000fda0003f04270 */
[----:B------:R-:W-:Y:S05]  /*fac0*/  @P0 BRA `(.L_x_540) ;  /* 0x0000006000000947 */ /* 0x000fea0003800000 */
[----:B------:R-:W-:Y:S02]  /*fad0*/  ISETP.NE.AND P0, PT, R4, c[0x0][0x32c], PT ;  /* 0x0000cb0004007a0c */ /* 0x000fe40003f05270 */
[----:B------:R-:W-:-:S11]  /*fae0*/  LOP3.LUT R0, RZ, R0, RZ, 0x33, !PT ;  /* 0x00000000ff007212 */ /* 0x000fd600078e33ff */
[----:B------:R-:W-:-:S05]  /*faf0*/  @P0 IMAD.HI.U32 R4, R0, c[0x0][0x330], RZ ;  /* 0x0000cc0000040a27 */ /* 0x000fca00078e00ff */
[----:B------:R-:W-:-:S04]  /*fb00*/  @P0 SHF.R.U32.HI R0, RZ, c[0x0][0x334], R4 ;  /* 0x0000cd00ff000a19 */ /* 0x000fc80000011604 */
[----:B------:R-:W-:Y:S01]  /*fb10*/  LOP3.LUT R0, RZ, R0, RZ, 0x33, !PT ;  /* 0x00000000ff007212 */ /* 0x000fe200078e33ff */
[----:B------:R-:W-:Y:S05]  /*fb20*/  BRA `(.L_x_541) ;  /* 0x0000003000007947 */ /* 0x000fea0003800000 */
.L_x_540:
[----:B------:R-:W-:-:S13]  /*fb30*/  ISETP.NE.AND P0, PT, R4, c[0x0][0x32c], PT ;  /* 0x0000cb0004007a0c */ /* 0x000fda0003f05270 */
[----:B------:R-:W-:-:S05]  /*fb40*/  @P0 IMAD.HI.U32 R4, R0, c[0x0][0x330], RZ ;  /* 0x0000cc0000040a27 */ /* 0x000fca00078e00ff */
[----:B------:R-:W-:-:S05]  /*fb50*/  @P0 SHF.R.U32.HI R0, RZ, c[0x0][0x334], R4 ;  /* 0x0000cd00ff000a19 */ /* 0x000fca0000011604 */
.L_x_541:
[----:B------:R-:W-:-:S05]  /*fb60*/  IMAD R0, R0, c[0x0][0x32c], RZ ;  /* 0x0000cb0000007a24 */ /* 0x000fca00078e02ff */
[----:B------:R-:W-:-:S03]  /*fb70*/  IMNMX R2, R2, R0, !PT ;  /* 0x0000000002027217 */ /* 0x000fc60007800200 */
.L_x_539:
[----:B------:R-:W2:Y:S01]  /*fb80*/  LDL R4, [R1+0x28] ;  /* 0x0000280001047983 */ /* 0x000ea20000100800 */
[----:B------:R-:W-:-:S05]  /*fb90*/  IADD3 R2, R2, 0x5f, RZ ;  /* 0x0000005f02027810 */ /* 0x000fca0007ffe0ff */
[----:B------:R-:W-:-:S05]  /*fba0*/  IMAD.HI R2, R2, 0x2aaaaaab, RZ ;  /* 0x2aaaaaab02027827 */ /* 0x000fca00078e02ff */
[----:B------:R-:W-:-:S04]  /*fbb0*/  SHF.R.U32.HI R0, RZ, 0x1f, R2 ;  /* 0x0000001fff007819 */ /* 0x000fc80000011602 */
[----:B------:R-:W-:-:S04]  /*fbc0*/  LEA.HI.SX32 R0, R2, R0, 0x1c ;  /* 0x0000000002007211 */ /* 0x000fc800078fe2ff */
[----:B--2---:R-:W-:-:S04]  /*fbd0*/  IMNMX R4, R4, R0, !PT ;  /* 0x0000000004047217 */ /* 0x004fc80007800200 */
[----:B------:R-:W-:Y:S01]  /*fbe0*/  ISETP.GE.AND P0, PT, R227, R4, PT ;  /* 0x00000004e300720c */ /* 0x000fe20003f06270 */
[----:B------:R1:W-:-:S12]  /*fbf0*/  STL [R1+0x30], R4 ;  /* 0x0000300401007387 */ /* 0x0003d80000100800 */
[----:B------:R-:W-:Y:S05]  /*fc00*/  @!P0 BRA `(.L_x_542) ;  /* 0x00004a6000008947 */ /* 0x000fea0003800000 */
[----:B------:R-:W-:Y:S01]  /*fc10*/  IMAD.MOV.U32 R100, RZ, RZ, R71 ;  /* 0x000000ffff647224 */ /* 0x000fe200078e0047 */
[----:B------:R-:W-:Y:S01]  /*fc20*/  MOV R102, R3 ;  /* 0x0000000300667202 */ /* 0x000fe20000000f00 */
[----:B------:R-:W-:Y:S01]  /*fc30*/  IMAD.MOV.U32 R2, RZ, RZ, R72 ;  /* 0x000000ffff027224 */ /* 0x000fe200078e0048 */
[----:B------:R-:W-:Y:S02]  /*fc40*/  MOV R101, R70 ;  /* 0x0000004600657202 */ /* 0x000fe40000000f00 */
.L_x_545:
[----:B--2---:R-:W2:Y:S01]  /*fc50*/  LDL R15, [R1+0x28] ;  /* 0x00002800010f7983 */ /* 0x004ea20000100800 */
[----:B------:R-:W-:Y:S04]  /*fc60*/  DEPBAR.LE SB0, 0x0 ;  /* 0x000080000000791a */ /* 0x000fe80000000000 */
[----:B------:R-:W-:Y:S06]  /*fc70*/  BAR.SYNC.DEFER_BLOCKING 0x0 ;  /* 0x0000000000007b1d */ /* 0x000fec0000010000 */
[----:B-----5:R3:W4:Y:S04]  /*fc80*/  LDSM.16.M88.4 R96, [R215+0x6100] ;  /* 0x00610000d760783b */ /* 0x0207280000000200 */
        /* <DEDUP_REMOVED lines=20> */
[----:B------:R-:W-:Y:S01]  /*fdd0*/  IMAD.WIDE.U32 R4, R233, c[0x0][0x208], RZ ;  /* 0x00008200e9047a25 */ /* 0x000fe200078e00ff */
        /* <DEDUP_REMOVED lines=11> */
[----:B------:R-:W-:Y:S04]  /*fe90*/  SHFL.IDX PT, R12, R3, 0x1, 0x181f ;  /* 0x00381f00030c7f89 */ /* 0x000fe800000e0000 */
[----:B------:R-:W1:Y:S04]  /*fea0*/  SHFL.IDX PT, R4, R3, RZ, 0x181f ;  /* 0x00181fff03047589 */ /* 0x000e6800000e0000 */
[----:B------:R-:W-:Y:S04]  /*feb0*/  SHFL.IDX PT, R5, R0, RZ, 0x181f ;  /* 0x00181fff00057589 */ /* 0x000fe800000e0000 */
[----:B------:R-:W3:Y:S04]  /*fec0*/  SHFL.IDX PT, R10, R3, 0x2, 0x181f ;  /* 0x00581f00030a7f89 */ /* 0x000ee800000e0000 */
[----:B------:R-:W-:Y:S04]  /*fed0*/  SHFL.IDX PT, R6, R0, 0x1, 0x181f ;  /* 0x00381f0000067f89 */ /* 0x000fe800000e0000 */
[----:B------:R-:W4:Y:S04]  /*fee0*/  SHFL.IDX PT, R8, R3, 0x3, 0x181f ;  /* 0x00781f0003087f89 */ /* 0x000f2800000e0000 */
[----:B------:R-:W5:Y:S04]  /*fef0*/  SHFL.IDX PT, R11, R0, 0x2, 0x181f ;  /* 0x00581f00000b7f89 */ /* 0x000f6800000e0000 */
[----:B------:R-:W5:Y:S04]  /*ff00*/  SHFL.IDX PT, R7, R3, 0x4, 0x181f ;  /* 0x00981f0003077f89 */ /* 0x000f6800000e0000 */
[----:B------:R-:W5:Y:S04]  /*ff10*/  SHFL.IDX PT, R9, R0, 0x3, 0x181f ;  /* 0x00781f0000097f89 */ /* 0x000f6800000e0000 */
[----:B------:R-:W-:Y:S04]  /*ff20*/  SHFL.IDX PT, R3, R3, 0x5, 0x181f ;  /* 0x00b81f0003037f89 */ /* 0x000fe800000e0000 */
[----:B------:R-:W5:Y:S04]  /*ff30*/  SHFL.IDX PT, R14, R0, 0x4, 0x181f ;  /* 0x00981f00000e7f89 */ /* 0x000f6800000e0000 */
[----:B------:R-:W2:Y:S01]  /*ff40*/  SHFL.IDX PT, R0, R0, 0x5, 0x181f ;  /* 0x00b81f0000007f89 */ /* 0x000ea200000e0000 */
[-C--:B-1----:R-:W-:Y:S02]  /*ff50*/  IADD3 R4, P0, R4, R226.reuse, RZ ;  /* 0x000000e204047210 */ /* 0x082fe40007f1e0ff */
[-C--:B---3--:R-:W-:Y:S02]  /*ff60*/  IADD3 R10, P5, R10, R226.reuse, RZ ;  /* 0x000000e20a0a7210 */ /* 0x088fe40007fbe0ff */
[-C--:B----4-:R-:W-:Y:S01]  /*ff70*/  IADD3 R8, P2, R8, R226.reuse, RZ ;  /* 0x000000e208087210 */ /* 0x090fe20007f5e0ff */
[--C-:B------:R-:W-:Y:S01]  /*ff80*/  IMAD.X R5, R5, 0x1, R225.reuse, P0 ;  /* 0x0000000105057824 */ /* 0x100fe200000e06e1 */
[-C--:B------:R-:W-:Y:S02]  /*ff90*/  IADD3 R12, P0, R12, R226.reuse, RZ ;  /* 0x000000e20c0c7210 */ /* 0x080fe40007f1e0ff */
[-C--:B-----5:R-:W-:Y:S03]  /*ffa0*/  IADD3.X R11, R11, R225.reuse, RZ, P5, !PT ;  /* 0x000000e10b0b7210 */ /* 0x0a0fe60002ffe4ff */
[--C-:B------:R-:W-:Y:S01]  /*ffb0*/  IMAD.X R13, R6, 0x1, R225.reuse, P0 ;  /* 0x00000001060d7824 */ /* 0x100fe200000e06e1 */
[-C--:B------:R-:W-:Y:S01]  /*ffc0*/  IADD3 R6, P1, R7, R226.reuse, RZ ;  /* 0x000000e207067210 */ /* 0x080fe20007f3e0ff */
[--C-:B------:R-:W-:Y:S04]  /*ffd0*/  IMAD.X R9, R9, 0x1, R225.reuse, P2 ;  /* 0x0000000109097824 */ /* 0x100fe800010e06e1 */
[----:B------:R-:W-:Y:S01]  /*ffe0*/  IMAD.X R7, R14, 0x1, R225, P1 ;  /* 0x000000010e077824 */ /* 0x000fe200008e06e1 */
[----:B--2---:R1:W-:Y:S04]  /*fff0*/  LDGSTS.E.BYPASS.LTC128B.128 [R20], [R4.64], !P4 ;  /* 0x0000000004147fae */ /* 0x0043e8000e101d50 */
[----:B------:R2:W-:Y:S04]  /*10000*/  LDGSTS.E.BYPASS.LTC128B.128 [R20+0x800], [R12.64], !P4 ;  /* 0x008000000c147fae */ /* 0x0005e8000e101d50 */
[----:B------:R2:W-:Y:S04]  /*10010*/  LDGSTS.E.BYPASS.LTC128B.128 [R20+0x1000], [R10.64], !P4 ;  /* 0x010000000a147fae */ /* 0x0005e8000e101d50 */
[----:B------:R2:W-:Y:S04]  /*10020*/  LDGSTS.E.BYPASS.LTC128B.128 [R20+0x1800], [R8.64], !P4 ;  /* 0x0180000008147fae */ /* 0x0005e8000e101d50 */
[----:B------:R2:W-:Y:S01]  /*10030*/  LDGSTS.E.BYPASS.LTC128B.128 [R20+0x2000], [R6.64], !P4 ;  /* 0x0200000006147fae */ /* 0x0005e2000e101d50 */
[----:B-1----:R-:W-:Y:S04]  /*10040*/  IADD3 R4, P0, R3, R226, RZ ;  /* 0x000000e203047210 */ /* 0x002fe80007f1e0ff */
[----:B------:R-:W-:Y:S05]  /*10050*/  IADD3.X R5, R0, R225, RZ, P0, !PT ;  /* 0x000000e100057210 */ /* 0x000fea00007fe4ff */
[----:B------:R2:W-:Y:S04]  /*10060*/  LDGSTS.E.BYPASS.LTC128B.128 [R20+0x2800], [R4.64], !P4 ;  /* 0x0280000004147fae */ /* 0x0005e8000e101d50 */
.L_x_543:
[----:B-1-34-:R-:W-:Y:S01]  /*10070*/  LDSM.16.M88.4 R204, [R214+0x5900] ;  /* 0x00590000d6cc783b */ /* 0x01afe20000000200 */
[-C--:B--2---:R-:W-:Y:S04]  /*10080*/  HMMA.16816.F32 R4, R96, R16.reuse, RZ ;  /* 0x000000106004723c */ /* 0x084fe800000018ff */
[----:B------:R-:W-:Y:S03]  /*10090*/  MOV R3, R15 ;  /* 0x0000000f00037202 */ /* 0x000fe60000000f00 */
[----:B------:R-:W0:Y:S01]  /*100a0*/  LDGDEPBAR ;  /* 0x00000000000079af */ /* 0x000e220000000000 */
[C---:B------:R-:W-:Y:S02]  /*100b0*/  HMMA.16816.F32 R8, R92.reuse, R16, RZ ;  /* 0x000000105c08723c */ /* 0x040fe400000018ff */
[----:B------:R-:W-:Y:S06]  /*100c0*/  ISETP.GT.AND P0, PT, R227, R3, PT ;  /* 0x00000003e300720c */ /* 0x000fec0003f04270 */
        /* <DEDUP_REMOVED lines=85> */
[----:B------:R-:W1:Y:S01]  /*10620*/  MUFU.TANH R103, R4 ;  /* 0x0000000400677308 */ /* 0x000e620000002400 */
[----:B------:R-:W-:Y:S02]  /*10630*/  FMUL.FTZ R5, R5, c[0x0][0x320] ;  /* 0x0000c80005057a20 */ /* 0x000fe40000410000 */
[----:B------:R-:W-:Y:S02]  /*10640*/  FMUL.FTZ R6, R6, c[0x0][0x320] ;  /* 0x0000c80006067a20 */ /* 0x000fe40000410000 */
[----:B------:R-:W-:Y:S04]  /*10650*/  FMUL.FTZ R7, R7, c[0x0][0x320] ;  /* 0x0000c80007077a20 */ /* 0x000fe80000410000 */
        /* <DEDUP_REMOVED lines=9> */
[----:B------:R-:W-:Y:S02]  /*106f0*/  FMUL.FTZ R17, R17, c[0x0][0x320] ;  /* 0x0000c80011117a20 */ /* 0x000fe40000410000 */
[----:B------:R-:W-:Y:S02]  /*10700*/  FMUL.FTZ R18, R18, c[0x0][0x320] ;  /* 0x0000c80012127a20 */ /* 0x000fe40000410000 */
[----:B------:R-:W-:Y:S02]  /*10710*/  FMUL.FTZ R19, R19, c[0x0][0x320] ;  /* 0x0000c80013137a20 */ /* 0x000fe40000410000 */
[----:B------:R-:W-:Y:S01]  /*10720*/  FMUL.FTZ R13, R13, c[0x0][0x320] ;  /* 0x0000c8000d0d7a20 */ /* 0x000fe20000410000 */
[----:B------:R4:W1:Y:S01]  /*10730*/  MUFU.TANH R183, R7 ;  /* 0x0000000700b77308 */ /* 0x0008620000002400 */
[----:B------:R-:W-:Y:S09]  /*10740*/  FMUL.FTZ R14, R14, c[0x0][0x320] ;  /* 0x0000c8000e0e7a20 */ /* 0x000ff20000410000 */
[----:B------:R-:W1:Y:S10]  /*10750*/  MUFU.TANH R181, R8 ;  /* 0x0000000800b57308 */ /* 0x000e740000002400 */
[----:B------:R-:W1:Y:S01]  /*10760*/  MUFU.TANH R184, R9 ;  /* 0x0000000900b87308 */ /* 0x000e620000002400 */
[----:B----4-:R-:W4:Y:S09]  /*10770*/  LDSM.16.M88.4 R4, [R213+0x800] ;  /* 0x00080000d504783b */ /* 0x010f320000000200 */
[----:B------:R-:W1:Y:S10]  /*10780*/  MUFU.TANH R171, R10 ;  /* 0x0000000a00ab7308 */ /* 0x000e740000002400 */
[----:B------:R5:W1:Y:S10]  /*10790*/  MUFU.TANH R185, R11 ;  /* 0x0000000b00b97308 */ /* 0x000a740000002400 */
[----:B------:R-:W1:Y:S10]  /*107a0*/  MUFU.TANH R170, R12 ;  /* 0x0000000c00aa7308 */ /* 0x000e740000002400 */
[----:B------:R-:W1:Y:S01]  /*107b0*/  MUFU.TANH R169, R13 ;  /* 0x0000000d00a97308 */ /* 0x000e620000002400 */
[----:B-----5:R-:W5:Y:S01]  /*107c0*/  LDSM.16.M88.4 R8, [R213+0x1000] ;  /* 0x00100000d508783b */ /* 0x020f620000000200 */
[-C--:B----4-:R-:W-:Y:S08]  /*107d0*/  HMMA.16816.F32 R20, R172, R4.reuse, R20 ;  /* 0x00000004ac14723c */ /* 0x090ff00000001814 */
[----:B------:R-:W4:Y:S01]  /*107e0*/  MUFU.TANH R180, R14 ;  /* 0x0000000e00b47308 */ /* 0x000f220000002400 */
[C---:B------:R-:W-:Y:S09]  /*107f0*/  HMMA.16816.F32 R24, R176.reuse, R4, R24 ;  /* 0x00000004b018723c */ /* 0x040ff20000001818 */
[----:B------:R-:W1:Y:S01]  /*10800*/  MUFU.TANH R15, R15 ;  /* 0x0000000f000f7308 */ /* 0x000e620000002400 */
[-C--:B------:R-:W-:Y:S08]  /*10810*/  HMMA.16816.F32 R28, R176, R6.reuse, R28 ;  /* 0x00000006b01c723c */ /* 0x080ff0000000181c */
[C---:B------:R-:W-:Y:S01]  /*10820*/  HMMA.16816.F32 R32, R172.reuse, R6, R32 ;  /* 0x00000006ac20723c */ /* 0x040fe20000001820 */
[----:B------:R-:W1:Y:S01]  /*10830*/  MUFU.TANH R16, R16 ;  /* 0x0000001000107308 */ /* 0x000e620000002400 */
[----:B------:R-:W1:Y:S02]  /*10840*/  LDSM.16.M88.4 R4, [R213+0x1800] ;  /* 0x00180000d504783b */ /* 0x000e640000000200 */
[----:B------:R-:W-:Y:S02]  /*10850*/  FMUL.FTZ R20, R20, c[0x0][0x320] ;  /* 0x0000c80014147a20 */ /* 0x000fe40000410000 */
[----:B------:R-:W-:Y:S02]  /*10860*/  FMUL.FTZ R21, R21, c[0x0][0x320] ;  /* 0x0000c80015157a20 */ /* 0x000fe40000410000 */
[----:B------:R-:W-:Y:S03]  /*10870*/  FMUL.FTZ R22, R22, c[0x0][0x320] ;  /* 0x0000c80016167a20 */ /* 0x000fe60000410000 */
[----:B------:R-:W1:Y:S01]  /*10880*/  MUFU.TANH R17, R17 ;  /* 0x0000001100117308 */ /* 0x000e620000002400 */
[----:B------:R-:W-:Y:S02]  /*10890*/  FMUL.FTZ R23, R23, c[0x0][0x320] ;  /* 0x0000c80017177a20 */ /* 0x000fe40000410000 */
[----:B------:R-:W-:Y:S01]  /*108a0*/  FMUL.FTZ R24, R24, c[0x0][0x320] ;  /* 0x0000c80018187a20 */ /* 0x000fe20000410000 */
[-C--:B-----5:R-:W-:Y:S03]  /*108b0*/  HMMA.16816.F32 R36, R172, R8.reuse, R36 ;  /* 0x00000008ac24723c */ /* 0x0a0fe60000001824 */
[----:B------:R-:W-:Y:S02]  /*108c0*/  FMUL.FTZ R25, R25, c[0x0][0x320] ;  /* 0x0000c80019197a20 */ /* 0x000fe40000410000 */
[----:B------:R-:W-:Y:S01]  /*108d0*/  FMUL.FTZ R26, R26, c[0x0][0x320] ;  /* 0x0000c8001a1a7a20 */ /* 0x000fe20000410000 */
[----:B------:R-:W1:Y:S01]  /*108e0*/  MUFU.TANH R18, R18 ;  /* 0x0000001200127308 */ /* 0x000e620000002400 */
[----:B------:R-:W-:Y:S01]  /*108f0*/  FMUL.FTZ R27, R27, c[0x0][0x320] ;  /* 0x0000c8001b1b7a20 */ /* 0x000fe20000410000 */
[C---:B------:R-:W-:Y:S04]  /*10900*/  HMMA.16816.F32 R40, R176.reuse, R8, R40 ;  /* 0x00000008b028723c */ /* 0x040fe80000001828 */
[----:B------:R-:W-:Y:S02]  /*10910*/  FMUL.FTZ R28, R28, c[0x0][0x320] ;  /* 0x0000c8001c1c7a20 */ /* 0x000fe40000410000 */
[----:B------:R-:W-:Y:S02]  /*10920*/  FMUL.FTZ R29, R29, c[0x0][0x320] ;  /* 0x0000c8001d1d7a20 */ /* 0x000fe40000410000 */
[----:B------:R-:W2:Y:S01]  /*10930*/  MUFU.TANH R19, R19 ;  /* 0x0000001300137308 */ /* 0x000ea20000002400 */
[-C--:B------:R-:W-:Y:S03]  /*10940*/  HMMA.16816.F32 R44, R176, R10.reuse, R44 ;  /* 0x0000000ab02c723c */ /* 0x080fe6000000182c */
[----:B------:R-:W-:Y:S02]  /*10950*/  FMUL.FTZ R30, R30, c[0x0][0x320] ;  /* 0x0000c8001e1e7a20 */ /* 0x000fe40000410000 */
[----:B------:R-:W-:Y:S02]  /*10960*/  FMUL.FTZ R31, R31, c[0x0][0x320] ;  /* 0x0000c8001f1f7a20 */ /* 0x000fe40000410000 */
[----:B------:R-:W-:Y:S01]  /*10970*/  FMUL.FTZ R32, R32, c[0x0][0x320] ;  /* 0x0000c80020207a20 */ /* 0x000fe20000410000 */
[C---:B------:R-:W-:Y:S01]  /*10980*/  HMMA.16816.F32 R48, R172.reuse, R10, R48 ;  /* 0x0000000aac30723c */ /* 0x040fe20000001830 */
[----:B------:R-:W2:Y:S01]  /*10990*/  MUFU.TANH R20, R20 ;  /* 0x0000001400147308 */ /* 0x000ea20000002400 */
[----:B------:R-:W5:Y:S02]  /*109a0*/  LDSM.16.M88.4 R8, [R213+0x2000] ;  /* 0x00200000d508783b */ /* 0x000f640000000200 */
[----:B------:R-:W-:Y:S02]  /*109b0*/  FMUL.FTZ R33, R33, c[0x0][0x320] ;  /* 0x0000c80021217a20 */ /* 0x000fe40000410000 */
[----:B------:R-:W-:Y:S02]  /*109c0*/  FMUL.FTZ R34, R34, c[0x0][0x320] ;  /* 0x0000c80022227a20 */ /* 0x000fe40000410000 */
[-C--:B-1----:R-:W-:Y:S03]  /*109d0*/  HMMA.16816.F32 R52, R172, R4.reuse, R52 ;  /* 0x00000004ac34723c */ /* 0x082fe60000001834 */
[----:B------:R-:W1:Y:S01]  /*109e0*/  MUFU.TANH R21, R21 ;  /* 0x0000001500157308 */ /* 0x000e620000002400 */
[----:B------:R-:W-:Y:S02]  /*109f0*/  FMUL.FTZ R35, R35, c[0x0][0x320] ;  /* 0x0000c80023237a20 */ /* 0x000fe40000410000 */
[----:B------:R-:W-:Y:S02]  /*10a00*/  FMUL.FTZ R36, R36, c[0x0][0x320] ;  /* 0x0000c80024247a20 */ /* 0x000fe40000410000 */
[C---:B------:R-:W-:Y:S04]  /*10a10*/  HMMA.16816.F32 R56, R176.reuse, R4, R56 ;  /* 0x00000004b038723c */ /* 0x040fe80000001838 */
[----:B------:R-:W-:Y:S01]  /*10a20*/  FMUL.FTZ R37, R37, c[0x0][0x320] ;  /* 0x0000c80025257a20 */ /* 0x000fe20000410000 */
[----:B------:R-:W1:Y:S01]  /*10a30*/  MUFU.TANH R22, R22 ;  /* 0x0000001600167308 */ /* 0x000e620000002400 */
[----:B------:R-:W-:Y:S02]  /*10a40*/  FMUL.FTZ R38, R38, c[0x0][0x320] ;  /* 0x0000c80026267a20 */ /* 0x000fe40000410000 */
[-C--:B------:R-:W-:Y:S04]  /*10a50*/  HMMA.16816.F32 R60, R176, R6.reuse, R60 ;  /* 0x00000006b03c723c */ /* 0x080fe8000000183c */
[----:B------:R-:W-:Y:S02]  /*10a60*/  FMUL.FTZ R39, R39, c[0x0][0x320] ;  /* 0x0000c80027277a20 */ /* 0x000fe40000410000 */
[----:B------:R-:W-:Y:S01]  /*10a70*/  FMUL.FTZ R40, R40, c[0x0][0x320] ;  /* 0x0000c80028287a20 */ /* 0x000fe20000410000 */
[----:B------:R-:W1:Y:S01]  /*10a80*/  MUFU.TANH R23, R23 ;  /* 0x0000001700177308 */ /* 0x000e620000002400 */
[C---:B------:R-:W-:Y:S01]  /*10a90*/  HMMA.16816.F32 R64, R172.reuse, R6, R64 ;  /* 0x00000006ac40723c */ /* 0x040fe20000001840 */
[----:B------:R-:W1:Y:S01]  /*10aa0*/  LDSM.16.M88.4 R4, [R213+0x2800] ;  /* 0x00280000d504783b */ /* 0x000e620000000200 */
[----:B------:R-:W-:Y:S04]  /*10ab0*/  DEPBAR.LE SB0, 0x0 ;  /* 0x000080000000791a */ /* 0x000fe80000000000 */
[----:B------:R-:W-:Y:S02]  /*10ac0*/  FMUL.FTZ R41, R41, c[0x0][0x320] ;  /* 0x0000c80029297a20 */ /* 0x000fe40000410000 */
[----:B------:R-:W-:Y:S01]  /*10ad0*/  FMUL.FTZ R56, R56, c[0x0][0x320] ;  /* 0x0000c80038387a20 */ /* 0x000fe20000410000 */
[----:B------:R-:W1:Y:S01]  /*10ae0*/  MUFU.TANH R24, R24 ;  /* 0x0000001800187308 */ /* 0x000e620000002400 */
[----:B------:R-:W-:Y:S01]  /*10af0*/  BAR.SYNC.DEFER_BLOCKING 0x0 ;  /* 0x0000000000007b1d */ /* 0x000fe20000010000 */
[-C--:B-----5:R-:W-:Y:S05]  /*10b00*/  HMMA.16816.F32 R68, R172, R8.reuse, R68 ;  /* 0x00000008ac44723c */ /* 0x0a0fea0000001844 */
[----:B------:R-:W-:Y:S02]  /*10b10*/  FMUL.FTZ R57, R57, c[0x0][0x320] ;  /* 0x0000c80039397a20 */ /* 0x000fe40000410000 */
[----:B------:R-:W-:Y:S01]  /*10b20*/  FMUL.FTZ R58, R58, c[0x0][0x320] ;  /* 0x0000c8003a3a7a20 */ /* 0x000fe20000410000 */
[----:B------:R-:W1:Y:S01]  /*10b30*/  MUFU.TANH R25, R25 ;  /* 0x0000001900197308 */ /* 0x000e620000002400 */
[C---:B------:R-:W-:Y:S04]  /*10b40*/  HMMA.16816.F32 R72, R176.reuse, R8, R72 ;  /* 0x00000008b048723c */ /* 0x040fe80000001848 */
[----:B------:R-:W-:Y:S02]  /*10b50*/  FMUL.FTZ R59, R59, c[0x0][0x320] ;  /* 0x0000c8003b3b7a20 */ /* 0x000fe40000410000 */
[----:B------:R-:W-:Y:S02]  /*10b60*/  FMUL.FTZ R60, R60, c[0x0][0x320] ;  /* 0x0000c8003c3c7a20 */ /* 0x000fe40000410000 */
[-C--:B------:R-:W-:Y:S01]  /*10b70*/  HMMA.16816.F32 R76, R176, R10.reuse, R76 ;  /* 0x0000000ab04c723c */ /* 0x080fe2000000184c */
[----:B------:R-:W2:Y:S03]  /*10b80*/  MUFU.TANH R26, R26 ;  /* 0x0000001a001a7308 */ /* 0x000ea60000002400 */
[----:B------:R-:W-:Y:S02]  /*10b90*/  FMUL.FTZ R61, R61, c[0x0][0x320] ;  /* 0x0000c8003d3d7a20 */ /* 0x000fe40000410000 */
[----:B------:R-:W-:Y:S02]  /*10ba0*/  FMUL.FTZ R62, R62, c[0x0][0x320] ;  /* 0x0000c8003e3e7a20 */ /* 0x000fe40000410000 */
[C---:B------:R-:W-:Y:S03]  /*10bb0*/  HMMA.16816.F32 R80, R172.reuse, R10, R80 ;  /* 0x0000000aac50723c */ /* 0x040fe60000001850 */
[----:B------:R-:W2:Y:S01]  /*10bc0*/  MUFU.TANH R27, R27 ;  /* 0x0000001b001b7308 */ /* 0x000ea20000002400 */
[----:B------:R-:W-:Y:S02]  /*10bd0*/  FMUL.FTZ R63, R63, c[0x0][0x320] ;  /* 0x0000c8003f3f7a20 */ /* 0x000fe40000410000 */
[----:B------:R-:W-:Y:S02]  /*10be0*/  FMUL.FTZ R42, R42, c[0x0][0x320] ;  /* 0x0000c8002a2a7a20 */ /* 0x000fe40000410000 */
[-C--:B-1----:R-:W-:Y:S04]  /*10bf0*/  HMMA.16816.F32 R84, R172, R4.reuse, R84 ;  /* 0x00000004ac54723c */ /* 0x082fe80000001854 */
[----:B------:R-:W-:Y:S01]  /*10c00*/  FMUL.FTZ R74, R74, c[0x0][0x320] ;  /* 0x0000c8004a4a7a20 */ /* 0x000fe20000410000 */
[----:B------:R-:W1:Y:S01]  /*10c10*/  MUFU.TANH R28, R28 ;  /* 0x0000001c001c7308 */ /* 0x000e620000002400 */
        /* <DEDUP_REMOVED lines=9> */
[----:B------:R-:W1:Y:S03]  /*10cb0*/  MUFU.TANH R29, R29 ;  /* 0x0000001d001d7308 */ /* 0x000e660000002400 */
[----:B------:R-:W-:Y:S02]  /*10cc0*/  FMUL.FTZ R47, R47, c[0x0][0x320] ;  /* 0x0000c8002f2f7a20 */ /* 0x000fe40000410000 */
[----:B------:R-:W-:Y:S02]  /*10cd0*/  FMUL.FTZ R48, R48, c[0x0][0x320] ;  /* 0x0000c80030307a20 */ /* 0x000fe40000410000 */
[----:B------:R-:W-:Y:S03]  /*10ce0*/  FMUL.FTZ R49, R49, c[0x0][0x320] ;  /* 0x0000c80031317a20 */ /* 0x000fe60000410000 */
[----:B------:R1:W1:Y:S01]  /*10cf0*/  MUFU.TANH R187, R30 ;  /* 0x0000001e00bb7308 */ /* 0x0002620000002400 */
[----:B------:R-:W-:Y:S02]  /*10d00*/  FMUL.FTZ R50, R50, c[0x0][0x320] ;  /* 0x0000c80032327a20 */ /* 0x000fe40000410000 */
[----:B------:R-:W-:Y:S02]  /*10d10*/  FMUL.FTZ R51, R51, c[0x0][0x320] ;  /* 0x0000c80033337a20 */ /* 0x000fe40000410000 */
[----:B-----5:R-:W-:Y:S02]  /*10d20*/  FMUL.FTZ R74, R94, c[0x0][0x320] ;  /* 0x0000c8005e4a7a20 */ /* 0x020fe40000410000 */
        /* <DEDUP_REMOVED lines=100> */
[----:B------:R1:W1:Y:S10]  /*11370*/  MUFU.TANH R75, R0 ;  /* 0x00000000004b7308 */ /* 0x0002740000002400 */
[----:B------:R1:W1:Y:S10]  /*11380*/  MUFU.TANH R172, R96 ;  /* 0x0000006000ac7308 */ /* 0x0002740000002400 */
[----:B------:R1:W1:Y:S10]  /*11390*/  MUFU.TANH R173, R97 ;  /* 0x0000006100ad7308 */ /* 0x0002740000002400 */
[----:B------:R1:W1:Y:S10]  /*113a0*/  MUFU.TANH R174, R98 ;  /* 0x0000006200ae7308 */ /* 0x0002740000002400 */
[----:B------:R-:W1:Y:S01]  /*113b0*/  MUFU.TANH R99, R99 ;  /* 0x0000006300637308 */ /* 0x000e620000002400 */
[----:B------:R-:W-:-:S05]  /*113c0*/  @!P0 BRA `(.L_x_544) ;  /* 0x000003d000008947 */ /* 0x000fca0003800000 */
[----:B--234-:R-:W2:Y:S01]  /*113d0*/  LDL R3, [R1+0x34] ;  /* 0x0000340001037983 */ /* 0x01cea20000100800 */
[----:B------:R-:W-:Y:S01]  /*113e0*/  IMAD.MOV.U32 R228, RZ, RZ, RZ ;  /* 0x000000ffffe47224 */ /* 0x000fe200078e00ff */
[----:B------:R-:W-:Y:S02]  /*113f0*/  PLOP3.LUT P1, PT, PT, PT, UP3, 0x80, 0x0 ;  /* 0x000000000000781c */ /* 0x000fe40003f2f038 */
[----:B------:R-:W3:Y:S01]  /*11400*/  LDL R12, [R1+0x10] ;  /* 0x00001000010c7983 */ /* 0x000ee20000100800 */
[----:B------:R-:W-:Y:S03]  /*11410*/  PLOP3.LUT P0, PT, PT, PT, UP3, 0x80, 0x0 ;  /* 0x000000000000781c */ /* 0x000fe60003f0f038 */
[----:B-1----:R-:W4:Y:S01]  /*11420*/  LDL R36, [R1+0x8] ;  /* 0x0000080001247983 */ /* 0x002f220000100800 */
[----:B--2---:R-:W-:Y:S05]  /*11430*/  IMAD R3, R227, 0x60, R3 ;  /* 0x00000060e3037824 */ /* 0x004fea00078e0203 */
[----:B---3--:R-:W-:Y:S05]  /*11440*/  IADD3 R3, R3, -0x60, R12 ;  /* 0xffffffa003037810 */ /* 0x008fea0007ffe00c */
[----:B------:R-:W-:Y:S04]  /*11450*/  @P1 IMAD.HI.U32 R4, R3, c[0x0][0x2bc], RZ ;  /* 0x0000af0003041a27 */ /* 0x000fe800078e00ff */
[--C-:B------:R-:W-:Y:S01]  /*11460*/  IMAD.MOV.U32 R0, RZ, RZ, R3.reuse ;  /* 0x000000ffff007224 */ /* 0x100fe200078e0003 */
[----:B------:R-:W-:Y:S04]  /*11470*/  @P0 SHF.R.U32.HI R0, RZ, c[0x0][0x2c0], R4 ;  /* 0x0000b000ff000a19 */ /* 0x000fe80000011604 */
[C---:B------:R-:W-:Y:S04]  /*11480*/  @!P3 IADD3 R5, P0, R0.reuse, UR14, RZ ;  /* 0x0000000e0005bc10 */ /* 0x040fe8000ff1e0ff */
[----:B------:R-:W-:Y:S01]  /*11490*/  @!P3 LEA.HI.X.SX32 R6, R0, UR7, 0x1, P0 ;  /* 0x000000070006bc11 */ /* 0x000fe200080f0eff */
[----:B------:R-:W-:Y:S01]  /*114a0*/  IMAD.MOV R0, RZ, RZ, -R0 ;  /* 0x000000ffff007224 */ /* 0x000fe200078e0a00 */
[C---:B------:R-:W-:Y:S03]  /*114b0*/  @!P3 LEA R4, P0, R5.reuse, c[0x0][0x2a0], 0x2 ;  /* 0x0000a8000504ba11 */ /* 0x040fe600078010ff */
[----:B------:R-:W-:Y:S01]  /*114c0*/  IMAD R233, R0, c[0x0][0x2b8], R3 ;  /* 0x0000ae0000e97a24 */ /* 0x000fe200078e0203 */
[----:B------:R-:W-:Y:S04]  /*114d0*/  @!P3 LEA.HI.X R5, R5, c[0x0][0x2a4], R6, 0x2, P0 ;  /* 0x0000a9000505ba11 */ /* 0x000fe800000f1406 */
[----:B------:R-:W-:Y:S01]  /*114e0*/  SHF.R.S32.HI R0, RZ, 0x1f, R233 ;  /* 0x0000001fff007819 */ /* 0x000fe200000114e9 */
[----:B------:R1:W2:Y:S04]  /*114f0*/  @!P3 LDG.E R228, [R4.64] ;  /* 0x0000001004e4b981 */ /* 0x0002a8000c1e1900 */
[----:B------:R-:W-:Y:S04]  /*11500*/  IMAD R0, R0, c[0x0][0x1e0], RZ ;  /* 0x0000780000007a24 */ /* 0x000fe800078e02ff */
[C---:B------:R-:W-:Y:S02]  /*11510*/  IMAD R0, R233.reuse, c[0x0][0x1e4], R0 ;  /* 0x00007900e9007a24 */ /* 0x040fe400078e0200 */
[----:B-1----:R-:W-:Y:S04]  /*11520*/  IMAD.WIDE.U32 R4, R233, c[0x0][0x1e0], RZ ;  /* 0x00007800e9047a25 */ /* 0x002fe800078e00ff */
        /* <DEDUP_REMOVED lines=9> */
[----:B------:R-:W-:Y:S04]  /*115c0*/  SHFL.IDX PT, R12, R3, 0x1, 0x181f ;  /* 0x00381f00030c7f89 */ /* 0x000fe800000e0000 */
[----:B------:R-:W1:Y:S04]  /*115d0*/  SHFL.IDX PT, R4, R3, RZ, 0x181f ;  /* 0x00181fff03047589 */ /* 0x000e6800000e0000 */
[----:B------:R-:W2:Y:S04]  /*115e0*/  SHFL.IDX PT, R5, R0, RZ, 0x181f ;  /* 0x00181fff00057589 */ /* 0x000ea800000e0000 */
[----:B------:R-:W3:Y:S04]  /*115f0*/  SHFL.IDX PT, R10, R3, 0x2, 0x181f ;  /* 0x00581f00030a7f89 */ /* 0x000ee800000e0000 */
[----:B------:R-:W5:Y:S04]  /*11600*/  SHFL.IDX PT, R6, R0, 0x1, 0x181f ;  /* 0x00381f0000067f89 */ /* 0x000f6800000e0000 */
[----:B------:R-:W5:Y:S04]  /*11610*/  SHFL.IDX PT, R8, R3, 0x3, 0x181f ;  /* 0x00781f0003087f89 */ /* 0x000f6800000e0000 */
[----:B------:R-:W5:Y:S04]  /*11620*/  SHFL.IDX PT, R11, R0, 0x2, 0x181f ;  /* 0x00581f00000b7f89 */ /* 0x000f6800000e0000 */
[----:B------:R-:W5:Y:S01]  /*11630*/  SHFL.IDX PT, R7, R3, 0x4, 0x181f ;  /* 0x00981f0003077f89 */ /* 0x000f6200000e0000 */
[-C--:B-1----:R-:W-:Y:S03]  /*11640*/  IADD3 R4, P0, R4, R226.reuse, RZ ;  /* 0x000000e204047210 */ /* 0x082fe60007f1e0ff */
[----:B------:R-:W1:Y:S02]  /*11650*/  SHFL.IDX PT, R9, R0, 0x3, 0x181f ;  /* 0x00781f0000097f89 */ /* 0x000e6400000e0000 */
[--C-:B--2---:R-:W-:Y:S01]  /*11660*/  IMAD.X R5, R5, 0x1, R225.reuse, P0 ;  /* 0x0000000105057824 */ /* 0x104fe200000e06e1 */
[-C--:B------:R-:W-:Y:S01]  /*11670*/  IADD3 R12, P0, R12, R226.reuse, RZ ;  /* 0x000000e20c0c7210 */ /* 0x080fe20007f1e0ff */
[----:B------:R-:W2:Y:S01]  /*11680*/  SHFL.IDX PT, R3, R3, 0x5, 0x181f ;  /* 0x00b81f0003037f89 */ /* 0x000ea200000e0000 */
[-C--:B---3--:R-:W-:Y:S03]  /*11690*/  IADD3 R10, P5, R10, R226.reuse, RZ ;  /* 0x000000e20a0a7210 */ /* 0x088fe60007fbe0ff */
[----:B----4-:R2:W-:Y:S01]  /*116a0*/  LDGSTS.E.BYPASS.LTC128B.128 [R36+0x3100], [R4.64], !P4 ;  /* 0x0310000004247fae */ /* 0x0105e2000e101d50 */
[--C-:B-----5:R-:W-:Y:S03]  /*116b0*/  IMAD.X R13, R6, 0x1, R225.reuse, P0 ;  /* 0x00000001060d7824 */ /* 0x120fe600000e06e1 */
[----:B------:R-:W3:Y:S01]  /*116c0*/  SHFL.IDX PT, R14, R0, 0x4, 0x181f ;  /* 0x00981f00000e7f89 */ /* 0x000ee200000e0000 */
[-C--:B------:R-:W-:Y:S03]  /*116d0*/  IADD3 R8, P2, R8, R226.reuse, RZ ;  /* 0x000000e208087210 */ /* 0x080fe60007f5e0ff */
[----:B------:R-:W4:Y:S01]  /*116e0*/  SHFL.IDX PT, R0, R0, 0x5, 0x181f ;  /* 0x00b81f0000007f89 */ /* 0x000f2200000e0000 */
[--C-:B------:R-:W-:Y:S03]  /*116f0*/  IMAD.X R11, R11, 0x1, R225.reuse, P5 ;  /* 0x000000010b0b7824 */ /* 0x100fe600028e06e1 */
[----:B------:R4:W-:Y:S01]  /*11700*/  LDGSTS.E.BYPASS.LTC128B.128 [R36+0x3900], [R12.64], !P4 ;  /* 0x039000000c247fae */ /* 0x0009e2000e101d50 */
[-C--:B------:R-:W-:Y:S03]  /*11710*/  IADD3 R6, P1, R7, R226.reuse, RZ ;  /* 0x000000e207067210 */ /* 0x080fe60007f3e0ff */
[----:B------:R4:W-:Y:S01]  /*11720*/  LDGSTS.E.BYPASS.LTC128B.128 [R36+0x4100], [R10.64], !P4 ;  /* 0x041000000a247fae */ /* 0x0009e2000e101d50 */
[--C-:B-1----:R-:W-:Y:S05]  /*11730*/  IMAD.X R9, R9, 0x1, R225.reuse, P2 ;  /* 0x0000000109097824 */ /* 0x102fea00010e06e1 */
[----:B------:R1:W-:Y:S01]  /*11740*/  LDGSTS.E.BYPASS.LTC128B.128 [R36+0x4900], [R8.64], !P4 ;  /* 0x0490000008247fae */ /* 0x0003e2000e101d50 */
[----:B--2---:R-:W-:Y:S01]  /*11750*/  IADD3 R4, P0, R3, R226, RZ ;  /* 0x000000e203047210 */ /* 0x004fe20007f1e0ff */
[--C-:B---3--:R-:W-:Y:S04]  /*11760*/  IMAD.X R7, R14, 0x1, R225.reuse, P1 ;  /* 0x000000010e077824 */ /* 0x108fe800008e06e1 */
[----:B----4-:R-:W-:Y:S01]  /*11770*/  IMAD.X R5, R0, 0x1, R225, P0 ;  /* 0x0000000100057824 */ /* 0x010fe200000e06e1 */
[----:B------:R1:W-:Y:S04]  /*11780*/  LDGSTS.E.BYPASS.LTC128B.128 [R36+0x5100], [R6.64], !P4 ;  /* 0x0510000006247fae */ /* 0x0003e8000e101d50 */
[----:B------:R1:W-:Y:S03]  /*11790*/  LDGSTS.E.BYPASS.LTC128B.128 [R36+0x5900], [R4.64], !P4 ;  /* 0x0590000004247fae */ /* 0x0003e6000e101d50 */
.L_x_544:
[----:B-1234-:R-:W-:Y:S01]  /*117a0*/  FMNMX.FTZ R72, R103, R2, !PT ;  /* 0x0000000267487209 */ /* 0x01efe20007810000 */
[----:B------:R-:W-:Y:S01]  /*117b0*/  LDSM.16.MT88.4 R36, [R212+0x100] ;  /* 0x00010000d424783b */ /* 0x000fe20000004200 */
[----:B------:R-:W-:Y:S02]  /*117c0*/  FMNMX.FTZ R0, R181, R101, !PT ;  /* 0x00000065b5007209 */ /* 0x000fe40007810000 */
[----:B------:R-:W-:Y:S02]  /*117d0*/  FMNMX.FTZ R72, R182, R72, !PT ;  /* 0x00000048b6487209 */ /* 0x000fe40007810000 */
[----:B------:R-:W-:Y:S02]  /*117e0*/  FMNMX.FTZ R0, R184, R0, !PT ;  /* 0x00000000b8007209 */ /* 0x000fe40007810000 */
[----:B------:R-:W-:Y:S01]  /*117f0*/  FMNMX.FTZ R72, R16, R72, !PT ;  /* 0x0000004810487209 */ /* 0x000fe20007810000 */
        /* <DEDUP_REMOVED lines=60> */
[----:B------:R-:W-:Y:S01]  /*11bc0*/  FMNMX.FTZ R0, R250, R0, !PT ;  /* 0x00000000fa007209 */ /* 0x000fe20007810000 */
[----:B------:R-:W-:Y:S01]  /*11bd0*/  SHFL.BFLY PT, R6, R72, 0x2, 0x1f ;  /* 0x0c401f0048067f89 */ /* 0x000fe200000e0000 */
        /* <DEDUP_REMOVED lines=20> */
[----:B------:R-:W-:Y:S01]  /*11d20*/  FMNMX.FTZ R3, R174, R3, !PT ;  /* 0x00000003ae037209 */ /* 0x000fe20007810000 */
[----:B------:R-:W-:Y:S01]  /*11d30*/  SHFL.BFLY PT, R70, R0, 0x2, 0x1f ;  /* 0x0c401f0000467f89 */ /* 0x000fe200000e0000 */
[----:B------:R-:W-:Y:S02]  /*11d40*/  FMNMX.FTZ R4, R231, R4, !PT ;  /* 0x00000004e7047209 */ /* 0x000fe40007810000 */
[----:B------:R-:W-:Y:S02]  /*11d50*/  FMNMX.FTZ R3, R99, R3, !PT ;  /* 0x0000000363037209 */ /* 0x000fe40007810000 */
[----:B------:R-:W-:Y:S03]  /*11d60*/  FMNMX.FTZ R4, R239, R4, !PT ;  /* 0x00000004ef047209 */ /* 0x000fe60007810000 */
[----:B------:R-:W1:Y:S01]  /*11d70*/  SHFL.BFLY PT, R5, R3, 0x2, 0x1f ;  /* 0x0c401f0003057f89 */ /* 0x000e6200000e0000 */
[----:B------:R-:W-:Y:S04]  /*11d80*/  FMNMX.FTZ R4, R240, R4, !PT ;  /* 0x00000004f0047209 */ /* 0x000fe80007810000 */
[----:B------:R-:W-:Y:S04]  /*11d90*/  FMNMX.FTZ R4, R246, R4, !PT ;  /* 0x00000004f6047209 */ /* 0x000fe80007810000 */
[----:B------:R-:W-:Y:S04]  /*11da0*/  FMNMX.FTZ R4, R248, R4, !PT ;  /* 0x00000004f8047209 */ /* 0x000fe80007810000 */
[----:B------:R-:W-:Y:S02]  /*11db0*/  FMNMX.FTZ R4, R252, R4, !PT ;  /* 0x00000004fc047209 */ /* 0x000fe40007810000 */
[----:B-1----:R-:W-:Y:S02]  /*11dc0*/  FMNMX.FTZ R3, R3, R5, !PT ;  /* 0x0000000503037209 */ /* 0x002fe40007810000 */
[----:B------:R-:W-:Y:S02]  /*11dd0*/  FMNMX.FTZ R72, R72, R6, !PT ;  /* 0x0000000648487209 */ /* 0x000fe40007810000 */
[----:B------:R-:W-:Y:S01]  /*11de0*/  FMNMX.FTZ R70, R0, R70, !PT ;  /* 0x0000004600467209 */ /* 0x000fe20007810000 */
[----:B------:R-:W1:Y:S01]  /*11df0*/  SHFL.BFLY PT, R71, R3, 0x1, 0x1f ;  /* 0x0c201f0003477f89 */ /* 0x000e6200000e0000 */
[----:B------:R-:W-:Y:S04]  /*11e00*/  FMNMX.FTZ R0, R56, R4, !PT ;  /* 0x0000000438007209 */ /* 0x000fe80007810000 */
[----:B------:R-:W-:Y:S03]  /*11e10*/  FMNMX.FTZ R0, R61, R0, !PT ;  /* 0x000000003d007209 */ /* 0x000fe60007810000 */
[----:B------:R-:W2:Y:S01]  /*11e20*/  SHFL.BFLY PT, R6, R72, 0x1, 0x1f ;  /* 0x0c201f0048067f89 */ /* 0x000ea200000e0000 */
[----:B------:R-:W-:Y:S04]  /*11e30*/  FMNMX.FTZ R4, R60, R0, !PT ;  /* 0x000000003c047209 */ /* 0x000fe80007810000 */
[----:B------:R-:W-:Y:S03]  /*11e40*/  FMNMX.FTZ R4, R178, R4, !PT ;  /* 0x00000004b2047209 */ /* 0x000fe60007810000 */
[----:B------:R-:W3:Y:S01]  /*11e50*/  SHFL.BFLY PT, R5, R70, 0x1, 0x1f ;  /* 0x0c201f0046057f89 */ /* 0x000ee200000e0000 */
[----:B-1----:R-:W-:Y:S05]  /*11e60*/  FMNMX.FTZ R71, R3, R71, !PT ;  /* 0x0000004703477209 */ /* 0x002fea0007810000 */
[----:B------:R-:W-:Y:S01]  /*11e70*/  FMUL.FTZ R97, R71, c[0x0][0x2d0] ;  /* 0x0000b40047617a20 */ /* 0x000fe20000410000 */
[----:B--2---:R-:W-:Y:S05]  /*11e80*/  FMNMX.FTZ R72, R72, R6, !PT ;  /* 0x0000000648487209 */ /* 0x004fea0007810000 */
[C---:B------:R-:W-:Y:S02]  /*11e90*/  FADD.FTZ R0, -R72.reuse, R2 ;  /* 0x0000000248007221 */ /* 0x040fe40000010100 */
[----:B------:R-:W-:Y:S01]  /*11ea0*/  FMUL.FTZ R96, R72, c[0x0][0x2d0] ;  /* 0x0000b40048607a20 */ /* 0x000fe20000410000 */
[----:B---3--:R-:W-:Y:S01]  /*11eb0*/  FMNMX.FTZ R70, R70, R5, !PT ;  /* 0x0000000546467209 */ /* 0x008fe20007810000 */
[----:B------:R-:W-:Y:S01]  /*11ec0*/  FMUL.FTZ R2, R0, c[0x0][0x2d0] ;  /* 0x0000b40000027a20 */ /* 0x000fe20000410000 */
[----:B------:R-:W-:Y:S01]  /*11ed0*/  FMNMX.FTZ R0, R179, R4, !PT ;  /* 0x00000004b3007209 */ /* 0x000fe20007810000 */
[--C-:B------:R-:W-:Y:S02]  /*11ee0*/  FFMA.FTZ R6, R20, c[0x0][0x2d0], -R96.reuse ;  /* 0x0000b40014067a23 */ /* 0x100fe40000010860 */
[----:B------:R1:W2:Y:S01]  /*11ef0*/  MUFU.EX2 R73, R2 ;  /* 0x0000000200497308 */ /* 0x0002a20000000800 */
[----:B------:R-:W-:Y:S01]  /*11f00*/  FMNMX.FTZ R0, R74, R0, !PT ;  /* 0x000000004a007209 */ /* 0x000fe20007810000 */
[--C-:B------:R-:W-:Y:S02]  /*11f10*/  FFMA.FTZ R4, R103, c[0x0][0x2d0], -R96.reuse ;  /* 0x0000b40067047a23 */ /* 0x100fe40000010860 */
[--C-:B------:R-:W-:Y:S01]  /*11f20*/  FFMA.FTZ R5, R21, c[0x0][0x2d0], -R96.reuse ;  /* 0x0000b40015057a23 */ /* 0x100fe20000010860 */
[----:B------:R-:W-:Y:S01]  /*11f30*/  FMNMX.FTZ R0, R75, R0, !PT ;  /* 0x000000004b007209 */ /* 0x000fe20007810000 */
[----:B------:R-:W-:Y:S02]  /*11f40*/  FMUL.FTZ R98, R70, c[0x0][0x2d0] ;  /* 0x0000b40046627a20 */ /* 0x000fe40000410000 */
[----:B------:R-:W-:Y:S02]  /*11f50*/  FFMA.FTZ R44, R186, c[0x0][0x2d0], -R96 ;  /* 0x0000b400ba2c7a23 */ /* 0x000fe40000010860 */
[----:B------:R-:W-:Y:S01]  /*11f60*/  MUFU.EX2 R7, R4 ;  /* 0x0000000400077308 */ /* 0x000fe20000000800 */
[----:B------:R-:W3:Y:S01]  /*11f70*/  SHFL.BFLY PT, R3, R0, 0x2, 0x1f ;  /* 0x0c401f0000037f89 */ /* 0x000ee200000e0000 */
[----:B------:R-:W-:Y:S02]  /*11f80*/  FFMA.FTZ R28, R28, c[0x0][0x2d0], -R98 ;  /* 0x0000b4001c1c7a23 */ /* 0x000fe40000010862 */
[----:B------:R-:W-:Y:S06]  /*11f90*/  FFMA.FTZ R48, R188, c[0x0][0x2d0], -R96 ;  /* 0x0000b400bc307a23 */ /* 0x000fec0000010860 */
[----:B------:R-:W-:Y:S01]  /*11fa0*/  MUFU.EX2 R40, R6 ;  /* 0x0000000600287308 */ /* 0x000fe20000000800 */
[----:B-1----:R-:W-:Y:S04]  /*11fb0*/  FADD.FTZ R2, -R71, R100 ;  /* 0x0000006447027221 */ /* 0x002fe80000010100 */
[----:B------:R-:W-:Y:S05]  /*11fc0*/  FMUL.FTZ R2, R2, c[0x0][0x2d0] ;  /* 0x0000b40002027a20 */ /* 0x000fea0000410000 */
[----:B------:R1:W-:Y:S01]  /*11fd0*/  MUFU.EX2 R41, R5 ;  /* 0x0000000500297308 */ /* 0x0003e20000000800 */
[----:B---3--:R-:W-:Y:S01]  /*11fe0*/  FMNMX.FTZ R0, R0, R3, !PT ;  /* 0x0000000300007209 */ /* 0x008fe20007810000 */
[--C-:B------:R-:W-:Y:S02]  /*11ff0*/  FFMA.FTZ R3, R17, c[0x0][0x2d0], -R96.reuse ;  /* 0x0000b40011037a23 */ /* 0x100fe40000010860 */
[C---:B--2---:R-:W-:Y:S01]  /*12000*/  FMUL.FTZ R17, R73.reuse, R117 ;  /* 0x0000007549117220 */ /* 0x044fe20000410000 */
[----:B------:R-:W-:Y:S05]  /*12010*/  MOV R117, R89 ;  /* 0x0000005900757202 */ /* 0x000fea0000000f00 */
[----:B------:R2:W3:Y:S10]  /*12020*/  MUFU.EX2 R69, R2 ;  /* 0x0000000200457308 */ /* 0x0004f40000000800 */
[----:B------:R4:W-:Y:S01]  /*12030*/  MUFU.EX2 R8, R3 ;  /* 0x0000000300087308 */ /* 0x0009e20000000800 */
[----:B-1----:R-:W-:Y:S09]  /*12040*/  FMUL.FTZ R5, R73, R105 ;  /* 0x0000006949057220 */ /* 0x002ff20000410000 */
[----:B------:R-:W-:Y:S01]  /*12050*/  MUFU.EX2 R51, R28 ;  /* 0x0000001c00337308 */ /* 0x000fe20000000800 */
[----:B--2---:R-:W-:Y:S02]  /*12060*/  FADD.FTZ R2, -R70, R101 ;  /* 0x0000006546027221 */ /* 0x004fe40000010100 */
[----:B---3--:R-:W-:Y:S02]  /*12070*/  FMUL.FTZ R6, R69, R106 ;  /* 0x0000006a45067220 */ /* 0x008fe40000410000 */
[----:B------:R-:W-:Y:S05]  /*12080*/  FMUL.FTZ R2, R2, c[0x0][0x2d0] ;  /* 0x0000b40002027a20 */ /* 0x000fea0000410000 */
[----:B------:R1:W2:Y:S01]  /*12090*/  MUFU.EX2 R68, R2 ;  /* 0x0000000200447308 */ /* 0x0002a20000000800 */
[--C-:B----4-:R-:W-:Y:S01]  /*120a0*/  FFMA.FTZ R3, R168, c[0x0][0x2d0], -R97.reuse ;  /* 0x0000b400a8037a23 */ /* 0x110fe20000010861 */
[----:B------:R-:W-:Y:S01]  /*120b0*/  MOV R168, R7 ;  /* 0x0000000700a87202 */ /* 0x000fe20000000f00 */
[----:B------:R-:W-:Y:S02]  /*120c0*/  FFMA.FTZ R7, R32, c[0x0][0x2d0], -R96 ;  /* 0x0000b40020077a23 */ /* 0x000fe40000010860 */
[----:B------:R-:W-:Y:S05]  /*120d0*/  FFMA.FTZ R32, R29, c[0x0][0x2d0], -R98 ;  /* 0x0000b4001d207a23 */ /* 0x000fea0000010862 */
[----:B------:R3:W-:Y:S10]  /*120e0*/  MUFU.EX2 R103, R3 ;  /* 0x0000000300677308 */ /* 0x0007f40000000800 */
[----:B------:R4:W-:Y:S01]  /*120f0*/  MUFU.EX2 R91, R7 ;  /* 0x00000007005b7308 */ /* 0x0009e20000000800 */
[--C-:B-1----:R-:W-:Y:S01]  /*12100*/  FFMA.FTZ R2, R182, c[0x0][0x2d0], -R96.reuse ;  /* 0x0000b400b6027a23 */ /* 0x102fe20000010860 */
[----:B------:R-:W-:Y:S01]  /*12110*/  MOV R182, R61 ;  /* 0x0000003d00b67202 */ /* 0x000fe20000000f00 */
[C---:B--2---:R-:W-:Y:S02]  /*12120*/  FMUL.FTZ R61, R68.reuse, R161 ;  /* 0x000000a1443d7220 */ /* 0x044fe40000410000 */
[C---:B------:R-:W-:Y:S05]  /*12130*/  FMUL.FTZ R28, R68.reuse, R128 ;  /* 0x00000080441c7220 */ /* 0x040fea0000410000 */
[----:B------:R1:W2:Y:S01]  /*12140*/  MUFU.EX2 R85, R2 ;  /* 0x0000000200557308 */ /* 0x0002a20000000800 */
[C---:B------:R-:W-:Y:S02]  /*12150*/  FMUL.FTZ R29, R68.reuse, R129 ;  /* 0x00000081441d7220 */ /* 0x040fe40000410000 */
[C---:B------:R-:W-:Y:S02]  /*12160*/  FMUL.FTZ R45, R68.reuse, R145 ;  /* 0x00000091442d7220 */ /* 0x040fe40000410000 */
[--C-:B---3--:R-:W-:Y:S01]  /*12170*/  FFMA.FTZ R3, R183, c[0x0][0x2d0], -R97.reuse ;  /* 0x0000b400b7037a23 */ /* 0x108fe20000010861 */
[----:B------:R-:W-:Y:S04]  /*12180*/  MOV R183, R63 ;  /* 0x0000003f00b77202 */ /* 0x000fe80000000f00 */
[----:B------:R3:W5:Y:S01]  /*12190*/  MUFU.EX2 R86, R3 ;  /* 0x0000000300567308 */ /* 0x0007620000000800 */
[----:B----4-:R-:W-:Y:S01]  /*121a0*/  FMUL.FTZ R7, R69, R107 ;  /* 0x0000006b45077220 */ /* 0x010fe20000410000 */
[----:B------:R-:W-:Y:S01]  /*121b0*/  MOV R107, R8 ;  /* 0x00000008006b7202 */ /* 0x000fe20000000f00 */
[----:B------:R-:W-:Y:S02]  /*121c0*/  FMUL.FTZ R8, R68, R108 ;  /* 0x0000006c44087220 */ /* 0x000fe40000410000 */
[----:B-1----:R-:W-:Y:S01]  /*121d0*/  FFMA.FTZ R2, R16, c[0x0][0x2d0], -R96 ;  /* 0x0000b40010027a23 */ /* 0x002fe20000010860 */
[----:B--2---:R-:W-:Y:S01]  /*121e0*/  F2FP.PACK_AB R76, R85, R168 ;  /* 0x000000a8554c723e */ /* 0x004fe200000000ff */
[--C-:B------:R-:W-:Y:S03]  /*121f0*/  FFMA.FTZ R16, R25, c[0x0][0x2d0], -R98.reuse ;  /* 0x0000b40019107a23 */ /* 0x100fe60000010862 */
[----:B------:R1:W2:Y:S01]  /*12200*/  MUFU.EX2 R90, R2 ;  /* 0x00000002005a7308 */ /* 0x0002a20000000800 */
[----:B------:R-:W-:Y:S02]  /*12210*/  FMUL.FTZ R25, R68, R125 ;  /* 0x0000007d44197220 */ /* 0x000fe40000410000 */
[--C-:B---3--:R-:W-:Y:S01]  /*12220*/  FFMA.FTZ R3, R18, c[0x0][0x2d0], -R97.reuse ;  /* 0x0000b40012037a23 */ /* 0x108fe20000010861 */
[----:B-----5:R-:W-:Y:S01]  /*12230*/  F2FP.PACK_AB R77, R86, R103 ;  /* 0x00000067564d723e */ /* 0x020fe200000000ff */
[----:B------:R-:W-:Y:S05]  /*12240*/  FMUL.FTZ R18, R69, R118 ;  /* 0x0000007645127220 */ /* 0x000fea0000410000 */
[----:B------:R-:W-:Y:S10]  /*12250*/  MUFU.EX2 R4, R3 ;  /* 0x0000000300047308 */ /* 0x000ff40000000800 */
[----:B------:R3:W4:Y:S01]  /*12260*/  MUFU.EX2 R30, R16 ;  /* 0x00000010001e7308 */ /* 0x0007220000000800 */
[----:B-1----:R-:W1:Y:S01]  /*12270*/  SHFL.BFLY PT, R2, R0, 0x1, 0x1f ;  /* 0x0c201f0000027f89 */ /* 0x002e6200000e0000 */
[----:B--2---:R-:W-:Y:S08]  /*12280*/  F2FP.PACK_AB R78, R107, R90 ;  /* 0x0000005a6b4e723e */ /* 0x004ff000000000ff */
[----:B------:R2:W-:Y:S10]  /*12290*/  MUFU.EX2 R125, R32 ;  /* 0x00000020007d7308 */ /* 0x0005f40000000800 */
[----:B------:R5:W-:Y:S01]  /*122a0*/  MUFU.EX2 R118, R44 ;  /* 0x0000002c00767308 */ /* 0x000be20000000800 */
[----:B---3--:R-:W-:Y:S01]  /*122b0*/  FMUL.FTZ R16, R73, R116 ;  /* 0x0000007449107220 */ /* 0x008fe20000410000 */
[----:B----4-:R-:W-:Y:S02]  /*122c0*/  MOV R129, R30 ;  /* 0x0000001e00817202 */ /* 0x010fe40000000f00 */
[----:B------:R-:W-:Y:S02]  /*122d0*/  MOV R116, R86 ;  /* 0x0000005600747202 */ /* 0x000fe40000000f00 */
[----:B-1----:R-:W-:Y:S01]  /*122e0*/  FMNMX.FTZ R3, R2, R0, !PT ;  /* 0x0000000002037209 */ /* 0x002fe20007810000 */
[--C-:B------:R-:W-:Y:S02]  /*122f0*/  FFMA.FTZ R0, R19, c[0x0][0x2d0], -R97.reuse ;  /* 0x0000b40013007a23 */ /* 0x100fe40000010861 */
[----:B------:R-:W-:Y:S01]  /*12300*/  FFMA.FTZ R2, R181, c[0x0][0x2d0], -R98 ;  /* 0x0000b400b5027a23 */ /* 0x000fe20000010862 */
[----:B------:R-:W-:Y:S01]  /*12310*/  MOV R181, R60 ;  /* 0x0000003c00b57202 */ /* 0x000fe20000000f00 */
[----:B------:R1:W3:Y:S01]  /*12320*/  MUFU.EX2 R11, R0 ;  /* 0x00000000000b7308 */ /* 0x0002e20000000800 */
[----:B------:R-:W-:Y:S02]  /*12330*/  FMUL.FTZ R19, R69, R119 ;  /* 0x0000007745137220 */ /* 0x000fe40000410000 */
[----:B--2---:R-:W-:Y:S02]  /*12340*/  FMUL.FTZ R32, R73, R132 ;  /* 0x0000008449207220 */ /* 0x004fe40000410000 */
[----:B------:R-:W-:Y:S05]  /*12350*/  FFMA.FTZ R60, R190, c[0x0][0x2d0], -R96 ;  /* 0x0000b400be3c7a23 */ /* 0x000fea0000010860 */
[----:B------:R2:W-:Y:S01]  /*12360*/  MUFU.EX2 R119, R48 ;  /* 0x0000003000777308 */ /* 0x0005e20000000800 */
[----:B-----5:R-:W-:Y:S02]  /*12370*/  FMUL.FTZ R44, R68, R144 ;  /* 0x00000090442c7220 */ /* 0x020fe40000410000 */
[----:B-1----:R-:W-:Y:S01]  /*12380*/  FADD.FTZ R0, -R3, R102 ;  /* 0x0000006603007221 */ /* 0x002fe20000010100 */
[----:B---3--:R-:W-:Y:S06]  /*12390*/  MOV R106, R11 ;  /* 0x0000000b006a7202 */ /* 0x008fec0000000f00 */
[----:B------:R1:W-:Y:S01]  /*123a0*/  MUFU.EX2 R102, R2 ;  /* 0x0000000200667308 */ /* 0x0003e20000000800 */
[----:B------:R-:W-:Y:S02]  /*123b0*/  FMUL.FTZ R0, R0, c[0x0][0x2d0] ;  /* 0x0000b40000007a20 */ /* 0x000fe40000410000 */
[----:B--2---:R-:W-:Y:S07]  /*123c0*/  FMUL.FTZ R48, R73, R148 ;  /* 0x0000009449307220 */ /* 0x004fee0000410000 */
[----:B------:R-:W2:Y:S01]  /*123d0*/  MUFU.EX2 R0, R0 ;  /* 0x0000000000007308 */ /* 0x000ea20000000800 */
[--C-:B-1----:R-:W-:Y:S01]  /*123e0*/  FFMA.FTZ R2, R184, c[0x0][0x2d0], -R98.reuse ;  /* 0x0000b400b8027a23 */ /* 0x102fe20000010862 */
[----:B------:R-:W-:Y:S08]  /*123f0*/  MOV R184, R84 ;  /* 0x0000005400b87202 */ /* 0x000ff00000000f00 */
[----:B------:R1:W3:Y:S01]  /*12400*/  MUFU.EX2 R88, R2 ;  /* 0x0000000200587308 */ /* 0x0002e20000000800 */
[C---:B--2---:R-:W-:Y:S01]  /*12410*/  FMUL.FTZ R11, R0.reuse, R111 ;  /* 0x0000006f000b7220 */ /* 0x044fe20000410000 */
[----:B------:R-:W-:Y:S01]  /*12420*/  MOV R111, R90 ;  /* 0x0000005a006f7202 */ /* 0x000fe20000000f00 */
[C---:B------:R-:W-:Y:S02]  /*12430*/  FMUL.FTZ R14, R0.reuse, R114 ;  /* 0x00000072000e7220 */ /* 0x040fe40000410000 */
[C---:B------:R-:W-:Y:S02]  /*12440*/  FMUL.FTZ R30, R0.reuse, R130 ;  /* 0x00000082001e7220 */ /* 0x040fe40000410000 */
[C---:B------:R-:W-:Y:S02]  /*12450*/  FMUL.FTZ R42, R0.reuse, R142 ;  /* 0x0000008e002a7220 */ /* 0x040fe40000410000 */
[C---:B------:R-:W-:Y:S02]  /*12460*/  FMUL.FTZ R43, R0.reuse, R143 ;  /* 0x0000008f002b7220 */ /* 0x040fe40000410000 */
[C---:B------:R-:W-:Y:S02]  /*12470*/  FMUL.FTZ R46, R0.reuse, R146 ;  /* 0x00000092002e7220 */ /* 0x040fe40000410000 */
[C---:B------:R-:W-:Y:S02]  /*12480*/  FMUL.FTZ R47, R0.reuse, R147 ;  /* 0x00000093002f7220 */ /* 0x040fe40000410000 */
[----:B------:R-:W-:Y:S02]  /*12490*/  FMUL.FTZ R63, R0, R163 ;  /* 0x000000a3003f7220 */ /* 0x000fe40000410000 */
[--C-:B-1----:R-:W-:Y:S01]  /*124a0*/  FFMA.FTZ R2, R170, c[0x0][0x2d0], -R98.reuse ;  /* 0x0000b400aa027a23 */ /* 0x102fe20000010862 */
[----:B---3--:R-:W-:Y:S02]  /*124b0*/  F2FP.PACK_AB R64, R88, R102 ;  /* 0x000000665840723e */ /* 0x008fe400000000ff */
[----:B------:R-:W-:Y:S01]  /*124c0*/  MOV R114, R88 ;  /* 0x0000005800727202 */ /* 0x000fe20000000f00 */
[----:B------:R1:W-:Y:S01]  /*124d0*/  MUFU.EX2 R10, R2 ;  /* 0x00000002000a7308 */ /* 0x0003e20000000800 */
[----:B------:R-:W-:Y:S01]  /*124e0*/  MOV R170, R57 ;  /* 0x0000003900aa7202 */ /* 0x000fe20000000f00 */
[----:B------:R-:W-:Y:S02]  /*124f0*/  FMUL.FTZ R57, R68, R157 ;  /* 0x0000009d44397220 */ /* 0x000fe40000410000 */
[--C-:B-1----:R-:W-:Y:S01]  /*12500*/  FFMA.FTZ R2, R169, c[0x0][0x2d0], -R98.reuse ;  /* 0x0000b400a9027a23 */ /* 0x102fe20000010862 */
[----:B------:R-:W-:Y:S05]  /*12510*/  MOV R169, R4 ;  /* 0x0000000400a97202 */ /* 0x000fea0000000f00 */
[----:B------:R1:W2:Y:S01]  /*12520*/  MUFU.EX2 R12, R2 ;  /* 0x00000002000c7308 */ /* 0x0002a20000000800 */
[----:B------:R-:W-:Y:S01]  /*12530*/  F2FP.PACK_AB R79, R106, R169 ;  /* 0x000000a96a4f723e */ /* 0x000fe200000000ff */
[----:B-1----:R-:W-:Y:S01]  /*12540*/  FMUL.FTZ R2, R3, c[0x0][0x2d0] ;  /* 0x0000b40003027a20 */ /* 0x002fe20000410000 */
[----:B--2---:R-:W-:Y:S01]  /*12550*/  MOV R105, R12 ;  /* 0x0000000c00697202 */ /* 0x004fe20000000f00 */
[----:B------:R-:W-:Y:S02]  /*12560*/  FFMA.FTZ R12, R24, c[0x0][0x2d0], -R98 ;  /* 0x0000b400180c7a23 */ /* 0x000fe40000010862 */
[--C-:B------:R-:W-:Y:S01]  /*12570*/  FFMA.FTZ R4, R171, c[0x0][0x2d0], -R2.reuse ;  /* 0x0000b400ab047a23 */ /* 0x100fe20000010802 */
[----:B------:R-:W-:Y:S03]  /*12580*/  MOV R171, R58 ;  /* 0x0000003a00ab7202 */ /* 0x000fe60000000f00 */
[----:B------:R1:W-:Y:S01]  /*12590*/  MUFU.EX2 R94, R12 ;  /* 0x0000000c005e7308 */ /* 0x0003e20000000800 */
[--C-:B------:R-:W-:Y:S02]  /*125a0*/  FFMA.FTZ R24, R27, c[0x0][0x2d0], -R2.reuse ;  /* 0x0000b4001b187a23 */ /* 0x100fe40000010802 */
[C---:B------:R-:W-:Y:S01]  /*125b0*/  FMUL.FTZ R27, R0.reuse, R127 ;  /* 0x0000007f001b7220 */ /* 0x040fe20000410000 */
[----:B------:R-:W-:Y:S01]  /*125c0*/  MOV R127, R91 ;  /* 0x0000005b007f7202 */ /* 0x000fe20000000f00 */
[----:B------:R-:W-:Y:S01]  /*125d0*/  FMUL.FTZ R58, R0, R158 ;  /* 0x0000009e003a7220 */ /* 0x000fe20000410000 */
[----:B------:R-:W-:Y:S01]  /*125e0*/  LDSM.16.MT88.4 R88, [R212+0x900] ;  /* 0x00090000d458783b */ /* 0x000fe20000004200 */
[--C-:B------:R-:W-:Y:S03]  /*125f0*/  FFMA.FTZ R74, R74, c[0x0][0x2d0], -R2.reuse ;  /* 0x0000b4004a4a7a23 */ /* 0x100fe60000010802 */
[----:B------:R2:W-:Y:S01]  /*12600*/  MUFU.EX2 R101, R4 ;  /* 0x0000000400657308 */ /* 0x0005e20000000800 */
[----:B-1----:R-:W-:Y:S01]  /*12610*/  FMUL.FTZ R12, R68, R112 ;  /* 0x00000070440c7220 */ /* 0x002fe20000410000 */
[----:B------:R-:W-:Y:S01]  /*12620*/  MOV R112, R85 ;  /* 0x0000005500707202 */ /* 0x000fe20000000f00 */
[--C-:B--2---:R-:W-:Y:S01]  /*12630*/  FFMA.FTZ R4, R185, c[0x0][0x2d0], -R2.reuse ;  /* 0x0000b400b9047a23 */ /* 0x104fe20000010802 */
[----:B------:R-:W-:Y:S01]  /*12640*/  MOV R185, R56 ;  /* 0x0000003800b97202 */ /* 0x000fe20000000f00 */
[--C-:B------:R-:W-:Y:S05]  /*12650*/  FFMA.FTZ R56, R194, c[0x0][0x2d0], -R97.reuse ;  /* 0x0000b400c2387a23 */ /* 0x100fea0000010861 */
[----:B------:R1:W2:Y:S02]  /*12660*/  MUFU.EX2 R87, R4 ;  /* 0x0000000400577308 */ /* 0x0002a40000000800 */
[--C-:B-1----:R-:W-:Y:S01]  /*12670*/  FFMA.FTZ R4, R180, c[0x0][0x2d0], -R2.reuse ;  /* 0x0000b400b4047a23 */ /* 0x102fe20000010802 */
[----:B--2---:R-:W-:Y:S02]  /*12680*/  F2FP.PACK_AB R65, R87, R101 ;  /* 0x000000655741723e */ /* 0x004fe400000000ff */
[----:B------:R-:W-:Y:S05]  /*12690*/  MOV R180, R59 ;  /* 0x0000003b00b47202 */ /* 0x000fea0000000f00 */
[----:B------:R1:W2:Y:S01]  /*126a0*/  MUFU.EX2 R9, R4 ;  /* 0x0000000400097308 */ /* 0x0002a20000000800 */
[----:B------:R-:W-:Y:S02]  /*126b0*/  FMUL.FTZ R59, R0, R159 ;  /* 0x0000009f003b7220 */ /* 0x000fe40000410000 */
[----:B-1----:R-:W-:Y:S01]  /*126c0*/  FFMA.FTZ R4, R15, c[0x0][0x2d0], -R2 ;  /* 0x0000b4000f047a23 */ /* 0x002fe20000010802 */
[----:B--2---:R-:W-:Y:S01]  /*126d0*/  MOV R108, R9 ;  /* 0x00000009006c7202 */ /* 0x004fe20000000f00 */
[----:B------:R-:W-:Y:S01]  /*126e0*/  FMUL.FTZ R9, R68, R109 ;  /* 0x0000006d44097220 */ /* 0x000fe20000410000 */
[----:B------:R-:W-:Y:S04]  /*126f0*/  MOV R109, R10 ;  /* 0x0000000a006d7202 */ /* 0x000fe80000000f00 */
[----:B------:R1:W-:Y:S01]  /*12700*/  MUFU.EX2 R13, R4 ;  /* 0x00000004000d7308 */ /* 0x0003e20000000800 */
[C---:B------:R-:W-:Y:S01]  /*12710*/  FMUL.FTZ R10, R0.reuse, R110 ;  /* 0x0000006e000a7220 */ /* 0x040fe20000410000 */
[----:B------:R-:W-:Y:S01]  /*12720*/  F2FP.PACK_AB R66, R105, R109 ;  /* 0x0000006d6942723e */ /* 0x000fe200000000ff */
[----:B------:R-:W-:Y:S02]  /*12730*/  FMUL.FTZ R15, R0, R115 ;  /* 0x00000073000f7220 */ /* 0x000fe40000410000 */
[--C-:B-1----:R-:W-:Y:S05]  /*12740*/  FFMA.FTZ R4, R22, c[0x0][0x2d0], -R97.reuse ;  /* 0x0000b40016047a23 */ /* 0x102fea0000010861 */
[----:B------:R1:W2:Y:S02]  /*12750*/  MUFU.EX2 R95, R4 ;  /* 0x00000004005f7308 */ /* 0x0002a40000000800 */
[--C-:B-1----:R-:W-:Y:S01]  /*12760*/  FFMA.FTZ R4, R23, c[0x0][0x2d0], -R97.reuse ;  /* 0x0000b40017047a23 */ /* 0x102fe20000010861 */
[----:B--2---:R-:W-:Y:S01]  /*12770*/  MOV R110, R95 ;  /* 0x0000005f006e7202 */ /* 0x004fe20000000f00 */
[----:B------:R-:W1:Y:S06]  /*12780*/  LDSM.16.MT88.4 R20, [R209+0x100] ;  /* 0x00010000d114783b */ /* 0x000e6c0000004200 */
[----:B------:R2:W3:Y:S02]  /*12790*/  MUFU.EX2 R31, R4 ;  /* 0x00000004001f7308 */ /* 0x0004e40000000800 */
[----:B--2---:R-:W-:Y:S01]  /*127a0*/  FFMA.FTZ R4, R33, c[0x0][0x2d0], -R96 ;  /* 0x0000b40021047a23 */ /* 0x004fe20000010860 */
[----:B---3--:R-:W-:Y:S07]  /*127b0*/  MOV R130, R31 ;  /* 0x0000001f00827202 */ /* 0x008fee0000000f00 */
[----:B------:R2:W3:Y:S01]  /*127c0*/  MUFU.EX2 R33, R24 ;  /* 0x0000001800217308 */ /* 0x0004e20000000800 */
[----:B------:R-:W-:Y:S01]  /*127d0*/  FMUL.FTZ R31, R0, R131 ;  /* 0x00000083001f7220 */ /* 0x000fe20000410000 */
[----:B------:R-:W-:Y:S01]  /*127e0*/  MOV R131, R41 ;  /* 0x0000002900837202 */ /* 0x000fe20000000f00 */
[C---:B------:R-:W-:Y:S07]  /*127f0*/  FMUL.FTZ R41, R68.reuse, R141 ;  /* 0x0000008d44297220 */ /* 0x040fee0000410000 */
[----:B------:R4:W5:Y:S01]  /*12800*/  MUFU.EX2 R49, R4 ;  /* 0x0000000400317308 */ /* 0x0009620000000800 */
[----:B--2---:R-:W-:Y:S01]  /*12810*/  FMUL.FTZ R24, R68, R124 ;  /* 0x0000007c44187220 */ /* 0x004fe20000410000 */
[----:B------:R-:W-:Y:S01]  /*12820*/  MOV R124, R40 ;  /* 0x00000028007c7202 */ /* 0x000fe20000000f00 */
[--C-:B------:R-:W-:Y:S01]  /*12830*/  FFMA.FTZ R40, R189, c[0x0][0x2d0], -R2.reuse ;  /* 0x0000b400bd287a23 */ /* 0x100fe20000010802 */
[----:B---3--:R-:W-:Y:S01]  /*12840*/  MOV R128, R33 ;  /* 0x0000002100807202 */ /* 0x008fe20000000f00 */
[----:B------:R-:W-:Y:S05]  /*12850*/  FMUL.FTZ R33, R73, R133 ;  /* 0x0000008549217220 */ /* 0x000fea0000410000 */
[----:B------:R2:W-:Y:S01]  /*12860*/  MUFU.EX2 R115, R40 ;  /* 0x0000002800737308 */ /* 0x0005e20000000800 */
[--C-:B----4-:R-:W-:Y:S01]  /*12870*/  FFMA.FTZ R4, R34, c[0x0][0x2d0], -R97.reuse ;  /* 0x0000b40022047a23 */ /* 0x110fe20000010861 */
[----:B-----5:R-:W-:Y:S01]  /*12880*/  MOV R148, R49 ;  /* 0x0000003100947202 */ /* 0x020fe20000000f00 */
[----:B------:R-:W-:Y:S02]  /*12890*/  FMUL.FTZ R34, R69, R134 ;  /* 0x0000008645227220 */ /* 0x000fe40000410000 */
[----:B------:R-:W-:Y:S05]  /*128a0*/  FMUL.FTZ R49, R73, R149 ;  /* 0x0000009549317220 */ /* 0x000fea0000410000 */
[----:B------:R3:W-:Y:S01]  /*128b0*/  MUFU.EX2 R100, R4 ;  /* 0x0000000400647308 */ /* 0x0007e20000000800 */
[C---:B--2---:R-:W-:Y:S02]  /*128c0*/  FMUL.FTZ R40, R68.reuse, R140 ;  /* 0x0000008c44287220 */ /* 0x044fe40000410000 */
[--C-:B---3--:R-:W-:Y:S02]  /*128d0*/  FFMA.FTZ R4, R35, c[0x0][0x2d0], -R97.reuse ;  /* 0x0000b40023047a23 */ /* 0x108fe40000010861 */
[----:B------:R-:W-:Y:S05]  /*128e0*/  FMUL.FTZ R35, R69, R135 ;  /* 0x0000008745237220 */ /* 0x000fea0000410000 */
[----:B------:R2:W3:Y:S02]  /*128f0*/  MUFU.EX2 R92, R4 ;  /* 0x00000004005c7308 */ /* 0x0004e40000000800 */
[----:B--2---:R-:W-:Y:S01]  /*12900*/  FMUL.FTZ R4, R73, R104 ;  /* 0x0000006849047220 */ /* 0x004fe20000410000 */
[----:B------:R-:W-:Y:S01]  /*12910*/  MOV R104, R13 ;  /* 0x0000000d00687202 */ /* 0x000fe20000000f00 */
[----:B------:R-:W-:Y:S01]  /*12920*/  FMUL.FTZ R13, R68, R113 ;  /* 0x00000071440d7220 */ /* 0x000fe20000410000 */
[----:B------:R-:W-:Y:S02]  /*12930*/  MOV R113, R87 ;  /* 0x0000005700717202 */ /* 0x000fe40000000f00 */
[----:B------:R-:W2:Y:S01]  /*12940*/  LDSM.16.MT88.4 R84, [R209+0x900] ;  /* 0x00090000d154783b */ /* 0x000ea20000004200 */
[----:B------:R-:W-:Y:S01]  /*12950*/  F2FP.PACK_AB R67, R104, R108 ;  /* 0x0000006c6843723e */ /* 0x000fe200000000ff */
[-C--:B-1----:R-:W-:Y:S08]  /*12960*/  HMMA.16816.F32 R4, R76, R20.reuse, R4 ;  /* 0x000000144c04723c */ /* 0x082ff00000001804 */
[C---:B------:R-:W-:Y:S07]  /*12970*/  HMMA.16816.F32 R8, R64.reuse, R20, R8 ;  /* 0x000000144008723c */ /* 0x040fee0000001808 */
[----:B------:R-:W-:Y:S01]  /*12980*/  FFMA.FTZ R20, R26, c[0x0][0x2d0], -R2 ;  /* 0x0000b4001a147a23 */ /* 0x000fe20000010802 */
[-C--:B------:R-:W-:Y:S03]  /*12990*/  HMMA.16816.F32 R12, R64, R22.reuse, R12 ;  /* 0x00000016400c723c */ /* 0x080fe6000000180c */
[----:B------:R1:W4:Y:S01]  /*129a0*/  MUFU.EX2 R93, R20 ;  /* 0x00000014005d7308 */ /* 0x0003220000000800 */
[----:B------:R-:W-:Y:S01]  /*129b0*/  FMUL.FTZ R26, R0, R126 ;  /* 0x0000007e001a7220 */ /* 0x000fe20000410000 */
[----:B---3--:R-:W-:Y:S01]  /*129c0*/  MOV R126, R92 ;  /* 0x0000005c007e7202 */ /* 0x008fe20000000f00 */
[----:B------:R-:W-:Y:S02]  /*129d0*/  FFMA.FTZ R92, R199, c[0x0][0x2d0], -R98 ;  /* 0x0000b400c75c7a23 */ /* 0x000fe40000010862 */
[C---:B------:R-:W-:Y:S04]  /*129e0*/  HMMA.16816.F32 R16, R76.reuse, R22, R16 ;  /* 0x000000164c10723c */ /* 0x040fe80000001810 */
[----:B------:R-:W-:Y:S03]  /*129f0*/  FMUL.FTZ R21, R73, R121 ;  /* 0x0000007949157220 */ /* 0x000fe60000410000 */
[C---:B------:R-:W-:Y:S01]  /*12a00*/  FMUL.FTZ R22, R69.reuse, R122 ;  /* 0x0000007a45167220 */ /* 0x040fe20000410000 */
[----:B------:R-:W-:Y:S01]  /*12a10*/  MOV R122, R94 ;  /* 0x0000005e007a7202 */ /* 0x000fe20000000f00 */
[----:B------:R-:W-:Y:S03]  /*12a20*/  FMUL.FTZ R23, R69, R123 ;  /* 0x0000007b45177220 */ /* 0x000fe60000410000 */
[----:B-1----:R-:W-:Y:S01]  /*12a30*/  FMUL.FTZ R20, R73, R120 ;  /* 0x0000007849147220 */ /* 0x002fe20000410000 */
[----:B----4-:R-:W-:Y:S01]  /*12a40*/  MOV R123, R93 ;  /* 0x0000005d007b7202 */ /* 0x010fe20000000f00 */
[----:B------:R1:W-:Y:S05]  /*12a50*/  MUFU.EX2 R120, R60 ;  /* 0x0000003c00787308 */ /* 0x0003ea0000000800 */
[-C--:B------:R-:W-:Y:S08]  /*12a60*/  HMMA.16816.F32 R20, R76, R36.reuse, R20 ;  /* 0x000000244c14723c */ /* 0x080ff00000001814 */
[C---:B------:R-:W-:Y:S07]  /*12a70*/  HMMA.16816.F32 R24, R64.reuse, R36, R24 ;  /* 0x000000244018723c */ /* 0x040fee0000001818 */
[----:B------:R-:W-:Y:S01]  /*12a80*/  FFMA.FTZ R36, R187, c[0x0][0x2d0], -R2 ;  /* 0x0000b400bb247a23 */ /* 0x000fe20000010802 */
[-C--:B------:R-:W-:Y:S03]  /*12a90*/  HMMA.16816.F32 R28, R64, R38.reuse, R28 ;  /* 0x00000026401c723c */ /* 0x080fe6000000181c */
[----:B------:R3:W4:Y:S01]  /*12aa0*/  MUFU.EX2 R50, R36 ;  /* 0x0000002400327308 */ /* 0x0007220000000800 */
[----:B-1----:R-:W-:Y:S02]  /*12ab0*/  FMUL.FTZ R60, R68, R160 ;  /* 0x000000a0443c7220 */ /* 0x002fe40000410000 */
[----:B------:R-:W5:Y:S01]  /*12ac0*/  LDL.LU R160, [R1+0x14] ;  /* 0x0000140001a07983 */ /* 0x000f620000300800 */
[----:B------:R-:W-:Y:S01]  /*12ad0*/  FMUL.FTZ R37, R73, R137 ;  /* 0x0000008949257220 */ /* 0x000fe20000410000 */
[C---:B------:R-:W-:Y:S05]  /*12ae0*/  HMMA.16816.F32 R32, R76.reuse, R38, R32 ;  /* 0x000000264c20723c */ /* 0x040fea0000001820 */
[----:B------:R1:W-:Y:S02]  /*12af0*/  MUFU.EX2 R137, R92 ;  /* 0x0000005c00897308 */ /* 0x0003e40000000800 */
[C---:B------:R-:W-:Y:S02]  /*12b00*/  FMUL.FTZ R38, R69.reuse, R138 ;  /* 0x0000008a45267220 */ /* 0x040fe40000410000 */
[----:B------:R-:W-:Y:S06]  /*12b10*/  FMUL.FTZ R39, R69, R139 ;  /* 0x0000008b45277220 */ /* 0x000fec0000410000 */
[----:B------:R2:W-:Y:S01]  /*12b20*/  MUFU.EX2 R138, R56 ;  /* 0x00000038008a7308 */ /* 0x0005e20000000800 */
[----:B---3--:R-:W-:Y:S01]  /*12b30*/  FMUL.FTZ R36, R73, R136 ;  /* 0x0000008849247220 */ /* 0x008fe20000410000 */
[----:B----4-:R-:W-:Y:S01]  /*12b40*/  MOV R149, R50 ;  /* 0x0000003200957202 */ /* 0x010fe20000000f00 */
[C---:B------:R-:W-:Y:S01]  /*12b50*/  FMUL.FTZ R50, R69.reuse, R150 ;  /* 0x0000009645327220 */ /* 0x040fe20000410000 */
[----:B------:R-:W-:Y:S01]  /*12b60*/  MOV R150, R51 ;  /* 0x0000003300967202 */ /* 0x000fe20000000f00 */
[----:B------:R-:W-:Y:S01]  /*12b70*/  FMUL.FTZ R51, R69, R151 ;  /* 0x0000009745337220 */ /* 0x000fe20000410000 */
[----:B------:R-:W-:Y:S02]  /*12b80*/  MOV R151, R100 ;  /* 0x0000006400977202 */ /* 0x000fe40000000f00 */
[-C--:B------:R-:W-:Y:S01]  /*12b90*/  HMMA.16816.F32 R36, R76, R52.reuse, R36 ;  /* 0x000000344c24723c */ /* 0x080fe20000001824 */
[----:B-1----:R-:W1:Y:S02]  /*12ba0*/  LDSM.16.MT88.4 R92, [R210+0x900] ;  /* 0x00090000d25c783b */ /* 0x002e640000004200 */
[----:B------:R-:W-:Y:S01]  /*12bb0*/  MOV R100, R62 ;  /* 0x0000003e00647202 */ /* 0x000fe20000000f00 */
[----:B------:R-:W-:Y:S04]  /*12bc0*/  FMUL.FTZ R62, R0, R162 ;  /* 0x000000a2003e7220 */ /* 0x000fe80000410000 */
[C---:B------:R-:W-:Y:S04]  /*12bd0*/  HMMA.16816.F32 R40, R64.reuse, R52, R40 ;  /* 0x000000344028723c */ /* 0x040fe80000001828 */
[----:B--2---:R-:W-:Y:S03]  /*12be0*/  FMUL.FTZ R56, R68, R156 ;  /* 0x0000009c44387220 */ /* 0x004fe60000410000 */
[--C-:B------:R-:W-:Y:S01]  /*12bf0*/  FFMA.FTZ R52, R192, c[0x0][0x2d0], -R97.reuse ;  /* 0x0000b400c0347a23 */ /* 0x100fe20000010861 */
[-C--:B------:R-:W-:Y:S03]  /*12c00*/  HMMA.16816.F32 R44, R64, R54.reuse, R44 ;  /* 0x00000036402c723c */ /* 0x080fe6000000182c */
[----:B------:R2:W-:Y:S01]  /*12c10*/  MUFU.EX2 R139, R52 ;  /* 0x00000034008b7308 */ /* 0x0005e20000000800 */
[----:B------:R-:W-:Y:S04]  /*12c20*/  FMUL.FTZ R53, R73, R153 ;  /* 0x0000009949357220 */ /* 0x000fe80000410000 */
[C---:B------:R-:W-:Y:S07]  /*12c30*/  HMMA.16816.F32 R48, R76.reuse, R54, R48 ;  /* 0x000000364c30723c */ /* 0x040fee0000001830 */
[C---:B------:R-:W-:Y:S02]  /*12c40*/  FMUL.FTZ R54, R69.reuse, R154 ;  /* 0x0000009a45367220 */ /* 0x040fe40000410000 */
[----:B------:R-:W-:Y:S03]  /*12c50*/  FMUL.FTZ R55, R69, R155 ;  /* 0x0000009b45377220 */ /* 0x000fe60000410000 */
[----:B--2---:R-:W-:Y:S07]  /*12c60*/  FMUL.FTZ R52, R73, R152 ;  /* 0x0000009849347220 */ /* 0x004fee0000410000 */
[-C--:B------:R-:W-:Y:S08]  /*12c70*/  HMMA.16816.F32 R52, R76, R80.reuse, R52 ;  /* 0x000000504c34723c */ /* 0x080ff00000001834 */
[C---:B------:R-:W-:Y:S07]  /*12c80*/  HMMA.16816.F32 R56, R64.reuse, R80, R56 ;  /* 0x000000504038723c */ /* 0x040fee0000001838 */
[----:B------:R-:W-:Y:S01]  /*12c90*/  FFMA.FTZ R80, R191, c[0x0][0x2d0], -R96 ;  /* 0x0000b400bf507a23 */ /* 0x000fe20000010860 */
[-C--:B------:R-:W-:Y:S03]  /*12ca0*/  HMMA.16816.F32 R60, R64, R82.reuse, R60 ;  /* 0x00000052403c723c */ /* 0x080fe6000000183c */
[----:B------:R2:W3:Y:S01]  /*12cb0*/  MUFU.EX2 R132, R80 ;  /* 0x0000005000847308 */ /* 0x0004e20000000800 */
[----:B------:R-:W-:Y:S03]  /*12cc0*/  F2FP.PACK_AB R81, R128, R123 ;  /* 0x0000007b8051723e */ /* 0x000fe600000000ff */
[C---:B------:R-:W-:Y:S02]  /*12cd0*/  FMUL.FTZ R64, R73.reuse, R164 ;  /* 0x000000a449407220 */ /* 0x040fe40000410000 */
[----:B------:R-:W-:Y:S03]  /*12ce0*/  FMUL.FTZ R65, R73, R165 ;  /* 0x000000a549417220 */ /* 0x000fe60000410000 */
[C---:B------:R-:W-:Y:S02]  /*12cf0*/  FMUL.FTZ R66, R69.reuse, R166 ;  /* 0x000000a645427220 */ /* 0x040fe40000410000 */
[----:B------:R-:W-:Y:S07]  /*12d00*/  FMUL.FTZ R67, R69, R167 ;  /* 0x000000a745437220 */ /* 0x000fee0000410000 */
[----:B------:R-:W-:Y:S04]  /*12d10*/  HMMA.16816.F32 R64, R76, R82, R64 ;  /* 0x000000524c40723c */ /* 0x000fe80000001840 */
[--C-:B--2---:R-:W-:Y:S03]  /*12d20*/  FFMA.FTZ R80, R193, c[0x0][0x2d0], -R97.reuse ;  /* 0x0000b400c1507a23 */ /* 0x104fe60000010861 */
[----:B------:R-:W-:Y:S02]  /*12d30*/  F2FP.PACK_AB R78, R148, R127 ;  /* 0x0000007f944e723e */ /* 0x000fe400000000ff */
[----:B------:R-:W-:Y:S01]  /*12d40*/  F2FP.PACK_AB R79, R126, R151 ;  /* 0x000000977e4f723e */ /* 0x000fe200000000ff */
[----:B------:R2:W-:Y:S02]  /*12d50*/  MUFU.EX2 R121, R80 ;  /* 0x0000005000797308 */ /* 0x0005e40000000800 */
[----:B------:R-:W-:Y:S02]  /*12d60*/  F2FP.PACK_AB R76, R131, R124 ;  /* 0x0000007c834c723e */ /* 0x000fe400000000ff */
[----:B------:R-:W-:Y:S02]  /*12d70*/  F2FP.PACK_AB R77, R130, R110 ;  /* 0x0000006e824d723e */ /* 0x000fe400000000ff */
[----:B------:R-:W-:Y:S02]  /*12d80*/  F2FP.PACK_AB R82, R125, R150 ;  /* 0x000000967d52723e */ /* 0x000fe400000000ff */
[----:B------:R-:W-:Y:S03]  /*12d90*/  F2FP.PACK_AB R83, R115, R149 ;  /* 0x000000957353723e */ /* 0x000fe600000000ff */
[-C--:B------:R-:W-:Y:S03]  /*12da0*/  HMMA.16816.F32 R4, R76, R84.reuse, R4 ;  /* 0x000000544c04723c */ /* 0x080fe60000001804 */
[--C-:B--2---:R-:W-:Y:S04]  /*12db0*/  FFMA.FTZ R80, R195, c[0x0][0x2d0], -R97.reuse ;  /* 0x0000b400c3507a23 */ /* 0x104fe80000010861 */
[----:B------:R2:W4:Y:S02]  /*12dc0*/  MUFU.EX2 R133, R80 ;  /* 0x0000005000857308 */ /* 0x0005240000000800 */
[----:B--2---:R-:W-:Y:S07]  /*12dd0*/  F2FP.PACK_AB R80, R129, R122 ;  /* 0x0000007a8150723e */ /* 0x004fee00000000ff */
[C---:B------:R-:W-:Y:S07]  /*12de0*/  HMMA.16816.F32 R8, R80.reuse, R84, R8 ;  /* 0x000000545008723c */ /* 0x040fee0000001808 */
[----:B------:R-:W-:Y:S01]  /*12df0*/  FFMA.FTZ R84, R198, c[0x0][0x2d0], -R98 ;  /* 0x0000b400c6547a23 */ /* 0x000fe20000010862 */
[-C--:B------:R-:W-:Y:S03]  /*12e00*/  HMMA.16816.F32 R12, R80, R86.reuse, R12 ;  /* 0x00000056500c723c */ /* 0x080fe6000000180c */
[----:B------:R2:W-:Y:S05]  /*12e10*/  MUFU.EX2 R143, R84 ;  /* 0x00000054008f7308 */ /* 0x0005ea0000000800 */
[C---:B------:R-:W-:Y:S08]  /*12e20*/  HMMA.16816.F32 R16, R76.reuse, R86, R16 ;  /* 0x000000564c10723c */ /* 0x040ff00000001810 */
[-C--:B------:R-:W-:Y:S08]  /*12e30*/  HMMA.16816.F32 R20, R76, R88.reuse, R20 ;  /* 0x000000584c14723c */ /* 0x080ff00000001814 */
[C---:B------:R-:W-:Y:S04]  /*12e40*/  HMMA.16816.F32 R24, R80.reuse, R88, R24 ;  /* 0x000000585018723c */ /* 0x040fe80000001818 */
[----:B--2---:R-:W-:Y:S03]  /*12e50*/  FFMA.FTZ R84, R203, c[0x0][0x2d0], -R2 ;  /* 0x0000b400cb547a23 */ /* 0x004fe60000010802 */
[----:B------:R-:W-:Y:S01]  /*12e60*/  FFMA.FTZ R88, R206, c[0x0][0x2d0], -R98 ;  /* 0x0000b400ce587a23 */ /* 0x000fe20000010862 */
[-C--:B------:R-:W-:Y:S01]  /*12e70*/  HMMA.16816.F32 R28, R80, R90.reuse, R28 ;  /* 0x0000005a501c723c */ /* 0x080fe2000000181c */
[----:B------:R2:W-:Y:S03]  /*12e80*/  MUFU.EX2 R136, R84 ;  /* 0x0000005400887308 */ /* 0x0005e60000000800 */
[----:B---3--:R-:W-:Y:S02]  /*12e90*/  MOV R206, R132 ;  /* 0x0000008400ce7202 */ /* 0x008fe40000000f00 */
[----:B------:R-:W-:Y:S02]  /*12ea0*/  MOV R132, R100 ;  /* 0x0000006400847202 */ /* 0x000fe40000000f00 */
[C---:B------:R-:W-:Y:S03]  /*12eb0*/  HMMA.16816.F32 R32, R76.reuse, R90, R32 ;  /* 0x0000005a4c20723c */ /* 0x040fe60000001820 */
[----:B------:R3:W-:Y:S05]  /*12ec0*/  MUFU.EX2 R203, R88 ;  /* 0x0000005800cb7308 */ /* 0x0007ea0000000800 */
[-C--:B-1----:R-:W-:Y:S08]  /*12ed0*/  HMMA.16816.F32 R36, R76, R92.reuse, R36 ;  /* 0x0000005c4c24723c */ /* 0x082ff00000001824 */
[C---:B------:R-:W-:Y:S04]  /*12ee0*/  HMMA.16816.F32 R40, R80.reuse, R92, R40 ;  /* 0x0000005c5028723c */ /* 0x040fe80000001828 */
[--C-:B--2---:R-:W-:Y:S01]  /*12ef0*/  FFMA.FTZ R84, R205, c[0x0][0x2d0], -R2.reuse ;  /* 0x0000b400cd547a23 */ /* 0x104fe20000010802 */
[----:B----4-:R-:W-:Y:S02]  /*12f00*/  MOV R205, R133 ;  /* 0x0000008500cd7202 */ /* 0x010fe40000000f00 */
[--C-:B------:R-:W-:Y:S01]  /*12f10*/  FFMA.FTZ R92, R230, c[0x0][0x2d0], -R97.reuse ;  /* 0x0000b400e65c7a23 */ /* 0x100fe20000010861 */
[-C--:B------:R-:W-:Y:S01]  /*12f20*/  HMMA.16816.F32 R44, R80, R94.reuse, R44 ;  /* 0x0000005e502c723c */ /* 0x080fe2000000182c */
[----:B------:R1:W2:Y:S03]  /*12f30*/  MUFU.EX2 R142, R84 ;  /* 0x00000054008e7308 */ /* 0x0002a60000000800 */
[----:B---3--:R-:W-:Y:S01]  /*12f40*/  FFMA.FTZ R88, R229, c[0x0][0x2d0], -R2 ;  /* 0x0000b400e5587a23 */ /* 0x008fe20000010802 */
[----:B------:R-:W-:Y:S02]  /*12f50*/  MOV R229, R121 ;  /* 0x0000007900e57202 */ /* 0x000fe40000000f00 */
[----:B------:R-:W-:Y:S01]  /*12f60*/  MOV R121, R101 ;  /* 0x0000006500797202 */ /* 0x000fe20000000f00 */
[C---:B------:R-:W-:Y:S03]  /*12f70*/  HMMA.16816.F32 R48, R76.reuse, R94, R48 ;  /* 0x0000005e4c30723c */ /* 0x040fe60000001830 */
[----:B------:R3:W-:Y:S01]  /*12f80*/  MUFU.EX2 R140, R88 ;  /* 0x00000058008c7308 */ /* 0x0007e20000000800 */
[----:B------:R-:W-:Y:S02]  /*12f90*/  MOV R230, R118 ;  /* 0x0000007600e67202 */ /* 0x000fe40000000f00 */
[----:B------:R-:W-:Y:S07]  /*12fa0*/  MOV R118, R185 ;  /* 0x000000b900767202 */ /* 0x000fee0000000f00 */
[----:B------:R4:W-:Y:S01]  /*12fb0*/  MUFU.EX2 R146, R92 ;  /* 0x0000005c00927308 */ /* 0x0009e20000000800 */
[----:B-1----:R-:W-:Y:S09]  /*12fc0*/  FFMA.FTZ R84, R202, c[0x0][0x2d0], -R98 ;  /* 0x0000b400ca547a23 */ /* 0x002ff20000010862 */
[----:B------:R1:W1:Y:S01]  /*12fd0*/  MUFU.EX2 R141, R84 ;  /* 0x00000054008d7308 */ /* 0x0002620000000800 */
[----:B---3--:R-:W-:Y:S01]  /*12fe0*/  FFMA.FTZ R88, R231, c[0x0][0x2d0], -R2 ;  /* 0x0000b400e7587a23 */ /* 0x008fe20000010802 */
[----:B------:R-:W-:Y:S02]  /*12ff0*/  MOV R231, R120 ;  /* 0x0000007800e77202 */ /* 0x000fe40000000f00 */
[----:B------:R-:W-:Y:S06]  /*13000*/  MOV R120, R103 ;  /* 0x0000006700787202 */ /* 0x000fec0000000f00 */
[----:B------:R3:W2:Y:S01]  /*13010*/  MUFU.EX2 R202, R88 ;  /* 0x0000005800ca7308 */ /* 0x0006a20000000800 */
[--C-:B----4-:R-:W-:Y:S01]  /*13020*/  FFMA.FTZ R92, R232, c[0x0][0x2d0], -R97.reuse ;  /* 0x0000b400e85c7a23 */ /* 0x110fe20000010861 */
[----:B------:R-:W-:Y:S08]  /*13030*/  MOV R232, R115 ;  /* 0x0000007300e87202 */ /* 0x000ff00000000f00 */
[----:B------:R4:W-:Y:S01]  /*13040*/  MUFU.EX2 R199, R92 ;  /* 0x0000005c00c77308 */ /* 0x0009e20000000800 */
[----:B-1----:R-:W1:Y:S01]  /*13050*/  LDSM.16.MT88.4 R84, [R211+0x900] ;  /* 0x00090000d354783b */ /* 0x002e620000004200 */
[--C-:B---3--:R-:W-:Y:S08]  /*13060*/  FFMA.FTZ R88, R201, c[0x0][0x2d0], -R96.reuse ;  /* 0x0000b400c9587a23 */ /* 0x108ff00000010860 */
[----:B------:R3:W-:Y:S01]  /*13070*/  MUFU.EX2 R147, R88 ;  /* 0x0000005800937308 */ /* 0x0007e20000000800 */
[----:B----4-:R-:W-:Y:S01]  /*13080*/  FFMA.FTZ R92, R207, c[0x0][0x2d0], -R97 ;  /* 0x0000b400cf5c7a23 */ /* 0x010fe20000010861 */
[----:B------:R-:W-:Y:S02]  /*13090*/  MOV R207, R126 ;  /* 0x0000007e00cf7202 */ /* 0x000fe40000000f00 */
[----:B------:R-:W4:Y:S01]  /*130a0*/  LDL.LU R126, [R1+0x18] ;  /* 0x00001800017e7983 */ /* 0x000f220000300800 */
[--C-:B---3--:R-:W-:Y:S01]  /*130b0*/  FFMA.FTZ R88, R204, c[0x0][0x2d0], -R96.reuse ;  /* 0x0000b400cc587a23 */ /* 0x108fe20000010860 */
[----:B------:R-:W-:Y:S01]  /*130c0*/  MOV R204, R119 ;  /* 0x0000007700cc7202 */ /* 0x000fe20000000f00 */
[-C--:B-1----:R-:W-:Y:S03]  /*130d0*/  HMMA.16816.F32 R52, R76, R84.reuse, R52 ;  /* 0x000000544c34723c */ /* 0x082fe60000001834 */
[----:B------:R1:W-:Y:S01]  /*130e0*/  MUFU.EX2 R201, R88 ;  /* 0x0000005800c97308 */ /* 0x0003e20000000800 */
[----:B------:R-:W-:Y:S04]  /*130f0*/  MOV R119, R168 ;  /* 0x000000a800777202 */ /* 0x000fe80000000f00 */
[----:B------:R-:W-:Y:S01]  /*13100*/  MOV R161, R119 ;  /* 0x0000007700a17202 */ /* 0x000fe20000000f00 */
[C---:B------:R-:W-:Y:S04]  /*13110*/  HMMA.16816.F32 R56, R80.reuse, R84, R56 ;  /* 0x000000545038723c */ /* 0x040fe80000001838 */
[----:B-----5:R-:W-:Y:S03]  /*13120*/  FFMA.FTZ R73, R73, R160, R161 ;  /* 0x000000a049497223 */ /* 0x020fe600000100a1 */
[--C-:B------:R-:W-:Y:S01]  /*13130*/  FFMA.FTZ R84, R197, c[0x0][0x2d0], -R96.reuse ;  /* 0x0000b400c5547a23 */ /* 0x100fe20000010860 */
[-C--:B------:R-:W-:Y:S03]  /*13140*/  HMMA.16816.F32 R60, R80, R86.reuse, R60 ;  /* 0x00000056503c723c */ /* 0x080fe6000000183c */
[----:B------:R3:W-:Y:S04]  /*13150*/  MUFU.EX2 R198, R84 ;  /* 0x0000005400c67308 */ /* 0x0007e80000000800 */
[----:B------:R-:W-:Y:S01]  /*13160*/  FFMA.FTZ R80, R196, c[0x0][0x2d0], -R96 ;  /* 0x0000b400c4507a23 */ /* 0x000fe20000010860 */
[----:B------:R-:W-:Y:S01]  /*13170*/  HMMA.16816.F32 R64, R76, R86, R64 ;  /* 0x000000564c40723c */ /* 0x000fe20000001840 */
[----:B-1----:R-:W1:Y:S03]  /*13180*/  LDSM.16.MT88.4 R88, [R209+0x1100] ;  /* 0x00110000d158783b */ /* 0x002e660000004200 */
[----:B--2---:R-:W-:Y:S01]  /*13190*/  F2FP.PACK_AB R81, R142, R136 ;  /* 0x000000888e51723e */ /* 0x004fe200000000ff */
[----:B------:R2:W-:Y:S01]  /*131a0*/  MUFU.EX2 R197, R80 ;  /* 0x0000005000c57308 */ /* 0x0005e20000000800 */
[----:B------:R-:W-:Y:S02]  /*131b0*/  F2FP.PACK_AB R82, R203, R141 ;  /* 0x0000008dcb52723e */ /* 0x000fe400000000ff */
[----:B------:R-:W-:Y:S04]  /*131c0*/  F2FP.PACK_AB R76, R204, R230 ;  /* 0x000000e6cc4c723e */ /* 0x000fe800000000ff */
[----:B------:R-:W-:Y:S02]  /*131d0*/  F2FP.PACK_AB R77, R138, R139 ;  /* 0x0000008b8a4d723e */ /* 0x000fe400000000ff */
[----:B------:R-:W-:Y:S01]  /*131e0*/  F2FP.PACK_AB R78, R206, R231 ;  /* 0x000000e7ce4e723e */ /* 0x000fe200000000ff */
[----:B------:R5:W-:Y:S01]  /*131f0*/  MUFU.EX2 R196, R92 ;  /* 0x0000005c00c47308 */ /* 0x000be20000000800 */
[----:B------:R-:W-:Y:S02]  /*13200*/  F2FP.PACK_AB R79, R205, R229 ;  /* 0x000000e5cd4f723e */ /* 0x000fe400000000ff */
[----:B------:R-:W-:Y:S01]  /*13210*/  F2FP.PACK_AB R83, R202, R140 ;  /* 0x0000008cca53723e */ /* 0x000fe200000000ff */
[----:B---3--:R-:W3:Y:S01]  /*13220*/  LDSM.16.MT88.4 R84, [R212+0x1100] ;  /* 0x00110000d454783b */ /* 0x008ee20000004200 */
[--C-:B--2---:R-:W-:Y:S01]  /*13230*/  FFMA.FTZ R80, R200, c[0x0][0x2d0], -R97.reuse ;  /* 0x0000b400c8507a23 */ /* 0x104fe20000010861 */
[----:B------:R-:W-:Y:S04]  /*13240*/  MOV R200, R125 ;  /* 0x0000007d00c87202 */ /* 0x000fe80000000f00 */
[----:B------:R2:W-:Y:S02]  /*13250*/  MUFU.EX2 R195, R80 ;  /* 0x0000005000c37308 */ /* 0x0005e40000000800 */
[----:B-----5:R-:W5:Y:S01]  /*13260*/  LDSM.16.MT88.4 R92, [R210+0x1100] ;  /* 0x00110000d25c783b */ /* 0x020f620000004200 */
[-C--:B-1----:R-:W-:Y:S03]  /*13270*/  HMMA.16816.F32 R4, R76, R88.reuse, R4 ;  /* 0x000000584c04723c */ /* 0x082fe60000001804 */
[----:B--2---:R-:W-:Y:S07]  /*13280*/  F2FP.PACK_AB R80, R143, R137 ;  /* 0x000000898f50723e */ /* 0x004fee00000000ff */
[C---:B------:R-:W-:Y:S07]  /*13290*/  HMMA.16816.F32 R8, R80.reuse, R88, R8 ;  /* 0x000000585008723c */ /* 0x040fee0000001808 */
[--C-:B------:R-:W-:Y:S01]  /*132a0*/  FFMA.FTZ R88, R235, c[0x0][0x2d0], -R98.reuse ;  /* 0x0000b400eb587a23 */ /* 0x100fe20000010862 */
[-C--:B------:R-:W-:Y:S03]  /*132b0*/  HMMA.16816.F32 R12, R80, R90.reuse, R12 ;  /* 0x0000005a500c723c */ /* 0x080fe6000000180c */
[----:B------:R1:W-:Y:S01]  /*132c0*/  MUFU.EX2 R145, R88 ;  /* 0x0000005800917308 */ /* 0x0003e20000000800 */
[----:B------:R-:W-:Y:S02]  /*132d0*/  MOV R235, R127 ;  /* 0x0000007f00eb7202 */ /* 0x000fe40000000f00 */
[----:B------:R-:W-:Y:S02]  /*132e0*/  MOV R127, R120 ;  /* 0x00000078007f7202 */ /* 0x000fe40000000f00 */
[C---:B------:R-:W-:Y:S04]  /*132f0*/  HMMA.16816.F32 R16, R76.reuse, R90, R16 ;  /* 0x0000005a4c10723c */ /* 0x040fe80000001810 */
[----:B------:R-:W-:Y:S04]  /*13300*/  MOV R120, R116 ;  /* 0x0000007400787202 */ /* 0x000fe80000000f00 */
[-C--:B---3--:R-:W-:Y:S08]  /*13310*/  HMMA.16816.F32 R20, R76, R84.reuse, R20 ;  /* 0x000000544c14723c */ /* 0x088ff00000001814 */
[C---:B------:R-:W-:Y:S04]  /*13320*/  HMMA.16816.F32 R24, R80.reuse, R84, R24 ;  /* 0x000000545018723c */ /* 0x040fe80000001818 */
[--C-:B-1----:R-:W-:Y:S01]  /*13330*/  FFMA.FTZ R88, R237, c[0x0][0x2d0], -R98.reuse ;  /* 0x0000b400ed587a23 */ /* 0x102fe20000010862 */
[----:B------:R-:W-:Y:S02]  /*13340*/  MOV R237, R121 ;  /* 0x0000007900ed7202 */ /* 0x000fe40000000f00 */
[----:B------:R-:W-:Y:S01]  /*13350*/  FFMA.FTZ R84, R241, c[0x0][0x2d0], -R98 ;  /* 0x0000b400f1547a23 */ /* 0x000fe20000010862 */
[-C--:B------:R-:W-:Y:S01]  /*13360*/  HMMA.16816.F32 R28, R80, R86.reuse, R28 ;  /* 0x00000056501c723c */ /* 0x080fe2000000181c */
[----:B------:R1:W-:Y:S03]  /*13370*/  MUFU.EX2 R194, R88 ;  /* 0x0000005800c27308 */ /* 0x0003e60000000800 */
[----:B------:R-:W-:Y:S02]  /*13380*/  MOV R241, R235 ;  /* 0x000000eb00f17202 */ /* 0x000fe40000000f00 */
[----:B------:R-:W-:Y:S02]  /*13390*/  MOV R235, R148 ;  /* 0x0000009400eb7202 */ /* 0x000fe40000000f00 */
[C---:B------:R-:W-:Y:S03]  /*133a0*/  HMMA.16816.F32 R32, R76.reuse, R86, R32 ;  /* 0x000000564c20723c */ /* 0x040fe60000001820 */
[----:B------:R2:W-:Y:S05]  /*133b0*/  MUFU.EX2 R191, R84 ;  /* 0x0000005400bf7308 */ /* 0x0005ea0000000800 */
[-C--:B-----5:R-:W-:Y:S08]  /*133c0*/  HMMA.16816.F32 R36, R76, R92.reuse, R36 ;  /* 0x0000005c4c24723c */ /* 0x0a0ff00000001824 */
[C---:B------:R-:W-:Y:S04]  /*133d0*/  HMMA.16816.F32 R40, R80.reuse, R92, R40 ;  /* 0x0000005c5028723c */ /* 0x040fe80000001828 */
[----:B-1----:R-:W-:Y:S01]  /*133e0*/  FFMA.FTZ R88, R239, c[0x0][0x2d0], -R2 ;  /* 0x0000b400ef587a23 */ /* 0x002fe20000010802 */
[----:B------:R-:W-:Y:S02]  /*133f0*/  MOV R239, R150 ;  /* 0x0000009600ef7202 */ /* 0x000fe40000000f00 */
[----:B------:R-:W-:Y:S01]  /*13400*/  FFMA.FTZ R92, R245, c[0x0][0x2d0], -R96 ;  /* 0x0000b400f55c7a23 */ /* 0x000fe20000010860 */
[-C--:B------:R-:W-:Y:S01]  /*13410*/  HMMA.16816.F32 R44, R80, R94.reuse, R44 ;  /* 0x0000005e502c723c */ /* 0x080fe2000000182c */
[----:B------:R1:W-:Y:S03]  /*13420*/  MUFU.EX2 R144, R88 ;  /* 0x0000005800907308 */ /* 0x0003e60000000800 */
[----:B--2---:R-:W-:Y:S01]  /*13430*/  FFMA.FTZ R84, R243, c[0x0][0x2d0], -R98 ;  /* 0x0000b400f3547a23 */ /* 0x004fe20000010862 */
[----:B------:R-:W-:Y:S02]  /*13440*/  MOV R245, R108 ;  /* 0x0000006c00f57202 */ /* 0x000fe40000000f00 */
[----:B------:R-:W-:Y:S01]  /*13450*/  MOV R243, R123 ;  /* 0x0000007b00f37202 */ /* 0x000fe20000000f00 */
[C---:B------:R-:W-:Y:S03]  /*13460*/  HMMA.16816.F32 R48, R76.reuse, R94, R48 ;  /* 0x0000005e4c30723c */ /* 0x040fe60000001830 */
[----:B------:R2:W-:Y:S01]  /*13470*/  MUFU.EX2 R192, R84 ;  /* 0x0000005400c07308 */ /* 0x0005e20000000800 */
[----:B------:R-:W-:Y:S09]  /*13480*/  MOV R123, R114 ;  /* 0x00000072007b7202 */ /* 0x000ff20000000f00 */
[----:B------:R3:W-:Y:S01]  /*13490*/  MUFU.EX2 R190, R92 ;  /* 0x0000005c00be7308 */ /* 0x0007e20000000800 */
[--C-:B-1----:R-:W-:Y:S01]  /*134a0*/  FFMA.FTZ R88, R240, c[0x0][0x2d0], -R2.reuse ;  /* 0x0000b400f0587a23 */ /* 0x102fe20000010802 */
[----:B------:R-:W-:Y:S08]  /*134b0*/  MOV R240, R151 ;  /* 0x0000009700f07202 */ /* 0x000ff00000000f00 */
[----:B------:R1:W5:Y:S01]  /*134c0*/  MUFU.EX2 R193, R88 ;  /* 0x0000005800c17308 */ /* 0x0003620000000800 */
        /* <DEDUP_REMOVED lines=8> */
[----:B--2---:R-:W-:Y:S01]  /*13550*/  FFMA.FTZ R84, R248, c[0x0][0x2d0], -R2 ;  /* 0x0000b400f8547a23 */ /* 0x004fe20000010802 */
[----:B------:R-:W-:Y:S07]  /*13560*/  MOV R248, R110 ;  /* 0x0000006e00f87202 */ /* 0x000fee0000000f00 */
[----:B------:R2:W1:Y:S01]  /*13570*/  MUFU.EX2 R154, R84 ;  /* 0x00000054009a7308 */ /* 0x0004620000000800 */
[--C-:B---3--:R-:W-:Y:S09]  /*13580*/  FFMA.FTZ R92, R242, c[0x0][0x2d0], -R97.reuse ;  /* 0x0000b400f25c7a23 */ /* 0x108ff20000010861 */
[----:B------:R3:W-:Y:S01]  /*13590*/  MUFU.EX2 R186, R92 ;  /* 0x0000005c00ba7308 */ /* 0x0007e20000000800 */
[--C-:B--2---:R-:W-:Y:S01]  /*135a0*/  FFMA.FTZ R84, R238, c[0x0][0x2d0], -R96.reuse ;  /* 0x0000b400ee547a23 */ /* 0x104fe20000010860 */
[----:B------:R-:W-:Y:S01]  /*135b0*/  MOV R238, R107 ;  /* 0x0000006b00ee7202 */ /* 0x000fe20000000f00 */
[-C--:B-1----:R-:W-:Y:S07]  /*135c0*/  HMMA.16816.F32 R52, R76, R88.reuse, R52 ;  /* 0x000000584c34723c */ /* 0x082fee0000001834 */
[----:B------:R1:W-:Y:S01]  /*135d0*/  MUFU.EX2 R153, R84 ;  /* 0x0000005400997308 */ /* 0x0003e20000000800 */
[C---:B------:R-:W-:Y:S01]  /*135e0*/  HMMA.16816.F32 R56, R80.reuse, R88, R56 ;  /* 0x000000585038723c */ /* 0x040fe20000001838 */
[----:B---3--:R-:W-:Y:S06]  /*135f0*/  LDSM.16.MT88.4 R92, [R210+0x1900] ;  /* 0x00190000d25c783b */ /* 0x008fec0000004200 */
[----:B------:R-:W-:Y:S01]  /*13600*/  FFMA.FTZ R88, R249, c[0x0][0x2d0], -R97 ;  /* 0x0000b400f9587a23 */ /* 0x000fe20000010861 */
[-C--:B------:R-:W-:Y:S03]  /*13610*/  HMMA.16816.F32 R60, R80, R90.reuse, R60 ;  /* 0x0000005a503c723c */ /* 0x080fe6000000183c */
[----:B------:R2:W-:Y:S01]  /*13620*/  MUFU.EX2 R189, R88 ;  /* 0x0000005800bd7308 */ /* 0x0005e20000000800 */
[----:B------:R-:W-:Y:S03]  /*13630*/  MOV R249, R120 ;  /* 0x0000007800f97202 */ /* 0x000fe60000000f00 */
[--C-:B------:R-:W-:Y:S01]  /*13640*/  FFMA.FTZ R80, R234, c[0x0][0x2d0], -R96.reuse ;  /* 0x0000b400ea507a23 */ /* 0x100fe20000010860 */
[----:B------:R-:W-:Y:S01]  /*13650*/  HMMA.16816.F32 R64, R76, R90, R64 ;  /* 0x0000005a4c40723c */ /* 0x000fe20000001840 */
[----:B-1----:R-:W1:Y:S03]  /*13660*/  LDSM.16.MT88.4 R84, [R209+0x1900] ;  /* 0x00190000d154783b */ /* 0x002e660000004200 */
[----:B-----5:R-:W-:Y:S01]  /*13670*/  F2FP.PACK_AB R81, R193, R144 ;  /* 0x00000090c151723e */ /* 0x020fe200000000ff */
[----:B------:R3:W-:Y:S01]  /*13680*/  MUFU.EX2 R188, R80 ;  /* 0x0000005000bc7308 */ /* 0x0007e20000000800 */
[----:B------:R-:W-:Y:S01]  /*13690*/  F2FP.PACK_AB R82, R192, R191 ;  /* 0x000000bfc052723e */ /* 0x000fe200000000ff */
[----:B----4-:R-:W-:Y:S01]  /*136a0*/  FFMA.FTZ R69, R69, R126, R127 ;  /* 0x0000007e45457223 */ /* 0x010fe2000001007f */
[----:B------:R-:W-:Y:S04]  /*136b0*/  F2FP.PACK_AB R76, R201, R147 ;  /* 0x00000093c94c723e */ /* 0x000fe800000000ff */
[----:B------:R-:W-:Y:S02]  /*136c0*/  F2FP.PACK_AB R77, R199, R146 ;  /* 0x00000092c74d723e */ /* 0x000fe400000000ff */
[----:B------:R-:W-:Y:S02]  /*136d0*/  F2FP.PACK_AB R78, R197, R198 ;  /* 0x000000c6c54e723e */ /* 0x000fe400000000ff */
[----:B------:R-:W-:Y:S02]  /*136e0*/  F2FP.PACK_AB R79, R196, R195 ;  /* 0x000000c3c44f723e */ /* 0x000fe400000000ff */
[----:B------:R-:W-:Y:S01]  /*136f0*/  F2FP.PACK_AB R83, R154, R155 ;  /* 0x0000009b9a53723e */ /* 0x000fe200000000ff */
[----:B--2---:R-:W2:Y:S01]  /*13700*/  LDSM.16.MT88.4 R88, [R212+0x1900] ;  /* 0x00190000d458783b */ /* 0x004ea20000004200 */
[----:B------:R-:W-:Y:S02]  /*13710*/  MOV R127, R106 ;  /* 0x0000006a007f7202 */ /* 0x000fe40000000f00 */
[----:B------:R-:W-:Y:S01]  /*13720*/  MOV R126, R105 ;  /* 0x00000069007e7202 */ /* 0x000fe20000000f00 */
[----:B---3--:R-:W-:Y:S04]  /*13730*/  FFMA.FTZ R80, R236, c[0x0][0x2d0], -R96 ;  /* 0x0000b400ec507a23 */ /* 0x008fe80000010860 */
[----:B------:R3:W-:Y:S01]  /*13740*/  MUFU.EX2 R187, R80 ;  /* 0x0000005000bb7308 */ /* 0x0007e20000000800 */
[-C--:B-1----:R-:W-:Y:S03]  /*13750*/  HMMA.16816.F32 R4, R76, R84.reuse, R4 ;  /* 0x000000544c04723c */ /* 0x082fe60000001804 */
[----:B---3--:R-:W-:Y:S07]  /*13760*/  F2FP.PACK_AB R80, R194, R145 ;  /* 0x00000091c250723e */ /* 0x008fee00000000ff */
[C---:B------:R-:W-:Y:S07]  /*13770*/  HMMA.16816.F32 R8, R80.reuse, R84, R8 ;  /* 0x000000545008723c */ /* 0x040fee0000001808 */
[--C-:B------:R-:W-:Y:S01]  /*13780*/  FFMA.FTZ R84, R244, c[0x0][0x2d0], -R97.reuse ;  /* 0x0000b400f4547a23 */ /* 0x100fe20000010861 */
[-C--:B------:R-:W-:Y:S03]  /*13790*/  HMMA.16816.F32 R12, R80, R86.reuse, R12 ;  /* 0x00000056500c723c */ /* 0x080fe6000000180c */
[----:B------:R1:W-:Y:S05]  /*137a0*/  MUFU.EX2 R185, R84 ;  /* 0x0000005400b97308 */ /* 0x0003ea0000000800 */
[C---:B------:R-:W-:Y:S08]  /*137b0*/  HMMA.16816.F32 R16, R76.reuse, R86, R16 ;  /* 0x000000564c10723c */ /* 0x040ff00000001810 */
[-C--:B--2---:R-:W-:Y:S08]  /*137c0*/  HMMA.16816.F32 R20, R76, R88.reuse, R20 ;  /* 0x000000584c14723c */ /* 0x084ff00000001814 */
[C---:B------:R-:W-:Y:S04]  /*137d0*/  HMMA.16816.F32 R24, R80.reuse, R88, R24 ;  /* 0x000000585018723c */ /* 0x040fe80000001818 */
[----:B-1----:R-:W-:Y:S03]  /*137e0*/  FFMA.FTZ R84, R251, c[0x0][0x2d0], -R98 ;  /* 0x0000b400fb547a23 */ /* 0x002fe60000010862 */
[----:B------:R-:W-:Y:S01]  /*137f0*/  FFMA.FTZ R88, R118, c[0x0][0x2d0], -R2 ;  /* 0x0000b40076587a23 */ /* 0x000fe20000010802 */
[-C--:B------:R-:W-:Y:S01]  /*13800*/  HMMA.16816.F32 R28, R80, R90.reuse, R28 ;  /* 0x0000005a501c723c */ /* 0x080fe2000000181c */
[----:B------:R1:W-:Y:S03]  /*13810*/  MUFU.EX2 R159, R84 ;  /* 0x00000054009f7308 */ /* 0x0003e60000000800 */
[----:B------:R-:W-:Y:S04]  /*13820*/  MOV R118, R102 ;  /* 0x0000006600767202 */ /* 0x000fe80000000f00 */
[C---:B------:R-:W-:Y:S03]  /*13830*/  HMMA.16816.F32 R32, R76.reuse, R90, R32 ;  /* 0x0000005a4c20723c */ /* 0x040fe60000001820 */
[----:B------:R2:W-:Y:S01]  /*13840*/  MUFU.EX2 R156, R88 ;  /* 0x00000058009c7308 */ /* 0x0005e20000000800 */
[----:B------:R-:W-:Y:S04]  /*13850*/  MOV R125, R118 ;  /* 0x00000076007d7202 */ /* 0x000fe80000000f00 */
[-C--:B------:R-:W-:Y:S08]  /*13860*/  HMMA.16816.F32 R36, R76, R92.reuse, R36 ;  /* 0x0000005c4c24723c */ /* 0x080ff00000001824 */
[C---:B------:R-:W-:Y:S04]  /*13870*/  HMMA.16816.F32 R40, R80.reuse, R92, R40 ;  /* 0x0000005c5028723c */ /* 0x040fe80000001828 */
[----:B-1----:R-:W-:Y:S03]  /*13880*/  FFMA.FTZ R84, R250, c[0x0][0x2d0], -R98 ;  /* 0x0000b400fa547a23 */ /* 0x002fe60000010862 */
[----:B------:R-:W-:Y:S01]  /*13890*/  FFMA.FTZ R92, R180, c[0x0][0x2d0], -R96 ;  /* 0x0000b400b45c7a23 */ /* 0x000fe20000010860 */
[-C--:B------:R-:W-:Y:S01]  /*138a0*/  HMMA.16816.F32 R44, R80, R94.reuse, R44 ;  /* 0x0000005e502c723c */ /* 0x080fe2000000182c */
[----:B------:R1:W-:Y:S03]  /*138b0*/  MUFU.EX2 R158, R84 ;  /* 0x00000054009e7308 */ /* 0x0003e60000000800 */
[----:B--2---:R-:W-:Y:S04]  /*138c0*/  FFMA.FTZ R88, R184, c[0x0][0x2d0], -R98 ;  /* 0x0000b400b8587a23 */ /* 0x004fe80000010862 */
[C---:B------:R-:W-:Y:S03]  /*138d0*/  HMMA.16816.F32 R48, R76.reuse, R94, R48 ;  /* 0x0000005e4c30723c */ /* 0x040fe60000001830 */
[----:B------:R2:W-:Y:S10]  /*138e0*/  MUFU.EX2 R184, R88 ;  /* 0x0000005800b87308 */ /* 0x0005f40000000800 */
[----:B------:R3:W-:Y:S01]  /*138f0*/  MUFU.EX2 R180, R92 ;  /* 0x0000005c00b47308 */ /* 0x0007e20000000800 */
[----:B-1----:R-:W-:Y:S09]  /*13900*/  FFMA.FTZ R84, R252, c[0x0][0x2d0], -R2 ;  /* 0x0000b400fc547a23 */ /* 0x002ff20000010802 */
[----:B------:R1:W-:Y:S01]  /*13910*/  MUFU.EX2 R157, R84 ;  /* 0x00000054009d7308 */ /* 0x0003e20000000800 */
[----:B--2---:R-:W-:Y:S09]  /*13920*/  FFMA.FTZ R88, R183, c[0x0][0x2d0], -R98 ;  /* 0x0000b400b7587a23 */ /* 0x004ff20000010862 */
[----:B------:R2:W-:Y:S01]  /*13930*/  MUFU.EX2 R183, R88 ;  /* 0x0000005800b77308 */ /* 0x0005e20000000800 */
[----:B---3--:R-:W-:Y:S09]  /*13940*/  FFMA.FTZ R92, R171, c[0x0][0x2d0], -R96 ;  /* 0x0000b400ab5c7a23 */ /* 0x008ff20000010860 */
[----:B------:R3:W4:Y:S01]  /*13950*/  MUFU.EX2 R171, R92 ;  /* 0x0000005c00ab7308 */ /* 0x0007220000000800 */
[----:B-1----:R-:W1:Y:S01]  /*13960*/  LDSM.16.MT88.4 R84, [R211+0x1900] ;  /* 0x00190000d354783b */ /* 0x002e620000004200 */
[----:B--2---:R-:W-:Y:S08]  /*13970*/  FFMA.FTZ R88, R182, c[0x0][0x2d0], -R2 ;  /* 0x0000b400b6587a23 */ /* 0x004ff00000010802 */
[----:B------:R2:W-:Y:S01]  /*13980*/  MUFU.EX2 R182, R88 ;  /* 0x0000005800b67308 */ /* 0x0005e20000000800 */
[----:B---3--:R-:W-:Y:S01]  /*13990*/  FFMA.FTZ R92, R173, c[0x0][0x2d0], -R96 ;  /* 0x0000b400ad5c7a23 */ /* 0x008fe20000010860 */
[----:B----4-:R-:W-:Y:S08]  /*139a0*/  F2FP.PACK_AB R164, R171, R180 ;  /* 0x000000b4aba4723e */ /* 0x010ff000000000ff */
[----:B------:R3:W-:Y:S01]  /*139b0*/  MUFU.EX2 R103, R92 ;  /* 0x0000005c00677308 */ /* 0x0007e20000000800 */
[----:B--2---:R-:W-:Y:S01]  /*139c0*/  FFMA.FTZ R88, R181, c[0x0][0x2d0], -R2 ;  /* 0x0000b400b5587a23 */ /* 0x004fe20000010802 */
[-C--:B-1----:R-:W-:Y:S08]  /*139d0*/  HMMA.16816.F32 R52, R76, R84.reuse, R52 ;  /* 0x000000544c34723c */ /* 0x082ff00000001834 */
[----:B------:R1:W2:Y:S01]  /*139e0*/  MUFU.EX2 R181, R88 ;  /* 0x0000005800b57308 */ /* 0x0002a20000000800 */
[C---:B------:R-:W-:Y:S01]  /*139f0*/  HMMA.16816.F32 R56, R80.reuse, R84, R56 ;  /* 0x000000545038723c */ /* 0x040fe20000001838 */
[----:B---3--:R-:W-:Y:S06]  /*13a00*/  LDSM.16.MT88.4 R92, [R210+0x2100] ;  /* 0x00210000d25c783b */ /* 0x008fec0000004200 */
[--C-:B------:R-:W-:Y:S01]  /*13a10*/  FFMA.FTZ R84, R170, c[0x0][0x2d0], -R97.reuse ;  /* 0x0000b400aa547a23 */ /* 0x100fe20000010861 */
[-C--:B------:R-:W-:Y:S03]  /*13a20*/  HMMA.16816.F32 R60, R80, R86.reuse, R60 ;  /* 0x00000056503c723c */ /* 0x080fe6000000183c */
[----:B------:R3:W-:Y:S04]  /*13a30*/  MUFU.EX2 R170, R84 ;  /* 0x0000005400aa7308 */ /* 0x0007e80000000800 */
[--C-:B------:R-:W-:Y:S01]  /*13a40*/  FFMA.FTZ R80, R117, c[0x0][0x2d0], -R97.reuse ;  /* 0x0000b40075507a23 */ /* 0x100fe20000010861 */
[----:B------:R-:W-:Y:S01]  /*13a50*/  HMMA.16816.F32 R64, R76, R86, R64 ;  /* 0x000000564c40723c */ /* 0x000fe20000001840 */
[----:B-1----:R-:W1:Y:S03]  /*13a60*/  LDSM.16.MT88.4 R88, [R209+0x2100] ;  /* 0x00210000d158783b */ /* 0x002e660000004200 */
[----:B------:R-:W-:Y:S02]  /*13a70*/  MOV R117, R112 ;  /* 0x0000007000757202 */ /* 0x000fe40000000f00 */
[----:B------:R-:W-:Y:S02]  /*13a80*/  MOV R112, R111 ;  /* 0x0000006f00707202 */ /* 0x000fe40000000f00 */
[----:B------:R-:W-:Y:S02]  /*13a90*/  MOV R111, R169 ;  /* 0x000000a9006f7202 */ /* 0x000fe40000000f00 */
[----:B------:R4:W5:Y:S02]  /*13aa0*/  MUFU.EX2 R169, R80 ;  /* 0x0000005000a97308 */ /* 0x0009640000000800 */
[----:B------:R-:W-:Y:S02]  /*13ab0*/  F2FP.PACK_AB R76, R190, R153 ;  /* 0x00000099be4c723e */ /* 0x000fe400000000ff */
[----:B------:R-:W-:Y:S02]  /*13ac0*/  F2FP.PACK_AB R77, R189, R152 ;  /* 0x00000098bd4d723e */ /* 0x000fe400000000ff */
[----:B------:R-:W-:Y:S02]  /*13ad0*/  F2FP.PACK_AB R78, R187, R188 ;  /* 0x000000bcbb4e723e */ /* 0x000fe400000000ff */
[----:B------:R-:W-:Y:S01]  /*13ae0*/  F2FP.PACK_AB R79, R185, R186 ;  /* 0x000000bab94f723e */ /* 0x000fe200000000ff */
[----:B---3--:R-:W3:Y:S01]  /*13af0*/  LDSM.16.MT88.4 R84, [R212+0x2100] ;  /* 0x00210000d454783b */ /* 0x008ee20000004200 */
[----:B------:R-:W-:Y:S02]  /*13b00*/  MOV R121, R117 ;  /* 0x0000007500797202 */ /* 0x000fe40000000f00 */
[----:B------:R-:W-:Y:S02]  /*13b10*/  F2FP.PACK_AB R81, R156, R157 ;  /* 0x0000009d9c51723e */ /* 0x000fe400000000ff */
[----:B------:R-:W-:Y:S02]  /*13b20*/  F2FP.PACK_AB R82, R183, R184 ;  /* 0x000000b8b752723e */ /* 0x000fe400000000ff */
[----:B--2---:R-:W-:Y:S01]  /*13b30*/  F2FP.PACK_AB R83, R181, R182 ;  /* 0x000000b6b553723e */ /* 0x004fe200000000ff */
[----:B------:R-:W-:Y:S01]  /*13b40*/  LDSM.16.MT88.4 R116, [R209+0x2900] ;  /* 0x00290000d174783b */ /* 0x000fe20000004200 */
[----:B------:R-:W-:Y:S02]  /*13b50*/  MOV R120, R111 ;  /* 0x0000006f00787202 */ /* 0x000fe40000000f00 */
[----:B------:R-:W-:Y:S02]  /*13b60*/  MOV R234, R121 ;  /* 0x0000007900ea7202 */ /* 0x000fe40000000f00 */
[----:B------:R-:W-:Y:S01]  /*13b70*/  MOV R121, R112 ;  /* 0x0000007000797202 */ /* 0x000fe20000000f00 */
[----:B----4-:R-:W-:Y:S01]  /*13b80*/  FFMA.FTZ R80, R172, c[0x0][0x2d0], -R96 ;  /* 0x0000b400ac507a23 */ /* 0x010fe20000010860 */
[----:B-----5:R-:W-:Y:S03]  /*13b90*/  F2FP.PACK_AB R165, R169, R170 ;  /* 0x000000aaa9a5723e */ /* 0x020fe600000000ff */
[----:B------:R2:W4:Y:S01]  /*13ba0*/  MUFU.EX2 R168, R80 ;  /* 0x0000005000a87308 */ /* 0x0005220000000800 */
[-C--:B-1----:R-:W-:Y:S03]  /*13bb0*/  HMMA.16816.F32 R4, R76, R88.reuse, R4 ;  /* 0x000000584c04723c */ /* 0x082fe60000001804 */
[----:B--2---:R-:W-:Y:S02]  /*13bc0*/  F2FP.PACK_AB R80, R158, R159 ;  /* 0x0000009f9e50723e */ /* 0x004fe400000000ff */
[----:B----4-:R-:W-:Y:S05]  /*13bd0*/  F2FP.PACK_AB R166, R103, R168 ;  /* 0x000000a867a6723e */ /* 0x010fea00000000ff */
[C---:B------:R-:W-:Y:S07]  /*13be0*/  HMMA.16816.F32 R8, R80.reuse, R88, R8 ;  /* 0x000000585008723c */ /* 0x040fee0000001808 */
[--C-:B------:R-:W-:Y:S01]  /*13bf0*/  FFMA.FTZ R88, R174, c[0x0][0x2d0], -R97.reuse ;  /* 0x0000b400ae587a23 */ /* 0x100fe20000010861 */
[-C--:B------:R-:W-:Y:S03]  /*13c00*/  HMMA.16816.F32 R12, R80, R90.reuse, R12 ;  /* 0x0000005a500c723c */ /* 0x080fe6000000180c */
[----:B------:R1:W-:Y:S05]  /*13c10*/  MUFU.EX2 R102, R88 ;  /* 0x0000005800667308 */ /* 0x0003ea0000000800 */
[C---:B------:R-:W-:Y:S08]  /*13c20*/  HMMA.16816.F32 R16, R76.reuse, R90, R16 ;  /* 0x0000005a4c10723c */ /* 0x040ff00000001810 */
[-C--:B---3--:R-:W-:Y:S08]  /*13c30*/  HMMA.16816.F32 R20, R76, R84.reuse, R20 ;  /* 0x000000544c14723c */ /* 0x088ff00000001814 */
[C---:B------:R-:W-:Y:S04]  /*13c40*/  HMMA.16816.F32 R24, R80.reuse, R84, R24 ;  /* 0x000000545018723c */ /* 0x040fe80000001818 */
[----:B-1----:R-:W-:Y:S03]  /*13c50*/  FFMA.FTZ R88, R99, c[0x0][0x2d0], -R97 ;  /* 0x0000b40063587a23 */ /* 0x002fe60000010861 */
[----:B------:R-:W-:Y:S01]  /*13c60*/  FFMA.FTZ R84, R178, c[0x0][0x2d0], -R2 ;  /* 0x0000b400b2547a23 */ /* 0x000fe20000010802 */
[-C--:B------:R-:W-:Y:S01]  /*13c70*/  HMMA.16816.F32 R28, R80, R86.reuse, R28 ;  /* 0x00000056501c723c */ /* 0x080fe2000000181c */
[----:B------:R1:W2:Y:S07]  /*13c80*/  MUFU.EX2 R101, R88 ;  /* 0x0000005800657308 */ /* 0x0002ae0000000800 */
[C---:B------:R-:W-:Y:S01]  /*13c90*/  HMMA.16816.F32 R32, R76.reuse, R86, R32 ;  /* 0x000000564c20723c */ /* 0x040fe20000001820 */
[----:B------:R-:W3:Y:S02]  /*13ca0*/  LDL.LU R87, [R1+0x1c] ;  /* 0x00001c0001577983 */ /* 0x000ee40000300800 */
[----:B------:R4:W-:Y:S05]  /*13cb0*/  MUFU.EX2 R96, R84 ;  /* 0x0000005400607308 */ /* 0x0009ea0000000800 */
[-C--:B------:R-:W-:Y:S08]  /*13cc0*/  HMMA.16816.F32 R36, R76, R92.reuse, R36 ;  /* 0x0000005c4c24723c */ /* 0x080ff00000001824 */
[C---:B------:R-:W-:Y:S04]  /*13cd0*/  HMMA.16816.F32 R40, R80.reuse, R92, R40 ;  /* 0x0000005c5028723c */ /* 0x040fe80000001828 */
[----:B-1----:R-:W-:Y:S01]  /*13ce0*/  FFMA.FTZ R88, R176, c[0x0][0x2d0], -R98 ;  /* 0x0000b400b0587a23 */ /* 0x002fe20000010862 */
[----:B--2---:R-:W-:Y:S03]  /*13cf0*/  F2FP.PACK_AB R167, R101, R102 ;  /* 0x0000006665a7723e */ /* 0x004fe600000000ff */
[----:B------:R1:W-:Y:S01]  /*13d00*/  MUFU.EX2 R100, R88 ;  /* 0x0000005800647308 */ /* 0x0003e20000000800 */
[-C--:B------:R-:W-:Y:S03]  /*13d10*/  HMMA.16816.F32 R44, R80, R94.reuse, R44 ;  /* 0x0000005e502c723c */ /* 0x080fe6000000182c */
[--C-:B----4-:R-:W-:Y:S02]  /*13d20*/  FFMA.FTZ R84, R179, c[0x0][0x2d0], -R2.reuse ;  /* 0x0000b400b3547a23 */ /* 0x110fe40000010802 */
[----:B------:R-:W-:Y:S03]  /*13d30*/  FFMA.FTZ R2, R75, c[0x0][0x2d0], -R2 ;  /* 0x0000b4004b027a23 */ /* 0x000fe60000010802 */
[C---:B------:R-:W-:Y:S01]  /*13d40*/  HMMA.16816.F32 R48, R76.reuse, R94, R48 ;  /* 0x0000005e4c30723c */ /* 0x040fe20000001830 */
[----:B------:R2:W4:Y:S03]  /*13d50*/  MUFU.EX2 R97, R84 ;  /* 0x0000005400617308 */ /* 0x0005260000000800 */
[--C-:B-1----:R-:W-:Y:S07]  /*13d60*/  FFMA.FTZ R88, R177, c[0x0][0x2d0], -R98.reuse ;  /* 0x0000b400b1587a23 */ /* 0x102fee0000010862 */
[----:B------:R1:W5:Y:S01]  /*13d70*/  MUFU.EX2 R99, R88 ;  /* 0x0000005800637308 */ /* 0x0003620000000800 */
[--C-:B--2---:R-:W-:Y:S01]  /*13d80*/  FFMA.FTZ R84, R132, c[0x0][0x2d0], -R98.reuse ;  /* 0x0000b40084547a23 */ /* 0x104fe20000010862 */
[----:B----4-:R-:W-:Y:S01]  /*13d90*/  F2FP.PACK_AB R161, R97, R96 ;  /* 0x0000006061a1723e */ /* 0x010fe200000000ff */
[----:B------:R-:W-:Y:S07]  /*13da0*/  LDSM.16.MT88.4 R132, [R212+0x2900] ;  /* 0x00290000d484783b */ /* 0x000fee0000004200 */
[----:B------:R2:W-:Y:S01]  /*13db0*/  MUFU.EX2 R86, R84 ;  /* 0x0000005400567308 */ /* 0x0005e20000000800 */
[----:B-1----:R-:W1:Y:S01]  /*13dc0*/  LDSM.16.MT88.4 R88, [R211+0x2100] ;  /* 0x00210000d358783b */ /* 0x002e620000004200 */
[----:B-----5:R-:W-:Y:S01]  /*13dd0*/  F2FP.PACK_AB R160, R99, R100 ;  /* 0x0000006463a0723e */ /* 0x020fe200000000ff */
[----:B--2---:R-:W-:Y:S07]  /*13de0*/  FFMA.FTZ R84, R175, c[0x0][0x2d0], -R98 ;  /* 0x0000b400af547a23 */ /* 0x004fee0000010862 */
[----:B------:R-:W2:Y:S10]  /*13df0*/  MUFU.EX2 R85, R84 ;  /* 0x0000005400557308 */ /* 0x000eb40000000800 */
[----:B------:R-:W-:Y:S10]  /*13e00*/  MUFU.EX2 R84, R74 ;  /* 0x0000004a00547308 */ /* 0x000ff40000000800 */
[----:B------:R4:W5:Y:S01]  /*13e10*/  MUFU.EX2 R74, R2 ;  /* 0x00000002004a7308 */ /* 0x0009620000000800 */
[----:B--2---:R-:W-:Y:S01]  /*13e20*/  F2FP.PACK_AB R162, R85, R86 ;  /* 0x0000005655a2723e */ /* 0x004fe200000000ff */
[-C--:B-1----:R-:W-:Y:S08]  /*13e30*/  HMMA.16816.F32 R52, R76, R88.reuse, R52 ;  /* 0x000000584c34723c */ /* 0x082ff00000001834 */
[C---:B------:R-:W-:Y:S08]  /*13e40*/  HMMA.16816.F32 R56, R80.reuse, R88, R56 ;  /* 0x000000585038723c */ /* 0x040ff00000001838 */
[-C--:B------:R-:W-:Y:S01]  /*13e50*/  HMMA.16816.F32 R60, R80, R90.reuse, R60 ;  /* 0x0000005a503c723c */ /* 0x080fe2000000183c */
[----:B----4-:R-:W2:Y:S03]  /*13e60*/  LDL.LU R2, [R1+0x20] ;  /* 0x0000200001027983 */ /* 0x010ea60000300800 */
[----:B-----5:R-:W-:Y:S04]  /*13e70*/  F2FP.PACK_AB R163, R74, R84 ;  /* 0x000000544aa3723e */ /* 0x020fe800000000ff */
[----:B------:R-:W-:Y:S04]  /*13e80*/  HMMA.16816.F32 R64, R76, R90, R64 ;  /* 0x0000005a4c40723c */ /* 0x000fe80000001840 */
[----:B---3--:R-:W-:Y:S01]  /*13e90*/  FFMA.FTZ R68, R68, R87, R125 ;  /* 0x0000005744447223 */ /* 0x008fe2000001007d */
[----:B------:R-:W-:Y:S03]  /*13ea0*/  MOV R125, R104 ;  /* 0x00000068007d7202 */ /* 0x000fe60000000f00 */
[-C--:B------:R-:W-:Y:S07]  /*13eb0*/  HMMA.16816.F32 R104, R164, R116.reuse, R4 ;  /* 0x00000074a468723c */ /* 0x080fee0000001804 */
[----:B------:R-:W-:Y:S01]  /*13ec0*/  FADD.FTZ R4, R249, R69 ;  /* 0x00000045f9047221 */ /* 0x000fe20000010000 */
[C---:B------:R-:W-:Y:S04]  /*13ed0*/  HMMA.16816.F32 R108, R160.reuse, R116, R8 ;  /* 0x00000074a06c723c */ /* 0x040fe80000001808 */
[----:B------:R-:W-:Y:S03]  /*13ee0*/  FADD.FTZ R4, R120, R4 ;  /* 0x0000000478047221 */ /* 0x000fe60000010000 */
[----:B------:R-:W-:Y:S01]  /*13ef0*/  FADD.FTZ R8, R234, R73 ;  /* 0x00000049ea087221 */ /* 0x000fe20000010000 */
[-C--:B------:R-:W-:Y:S01]  /*13f00*/  HMMA.16816.F32 R112, R160, R118.reuse, R12 ;  /* 0x00000076a070723c */ /* 0x080fe2000000180c */
[----:B------:R-:W3:Y:S03]  /*13f10*/  LDL R13, [R1+0x30] ;  /* 0x00003000010d7983 */ /* 0x000ee60000100800 */
        /* <DEDUP_REMOVED lines=8> */
[----:B------:R-:W-:Y:S04]  /*13fa0*/  FADD.FTZ R4, R241, R8 ;  /* 0x00000008f1047221 */ /* 0x000fe80000010000 */
[----:B------:R-:W-:Y:S02]  /*13fb0*/  FADD.FTZ R11, R235, R4 ;  /* 0x00000004eb0b7221 */ /* 0x000fe40000010000 */
[----:B--2---:R-:W-:Y:S01]  /*13fc0*/  FFMA.FTZ R0, R0, R2, R237 ;  /* 0x0000000200007223 */ /* 0x004fe200000100ed */
[----:B------:R-:W-:Y:S01]  /*13fd0*/  MOV R237, R149 ;  /* 0x0000009500ed7202 */ /* 0x000fe20000000f00 */
[----:B------:R-:W-:Y:S01]  /*13fe0*/  FADD.FTZ R2, R123, R68 ;  /* 0x000000447b027221 */ /* 0x000fe20000010000 */
[----:B------:R-:W1:Y:S01]  /*13ff0*/  LDSM.16.MT88.4 R148, [R210+0x2900] ;  /* 0x00290000d294783b */ /* 0x000e620000004200 */
[----:B------:R-:W-:Y:S02]  /*14000*/  FADD.FTZ R0, R122, R0 ;  /* 0x000000007a007221 */ /* 0x000fe40000010000 */
[----:B------:R-:W-:Y:S01]  /*14010*/  FADD.FTZ R2, R247, R2 ;  /* 0x00000002f7027221 */ /* 0x000fe20000010000 */
[-C--:B------:R-:W-:Y:S03]  /*14020*/  HMMA.16816.F32 R120, R164, R132.reuse, R20 ;  /* 0x00000084a478723c */ /* 0x080fe60000001814 */
[----:B------:R-:W-:Y:S02]  /*14030*/  FADD.FTZ R0, R245, R0 ;  /* 0x00000000f5007221 */ /* 0x000fe40000010000 */
[----:B------:R-:W-:Y:S02]  /*14040*/  FADD.FTZ R2, R126, R2 ;  /* 0x000000027e027221 */ /* 0x000fe40000010000 */
[----:B------:R-:W-:Y:S02]  /*14050*/  FADD.FTZ R0, R125, R0 ;  /* 0x000000007d007221 */ /* 0x000fe40000010000 */
[----:B------:R-:W-:Y:S01]  /*14060*/  FADD.FTZ R2, R246, R2 ;  /* 0x00000002f6027221 */ /* 0x000fe20000010000 */
[C---:B------:R-:W-:Y:S04]  /*14070*/  HMMA.16816.F32 R124, R160.reuse, R132, R24 ;  /* 0x00000084a07c723c */ /* 0x040fe80000001818 */
[----:B------:R-:W-:Y:S02]  /*14080*/  FADD.FTZ R0, R243, R0 ;  /* 0x00000000f3007221 */ /* 0x000fe40000010000 */
[----:B------:R-:W-:Y:S02]  /*14090*/  FADD.FTZ R6, R129, R2 ;  /* 0x0000000281067221 */ /* 0x000fe40000010000 */
[----:B------:R-:W-:Y:S02]  /*140a0*/  FADD.FTZ R5, R128, R0 ;  /* 0x0000000080057221 */ /* 0x000fe40000010000 */
[-C--:B------:R-:W-:Y:S03]  /*140b0*/  HMMA.16816.F32 R128, R160, R134.reuse, R28 ;  /* 0x00000086a080723c */ /* 0x080fe6000000181c */
[----:B------:R-:W-:Y:S02]  /*140c0*/  FADD.FTZ R2, R240, R7 ;  /* 0x00000007f0027221 */ /* 0x000fe40000010000 */
[----:B------:R-:W-:Y:S02]  /*140d0*/  FADD.FTZ R0, R239, R6 ;  /* 0x00000006ef007221 */ /* 0x000fe40000010000 */
[----:B------:R-:W-:Y:S01]  /*140e0*/  FADD.FTZ R8, R237, R5 ;  /* 0x00000005ed087221 */ /* 0x000fe20000010000 */
[C---:B------:R-:W-:Y:S01]  /*140f0*/  HMMA.16816.F32 R132, R164.reuse, R134, R32 ;  /* 0x00000086a484723c */ /* 0x040fe20000001820 */
[----:B------:R-:W2:Y:S03]  /*14100*/  LDSM.16.MT88.4 R4, [R211+0x2900] ;  /* 0x00290000d304783b */ /* 0x000ea60000004200 */
        /* <DEDUP_REMOVED lines=9> */
[-C--:B-1----:R-:W-:Y:S03]  /*141a0*/  HMMA.16816.F32 R136, R164, R148.reuse, R36 ;  /* 0x00000094a488723c */ /* 0x082fe60000001824 */
        /* <DEDUP_REMOVED lines=36> */
[----:B------:R-:W-:Y:S03]  /*143f0*/  FADD.FTZ R10, R158, R8 ;  /* 0x000000089e0a7221 */ /* 0x000fe60000010000 */
        /* <DEDUP_REMOVED lines=14> */
[----:B------:R-:W-:Y:S01]  /*144e0*/  FADD.FTZ R0, R100, R5 ;  /* 0x0000000564007221 */ /* 0x000fe20000010000 */
[----:B------:R-:W-:Y:S01]  /*144f0*/  MOV R100, R71 ;  /* 0x0000004700647202 */ /* 0x000fe20000000f00 */
[----:B------:R-:W-:Y:S02]  /*14500*/  FADD.FTZ R5, R171, R4 ;  /* 0x00000004ab057221 */ /* 0x000fe40000010000 */
[----:B------:R-:W-:Y:S02]  /*14510*/  FADD.FTZ R4, R169, R2 ;  /* 0x00000002a9047221 */ /* 0x000fe40000010000 */
[----:B------:R-:W-:Y:S02]  /*14520*/  FADD.FTZ R5, R168, R5 ;  /* 0x00000005a8057221 */ /* 0x000fe40000010000 */
[----:B------:R-:W-:Y:S02]  /*14530*/  FADD.FTZ R2, R99, R0 ;  /* 0x0000000063027221 */ /* 0x000fe40000010000 */
[----:B------:R-:W-:Y:S01]  /*14540*/  FADD.FTZ R4, R102, R4 ;  /* 0x0000000466047221 */ /* 0x000fe20000010000 */
[----:B------:R-:W-:Y:S01]  /*14550*/  MOV R102, R3 ;  /* 0x0000000300667202 */ /* 0x000fe20000000f00 */
[----:B------:R-:W-:Y:S01]  /*14560*/  FADD.FTZ R5, R103, R5 ;  /* 0x0000000567057221 */ /* 0x000fe20000010000 */
[C---:B---3--:R-:W-:Y:S01]  /*14570*/  ISETP.GT.AND P0, PT, R227.reuse, R13, PT ;  /* 0x0000000de300720c */ /* 0x048fe20003f04270 */
[----:B------:R-:W-:Y:S01]  /*14580*/  FADD.FTZ R8, R96, R8 ;  /* 0x0000000860087221 */ /* 0x000fe20000010000 */
[----:B------:R-:W-:Y:S01]  /*14590*/  IADD3 R227, R227, -0x1, RZ ;  /* 0xffffffffe3e37810 */ /* 0x000fe20007ffe0ff */
[----:B------:R-:W-:Y:S01]  /*145a0*/  FADD.FTZ R4, R101, R4 ;  /* 0x0000000465047221 */ /* 0x000fe20000010000 */
[----:B------:R-:W-:Y:S01]  /*145b0*/  STL [R1+0x14], R5 ;  /* 0x0000140501007387 */ /* 0x000fe20000100800 */
[----:B------:R-:W-:Y:S01]  /*145c0*/  FADD.FTZ R2, R86, R2 ;  /* 0x0000000256027221 */ /* 0x000fe20000010000 */
[----:B------:R-:W-:Y:S01]  /*145d0*/  MOV R101, R70 ;  /* 0x0000004600657202 */ /* 0x000fe20000000f00 */
[----:B------:R-:W-:Y:S01]  /*145e0*/  FADD.FTZ R0, R97, R8 ;  /* 0x0000000861007221 */ /* 0x000fe20000010000 */
[----:B------:R-:W-:Y:S01]  /*145f0*/  STL [R1+0x18], R4 ;  /* 0x0000180401007387 */ /* 0x000fe20000100800 */
[----:B------:R-:W-:Y:S02]  /*14600*/  FADD.FTZ R2, R85, R2 ;  /* 0x0000000255027221 */ /* 0x000fe40000010000 */
[----:B------:R-:W-:Y:S03]  /*14610*/  FADD.FTZ R0, R84, R0 ;  /* 0x0000000054007221 */ /* 0x000fe60000010000 */
[----:B------:R1:W-:Y:S01]  /*14620*/  STL [R1+0x1c], R2 ;  /* 0x00001c0201007387 */ /* 0x0003e20000100800 */
[----:B------:R-:W-:Y:S05]  /*14630*/  FADD.FTZ R0, R74, R0 ;  /* 0x000000004a007221 */ /* 0x000fea0000010000 */
[----:B------:R2:W-:Y:S01]  /*14640*/  STL [R1+0x20], R0 ;  /* 0x0000200001007387 */ /* 0x0005e20000100800 */
[----:B-1----:R-:W-:Y:S01]  /*14650*/  MOV R2, R72 ;  /* 0x0000004800027202 */ /* 0x002fe20000000f00 */
[----:B------:R-:W-:-:S05]  /*14660*/  @P0 BRA `(.L_x_545) ;  /* 0xffffb5e000000947 */ /* 0x000fca000383ffff */
.L_x_542:
[----:B--2---:R-:W2:Y:S02]  /*14670*/  LDL R0, [R1+0x28] ;  /* 0x0000280001007983 */ /* 0x004ea40000100800 */
[----:B--2---:R-:W-:-:S13]  /*14680*/  ISETP.GE.AND P0, PT, R227, R0, PT ;  /* 0x00000000e300720c */ /* 0x004fda0003f06270 */
[----:B------:R-:W-:Y:S05]  /*14690*/  @!P0 BRA `(.L_x_546) ;  /* 0x00006ba000008947 */ /* 0x000fea0003800000 */
[----:B------:R-:W-:Y:S01]  /*146a0*/  IMAD.MOV.U32 R101, RZ, RZ, R71 ;  /* 0x000000ffff657224 */ /* 0x000fe200078e0047 */
[----:B------:R-:W-:Y:S01]  /*146b0*/  MOV R103, R3 ;  /* 0x0000000300677202 */ /* 0x000fe20000000f00 */
[----:B------:R-:W-:Y:S01]  /*146c0*/  IMAD.MOV.U32 R100, RZ, RZ, R72 ;  /* 0x000000ffff647224 */ /* 0x000fe200078e0048 */
[----:B------:R-:W-:Y:S02]  /*146d0*/  MOV R102, R70 ;  /* 0x0000004600667202 */ /* 0x000fe40000000f00 */
.L_x_564:
[----:B------:R-:W-:Y:S04]  /*146e0*/  DEPBAR.LE SB0, 0x0 ;  /* 0x000080000000791a */ /* 0x000fe80000000000 */
[----:B------:R-:W-:Y:S01]  /*146f0*/  BAR.SYNC.DEFER_BLOCKING 0x0 ;  /* 0x0000000000007b1d */ /* 0x000fe20000010000 */
[C---:B--2---:R-:W-:Y:S01]  /*14700*/  IMAD.WIDE.U32 R2, R233.reuse, c[0x0][0x208], RZ ;  /* 0x00008200e9027a25 */ /* 0x044fe200078e00ff */
[----:B------:R-:W-:Y:S05]  /*14710*/  SHF.R.S32.HI R0, RZ, 0x1f, R233 ;  /* 0x0000001fff007819 */ /* 0x000fea00000114e9 */
[----:B------:R-:W-:Y:S04]  /*14720*/  IMAD R0, R0, c[0x0][0x208], RZ ;  /* 0x0000820000007a24 */ /* 0x000fe800078e02ff */
[----:B------:R-:W-:Y:S05]  /*14730*/  IMAD R0, R233, c[0x0][0x20c], R0 ;  /* 0x00008300e9007a24 */ /* 0x000fea00078e0200 */
[----:B------:R-:W-:Y:S02]  /*14740*/  IADD3 R3, R3, R0, RZ ;  /* 0x0000000003037210 */ /* 0x000fe40007ffe0ff */
[----:B------:R-:W-:Y:S03]  /*14750*/  SHF.R.S32.HI R0, RZ, 0x1f, R228 ;  /* 0x0000001fff007819 */ /* 0x000fe600000114e4 */
[----:B------:R-:W-:Y:S01]  /*14760*/  IMAD.WIDE.U32 R2, R228, c[0x0][0x218], R2 ;  /* 0x00008600e4027a25 */ /* 0x000fe200078e0002 */
[----:B-----5:R-:W-:Y:S03]  /*14770*/  LDSM.16.M88.4 R96, [R215+0x6100] ;  /* 0x00610000d760783b */ /* 0x020fe60000000200 */
[----:B------:R-:W-:Y:S05]  /*14780*/  IMAD R0, R0, c[0x0][0x218], RZ ;  /* 0x0000860000007a24 */ /* 0x000fea00078e02ff */
[----:B------:R-:W2:Y:S08]  /*14790*/  LDSM.16.M88.4 R16, [R208+0x3100] ;  /* 0x00310000d010783b */ /* 0x000eb00000000200 */
[----:B------:R-:W3:Y:S08]  /*147a0*/  LDSM.16.M88.4 R92, [R215+0x8100] ;  /* 0x00810000d75c783b */ /* 0x000ef00000000200 */
[----:B------:R-:W4:Y:S04]  /*147b0*/  LDL R197, [R1+0xc] ;  /* 0x00000c0001c57983 */ /* 0x000f280000100800 */
[----:B------:R-:W1:Y:S08]  /*147c0*/  LDSM.16.M88.4 R32, [R208+0x3900] ;  /* 0x00390000d020783b */ /* 0x000e700000000200 */
[----:B------:R-:W1:Y:S08]  /*147d0*/  LDSM.16.M88.4 R48, [R208+0x4100] ;  /* 0x00410000d030783b */ /* 0x000e700000000200 */
[----:B------:R-:W1:Y:S08]  /*147e0*/  LDSM.16.M88.4 R64, [R208+0x4900] ;  /* 0x00490000d040783b */ /* 0x000e700000000200 */
[----:B------:R-:W1:Y:S08]  /*147f0*/  LDSM.16.M88.4 R80, [R208+0x5100] ;  /* 0x00510000d050783b */ /* 0x000e700000000200 */
[----:B------:R-:W1:Y:S08]  /*14800*/  LDSM.16.M88.4 R168, [R208+0x5900] ;  /* 0x00590000d0a8783b */ /* 0x000e700000000200 */
[----:B------:R-:W-:Y:S08]  /*14810*/  LDSM.16.M88.4 R172, [R218+0x6100] ;  /* 0x00610000daac783b */ /* 0x000ff00000000200 */
[----:B------:R-:W1:Y:S08]  /*14820*/  LDSM.16.M88.4 R176, [R219] ;  /* 0x00000000dbb0783b */ /* 0x000e700000000200 */
[----:B------:R-:W1:Y:S08]  /*14830*/  LDSM.16.M88.4 R180, [R218+0x8100] ;  /* 0x00810000dab4783b */ /* 0x000e700000000200 */
[----:B------:R-:W1:Y:S02]  /*14840*/  LDSM.16.M88.4 R184, [R224] ;  /* 0x00000000e0b8783b */ /* 0x000e640000000200 */
[-C--:B-12---:R-:W-:Y:S08]  /*14850*/  HMMA.16816.F32 R4, R96, R16.reuse, RZ ;  /* 0x000000106004723c */ /* 0x086ff000000018ff */
[C---:B---3--:R-:W-:Y:S08]  /*14860*/  HMMA.16816.F32 R8, R92.reuse, R16, RZ ;  /* 0x000000105c08723c */ /* 0x048ff000000018ff */
        /* <DEDUP_REMOVED lines=22> */
[----:B------:R-:W1:Y:S07]  /*149d0*/  LDSM.16.M88.4 R168, [R223] ;  /* 0x00000000dfa8783b */ /* 0x000e6e0000000200 */
[-C--:B------:R-:W-:Y:S08]  /*149e0*/  HMMA.16816.F32 R4, R172, R176.reuse, R4 ;  /* 0x000000b0ac04723c */ /* 0x080ff00000001804 */
[C---:B------:R-:W-:Y:S08]  /*149f0*/  HMMA.16816.F32 R8, R180.reuse, R176, R8 ;  /* 0x000000b0b408723c */ /* 0x040ff00000001808 */
[-C--:B------:R-:W-:Y:S08]  /*14a00*/  HMMA.16816.F32 R12, R180, R178.reuse, R12 ;  /* 0x000000b2b40c723c */ /* 0x080ff0000000180c */
[C---:B------:R-:W-:Y:S01]  /*14a10*/  HMMA.16816.F32 R16, R172.reuse, R178, R16 ;  /* 0x000000b2ac10723c */ /* 0x040fe20000001810 */
[----:B------:R-:W2:Y:S07]  /*14a20*/  LDSM.16.M88.4 R176, [R222] ;  /* 0x00000000deb0783b */ /* 0x000eae0000000200 */
[-C--:B------:R-:W-:Y:S08]  /*14a30*/  HMMA.16816.F32 R20, R172, R184.reuse, R20 ;  /* 0x000000b8ac14723c */ /* 0x080ff00000001814 */
[C---:B------:R-:W-:Y:S07]  /*14a40*/  HMMA.16816.F32 R24, R180.reuse, R184, R24 ;  /* 0x000000b8b418723c */ /* 0x040fee0000001818 */
[----:B------:R-:W-:Y:S01]  /*14a50*/  IMAD R184, R228, c[0x0][0x21c], R0 ;  /* 0x00008700e4b87a24 */ /* 0x000fe200078e0200 */
[-C--:B------:R-:W-:Y:S04]  /*14a60*/  HMMA.16816.F32 R28, R180, R186.reuse, R28 ;  /* 0x000000bab41c723c */ /* 0x080fe8000000181c */
[----:B------:R-:W-:Y:S04]  /*14a70*/  IADD3 R0, P0, R2, UR20, RZ ;  /* 0x0000001402007c10 */ /* 0x000fe8000ff1e0ff */
[C---:B------:R-:W-:Y:S04]  /*14a80*/  HMMA.16816.F32 R32, R172.reuse, R186, R32 ;  /* 0x000000baac20723c */ /* 0x040fe80000001820 */
[----:B------:R-:W-:Y:S02]  /*14a90*/  IADD3.X R3, R3, UR12, R184, P0, !PT ;  /* 0x0000000c03037c10 */ /* 0x000fe400087fe4b8 */
[C---:B------:R-:W-:Y:S02]  /*14aa0*/  LEA R2, P0, R0.reuse, c[0x0][0x1f8], 0x1 ;  /* 0x00007e0000027a11 */ /* 0x040fe400078008ff */
[-C--:B-1----:R-:W-:Y:S03]  /*14ab0*/  HMMA.16816.F32 R36, R172, R168.reuse, R36 ;  /* 0x000000a8ac24723c */ /* 0x082fe60000001824 */
[----:B------:R-:W-:Y:S01]  /*14ac0*/  SHFL.IDX PT, R193, R2, 0x4, 0x181f ;  /* 0x00981f0002c17f89 */ /* 0x000fe200000e0000 */
[----:B------:R-:W-:Y:S04]  /*14ad0*/  LEA.HI.X R0, R0, c[0x0][0x1fc], R3, 0x1, P0 ;  /* 0x00007f0000007a11 */ /* 0x000fe800000f0c03 */
[C---:B------:R-:W-:Y:S03]  /*14ae0*/  HMMA.16816.F32 R40, R180.reuse, R168, R40 ;  /* 0x000000a8b428723c */ /* 0x040fe60000001828 */
[----:B------:R-:W-:Y:S05]  /*14af0*/  SHFL.IDX PT, R194, R2, 0x5, 0x181f ;  /* 0x00b81f0002c27f89 */ /* 0x000fea00000e0000 */
[-C--:B------:R-:W-:Y:S03]  /*14b00*/  HMMA.16816.F32 R44, R180, R170.reuse, R44 ;  /* 0x000000aab42c723c */ /* 0x080fe6000000182c */
[----:B------:R-:W-:Y:S05]  /*14b10*/  SHFL.IDX PT, R185, R0, RZ, 0x181f ;  /* 0x00181fff00b97589 */ /* 0x000fea00000e0000 */
[C---:B------:R-:W-:Y:S03]  /*14b20*/  HMMA.16816.F32 R48, R172.reuse, R170, R48 ;  /* 0x000000aaac30723c */ /* 0x040fe60000001830 */
[----:B------:R-:W1:Y:S05]  /*14b30*/  LDSM.16.M88.4 R168, [R221] ;  /* 0x00000000dda8783b */ /* 0x000e6a0000000200 */
[-C--:B--2---:R-:W-:Y:S03]  /*14b40*/  HMMA.16816.F32 R52, R172, R176.reuse, R52 ;  /* 0x000000b0ac34723c */ /* 0x084fe60000001834 */
[----:B------:R-:W-:Y:S05]  /*14b50*/  SHFL.IDX PT, R184, R0, 0x1, 0x181f ;  /* 0x00381f0000b87f89 */ /* 0x000fea00000e0000 */
[C---:B------:R-:W-:Y:S03]  /*14b60*/  HMMA.16816.F32 R56, R180.reuse, R176, R56 ;  /* 0x000000b0b438723c */ /* 0x040fe60000001838 */
[----:B------:R-:W-:Y:S05]  /*14b70*/  SHFL.IDX PT, R192, R0, 0x2, 0x181f ;  /* 0x00581f0000c07f89 */ /* 0x000fea00000e0000 */
[-C--:B------:R-:W-:Y:S03]  /*14b80*/  HMMA.16816.F32 R60, R180, R178.reuse, R60 ;  /* 0x000000b2b43c723c */ /* 0x080fe6000000183c */
[----:B------:R-:W-:Y:S05]  /*14b90*/  SHFL.IDX PT, R196, R0, 0x3, 0x181f ;  /* 0x00781f0000c47f89 */ /* 0x000fea00000e0000 */
[C---:B------:R-:W-:Y:S03]  /*14ba0*/  HMMA.16816.F32 R64, R172.reuse, R178, R64 ;  /* 0x000000b2ac40723c */ /* 0x040fe60000001840 */
[----:B------:R-:W-:Y:S05]  /*14bb0*/  SHFL.IDX PT, R195, R0, 0x4, 0x181f ;  /* 0x00981f0000c37f89 */ /* 0x000fea00000e0000 */
[-C--:B-1----:R-:W-:Y:S03]  /*14bc0*/  HMMA.16816.F32 R68, R172, R168.reuse, R68 ;  /* 0x000000a8ac44723c */ /* 0x082fe60000001844 */
[----:B------:R-:W-:Y:S05]  /*14bd0*/  SHFL.IDX PT, R3, R2, RZ, 0x181f ;  /* 0x00181fff02037589 */ /* 0x000fea00000e0000 */
[C---:B------:R-:W-:Y:S03]  /*14be0*/  HMMA.16816.F32 R72, R180.reuse, R168, R72 ;  /* 0x000000a8b448723c */ /* 0x040fe60000001848 */
[----:B------:R-:W1:Y:S05]  /*14bf0*/  SHFL.IDX PT, R190, R2, 0x1, 0x181f ;  /* 0x00381f0002be7f89 */ /* 0x000e6a00000e0000 */
[-C--:B------:R-:W-:Y:S03]  /*14c00*/  HMMA.16816.F32 R76, R180, R170.reuse, R76 ;  /* 0x000000aab44c723c */ /* 0x080fe6000000184c */
[----:B------:R-:W2:Y:S05]  /*14c10*/  SHFL.IDX PT, R188, R2, 0x2, 0x181f ;  /* 0x00581f0002bc7f89 */ /* 0x000eaa00000e0000 */
[C---:B------:R-:W-:Y:S03]  /*14c20*/  HMMA.16816.F32 R80, R172.reuse, R170, R80 ;  /* 0x000000aaac50723c */ /* 0x040fe60000001850 */
[----:B------:R3:W-:Y:S01]  /*14c30*/  SHFL.IDX PT, R189, R2, 0x3, 0x181f ;  /* 0x00781f0002bd7f89 */ /* 0x0007e200000e0000 */
[-C--:B-1----:R-:W-:Y:S07]  /*14c40*/  IADD3 R190, P0, R190, R226.reuse, RZ ;  /* 0x000000e2bebe7210 */ /* 0x082fee0007f1e0ff */
[----:B------:R-:W-:Y:S01]  /*14c50*/  SHFL.IDX PT, R0, R0, 0x5, 0x181f ;  /* 0x00b81f0000007f89 */ /* 0x000fe200000e0000 */
[-C--:B------:R-:W-:Y:S02]  /*14c60*/  IADD3.X R191, R184, R225.reuse, RZ, P0, !PT ;  /* 0x000000e1b8bf7210 */ /* 0x080fe400007fe4ff */
[-C--:B--2---:R-:W-:Y:S02]  /*14c70*/  IADD3 R188, P0, R188, R226.reuse, RZ ;  /* 0x000000e2bcbc7210 */ /* 0x084fe40007f1e0ff */
[-C--:B---3--:R-:W-:Y:S04]  /*14c80*/  IADD3 R2, P1, R3, R226.reuse, RZ ;  /* 0x000000e203027210 */ /* 0x088fe80007f3e0ff */
[-C--:B------:R-:W-:Y:S02]  /*14c90*/  IADD3.X R3, R185, R225.reuse, RZ, P1, !PT ;  /* 0x000000e1b9037210 */ /* 0x080fe40000ffe4ff */
[----:B------:R-:W1:Y:S01]  /*14ca0*/  LDSM.16.M88.4 R184, [R220] ;  /* 0x00000000dcb8783b */ /* 0x000e620000000200 */
[-C--:B------:R-:W-:Y:S04]  /*14cb0*/  IADD3 R176, P1, R193, R226.reuse, RZ ;  /* 0x000000e2c1b07210 */ /* 0x080fe80007f3e0ff */
[-C--:B------:R-:W-:Y:S03]  /*14cc0*/  IADD3.X R177, R195, R225.reuse, RZ, P1, !PT ;  /* 0x000000e1c3b17210 */ /* 0x080fe60000ffe4ff */
[----:B------:R-:W-:Y:S01]  /*14cd0*/  @!PT LDS RZ, [RZ] ;  /* 0x00000000fffff984 */ /* 0x000fe20000000800 */
[----:B------:R-:W-:Y:S01]  /*14ce0*/  @!PT LDS RZ, [RZ] ;  /* 0x00000000fffff984 */ /* 0x000fe20000000800 */
[----:B------:R-:W-:Y:S01]  /*14cf0*/  @!PT LDS RZ, [RZ] ;  /* 0x00000000fffff984 */ /* 0x000fe20000000800 */
[----:B----4-:R2:W-:Y:S08]  /*14d00*/  LDGSTS.E.BYPASS.LTC128B.128 [R197], [R2.64], !P4 ;  /* 0x0000000002c57fae */ /* 0x0105f0000e101d50 */
[----:B------:R3:W-:Y:S01]  /*14d10*/  LDGSTS.E.BYPASS.LTC128B.128 [R197+0x800], [R190.64], !P4 ;  /* 0x00800000bec57fae */ /* 0x0007e2000e101d50 */
[-C--:B-1----:R-:W-:Y:S03]  /*14d20*/  HMMA.16816.F32 R84, R172, R184.reuse, R84 ;  /* 0x000000b8ac54723c */ /* 0x082fe60000001854 */
[-C--:B---3--:R-:W-:Y:S02]  /*14d30*/  IADD3 R190, P2, R189, R226.reuse, RZ ;  /* 0x000000e2bdbe7210 */ /* 0x088fe40007f5e0ff */
[-C--:B------:R-:W-:Y:S02]  /*14d40*/  IADD3.X R189, R192, R225.reuse, RZ, P0, !PT ;  /* 0x000000e1c0bd7210 */ /* 0x080fe400007fe4ff */
[-C--:B------:R-:W-:Y:S01]  /*14d50*/  IADD3.X R191, R196, R225.reuse, RZ, P2, !PT ;  /* 0x000000e1c4bf7210 */ /* 0x080fe200017fe4ff */
[C---:B------:R-:W-:Y:S02]  /*14d60*/  HMMA.16816.F32 R88, R180.reuse, R184, R88 ;  /* 0x000000b8b458723c */ /* 0x040fe40000001858 */
[----:B------:R1:W-:Y:S02]  /*14d70*/  LDGSTS.E.BYPASS.LTC128B.128 [R197+0x1000], [R188.64], !P4 ;  /* 0x01000000bcc57fae */ /* 0x0003e4000e101d50 */
[----:B--2---:R-:W-:Y:S04]  /*14d80*/  IADD3 R2, P0, R194, R226, RZ ;  /* 0x000000e2c2027210 */ /* 0x004fe80007f1e0ff */
[----:B------:R-:W-:Y:S01]  /*14d90*/  IADD3.X R3, R0, R225, RZ, P0, !PT ;  /* 0x000000e100037210 */ /* 0x000fe200007fe4ff */
[-C--:B------:R-:W-:Y:S01]  /*14da0*/  HMMA.16816.F32 R92, R180, R186.reuse, R92 ;  /* 0x000000bab45c723c */ /* 0x080fe2000000185c */
[----:B------:R1:W-:Y:S07]  /*14db0*/  LDGSTS.E.BYPASS.LTC128B.128 [R197+0x1800], [R190.64], !P4 ;  /* 0x01800000bec57fae */ /* 0x0003ee000e101d50 */
[----:B------:R-:W-:Y:S01]  /*14dc0*/  HMMA.16816.F32 R96, R172, R186, R96 ;  /* 0x000000baac60723c */ /* 0x000fe20000001860 */
[----:B------:R2:W-:Y:S08]  /*14dd0*/  LDGSTS.E.BYPASS.LTC128B.128 [R197+0x2000], [R176.64], !P4 ;  /* 0x02000000b0c57fae */ /* 0x0005f0000e101d50 */
[----:B------:R3:W-:Y:S08]  /*14de0*/  LDGSTS.E.BYPASS.LTC128B.128 [R197+0x2800], [R2.64], !P4 ;  /* 0x0280000002c57fae */ /* 0x0007f0000e101d50 */
[----:B------:R-:W-:Y:S08]  /*14df0*/  LDSM.16.M88.4 R192, [R216+0x8100] ;  /* 0x00810000d8c0783b */ /* 0x000ff00000000200 */
[----:B------:R-:W0:Y:S08]  /*14e00*/  LDGDEPBAR ;  /* 0x00000000000079af */ /* 0x000e300000000000 */
[----:B--2---:R-:W-:Y:S08]  /*14e10*/  LDSM.16.M88.4 R176, [R216+0x6100] ;  /* 0x00610000d8b0783b */ /* 0x004ff00000000200 */
[----:B-1----:R-:W1:Y:S08]  /*14e20*/  LDSM.16.M88.4 R188, [R214+0x3100] ;  /* 0x00310000d6bc783b */ /* 0x002e700000000200 */
[----:B---3--:R-:W2:Y:S08]  /*14e30*/  LDSM.16.M88.4 R196, [R214+0x3900] ;  /* 0x00390000d6c4783b */ /* 0x008eb00000000200 */
[----:B------:R-:W3:Y:S08]  /*14e40*/  LDSM.16.M88.4 R200, [R214+0x4100] ;  /* 0x00410000d6c8783b */ /* 0x000ef00000000200 */
[----:B------:R-:W4:Y:S08]  /*14e50*/  LDSM.16.M88.4 R168, [R214+0x4900] ;  /* 0x00490000d6a8783b */ /* 0x000f300000000200 */
[----:B------:R-:W2:Y:S08]  /*14e60*/  LDSM.16.M88.4 R180, [R214+0x5100] ;  /* 0x00510000d6b4783b */ /* 0x000eb00000000200 */
[----:B------:R-:W3:Y:S01]  /*14e70*/  LDSM.16.M88.4 R204, [R214+0x5900] ;  /* 0x00590000d6cc783b */ /* 0x000ee20000000200 */
[-C--:B-1----:R-:W-:Y:S07]  /*14e80*/  HMMA.16816.F32 R4, R176, R188.reuse, R4 ;  /* 0x000000bcb004723c */ /* 0x082fee0000001804 */
[----:B------:R-:W-:Y:S01]  /*14e90*/  LDSM.16.M88.4 R172, [R217+0x6100] ;  /* 0x00610000d9ac783b */ /* 0x000fe20000000200 */
[C---:B------:R-:W-:Y:S07]  /*14ea0*/  HMMA.16816.F32 R8, R192.reuse, R188, R8 ;  /* 0x000000bcc008723c */ /* 0x040fee0000001808 */
[----:B------:R-:W1:Y:S01]  /*14eb0*/  LDSM.16.M88.4 R184, [R213] ;  /* 0x00000000d5b8783b */ /* 0x000e620000000200 */
[-C--:B------:R-:W-:Y:S08]  /*14ec0*/  HMMA.16816.F32 R12, R192, R190.reuse, R12 ;  /* 0x000000bec00c723c */ /* 0x080ff0000000180c */
[C---:B------:R-:W-:Y:S01]  /*14ed0*/  HMMA.16816.F32 R16, R176.reuse, R190, R16 ;  /* 0x000000beb010723c */ /* 0x040fe20000001810 */
[----:B------:R-:W1:Y:S07]  /*14ee0*/  LDSM.16.M88.4 R188, [R217+0x8100] ;  /* 0x00810000d9bc783b */ /* 0x000e6e0000000200 */
[-C--:B--2---:R-:W-:Y:S08]  /*14ef0*/  HMMA.16816.F32 R20, R176, R196.reuse, R20 ;  /* 0x000000c4b014723c */ /* 0x084ff00000001814 */
[C---:B------:R-:W-:Y:S08]  /*14f00*/  HMMA.16816.F32 R24, R192.reuse, R196, R24 ;  /* 0x000000c4c018723c */ /* 0x040ff00000001818 */
[-C--:B------:R-:W-:Y:S08]  /*14f10*/  HMMA.16816.F32 R28, R192, R198.reuse, R28 ;  /* 0x000000c6c01c723c */ /* 0x080ff0000000181c */
[C---:B------:R-:W-:Y:S08]  /*14f20*/  HMMA.16816.F32 R32, R176.reuse, R198, R32 ;  /* 0x000000c6b020723c */ /* 0x040ff00000001820 */
        /* <DEDUP_REMOVED lines=17> */
[C---:B------:R-:W-:Y:S08]  /*15040*/  HMMA.16816.F32 R8, R188.reuse, R184, R8 ;  /* 0x000000b8bc08723c */ /* 0x040ff00000001808 */
        /* <DEDUP_REMOVED lines=27> */
[----:B------:R-:W4:Y:S01]  /*15200*/  MUFU.TANH R241, R12 ;  /* 0x0000000c00f17308 */ /* 0x000f220000002400 */
[----:B--2---:R-:W-:Y:S09]  /*15210*/  STL [R1+0x4], R2 ;  /* 0x0000040201007387 */ /* 0x004ff20000100800 */
[----:B------:R-:W2:Y:S01]  /*15220*/  MUFU.TANH R229, R13 ;  /* 0x0000000d00e57308 */ /* 0x000ea20000002400 */
[----:B---3--:R-:W3:Y:S01]  /*15230*/  LDSM.16.M88.4 R8, [R213+0x1000] ;  /* 0x00100000d508783b */ /* 0x008ee20000000200 */
[-C--:B-1----:R-:W-:Y:S08]  /*15240*/  HMMA.16816.F32 R20, R172, R4.reuse, R20 ;  /* 0x00000004ac14723c */ /* 0x082ff00000001814 */
[----:B------:R-:W1:Y:S01]  /*15250*/  MUFU.TANH R250, R14 ;  /* 0x0000000e00fa7308 */ /* 0x000e620000002400 */
[----:B----4-:R-:W-:Y:S01]  /*15260*/  STL [R1], R0 ;  /* 0x0000000001007387 */ /* 0x010fe20000100800 */
[C---:B------:R-:W-:Y:S08]  /*15270*/  HMMA.16816.F32 R24, R188.reuse, R4, R24 ;  /* 0x00000004bc18723c */ /* 0x040ff00000001818 */
[----:B------:R-:W4:Y:S01]  /*15280*/  MUFU.TANH R249, R15 ;  /* 0x0000000f00f97308 */ /* 0x000f220000002400 */
        /* <DEDUP_REMOVED lines=13> */
[----:B------:R-:W3:Y:S01]  /*15360*/  MUFU.TANH R192, R18 ;  /* 0x0000001200c07308 */ /* 0x000ee20000002400 */
        /* <DEDUP_REMOVED lines=11> */
[----:B------:R-:W2:Y:S02]  /*15420*/  LDSM.16.M88.4 R8, [R213+0x2000] ;  /* 0x00200000d508783b */ /* 0x000ea40000000200 */
        /* <DEDUP_REMOVED lines=21> */
[-C--:B--2---:R-:W-:Y:S05]  /*15580*/  HMMA.16816.F32 R68, R172, R8.reuse, R68 ;  /* 0x00000008ac44723c */ /* 0x084fea0000001844 */
[----:B------:R-:W-:Y:S02]  /*15590*/  FMUL.FTZ R51, R51, c[0x0][0x320] ;  /* 0x0000c80033337a20 */ /* 0x000fe40000410000 */
[----:B------:R-:W-:Y:S01]  /*155a0*/  FMUL.FTZ R52, R52, c[0x0][0x320] ;  /* 0x0000c80034347a20 */ /* 0x000fe20000410000 */
[----:B------:R2:W1:Y:S01]  /*155b0*/  MUFU.TANH R181, R58 ;  /* 0x0000003a00b57308 */ /* 0x0004620000002400 */
[C---:B------:R-:W-:Y:S04]  /*155c0*/  HMMA.16816.F32 R72, R188.reuse, R8, R72 ;  /* 0x00000008bc48723c */ /* 0x040fe80000001848 */
[----:B------:R-:W-:Y:S02]  /*155d0*/  FMUL.FTZ R53, R53, c[0x0][0x320] ;  /* 0x0000c80035357a20 */ /* 0x000fe40000410000 */
[----:B------:R-:W-:Y:S02]  /*155e0*/  FMUL.FTZ R54, R54, c[0x0][0x320] ;  /* 0x0000c80036367a20 */ /* 0x000fe40000410000 */
[-C--:B------:R-:W-:Y:S01]  /*155f0*/  HMMA.16816.F32 R76, R188, R10.reuse, R76 ;  /* 0x0000000abc4c723c */ /* 0x080fe2000000184c */
[----:B------:R3:W3:Y:S03]  /*15600*/  MUFU.TANH R206, R25 ;  /* 0x0000001900ce7308 */ /* 0x0006e60000002400 */
[----:B------:R-:W-:Y:S02]  /*15610*/  FMUL.FTZ R55, R55, c[0x0][0x320] ;  /* 0x0000c80037377a20 */ /* 0x000fe40000410000 */
[----:B------:R-:W-:Y:S02]  /*15620*/  FMUL.FTZ R56, R56, c[0x0][0x320] ;  /* 0x0000c80038387a20 */ /* 0x000fe40000410000 */
[C---:B------:R-:W-:Y:S03]  /*15630*/  HMMA.16816.F32 R80, R172.reuse, R10, R80 ;  /* 0x0000000aac50723c */ /* 0x040fe60000001850 */
[----:B------:R3:W3:Y:S01]  /*15640*/  MUFU.TANH R238, R26 ;  /* 0x0000001a00ee7308 */ /* 0x0006e20000002400 */
[----:B------:R-:W-:Y:S02]  /*15650*/  FMUL.FTZ R59, R59, c[0x0][0x320] ;  /* 0x0000c8003b3b7a20 */ /* 0x000fe40000410000 */
[----:B------:R-:W-:Y:S01]  /*15660*/  FMUL.FTZ R60, R60, c[0x0][0x320] ;  /* 0x0000c8003c3c7a20 */ /* 0x000fe20000410000 */
[----:B--2---:R-:W2:Y:S01]  /*15670*/  LDL R58, [R1+0x28] ;  /* 0x00002800013a7983 */ /* 0x004ea20000100800 */
[-C--:B-1----:R-:W-:Y:S04]  /*15680*/  HMMA.16816.F32 R84, R172, R4.reuse, R84 ;  /* 0x00000004ac54723c */ /* 0x082fe80000001854 */
        /* <DEDUP_REMOVED lines=81> */
[----:B------:R1:W1:Y:S01]  /*15ba0*/  MUFU.TANH R168, R56 ;  /* 0x0000003800a87308 */ /* 0x0002620000002400 */
[----:B--2---:R-:W-:Y:S09]  /*15bb0*/  ISETP.GT.AND P0, PT, R227, R58, PT ;  /* 0x0000003ae300720c */ /* 0x004ff20003f04270 */
        /* <DEDUP_REMOVED lines=104> */
.L_x_547:
        /* <DEDUP_REMOVED lines=10> */
[----:B------:R-:W-:Y:S02]  /*162e0*/  IMAD.U32 R0, RZ, RZ, UR8 ;  /* 0x00000008ff007e24 */ /* 0x000fe4000f8e00ff */
[----:B------:R-:W1:Y:S01]  /*162f0*/  SHFL.IDX PT, R4, R5, RZ, 0x1c1f ;  /* 0x001c1fff05047589 */ /* 0x000e6200000e0000 */
[----:B---3--:R-:W-:Y:S01]  /*16300*/  IADD3 R7, -R3, 0x1, R2 ;  /* 0x0000000103077810 */ /* 0x008fe20007ffe102 */
[----:B------:R-:W-:Y:S03]  /*16310*/  IMAD.IADD R8, R2, 0x1, -R3 ;  /* 0x0000000102087824 */ /* 0x000fe600078e0a03 */
[----:B------:R-:W-:Y:S04]  /*16320*/  IADD3 R7, R7, -c[0x0][0x168], R0 ;  /* 0x80005a0007077a10 */ /* 0x000fe80007ffe000 */
        /* <DEDUP_REMOVED lines=20> */
.L_x_550:
[----:B------:R-:W-:Y:S04]  /*16470*/  MOV R9, c[0x0][0x32c] ;  /* 0x0000cb0000097a02 */ /* 0x000fe80000000f00 */
[----:B------:R-:W-:Y:S11]  /*16480*/  ISETP.NE.AND P0, PT, R9, 0x1, PT ;  /* 0x000000010900780c */ /* 0x000ff60003f05270 */
[----:B------:R-:W-:Y:S02]  /*16490*/  @!UPT UIADD3 URZ, URZ, URZ, URZ ;  /* 0x0000003f3f3ff290 */ /* 0x000fe4000fffe03f */
[----:B------:R-:W-:Y:S05]  /*164a0*/  @P0 IMAD.HI.U32 R9, R4, c[0x0][0x330], RZ ;  /* 0x0000cc0004090a27 */ /* 0x000fea00078e00ff */
[----:B------:R-:W-:Y:S02]  /*164b0*/  @P0 SHF.R.U32.HI R4, RZ, c[0x0][0x334], R9 ;  /* 0x0000cd00ff040a19 */ /* 0x000fe40000011609 */
.L_x_551:
[----:B------:R-:W-:Y:S05]  /*164c0*/  BSYNC B0 ;  /* 0x0000000000007941 */ /* 0x000fea0003800000 */
.L_x_549:
[----:B------:R-:W-:Y:S05]  /*164d0*/  IMAD R4, R4, c[0x0][0x32c], R8 ;  /* 0x0000cb0004047a24 */ /* 0x000fea00078e0208 */
[----:B------:R-:W-:Y:S02]  /*164e0*/  IADD3 R9, R4, c[0x0][0x32c], RZ ;  /* 0x0000cb0004097a10 */ /* 0x000fe40007ffe0ff */
[----:B------:R-:W-:Y:S02]  /*164f0*/  IMNMX R0, R0, R4, !PT ;  /* 0x0000000400007217 */ /* 0x000fe40007800200 */
[----:B------:R-:W-:Y:S02]  /*16500*/  IMNMX R3, R3, R9, PT ;  /* 0x0000000903037217 */ /* 0x000fe40003800200 */
.L_x_548:
[C---:B------:R-:W-:Y:S02]  /*16510*/  ISETP.GE.AND P0, PT, R2.reuse, 0x2, PT ;  /* 0x000000020200780c */ /* 0x040fe40003f06270 */
[----:B------:R-:W-:Y:S02]  /*16520*/  ISETP.GE.AND P2, PT, R2, 0xa, PT ;  /* 0x0000000a0200780c */ /* 0x000fe40003f46270 */
[----:B------:R-:W-:Y:S02]  /*16530*/  P2R R26, PR, RZ, 0x1 ;  /* 0x00000001ff1a7803 */ /* 0x000fe40000000000 */
[----:B------:R-:W-:Y:S02]  /*16540*/  ISETP.GT.AND P0, PT, R0, 0x1, !P0 ;  /* 0x000000010000780c */ /* 0x000fe40004704270 */
        /* <DEDUP_REMOVED lines=103> */
[C---:B------:R-:W-:Y:S04]  /*16bc0*/  ISETP.LT.OR P0, PT, R3.reuse, 0x59, P0 ;  /* 0x000000590300780c */ /* 0x040fe80000701670 */
[----:B------:R-:W-:Y:S02]  /*16bd0*/  FSEL R251, R96, -INF , !P0 ;  /* 0xff80000060fb7808 */ /* 0x000fe40004000000 */
[----:B------:R-:W-:Y:S04]  /*16be0*/  ISETP.GT.AND P0, PT, R0, RZ, !P2 ;  /* 0x000000ff0000720c */ /* 0x000fe80005704270 */
[C---:B------:R-:W-:Y:S04]  /*16bf0*/  ISETP.LT.OR P0, PT, R3.reuse, 0x1, P0 ;  /* 0x000000010300780c */ /* 0x040fe80000701670 */
[----:B------:R-:W-:Y:S02]  /*16c00*/  FSEL R29, R200, -INF , !P0 ;  /* 0xff800000c81d7808 */ /* 0x000fe40004000000 */
[----:B------:R-:W-:Y:S04]  /*16c10*/  ISETP.GE.AND P0, PT, R2, 0x5a, PT ;  /* 0x0000005a0200780c */ /* 0x000fe80003f06270 */
[----:B------:R-:W-:Y:S04]  /*16c20*/  ISETP.GT.AND P2, PT, R0, 0x59, !P0 ;  /* 0x000000590000780c */ /* 0x000fe80004744270 */
[----:B------:R-:W-:Y:S02]  /*16c30*/  ISETP.LT.OR P2, PT, R3, 0x5a, P2 ;  /* 0x0000005a0300780c */ /* 0x000fe40001741670 */
[----:B------:R-:W1:Y:S02]  /*16c40*/  SHFL.IDX PT, R3, R5, 0x1, 0x1c1f ;  /* 0x003c1f0005037f89 */ /* 0x000e6400000e0000 */
[----:B------:R-:W-:Y:S02]  /*16c50*/  FSEL R252, R97, -INF , !P2 ;  /* 0xff80000061fc7808 */ /* 0x000fe40005000000 */
[----:B------:R-:W-:Y:S01]  /*16c60*/  PLOP3.LUT P2, PT, PT, PT, UP1, 0x40, 0x0 ;  /* 0x000000000000781c */ /* 0x000fe20003f4e818 */
[--C-:B-1----:R-:W-:Y:S02]  /*16c70*/  IMAD.IADD R2, R6, 0x1, R3.reuse ;  /* 0x0000000106027824 */ /* 0x102fe400078e0203 */
[----:B------:R-:W-:Y:S10]  /*16c80*/  IMAD.IADD R0, R7, 0x1, R3 ;  /* 0x0000000107007824 */ /* 0x000ff400078e0203 */
        /* <DEDUP_REMOVED lines=16> */
.L_x_554:
[----:B------:R-:W-:Y:S04]  /*16d90*/  MOV R28, 0x1 ;  /* 0x00000001001c7802 */ /* 0x000fe80000000f00 */
[----:B------:R-:W-:Y:S11]  /*16da0*/  ISETP.NE.AND P2, PT, R28, c[0x0][0x32c], PT ;  /* 0x0000cb001c007a0c */ /* 0x000ff60003f45270 */
[----:B------:R-:W-:Y:S02]  /*16db0*/  @!UPT UIADD3 URZ, URZ, URZ, URZ ;  /* 0x0000003f3f3ff290 */ /* 0x000fe4000fffe03f */
[----:B------:R-:W-:Y:S05]  /*16dc0*/  @P2 IMAD.HI.U32 R28, R3, c[0x0][0x330], RZ ;  /* 0x0000cc00031c2a27 */ /* 0x000fea00078e00ff */
[----:B------:R-:W-:Y:S02]  /*16dd0*/  @P2 SHF.R.U32.HI R3, RZ, c[0x0][0x334], R28 ;  /* 0x0000cd00ff032a19 */ /* 0x000fe4000001161c */
.L_x_555:
[----:B------:R-:W-:Y:S05]  /*16de0*/  BSYNC B0 ;  /* 0x0000000000007941 */ /* 0x000fea0003800000 */
.L_x_553:
[----:B------:R-:W-:Y:S05]  /*16df0*/  IMAD R3, R3, c[0x0][0x32c], R8 ;  /* 0x0000cb0003037a24 */ /* 0x000fea00078e0208 */
[----:B------:R-:W-:Y:S02]  /*16e00*/  IADD3 R28, R3, c[0x0][0x32c], RZ ;  /* 0x0000cb00031c7a10 */ /* 0x000fe40007ffe0ff */
[----:B------:R-:W-:Y:S02]  /*16e10*/  IMNMX R0, R0, R3, !PT ;  /* 0x0000000300007217 */ /* 0x000fe40007800200 */
[----:B------:R-:W-:Y:S02]  /*16e20*/  IMNMX R2, R2, R28, PT ;  /* 0x0000001c02027217 */ /* 0x000fe40003800200 */
.L_x_552:
        /* <DEDUP_REMOVED lines=113> */
.L_x_558:
[----:B------:R-:W-:Y:S04]  /*17540*/  MOV R28, c[0x0][0x32c] ;  /* 0x0000cb00001c7a02 */ /* 0x000fe80000000f00 */
[----:B------:R-:W-:Y:S11]  /*17550*/  ISETP.NE.AND P2, PT, R28, 0x1, PT ;  /* 0x000000011c00780c */ /* 0x000ff60003f45270 */
[----:B------:R-:W-:Y:S02]  /*17560*/  @!UPT UIADD3 URZ, URZ, URZ, URZ ;  /* 0x0000003f3f3ff290 */ /* 0x000fe4000fffe03f */
[----:B------:R-:W-:Y:S05]  /*17570*/  @P2 IMAD.HI.U32 R28, R3, c[0x0][0x330], RZ ;  /* 0x0000cc00031c2a27 */ /* 0x000fea00078e00ff */
[----:B------:R-:W-:Y:S02]  /*17580*/  @P2 SHF.R.U32.HI R3, RZ, c[0x0][0x334], R28 ;  /* 0x0000cd00ff032a19 */ /* 0x000fe4000001161c */
.L_x_559:
[----:B------:R-:W-:Y:S05]  /*17590*/  BSYNC B0 ;  /* 0x0000000000007941 */ /* 0x000fea0003800000 */
.L_x_557:
[----:B------:R-:W-:Y:S05]  /*175a0*/  IMAD R3, R3, c[0x0][0x32c], R8 ;  /* 0x0000cb0003037a24 */ /* 0x000fea00078e0208 */
[----:B------:R-:W-:Y:S02]  /*175b0*/  IADD3 R28, R3, c[0x0][0x32c], RZ ;  /* 0x0000cb00031c7a10 */ /* 0x000fe40007ffe0ff */
[----:B------:R-:W-:Y:S02]  /*175c0*/  IMNMX R0, R0, R3, !PT ;  /* 0x0000000300007217 */ /* 0x000fe40007800200 */
[----:B------:R-:W-:Y:S02]  /*175d0*/  IMNMX R2, R2, R28, PT ;  /* 0x0000001c02027217 */ /* 0x000fe40003800200 */
.L_x_556:
        /* <DEDUP_REMOVED lines=113> */
.L_x_562:
[----:B------:R-:W-:Y:S04]  /*17cf0*/  MOV R5, c[0x0][0x32c] ;  /* 0x0000cb0000057a02 */ /* 0x000fe80000000f00 */
[----:B------:R-:W-:Y:S11]  /*17d00*/  ISETP.NE.AND P2, PT, R5, 0x1, PT ;  /* 0x000000010500780c */ /* 0x000ff60003f45270 */
[----:B------:R-:W-:Y:S02]  /*17d10*/  @!UPT UIADD3 URZ, URZ, URZ, URZ ;  /* 0x0000003f3f3ff290 */ /* 0x000fe4000fffe03f */
[----:B------:R-:W-:Y:S05]  /*17d20*/  @P2 IMAD.HI.U32 R5, R3, c[0x0][0x330], RZ ;  /* 0x0000cc0003052a27 */ /* 0x000fea00078e00ff */
[----:B------:R-:W-:Y:S02]  /*17d30*/  @P2 SHF.R.U32.HI R3, RZ, c[0x0][0x334], R5 ;  /* 0x0000cd00ff032a19 */ /* 0x000fe40000011605 */
.L_x_563:
[----:B------:R-:W-:Y:S05]  /*17d40*/  BSYNC B0 ;  /* 0x0000000000007941 */ /* 0x000fea0003800000 */
.L_x_561:
[----:B------:R-:W-:Y:S05]  /*17d50*/  IMAD R8, R3, c[0x0][0x32c], R8 ;  /* 0x0000cb0003087a24 */ /* 0x000fea00078e0208 */
[----:B------:R-:W-:Y:S02]  /*17d60*/  IADD3 R3, R8, c[0x0][0x32c], RZ ;  /* 0x0000cb0008037a10 */ /* 0x000fe40007ffe0ff */
[----:B------:R-:W-:Y:S02]  /*17d70*/  IMNMX R0, R0, R8, !PT ;  /* 0x0000000800007217 */ /* 0x000fe40007800200 */
[----:B------:R-:W-:Y:S02]  /*17d80*/  IMNMX R2, R2, R3, PT ;  /* 0x0000000302027217 */ /* 0x000fe40003800200 */
.L_x_560:
[----:B------:R-:W2:Y:S01]  /*17d90*/  LDL.LU R5, [R1+0x4] ;  /* 0x0000040001057983 */ /* 0x000ea20000300800 */
[----:B------:R-:W-:Y:S02]  /*17da0*/  ISETP.NE.AND P2, PT, R27, RZ, PT ;  /* 0x000000ff1b00720c */ /* 0x000fe40003f45270 */
[----:B------:R-:W-:Y:S01]  /*17db0*/  MOV R52, R58 ;  /* 0x0000003a00347202 */ /* 0x000fe20000000f00 */
[----:B------:R-:W3:Y:S01]  /*17dc0*/  LDL.LU R3, [R1] ;  /* 0x0000000001037983 */ /* 0x000ee20000300800 */
[----:B------:R-:W-:Y:S02]  /*17dd0*/  ISETP.GT.AND P2, PT, R0, RZ, !P2 ;  /* 0x000000ff0000720c */ /* 0x000fe40005744270 */
[----:B------:R-:W-:Y:S01]  /*17de0*/  FMNMX.FTZ R72, R29, R100, !PT ;  /* 0x000000641d487209 */ /* 0x000fe20007810000 */
[----:B------:R-:W-:Y:S01]  /*17df0*/  IMAD.MOV.U32 R80, RZ, RZ, R52 ;  /* 0x000000ffff507224 */ /* 0x000fe200078e0034 */
[----:B------:R-:W-:Y:S02]  /*17e00*/  ISETP.LT.OR P2, PT, R2, 0x1, P2 ;  /* 0x000000010200780c */ /* 0x000fe40001741670 */
[----:B------:R-:W-:Y:S01]  /*17e10*/  FMNMX.FTZ R72, R31, R72, !PT ;  /* 0x000000481f487209 */ /* 0x000fe20007810000 */
[----:B------:R-:W-:Y:S01]  /*17e20*/  IMAD.MOV.U32 R85, RZ, RZ, R80 ;  /* 0x000000ffff557224 */ /* 0x000fe200078e0050 */
[----:B------:R-:W-:Y:S01]  /*17e30*/  ISETP.GT.AND P1, PT, R0, 0x50, !P1 ;  /* 0x000000500000780c */ /* 0x000fe20004f24270 */
[----:B------:R-:W-:Y:S01]  /*17e40*/  LDSM.16.MT88.4 R80, [R211+0x100] ;  /* 0x00010000d350783b */ /* 0x000fe20000004200 */
[----:B------:R-:W-:Y:S02]  /*17e50*/  FMNMX.FTZ R72, R32, R72, !PT ;  /* 0x0000004820487209 */ /* 0x000fe40007810000 */
[----:B------:R-:W-:Y:S02]  /*17e60*/  ISETP.LT.OR P1, PT, R2, 0x51, P1 ;  /* 0x000000510200780c */ /* 0x000fe40000f21670 */
[----:B------:R-:W-:Y:S02]  /*17e70*/  FMNMX.FTZ R72, R34, R72, !PT ;  /* 0x0000004822487209 */ /* 0x000fe40007810000 */
[----:B------:R-:W-:Y:S02]  /*17e80*/  ISETP.GT.AND P0, PT, R0, 0x59, !P0 ;  /* 0x000000590000780c */ /* 0x000fe40004704270 */
[----:B------:R-:W-:Y:S02]  /*17e90*/  FMNMX.FTZ R72, R40, R72, !PT ;  /* 0x0000004828487209 */ /* 0x000fe40007810000 */
[----:B------:R-:W-:Y:S02]  /*17ea0*/  ISETP.LT.OR P0, PT, R2, 0x5a, P0 ;  /* 0x0000005a0200780c */ /* 0x000fe40000701670 */
[----:B------:R-:W-:Y:S02]  /*17eb0*/  FMNMX.FTZ R72, R42, R72, !PT ;  /* 0x000000482a487209 */ /* 0x000fe40007810000 */
[----:B------:R-:W-:Y:S02]  /*17ec0*/  FSEL R73, R79, -INF , !P0 ;  /* 0xff8000004f497808 */ /* 0x000fe40004000000 */
[----:B------:R-:W-:Y:S02]  /*17ed0*/  FMNMX.FTZ R72, R44, R72, !PT ;  /* 0x000000482c487209 */ /* 0x000fe40007810000 */
[C---:B------:R-:W-:Y:S02]  /*17ee0*/  ISETP.GT.AND P6, PT, R0.reuse, 0x51, !P6 ;  /* 0x000000510000780c */ /* 0x040fe400077c4270 */
[----:B------:R-:W-:Y:S02]  /*17ef0*/  FMNMX.FTZ R72, R47, R72, !PT ;  /* 0x000000482f487209 */ /* 0x000fe40007810000 */
[----:B------:R-:W-:Y:S02]  /*17f00*/  ISETP.GT.AND P5, PT, R0, 0x58, !P5 ;  /* 0x000000580000780c */ /* 0x000fe40006fa4270 */
[----:B------:R-:W-:Y:S02]  /*17f10*/  FMNMX.FTZ R72, R57, R72, !PT ;  /* 0x0000004839487209 */ /* 0x000fe40007810000 */
[----:B------:R-:W-:Y:S02]  /*17f20*/  ISETP.LT.OR P6, PT, R2, 0x52, P6 ;  /* 0x000000520200780c */ /* 0x000fe400037c1670 */
[----:B------:R-:W-:Y:S02]  /*17f30*/  FMNMX.FTZ R72, R90, R72, !PT ;  /* 0x000000485a487209 */ /* 0x000fe40007810000 */
[----:B------:R-:W-:Y:S02]  /*17f40*/  ISETP.LT.OR P5, PT, R2, 0x59, P5 ;  /* 0x000000590200780c */ /* 0x000fe40002fa1670 */
        /* <DEDUP_REMOVED lines=14> */
[----:B------:R-:W-:Y:S02]  /*18030*/  FMNMX.FTZ R72, R252, R72, !PT ;  /* 0x00000048fc487209 */ /* 0x000fe40007810000 */
[----:B--2---:R-:W-:Y:S02]  /*18040*/  FSEL R8, R5, -INF , !P2 ;  /* 0xff80000005087808 */ /* 0x004fe40005000000 */
[----:B------:R-:W-:Y:S01]  /*18050*/  ISETP.NE.AND P2, PT, R26, RZ, PT ;  /* 0x000000ff1a00720c */ /* 0x000fe20003f45270 */
[----:B------:R-:W1:Y:S03]  /*18060*/  SHFL.BFLY PT, R5, R72, 0x2, 0x1f ;  /* 0x0c401f0048057f89 */ /* 0x000e6600000e0000 */
[----:B------:R-:W-:Y:S04]  /*18070*/  ISETP.GT.AND P2, PT, R0, 0x1, !P2 ;  /* 0x000000010000780c */ /* 0x000fe80005744270 */
[----:B------:R-:W-:Y:S04]  /*18080*/  ISETP.LT.OR P2, PT, R2, 0x2, P2 ;  /* 0x000000020200780c */ /* 0x000fe80001741670 */
        /* <DEDUP_REMOVED lines=58> */
[----:B------:R-:W-:Y:S01]  /*18430*/  ISETP.NE.AND P2, PT, R17, RZ, PT ;  /* 0x000000ff1100720c */ /* 0x000fe20003f45270 */
[----:B------:R-:W2:Y:S01]  /*18440*/  SHFL.BFLY PT, R71, R3, 0x2, 0x1f ;  /* 0x0c401f0003477f89 */ /* 0x000ea200000e0000 */
[----:B-1----:R-:W-:Y:S02]  /*18450*/  FMNMX.FTZ R72, R72, R5, !PT ;  /* 0x0000000548487209 */ /* 0x002fe40007810000 */
[----:B------:R-:W-:Y:S02]  /*18460*/  ISETP.GT.AND P2, PT, R0, 0x28, !P2 ;  /* 0x000000280000780c */ /* 0x000fe40005744270 */
[----:B------:R-:W-:Y:S02]  /*18470*/  FMNMX.FTZ R5, R8, R103, !PT ;  /* 0x0000006708057209 */ /* 0x000fe40007810000 */
[----:B------:R-:W-:Y:S01]  /*18480*/  ISETP.LT.OR P2, PT, R2, 0x29, P2 ;  /* 0x000000290200780c */ /* 0x000fe20001741670 */
[----:B------:R-:W1:Y:S01]  /*18490*/  SHFL.BFLY PT, R6, R72, 0x1, 0x1f ;  /* 0x0c201f0048067f89 */ /* 0x000e6200000e0000 */
        /* <DEDUP_REMOVED lines=10> */
[----:B--2---:R-:W-:Y:S02]  /*18540*/  FMNMX.FTZ R71, R3, R71, !PT ;  /* 0x0000004703477209 */ /* 0x004fe40007810000 */
[----:B------:R-:W-:Y:S02]  /*18550*/  ISETP.GT.AND P2, PT, R0, 0x30, !P2 ;  /* 0x000000300000780c */ /* 0x000fe40005744270 */
[----:B-1----:R-:W-:Y:S02]  /*18560*/  FMNMX.FTZ R72, R72, R6, !PT ;  /* 0x0000000648487209 */ /* 0x002fe40007810000 */
        /* <DEDUP_REMOVED lines=14> */
[----:B-1----:R-:W-:Y:S02]  /*18650*/  FMNMX.FTZ R71, R71, R6, !PT ;  /* 0x0000000647477209 */ /* 0x002fe40007810000 */
[----:B------:R-:W-:Y:S02]  /*18660*/  ISETP.LT.OR P2, PT, R2, 0x39, P2 ;  /* 0x000000390200780c */ /* 0x000fe40001741670 */
[----:B------:R-:W-:Y:S02]  /*18670*/  FSEL R198, R180, -INF , !P1 ;  /* 0xff800000b4c67808 */ /* 0x000fe40004800000 */
[----:B------:R-:W-:Y:S02]  /*18680*/  FSEL R185, R59, -INF , !P2 ;  /* 0xff8000003bb97808 */ /* 0x000fe40005000000 */
[----:B------:R-:W-:Y:S02]  /*18690*/  ISETP.NE.AND P2, PT, R12, RZ, PT ;  /* 0x000000ff0c00720c */ /* 0x000fe40003f45270 */
[----:B------:R-:W-:Y:S02]  /*186a0*/  FSETP.NEU.FTZ.AND P1, PT, R71, -INF , PT ;  /* 0xff8000004700780b */ /* 0x000fe40003f3d000 */
[----:B------:R-:W-:Y:S02]  /*186b0*/  ISETP.GT.AND P2, PT, R0, 0x39, !P2 ;  /* 0x000000390000780c */ /* 0x000fe40005744270 */
[----:B------:R-:W-:Y:S02]  /*186c0*/  FSEL R180, R91, -INF , !P5 ;  /* 0xff8000005bb47808 */ /* 0x000fe40006800000 */
[----:B------:R-:W-:Y:S04]  /*186d0*/  ISETP.LT.OR P2, PT, R2, 0x3a, P2 ;  /* 0x0000003a0200780c */ /* 0x000fe80001741670 */
[----:B------:R-:W-:Y:S02]  /*186e0*/  FSEL R187, R63, -INF , !P2 ;  /* 0xff8000003fbb7808 */ /* 0x000fe40005000000 */
[----:B------:R-:W-:Y:S04]  /*186f0*/  ISETP.NE.AND P2, PT, R11, RZ, PT ;  /* 0x000000ff0b00720c */ /* 0x000fe80003f45270 */
[----:B------:R-:W-:Y:S04]  /*18700*/  ISETP.GT.AND P2, PT, R0, 0x40, !P2 ;  /* 0x000000400000780c */ /* 0x000fe80005744270 */
[----:B------:R-:W-:Y:S04]  /*18710*/  ISETP.LT.OR P2, PT, R2, 0x41, P2 ;  /* 0x000000410200780c */ /* 0x000fe80001741670 */
[----:B------:R-:W-:Y:S01]  /*18720*/  FSEL R197, R74, -INF , !P2 ;  /* 0xff8000004ac57808 */ /* 0x000fe20005000000 */
[----:B------:R-:W-:Y:S01]  /*18730*/  FMUL.FTZ R74, R72, c[0x0][0x2d0] ;  /* 0x0000b400484a7a20 */ /* 0x000fe20000410000 */
[----:B------:R-:W-:Y:S04]  /*18740*/  ISETP.NE.AND P2, PT, R10, RZ, PT ;  /* 0x000000ff0a00720c */ /* 0x000fe80003f45270 */
[----:B------:R-:W-:Y:S04]  /*18750*/  ISETP.GT.AND P2, PT, R0, 0x41, !P2 ;  /* 0x000000410000780c */ /* 0x000fe80005744270 */
[----:B------:R-:W-:Y:S04]  /*18760*/  ISETP.LT.OR P2, PT, R2, 0x42, P2 ;  /* 0x000000420200780c */ /* 0x000fe80001741670 */
[----:B------:R-:W-:Y:S01]  /*18770*/  FSEL R201, R75, -INF , !P2 ;  /* 0xff8000004bc97808 */ /* 0x000fe20005000000 */
[----:B------:R-:W-:Y:S01]  /*18780*/  FMUL.FTZ R75, R71, c[0x0][0x2d0] ;  /* 0x0000b400474b7a20 */ /* 0x000fe20000410000 */
[----:B------:R-:W-:Y:S04]  /*18790*/  ISETP.NE.AND P2, PT, R9, RZ, PT ;  /* 0x000000ff0900720c */ /* 0x000fe80003f45270 */
[----:B------:R-:W-:Y:S02]  /*187a0*/  ISETP.GT.AND P2, PT, R0, 0x48, !P2 ;  /* 0x000000480000780c */ /* 0x000fe40005744270 */
[----:B------:R-:W-:Y:S02]  /*187b0*/  FSEL R75, R75, RZ, P1 ;  /* 0x000000ff4b4b7208 */ /* 0x000fe40000800000 */
[----:B------:R-:W-:Y:S03]  /*187c0*/  ISETP.LT.OR P2, PT, R2, 0x49, P2 ;  /* 0x000000490200780c */ /* 0x000fe60001741670 */
[--C-:B------:R-:W-:Y:S01]  /*187d0*/  FFMA.FTZ R12, R43, c[0x0][0x2d0], -R75.reuse ;  /* 0x0000b4002b0c7a23 */ /* 0x100fe2000001084b */
[----:B------:R-:W-:Y:S02]  /*187e0*/  FSEL R202, R78, -INF , !P2 ;  /* 0xff8000004eca7808 */ /* 0x000fe40005000000 */
[----:B------:R-:W-:Y:S01]  /*187f0*/  ISETP.NE.AND P2, PT, R4, RZ, PT ;  /* 0x000000ff0400720c */ /* 0x000fe20003f45270 */
[----:B------:R-:W-:Y:S01]  /*18800*/  MUFU.EX2 R91, R12 ;  /* 0x0000000c005b7308 */ /* 0x000fe20000000800 */
[----:B------:R-:W-:Y:S02]  /*18810*/  FMNMX.FTZ R4, R28, R102, !PT ;  /* 0x000000661c047209 */ /* 0x000fe40007810000 */
[----:B------:R-:W-:Y:S01]  /*18820*/  ISETP.GT.AND P2, PT, R0, 0x49, !P2 ;  /* 0x000000490000780c */ /* 0x000fe20005744270 */
[--C-:B------:R-:W-:Y:S01]  /*18830*/  FFMA.FTZ R0, R33, c[0x0][0x2d0], -R75.reuse ;  /* 0x0000b40021007a23 */ /* 0x100fe2000001084b */
[----:B------:R-:W-:Y:S02]  /*18840*/  FMNMX.FTZ R4, R35, R4, !PT ;  /* 0x0000000423047209 */ /* 0x000fe40007810000 */
[----:B------:R-:W-:Y:S01]  /*18850*/  ISETP.LT.OR P2, PT, R2, 0x4a, P2 ;  /* 0x0000004a0200780c */ /* 0x000fe20001741670 */
[--C-:B------:R-:W-:Y:S01]  /*18860*/  FFMA.FTZ R2, R36, c[0x0][0x2d0], -R75.reuse ;  /* 0x0000b40024027a23 */ /* 0x100fe2000001084b */
[----:B------:R-:W-:Y:S01]  /*18870*/  FMNMX.FTZ R4, R37, R4, !PT ;  /* 0x0000000425047209 */ /* 0x000fe20007810000 */
[----:B------:R-:W-:Y:S01]  /*18880*/  MUFU.EX2 R86, R0 ;  /* 0x0000000000567308 */ /* 0x000fe20000000800 */
[----:B------:R-:W-:Y:S02]  /*18890*/  FSEL R194, R194, -INF , !P2 ;  /* 0xff800000c2c27808 */ /* 0x000fe40005000000 */
[----:B------:R-:W-:Y:S02]  /*188a0*/  FMNMX.FTZ R4, R38, R4, !PT ;  /* 0x0000000426047209 */ /* 0x000fe40007810000 */
[----:B------:R-:W-:Y:S02]  /*188b0*/  FSETP.NEU.FTZ.AND P2, PT, R72, -INF , PT ;  /* 0xff8000004800780b */ /* 0x000fe40003f5d000 */
[----:B------:R-:W-:Y:S02]  /*188c0*/  FMNMX.FTZ R4, R46, R4, !PT ;  /* 0x000000042e047209 */ /* 0x000fe40007810000 */
[----:B------:R-:W-:Y:S01]  /*188d0*/  FSEL R74, R74, RZ, P2 ;  /* 0x000000ff4a4a7208 */ /* 0x000fe20001000000 */
[----:B------:R-:W-:Y:S01]  /*188e0*/  MUFU.EX2 R250, R2 ;  /* 0x0000000200fa7308 */ /* 0x000fe20000000800 */
[----:B------:R-:W-:Y:S03]  /*188f0*/  FMNMX.FTZ R4, R49, R4, !PT ;  /* 0x0000000431047209 */ /* 0x000fe60007810000 */
[--C-:B------:R-:W-:Y:S01]  /*18900*/  FFMA.FTZ R16, R44, c[0x0][0x2d0], -R74.reuse ;  /* 0x0000b4002c107a23 */ /* 0x100fe2000001084a */
[----:B------:R-:W-:Y:S04]  /*18910*/  FMNMX.FTZ R4, R50, R4, !PT ;  /* 0x0000000432047209 */ /* 0x000fe80007810000 */
[----:B------:R-:W-:Y:S01]  /*18920*/  FMNMX.FTZ R4, R51, R4, !PT ;  /* 0x0000000433047209 */ /* 0x000fe20007810000 */
[----:B------:R-:W-:Y:S03]  /*18930*/  MUFU.EX2 R33, R16 ;  /* 0x0000001000217308 */ /* 0x000fe60000000800 */
        /* <DEDUP_REMOVED lines=12> */
[----:B------:R-:W-:Y:S01]  /*18a00*/  FMNMX.FTZ R3, R241, R4, !PT ;  /* 0x00000004f1037209 */ /* 0x000fe20007810000 */
[--C-:B------:R-:W-:Y:S03]  /*18a10*/  FFMA.FTZ R4, R29, c[0x0][0x2d0], -R74.reuse ;  /* 0x0000b4001d047a23 */ /* 0x100fe6000001084a */
[----:B------:R-:W-:Y:S01]  /*18a20*/  FMNMX.FTZ R3, R243, R3, !PT ;  /* 0x00000003f3037209 */ /* 0x000fe20007810000 */
[----:B------:R1:W-:Y:S03]  /*18a30*/  MUFU.EX2 R55, R4 ;  /* 0x0000000400377308 */ /* 0x0003e60000000800 */
[----:B------:R-:W-:Y:S04]  /*18a40*/  FMNMX.FTZ R3, R245, R3, !PT ;  /* 0x00000003f5037209 */ /* 0x000fe80007810000 */
[----:B------:R-:W-:Y:S05]  /*18a50*/  FMNMX.FTZ R3, R247, R3, !PT ;  /* 0x00000003f7037209 */ /* 0x000fea0007810000 */
[----:B------:R-:W2:Y:S01]  /*18a60*/  SHFL.BFLY PT, R7, R3, 0x2, 0x1f ;  /* 0x0c401f0003077f89 */ /* 0x000ea200000e0000 */
[----:B-1----:R-:W-:Y:S01]  /*18a70*/  FMNMX.FTZ R4, R170, R5, !PT ;  /* 0x00000005aa047209 */ /* 0x002fe20007810000 */
[--C-:B------:R-:W-:Y:S03]  /*18a80*/  FFMA.FTZ R5, R31, c[0x0][0x2d0], -R74.reuse ;  /* 0x0000b4001f057a23 */ /* 0x100fe6000001084a */
[----:B------:R-:W-:Y:S01]  /*18a90*/  FMNMX.FTZ R4, R172, R4, !PT ;  /* 0x00000004ac047209 */ /* 0x000fe20007810000 */
[----:B------:R1:W-:Y:S01]  /*18aa0*/  MUFU.EX2 R84, R5 ;  /* 0x0000000500547308 */ /* 0x0003e20000000800 */
[----:B--2---:R-:W-:Y:S05]  /*18ab0*/  FMNMX.FTZ R3, R3, R7, !PT ;  /* 0x0000000703037209 */ /* 0x004fea0007810000 */
[----:B------:R-:W2:Y:S01]  /*18ac0*/  SHFL.BFLY PT, R70, R3, 0x1, 0x1f ;  /* 0x0c201f0003467f89 */ /* 0x000ea200000e0000 */
[----:B-1----:R-:W-:Y:S01]  /*18ad0*/  FMNMX.FTZ R5, R181, R4, !PT ;  /* 0x00000004b5057209 */ /* 0x002fe20007810000 */
[----:B------:R-:W-:Y:S03]  /*18ae0*/  FFMA.FTZ R4, R32, c[0x0][0x2d0], -R74 ;  /* 0x0000b40020047a23 */ /* 0x000fe6000001084a */
[----:B------:R-:W-:Y:S01]  /*18af0*/  FMNMX.FTZ R5, R184, R5, !PT ;  /* 0x00000005b8057209 */ /* 0x000fe20007810000 */
[----:B------:R1:W-:Y:S01]  /*18b00*/  MUFU.EX2 R93, R4 ;  /* 0x00000004005d7308 */ /* 0x0003e20000000800 */
[----:B--2---:R-:W-:Y:S01]  /*18b10*/  FMNMX.FTZ R70, R3, R70, !PT ;  /* 0x0000004603467209 */ /* 0x004fe20007810000 */
[--C-:B------:R-:W-:Y:S03]  /*18b20*/  FFMA.FTZ R3, R39, c[0x0][0x2d0], -R75.reuse ;  /* 0x0000b40027037a23 */ /* 0x100fe6000001084b */
[C---:B------:R-:W-:Y:S05]  /*18b30*/  FSETP.NEU.FTZ.AND P0, PT, R70.reuse, -INF , PT ;  /* 0xff8000004600780b */ /* 0x040fea0003f1d000 */
[----:B------:R2:W3:Y:S01]  /*18b40*/  MUFU.EX2 R92, R3 ;  /* 0x00000003005c7308 */ /* 0x0004e20000000800 */
[----:B------:R-:W-:Y:S05]  /*18b50*/  FMUL.FTZ R96, R70, c[0x0][0x2d0] ;  /* 0x0000b40046607a20 */ /* 0x000fea0000410000 */
[----:B------:R-:W-:Y:S05]  /*18b60*/  FSEL R96, R96, RZ, P0 ;  /* 0x000000ff60607208 */ /* 0x000fea0000000000 */
[----:B------:R-:W-:Y:S01]  /*18b70*/  FFMA.FTZ R32, R46, c[0x0][0x2d0], -R96 ;  /* 0x0000b4002e207a23 */ /* 0x000fe20000010860 */
[----:B-1----:R-:W-:Y:S01]  /*18b80*/  FMNMX.FTZ R4, R185, R5, !PT ;  /* 0x00000005b9047209 */ /* 0x002fe20007810000 */
[----:B------:R-:W-:Y:S02]  /*18b90*/  FFMA.FTZ R5, R34, c[0x0][0x2d0], -R74 ;  /* 0x0000b40022057a23 */ /* 0x000fe4000001084a */
[--C-:B------:R-:W-:Y:S01]  /*18ba0*/  FFMA.FTZ R44, R51, c[0x0][0x2d0], -R96.reuse ;  /* 0x0000b400332c7a23 */ /* 0x100fe20000010860 */
[----:B------:R-:W-:Y:S01]  /*18bb0*/  FMNMX.FTZ R4, R187, R4, !PT ;  /* 0x00000004bb047209 */ /* 0x000fe20007810000 */
[----:B------:R1:W4:Y:S03]  /*18bc0*/  MUFU.EX2 R89, R5 ;  /* 0x0000000500597308 */ /* 0x0003260000000800 */
[----:B------:R-:W-:Y:S01]  /*18bd0*/  FMNMX.FTZ R4, R197, R4, !PT ;  /* 0x00000004c5047209 */ /* 0x000fe20007810000 */
[----:B--2---:R-:W-:Y:S01]  /*18be0*/  FFMA.FTZ R3, R28, c[0x0][0x2d0], -R96 ;  /* 0x0000b4001c037a23 */ /* 0x004fe20000010860 */
[----:B---3--:R-:W-:Y:S01]  /*18bf0*/  F2FP.PACK_AB R79, R92, R250 ;  /* 0x000000fa5c4f723e */ /* 0x008fe200000000ff */
[--C-:B------:R-:W-:Y:S01]  /*18c00*/  FFMA.FTZ R28, R48, c[0x0][0x2d0], -R75.reuse ;  /* 0x0000b400301c7a23 */ /* 0x100fe2000001084b */
[----:B------:R-:W-:Y:S03]  /*18c10*/  FMNMX.FTZ R4, R201, R4, !PT ;  /* 0x00000004c9047209 */ /* 0x000fe60007810000 */
[----:B------:R2:W-:Y:S01]  /*18c20*/  MUFU.EX2 R53, R3 ;  /* 0x0000000300357308 */ /* 0x0005e20000000800 */
[----:B------:R-:W-:Y:S01]  /*18c30*/  FFMA.FTZ R48, R57, c[0x0][0x2d0], -R74 ;  /* 0x0000b40039307a23 */ /* 0x000fe2000001084a */
[----:B------:R-:W-:Y:S04]  /*18c40*/  FMNMX.FTZ R4, R202, R4, !PT ;  /* 0x00000004ca047209 */ /* 0x000fe80007810000 */
[----:B------:R-:W-:Y:S04]  /*18c50*/  FMNMX.FTZ R4, R194, R4, !PT ;  /* 0x00000004c2047209 */ /* 0x000fe80007810000 */
[----:B------:R-:W-:Y:S01]  /*18c60*/  FMNMX.FTZ R4, R198, R4, !PT ;  /* 0x00000004c6047209 */ /* 0x000fe20007810000 */
[----:B-1----:R-:W-:Y:S01]  /*18c70*/  FFMA.FTZ R5, R30, c[0x0][0x2d0], -R75 ;  /* 0x0000b4001e057a23 */ /* 0x002fe2000001084b */
[----:B----4-:R-:W-:Y:S02]  /*18c80*/  F2FP.PACK_AB R78, R89, R93 ;  /* 0x0000005d594e723e */ /* 0x010fe400000000ff */
[----:B------:R-:W-:Y:S01]  /*18c90*/  FMNMX.FTZ R0, R188, R4, !PT ;  /* 0x00000004bc007209 */ /* 0x000fe20007810000 */
[----:B------:R-:W-:Y:S01]  /*18ca0*/  MUFU.EX2 R54, R5 ;  /* 0x0000000500367308 */ /* 0x000fe20000000800 */
[--C-:B------:R-:W-:Y:S02]  /*18cb0*/  FFMA.FTZ R4, R38, c[0x0][0x2d0], -R96.reuse ;  /* 0x0000b40026047a23 */ /* 0x100fe40000010860 */
[----:B------:R-:W-:Y:S01]  /*18cc0*/  FMNMX.FTZ R0, R180, R0, !PT ;  /* 0x00000000b4007209 */ /* 0x000fe20007810000 */
[--C-:B--2---:R-:W-:Y:S03]  /*18cd0*/  FFMA.FTZ R3, R35, c[0x0][0x2d0], -R96.reuse ;  /* 0x0000b40023037a23 */ /* 0x104fe60000010860 */
[----:B------:R-:W-:Y:S03]  /*18ce0*/  FMNMX.FTZ R0, R73, R0, !PT ;  /* 0x0000000049007209 */ /* 0x000fe60007810000 */
[----:B------:R-:W-:Y:S02]  /*18cf0*/  MUFU.EX2 R61, R4 ;  /* 0x00000004003d7308 */ /* 0x000fe40000000800 */
[----:B------:R-:W1:Y:S08]  /*18d00*/  SHFL.BFLY PT, R2, R0, 0x2, 0x1f ;  /* 0x0c401f0000027f89 */ /* 0x000e7000000e0000 */
[----:B------:R2:W-:Y:S02]  /*18d10*/  MUFU.EX2 R27, R3 ;  /* 0x00000003001b7308 */ /* 0x0005e40000000800 */
[----:B--2---:R-:W-:Y:S02]  /*18d20*/  FFMA.FTZ R3, R37, c[0x0][0x2d0], -R96 ;  /* 0x0000b40025037a23 */ /* 0x004fe40000010860 */
[----:B------:R-:W-:Y:S06]  /*18d30*/  LDSM.16.MT88.4 R36, [R212+0x100] ;  /* 0x00010000d424783b */ /* 0x000fec0000004200 */
[----:B------:R1:W2:Y:S02]  /*18d40*/  MUFU.EX2 R87, R3 ;  /* 0x0000000300577308 */ /* 0x0002a40000000800 */
[----:B-1----:R-:W-:Y:S01]  /*18d50*/  FMNMX.FTZ R3, R0, R2, !PT ;  /* 0x0000000200037209 */ /* 0x002fe20007810000 */
[----:B------:R-:W-:Y:S01]  /*18d60*/  FFMA.FTZ R2, R40, c[0x0][0x2d0], -R74 ;  /* 0x0000b40028027a23 */ /* 0x000fe2000001084a */
[----:B------:R-:W-:Y:S01]  /*18d70*/  FSEL R0, R72, RZ, P2 ;  /* 0x000000ff48007208 */ /* 0x000fe20001000000 */
[----:B------:R-:W-:Y:S01]  /*18d80*/  FFMA.FTZ R40, R50, c[0x0][0x2d0], -R96 ;  /* 0x0000b40032287a23 */ /* 0x000fe20000010860 */
[----:B--2---:R-:W-:Y:S04]  /*18d90*/  F2FP.PACK_AB R66, R61, R87 ;  /* 0x000000573d42723e */ /* 0x004fe800000000ff */
[----:B------:R1:W-:Y:S01]  /*18da0*/  MUFU.EX2 R60, R2 ;  /* 0x00000002003c7308 */ /* 0x0003e20000000800 */
[----:B------:R-:W2:Y:S01]  /*18db0*/  SHFL.BFLY PT, R4, R3, 0x1, 0x1f ;  /* 0x0c201f0003047f89 */ /* 0x000ea200000e0000 */
[----:B------:R-:W-:Y:S02]  /*18dc0*/  FADD.FTZ R0, -R0, R100 ;  /* 0x0000006400007221 */ /* 0x000fe40000010100 */
[----:B------:R-:W-:Y:S02]  /*18dd0*/  IMAD.MOV.U32 R100, RZ, RZ, R55 ;  /* 0x000000ffff647224 */ /* 0x000fe400078e0037 */
[----:B------:R-:W-:Y:S03]  /*18de0*/  FMUL.FTZ R0, R0, c[0x0][0x2d0] ;  /* 0x0000b40000007a20 */ /* 0x000fe60000410000 */
[----:B------:R-:W-:Y:S01]  /*18df0*/  F2FP.PACK_AB R76, R84, R100 ;  /* 0x00000064544c723e */ /* 0x000fe200000000ff */
[----:B------:R3:W4:Y:S01]  /*18e00*/  MUFU.EX2 R69, R0 ;  /* 0x0000000000457308 */ /* 0x0007220000000800 */
[----:B-1----:R-:W-:Y:S02]  /*18e10*/  FSEL R2, R71, RZ, P1 ;  /* 0x000000ff47027208 */ /* 0x002fe40000800000 */
[----:B--2---:R-:W-:Y:S03]  /*18e20*/  FMNMX.FTZ R3, R4, R3, !PT ;  /* 0x0000000304037209 */ /* 0x004fe60007810000 */
[----:B------:R-:W-:Y:S01]  /*18e30*/  FADD.FTZ R2, -R2, R101 ;  /* 0x0000006502027221 */ /* 0x000fe20000010100 */
[----:B------:R-:W-:Y:S01]  /*18e40*/  MOV R101, R54 ;  /* 0x0000003600657202 */ /* 0x000fe20000000f00 */
[----:B------:R-:W-:Y:S02]  /*18e50*/  FMUL.FTZ R97, R3, c[0x0][0x2d0] ;  /* 0x0000b40003617a20 */ /* 0x000fe40000410000 */
[----:B------:R-:W-:Y:S01]  /*18e60*/  FMUL.FTZ R2, R2, c[0x0][0x2d0] ;  /* 0x0000b40002027a20 */ /* 0x000fe20000410000 */
[----:B---3--:R-:W-:Y:S01]  /*18e70*/  FSEL R0, R70, RZ, P0 ;  /* 0x000000ff46007208 */ /* 0x008fe20000000000 */
[----:B----4-:R-:W-:Y:S01]  /*18e80*/  FMUL.FTZ R16, R69, R116 ;  /* 0x0000007445107220 */ /* 0x010fe20000410000 */
[----:B------:R-:W-:Y:S01]  /*18e90*/  F2FP.PACK_AB R77, R86, R101 ;  /* 0x00000065564d723e */ /* 0x000fe200000000ff */
[----:B------:R-:W1:Y:S01]  /*18ea0*/  MUFU.EX2 R68, R2 ;  /* 0x0000000200447308 */ /* 0x000e620000000800 */
[----:B------:R-:W-:Y:S01]  /*18eb0*/  FSETP.NEU.FTZ.AND P0, PT, R3, -INF , PT ;  /* 0xff8000000300780b */ /* 0x000fe20003f1d000 */
[----:B------:R-:W-:Y:S02]  /*18ec0*/  FADD.FTZ R0, -R0, R102 ;  /* 0x0000006600007221 */ /* 0x000fe40000010100 */
[----:B------:R-:W-:Y:S01]  /*18ed0*/  IMAD.MOV.U32 R102, RZ, RZ, R53 ;  /* 0x000000ffff667224 */ /* 0x000fe200078e0035 */
[----:B------:R-:W-:Y:S01]  /*18ee0*/  FSEL R97, R97, RZ, P0 ;  /* 0x000000ff61617208 */ /* 0x000fe20000000000 */
[----:B------:R-:W-:Y:S01]  /*18ef0*/  FMUL.FTZ R0, R0, c[0x0][0x2d0] ;  /* 0x0000b40000007a20 */ /* 0x000fe20000410000 */
[----:B------:R-:W2:Y:S01]  /*18f00*/  LDSM.16.MT88.4 R52, [R210+0x100] ;  /* 0x00010000d234783b */ /* 0x000ea20000004200 */
[----:B------:R-:W-:Y:S01]  /*18f10*/  FMUL.FTZ R17, R69, R117 ;  /* 0x0000007545117220 */ /* 0x000fe20000410000 */
[----:B------:R-:W-:Y:S01]  /*18f20*/  MOV R117, R89 ;  /* 0x0000005900757202 */ /* 0x000fe20000000f00 */
[----:B------:R3:W4:Y:S01]  /*18f30*/  MUFU.EX2 R2, R0 ;  /* 0x0000000000027308 */ /* 0x0007220000000800 */
[--C-:B------:R-:W-:Y:S02]  /*18f40*/  FFMA.FTZ R4, R25, c[0x0][0x2d0], -R97.reuse ;  /* 0x0000b40019047a23 */ /* 0x100fe40000010861 */
[--C-:B------:R-:W-:Y:S02]  /*18f50*/  FFMA.FTZ R58, R58, c[0x0][0x2d0], -R97.reuse ;  /* 0x0000b4003a3a7a23 */ /* 0x100fe40000010861 */
[--C-:B------:R-:W-:Y:S05]  /*18f60*/  FFMA.FTZ R62, R62, c[0x0][0x2d0], -R97.reuse ;  /* 0x0000b4003e3e7a23 */ /* 0x100fea0000010861 */
[----:B------:R5:W-:Y:S01]  /*18f70*/  MUFU.EX2 R63, R4 ;  /* 0x00000004003f7308 */ /* 0x000be20000000800 */
[C---:B-1----:R-:W-:Y:S02]  /*18f80*/  FMUL.FTZ R6, R68.reuse, R106 ;  /* 0x0000006a44067220 */ /* 0x042fe40000410000 */
[C---:B------:R-:W-:Y:S02]  /*18f90*/  FMUL.FTZ R18, R68.reuse, R118 ;  /* 0x0000007644127220 */ /* 0x040fe40000410000 */
[C---:B------:R-:W-:Y:S05]  /*18fa0*/  FMUL.FTZ R19, R68.reuse, R119 ;  /* 0x0000007744137220 */ /* 0x040fea0000410000 */
[----:B------:R1:W-:Y:S01]  /*18fb0*/  MUFU.EX2 R116, R28 ;  /* 0x0000001c00747308 */ /* 0x0003e20000000800 */
[C---:B------:R-:W-:Y:S02]  /*18fc0*/  FMUL.FTZ R34, R68.reuse, R134 ;  /* 0x0000008644227220 */ /* 0x040fe40000410000 */
[----:B------:R-:W-:Y:S02]  /*18fd0*/  FMUL.FTZ R35, R68, R135 ;  /* 0x0000008744237220 */ /* 0x000fe40000410000 */
[----:B---3--:R-:W-:Y:S02]  /*18fe0*/  FFMA.FTZ R0, R8, c[0x0][0x2d0], -R97 ;  /* 0x0000b40008007a23 */ /* 0x008fe40000010861 */
[----:B----4-:R-:W-:Y:S01]  /*18ff0*/  FMUL.FTZ R13, R2, R113 ;  /* 0x00000071020d7220 */ /* 0x010fe20000410000 */
[----:B------:R-:W-:Y:S01]  /*19000*/  MOV R113, R86 ;  /* 0x0000005600717202 */ /* 0x000fe20000000f00 */
[----:B------:R-:W-:Y:S01]  /*19010*/  FMUL.FTZ R50, R68, R150 ;  /* 0x0000009644327220 */ /* 0x000fe20000410000 */
[----:B------:R3:W-:Y:S01]  /*19020*/  MUFU.EX2 R5, R0 ;  /* 0x0000000000057308 */ /* 0x0007e20000000800 */
[----:B------:R-:W-:Y:S02]  /*19030*/  FFMA.FTZ R8, R41, c[0x0][0x2d0], -R75 ;  /* 0x0000b40029087a23 */ /* 0x000fe4000001084b */
[----:B------:R-:W-:Y:S02]  /*19040*/  IMAD.MOV.U32 R150, RZ, RZ, R91 ;  /* 0x000000ffff967224 */ /* 0x000fe400078e005b */
[----:B-----5:R-:W-:Y:S02]  /*19050*/  FFMA.FTZ R4, R24, c[0x0][0x2d0], -R97 ;  /* 0x0000b40018047a23 */ /* 0x020fe40000010861 */
[C---:B------:R-:W-:Y:S02]  /*19060*/  FMUL.FTZ R9, R2.reuse, R109 ;  /* 0x0000006d02097220 */ /* 0x040fe40000410000 */
[C---:B------:R-:W-:Y:S01]  /*19070*/  FMUL.FTZ R12, R2.reuse, R112 ;  /* 0x00000070020c7220 */ /* 0x040fe20000410000 */
[----:B------:R4:W5:Y:S01]  /*19080*/  MUFU.EX2 R7, R4 ;  /* 0x0000000400077308 */ /* 0x0009620000000800 */
[----:B------:R-:W-:Y:S02]  /*19090*/  FFMA.FTZ R24, R45, c[0x0][0x2d0], -R75 ;  /* 0x0000b4002d187a23 */ /* 0x000fe4000001084b */
[C---:B------:R-:W-:Y:S02]  /*190a0*/  FMUL.FTZ R45, R2.reuse, R145 ;  /* 0x00000091022d7220 */ /* 0x040fe40000410000 */
[C---:B------:R-:W-:Y:S02]  /*190b0*/  FMUL.FTZ R25, R2.reuse, R125 ;  /* 0x0000007d02197220 */ /* 0x040fe40000410000 */
[C---:B-1----:R-:W-:Y:S02]  /*190c0*/  FMUL.FTZ R28, R2.reuse, R128 ;  /* 0x00000080021c7220 */ /* 0x042fe40000410000 */
[C---:B------:R-:W-:Y:S01]  /*190d0*/  FMUL.FTZ R29, R2.reuse, R129 ;  /* 0x00000081021d7220 */ /* 0x040fe20000410000 */
[----:B------:R1:W-:Y:S01]  /*190e0*/  MUFU.EX2 R31, R8 ;  /* 0x00000008001f7308 */ /* 0x0003e20000000800 */
[----:B------:R-:W-:Y:S02]  /*190f0*/  FMUL.FTZ R41, R2, R141 ;  /* 0x0000008d02297220 */ /* 0x000fe40000410000 */
[----:B------:R-:W-:Y:S02]  /*19100*/  FMUL.FTZ R51, R68, R151 ;  /* 0x0000009744337220 */ /* 0x000fe40000410000 */
[----:B---3--:R-:W-:Y:S02]  /*19110*/  FFMA.FTZ R0, R26, c[0x0][0x2d0], -R97 ;  /* 0x0000b4001a007a23 */ /* 0x008fe40000010861 */
[----:B------:R-:W-:Y:S03]  /*19120*/  FMUL.FTZ R57, R2, R157 ;  /* 0x0000009d02397220 */ /* 0x000fe60000410000 */
[----:B------:R3:W2:Y:S01]  /*19130*/  MUFU.EX2 R59, R0 ;  /* 0x00000000003b7308 */ /* 0x0006a20000000800 */
[--C-:B----4-:R-:W-:Y:S02]  /*19140*/  FFMA.FTZ R4, R42, c[0x0][0x2d0], -R74.reuse ;  /* 0x0000b4002a047a23 */ /* 0x110fe4000001084a */
[----:B-----5:R-:W-:Y:S02]  /*19150*/  IMAD.MOV.U32 R106, RZ, RZ, R7 ;  /* 0x000000ffff6a7224 */ /* 0x020fe400078e0007 */
[----:B------:R-:W-:Y:S01]  /*19160*/  FMUL.FTZ R7, R68, R107 ;  /* 0x0000006b44077220 */ /* 0x000fe20000410000 */
[----:B------:R-:W-:Y:S04]  /*19170*/  MOV R107, R27 ;  /* 0x0000001b006b7202 */ /* 0x000fe80000000f00 */
[----:B------:R4:W-:Y:S01]  /*19180*/  MUFU.EX2 R235, R4 ;  /* 0x0000000400eb7308 */ /* 0x0009e20000000800 */
[----:B------:R-:W-:Y:S02]  /*19190*/  F2FP.PACK_AB R67, R106, R63 ;  /* 0x0000003f6a43723e */ /* 0x000fe400000000ff */
[----:B------:R-:W-:Y:S01]  /*191a0*/  F2FP.PACK_AB R64, R107, R102 ;  /* 0x000000666b40723e */ /* 0x000fe200000000ff */
[----:B-1----:R-:W-:Y:S01]  /*191b0*/  FMUL.FTZ R8, R2, R108 ;  /* 0x0000006c02087220 */ /* 0x002fe20000410000 */
[----:B------:R-:W-:Y:S05]  /*191c0*/  MOV R108, R87 ;  /* 0x00000057006c7202 */ /* 0x000fea0000000f00 */
[----:B------:R1:W5:Y:S01]  /*191d0*/  MUFU.EX2 R30, R24 ;  /* 0x00000018001e7308 */ /* 0x0003620000000800 */
[----:B---3--:R-:W-:Y:S02]  /*191e0*/  FSEL R0, R3, RZ, P0 ;  /* 0x000000ff03007208 */ /* 0x008fe40000000000 */
[----:B--2---:R-:W-:Y:S03]  /*191f0*/  MOV R151, R59 ;  /* 0x0000003b00977202 */ /* 0x004fe60000000f00 */
[----:B------:R-:W-:Y:S01]  /*19200*/  FADD.FTZ R0, -R0, R103 ;  /* 0x0000006700007221 */ /* 0x000fe20000010100 */
[----:B------:R-:W-:Y:S01]  /*19210*/  MOV R103, R5 ;  /* 0x0000000500677202 */ /* 0x000fe20000000f00 */
[----:B------:R-:W-:Y:S02]  /*19220*/  FMUL.FTZ R5, R69, R105 ;  /* 0x0000006945057220 */ /* 0x000fe40000410000 */
[----:B------:R2:W-:Y:S01]  /*19230*/  MUFU.EX2 R109, R40 ;  /* 0x00000028006d7308 */ /* 0x0005e20000000800 */
[----:B------:R-:W-:Y:S01]  /*19240*/  FMUL.FTZ R0, R0, c[0x0][0x2d0] ;  /* 0x0000b40000007a20 */ /* 0x000fe20000410000 */
[----:B------:R-:W-:Y:S01]  /*19250*/  F2FP.PACK_AB R65, R59, R103 ;  /* 0x000000673b41723e */ /* 0x000fe200000000ff */
[C---:B----4-:R-:W-:Y:S01]  /*19260*/  FMUL.FTZ R4, R69.reuse, R104 ;  /* 0x0000006845047220 */ /* 0x050fe20000410000 */
[----:B------:R-:W-:Y:S01]  /*19270*/  MOV R104, R250 ;  /* 0x000000fa00687202 */ /* 0x000fe20000000f00 */
[----:B------:R-:W-:Y:S05]  /*19280*/  IMAD.MOV.U32 R105, RZ, RZ, R93 ;  /* 0x000000ffff697224 */ /* 0x000fea00078e005d */
[-C--:B------:R-:W-:Y:S01]  /*19290*/  HMMA.16816.F32 R4, R76, R20.reuse, R4 ;  /* 0x000000144c04723c */ /* 0x080fe20000001804 */
[----:B------:R-:W3:Y:S01]  /*192a0*/  MUFU.EX2 R0, R0 ;  /* 0x0000000000007308 */ /* 0x000ee20000000800 */
[C---:B-1----:R-:W-:Y:S01]  /*192b0*/  FMUL.FTZ R24, R2.reuse, R124 ;  /* 0x0000007c02187220 */ /* 0x042fe20000410000 */
[----:B-----5:R-:W-:Y:S08]  /*192c0*/  MOV R129, R30 ;  /* 0x0000001e00817202 */ /* 0x020ff00000000f00 */
[----:B------:R1:W-:Y:S01]  /*192d0*/  MUFU.EX2 R124, R32 ;  /* 0x00000020007c7308 */ /* 0x0003e20000000800 */
[----:B--2---:R-:W-:Y:S02]  /*192e0*/  FMUL.FTZ R40, R2, R140 ;  /* 0x0000008c02287220 */ /* 0x004fe40000410000 */
[C---:B---3--:R-:W-:Y:S02]  /*192f0*/  FMUL.FTZ R10, R0.reuse, R110 ;  /* 0x0000006e000a7220 */ /* 0x048fe40000410000 */
[C---:B------:R-:W-:Y:S02]  /*19300*/  FMUL.FTZ R11, R0.reuse, R111 ;  /* 0x0000006f000b7220 */ /* 0x040fe40000410000 */
[C---:B------:R-:W-:Y:S02]  /*19310*/  FMUL.FTZ R14, R0.reuse, R114 ;  /* 0x00000072000e7220 */ /* 0x040fe40000410000 */
[----:B------:R-:W-:Y:S02]  /*19320*/  IMAD.MOV.U32 R114, RZ, RZ, R85 ;  /* 0x000000ffff727224 */ /* 0x000fe400078e0055 */
[C---:B------:R-:W-:Y:S01]  /*19330*/  FMUL.FTZ R15, R0.reuse, R115 ;  /* 0x00000073000f7220 */ /* 0x040fe20000410000 */
[C---:B------:R-:W-:Y:S01]  /*19340*/  HMMA.16816.F32 R8, R64.reuse, R20, R8 ;  /* 0x000000144008723c */ /* 0x040fe20000001808 */
[----:B-1----:R-:W-:Y:S01]  /*19350*/  FMUL.FTZ R32, R69, R132 ;  /* 0x0000008445207220 */ /* 0x002fe20000410000 */
[----:B------:R-:W-:Y:S01]  /*19360*/  MOV R115, R84 ;  /* 0x0000005400737202 */ /* 0x000fe20000000f00 */
[----:B------:R-:W-:Y:S01]  /*19370*/  IMAD.MOV.U32 R110, RZ, RZ, R63 ;  /* 0x000000ffff6e7224 */ /* 0x000fe200078e003f */
[----:B------:R-:W1:Y:S01]  /*19380*/  LDSM.16.MT88.4 R84, [R209+0x900] ;  /* 0x00090000d154783b */ /* 0x000e620000004200 */
[C---:B------:R-:W-:Y:S01]  /*19390*/  FMUL.FTZ R26, R0.reuse, R126 ;  /* 0x0000007e001a7220 */ /* 0x040fe20000410000 */
[----:B------:R-:W2:Y:S01]  /*193a0*/  MUFU.EX2 R63, R62 ;  /* 0x0000003e003f7308 */ /* 0x000ea20000000800 */
[----:B------:R-:W-:Y:S01]  /*193b0*/  FFMA.FTZ R20, R47, c[0x0][0x2d0], -R74 ;  /* 0x0000b4002f147a23 */ /* 0x000fe2000001084a */
[-C--:B------:R-:W-:Y:S01]  /*193c0*/  HMMA.16816.F32 R12, R64, R22.reuse, R12 ;  /* 0x00000016400c723c */ /* 0x080fe2000000180c */
[C---:B------:R-:W-:Y:S03]  /*193d0*/  FMUL.FTZ R21, R69.reuse, R121 ;  /* 0x0000007945157220 */ /* 0x040fe60000410000 */
[C---:B------:R-:W-:Y:S01]  /*193e0*/  FMUL.FTZ R27, R0.reuse, R127 ;  /* 0x0000007f001b7220 */ /* 0x040fe20000410000 */
[----:B------:R-:W-:Y:S01]  /*193f0*/  MOV R127, R31 ;  /* 0x0000001f007f7202 */ /* 0x000fe20000000f00 */
[C---:B------:R-:W-:Y:S02]  /*19400*/  FMUL.FTZ R30, R0.reuse, R130 ;  /* 0x00000082001e7220 */ /* 0x040fe40000410000 */
[C---:B------:R-:W-:Y:S01]  /*19410*/  HMMA.16816.F32 R16, R76.reuse, R22, R16 ;  /* 0x000000164c10723c */ /* 0x040fe20000001810 */
[----:B------:R3:W-:Y:S03]  /*19420*/  MUFU.EX2 R112, R20 ;  /* 0x0000001400707308 */ /* 0x0007e60000000800 */
[----:B------:R-:W-:Y:S02]  /*19430*/  FMUL.FTZ R31, R0, R131 ;  /* 0x00000083001f7220 */ /* 0x000fe40000410000 */
[----:B------:R-:W-:Y:S02]  /*19440*/  IMAD.MOV.U32 R130, RZ, RZ, R33 ;  /* 0x000000ffff827224 */ /* 0x000fe400078e0021 */
[C---:B------:R-:W-:Y:S03]  /*19450*/  FMUL.FTZ R22, R68.reuse, R122 ;  /* 0x0000007a44167220 */ /* 0x040fe60000410000 */
[----:B------:R4:W-:Y:S01]  /*19460*/  MUFU.EX2 R121, R48 ;  /* 0x0000003000797308 */ /* 0x0009e20000000800 */
[----:B------:R-:W-:Y:S02]  /*19470*/  FMUL.FTZ R23, R68, R123 ;  /* 0x0000007b44177220 */ /* 0x000fe40000410000 */
[C---:B------:R-:W-:Y:S02]  /*19480*/  FMUL.FTZ R33, R69.reuse, R133 ;  /* 0x0000008545217220 */ /* 0x040fe40000410000 */
[C---:B------:R-:W-:Y:S01]  /*19490*/  FMUL.FTZ R42, R0.reuse, R142 ;  /* 0x0000008e002a7220 */ /* 0x040fe20000410000 */
[----:B------:R-:W-:Y:S01]  /*194a0*/  LDSM.16.MT88.4 R132, [R212+0x2900] ;  /* 0x00290000d484783b */ /* 0x000fe20000004200 */
[C---:B------:R-:W-:Y:S02]  /*194b0*/  FMUL.FTZ R43, R0.reuse, R143 ;  /* 0x0000008f002b7220 */ /* 0x040fe40000410000 */
[C---:B------:R-:W-:Y:S01]  /*194c0*/  FMUL.FTZ R46, R0.reuse, R146 ;  /* 0x00000092002e7220 */ /* 0x040fe20000410000 */
[----:B------:R5:W-:Y:S01]  /*194d0*/  MUFU.EX2 R123, R44 ;  /* 0x0000002c007b7308 */ /* 0x000be20000000800 */
[C---:B------:R-:W-:Y:S02]  /*194e0*/  FMUL.FTZ R47, R0.reuse, R147 ;  /* 0x00000093002f7220 */ /* 0x040fe40000410000 */
[----:B------:R-:W-:Y:S02]  /*194f0*/  FMUL.FTZ R59, R0, R159 ;  /* 0x0000009f003b7220 */ /* 0x000fe40000410000 */
[C---:B---3--:R-:W-:Y:S02]  /*19500*/  FMUL.FTZ R20, R69.reuse, R120 ;  /* 0x0000007845147220 */ /* 0x048fe40000410000 */
[----:B------:R-:W-:Y:S02]  /*19510*/  IMAD.MOV.U32 R131, RZ, RZ, R60 ;  /* 0x000000ffff837224 */ /* 0x000fe400078e003c */
[----:B------:R-:W-:Y:S01]  /*19520*/  IMAD.MOV.U32 R120, RZ, RZ, R103 ;  /* 0x000000ffff787224 */ /* 0x000fe200078e0067 */
[----:B------:R3:W-:Y:S01]  /*19530*/  MUFU.EX2 R122, R58 ;  /* 0x0000003a007a7308 */ /* 0x0007e20000000800 */
[C---:B------:R-:W-:Y:S01]  /*19540*/  FMUL.FTZ R60, R2.reuse, R160 ;  /* 0x000000a0023c7220 */ /* 0x040fe20000410000 */
[-C--:B------:R-:W-:Y:S01]  /*19550*/  HMMA.16816.F32 R20, R76, R36.reuse, R20 ;  /* 0x000000244c14723c */ /* 0x080fe20000001814 */
[----:B------:R-:W-:Y:S02]  /*19560*/  IMAD.MOV.U32 R160, RZ, RZ, R61 ;  /* 0x000000ffffa07224 */ /* 0x000fe400078e003d */
[----:B----4-:R-:W-:Y:S02]  /*19570*/  FMUL.FTZ R48, R69, R148 ;  /* 0x0000009445307220 */ /* 0x010fe40000410000 */
[----:B------:R-:W-:Y:S02]  /*19580*/  FMUL.FTZ R61, R2, R161 ;  /* 0x000000a1023d7220 */ /* 0x000fe40000410000 */
[----:B------:R-:W-:Y:S01]  /*19590*/  FMUL.FTZ R62, R0, R162 ;  /* 0x000000a2003e7220 */ /* 0x000fe20000410000 */
[C---:B------:R-:W-:Y:S01]  /*195a0*/  HMMA.16816.F32 R24, R64.reuse, R36, R24 ;  /* 0x000000244018723c */ /* 0x040fe20000001818 */
[----:B--2---:R-:W-:Y:S03]  /*195b0*/  MOV R162, R63 ;  /* 0x0000003f00a27202 */ /* 0x004fe60000000f00 */
[----:B-----5:R-:W-:Y:S02]  /*195c0*/  FMUL.FTZ R44, R2, R144 ;  /* 0x00000090022c7220 */ /* 0x020fe40000410000 */
[C---:B------:R-:W-:Y:S02]  /*195d0*/  FMUL.FTZ R63, R0.reuse, R163 ;  /* 0x000000a3003f7220 */ /* 0x040fe40000410000 */
[-C--:B------:R-:W-:Y:S01]  /*195e0*/  HMMA.16816.F32 R28, R64, R38.reuse, R28 ;  /* 0x00000026401c723c */ /* 0x080fe2000000181c */
[----:B------:R-:W-:Y:S03]  /*195f0*/  FFMA.FTZ R36, R49, c[0x0][0x2d0], -R96 ;  /* 0x0000b40031247a23 */ /* 0x000fe60000010860 */
[C---:B------:R-:W-:Y:S01]  /*19600*/  FMUL.FTZ R37, R69.reuse, R137 ;  /* 0x0000008945257220 */ /* 0x040fe20000410000 */
[----:B------:R2:W-:Y:S01]  /*19610*/  MUFU.EX2 R128, R36 ;  /* 0x0000002400807308 */ /* 0x0005e20000000800 */
[----:B------:R-:W-:Y:S01]  /*19620*/  FMUL.FTZ R49, R69, R149 ;  /* 0x0000009545317220 */ /* 0x000fe20000410000 */
[----:B------:R-:W-:Y:S01]  /*19630*/  MOV R149, R235 ;  /* 0x000000eb00957202 */ /* 0x000fe20000000f00 */
[C---:B------:R-:W-:Y:S01]  /*19640*/  HMMA.16816.F32 R32, R76.reuse, R38, R32 ;  /* 0x000000264c20723c */ /* 0x040fe20000001820 */
[----:B---3--:R-:W-:Y:S03]  /*19650*/  FMUL.FTZ R58, R0, R158 ;  /* 0x0000009e003a7220 */ /* 0x008fe60000410000 */
[----:B------:R-:W-:Y:S02]  /*19660*/  IMAD.MOV.U32 R163, RZ, RZ, R92 ;  /* 0x000000ffffa37224 */ /* 0x000fe400078e005c */
[----:B------:R-:W-:Y:S02]  /*19670*/  FFMA.FTZ R92, R95, c[0x0][0x2d0], -R75 ;  /* 0x0000b4005f5c7a23 */ /* 0x000fe4000001084b */
[C---:B------:R-:W-:Y:S02]  /*19680*/  FMUL.FTZ R38, R68.reuse, R138 ;  /* 0x0000008a44267220 */ /* 0x040fe40000410000 */
[----:B------:R-:W-:Y:S02]  /*19690*/  MUFU.EX2 R138, R92 ;  /* 0x0000005c008a7308 */ /* 0x000fe40000000800 */
[----:B------:R-:W-:Y:S02]  /*196a0*/  FMUL.FTZ R39, R68, R139 ;  /* 0x0000008b44277220 */ /* 0x000fe40000410000 */
[C---:B--2---:R-:W-:Y:S07]  /*196b0*/  FMUL.FTZ R36, R69.reuse, R136 ;  /* 0x0000008845247220 */ /* 0x044fee0000410000 */
        /* <DEDUP_REMOVED lines=10> */
[C---:B--2---:R-:W-:Y:S07]  /*19760*/  FMUL.FTZ R52, R69.reuse, R152 ;  /* 0x0000009845347220 */ /* 0x044fee0000410000 */
[-C--:B------:R-:W-:Y:S08]  /*19770*/  HMMA.16816.F32 R52, R76, R80.reuse, R52 ;  /* 0x000000504c34723c */ /* 0x080ff00000001834 */
[C---:B------:R-:W-:Y:S07]  /*19780*/  HMMA.16816.F32 R56, R64.reuse, R80, R56 ;  /* 0x000000504038723c */ /* 0x040fee0000001838 */
[----:B------:R-:W-:Y:S01]  /*19790*/  FFMA.FTZ R80, R88, c[0x0][0x2d0], -R97 ;  /* 0x0000b40058507a23 */ /* 0x000fe20000010861 */
[-C--:B------:R-:W-:Y:S01]  /*197a0*/  HMMA.16816.F32 R60, R64, R82.reuse, R60 ;  /* 0x00000052403c723c */ /* 0x080fe2000000183c */
[----:B---3--:R-:W-:Y:S02]  /*197b0*/  F2FP.PACK_AB R81, R122, R111 ;  /* 0x0000006f7a51723e */ /* 0x008fe400000000ff */
[----:B------:R2:W3:Y:S04]  /*197c0*/  MUFU.EX2 R148, R80 ;  /* 0x0000005000947308 */ /* 0x0004e80000000800 */
[C---:B------:R-:W-:Y:S02]  /*197d0*/  FMUL.FTZ R64, R69.reuse, R164 ;  /* 0x000000a445407220 */ /* 0x040fe40000410000 */
[----:B------:R-:W-:Y:S03]  /*197e0*/  FMUL.FTZ R65, R69, R165 ;  /* 0x000000a545417220 */ /* 0x000fe60000410000 */
[C---:B------:R-:W-:Y:S02]  /*197f0*/  FMUL.FTZ R66, R68.reuse, R166 ;  /* 0x000000a644427220 */ /* 0x040fe40000410000 */
[----:B------:R-:W-:Y:S07]  /*19800*/  FMUL.FTZ R67, R68, R167 ;  /* 0x000000a744437220 */ /* 0x000fee0000410000 */
[----:B------:R-:W-:Y:S01]  /*19810*/  HMMA.16816.F32 R64, R76, R82, R64 ;  /* 0x000000524c40723c */ /* 0x000fe20000001840 */
[--C-:B--2---:R-:W-:Y:S06]  /*19820*/  FFMA.FTZ R80, R90, c[0x0][0x2d0], -R74.reuse ;  /* 0x0000b4005a507a23 */ /* 0x104fec000001084a */
[----:B------:R-:W-:Y:S01]  /*19830*/  F2FP.PACK_AB R76, R149, R131 ;  /* 0x00000083954c723e */ /* 0x000fe200000000ff */
[----:B------:R-:W2:Y:S01]  /*19840*/  LDSM.16.MT88.4 R88, [R212+0x900] ;  /* 0x00090000d458783b */ /* 0x000ea20000004200 */
[----:B------:R-:W-:Y:S01]  /*19850*/  F2FP.PACK_AB R77, R150, R127 ;  /* 0x0000007f964d723e */ /* 0x000fe200000000ff */
[----:B------:R4:W-:Y:S02]  /*19860*/  MUFU.EX2 R161, R80 ;  /* 0x0000005000a17308 */ /* 0x0009e40000000800 */
[----:B------:R-:W-:Y:S02]  /*19870*/  F2FP.PACK_AB R79, R116, R129 ;  /* 0x00000081744f723e */ /* 0x000fe400000000ff */
[----:B------:R-:W-:Y:S02]  /*19880*/  F2FP.PACK_AB R78, R112, R130 ;  /* 0x00000082704e723e */ /* 0x000fe400000000ff */
[----:B------:R-:W-:Y:S02]  /*19890*/  F2FP.PACK_AB R82, R123, R109 ;  /* 0x0000006d7b52723e */ /* 0x000fe400000000ff */
[----:B---3--:R-:W-:Y:S03]  /*198a0*/  F2FP.PACK_AB R83, R148, R162 ;  /* 0x000000a29453723e */ /* 0x008fe600000000ff */
[-C--:B-1----:R-:W-:Y:S01]  /*198b0*/  HMMA.16816.F32 R4, R76, R84.reuse, R4 ;  /* 0x000000544c04723c */ /* 0x082fe20000001804 */
[--C-:B----4-:R-:W-:Y:S02]  /*198c0*/  FFMA.FTZ R80, R94, c[0x0][0x2d0], -R75.reuse ;  /* 0x0000b4005e507a23 */ /* 0x110fe4000001084b */
[----:B------:R-:W1:Y:S02]  /*198d0*/  LDSM.16.MT88.4 R92, [R210+0x900] ;  /* 0x00090000d25c783b */ /* 0x000e640000004200 */
[----:B------:R3:W-:Y:S02]  /*198e0*/  MUFU.EX2 R139, R80 ;  /* 0x00000050008b7308 */ /* 0x0007e40000000800 */
[----:B---3--:R-:W-:Y:S07]  /*198f0*/  F2FP.PACK_AB R80, R128, R124 ;  /* 0x0000007c8050723e */ /* 0x008fee00000000ff */
[C---:B------:R-:W-:Y:S07]  /*19900*/  HMMA.16816.F32 R8, R80.reuse, R84, R8 ;  /* 0x000000545008723c */ /* 0x040fee0000001808 */
[--C-:B------:R-:W-:Y:S01]  /*19910*/  FFMA.FTZ R84, R176, c[0x0][0x2d0], -R74.reuse ;  /* 0x0000b400b0547a23 */ /* 0x100fe2000001084a */
[-C--:B------:R-:W-:Y:S03]  /*19920*/  HMMA.16816.F32 R12, R80, R86.reuse, R12 ;  /* 0x00000056500c723c */ /* 0x080fe6000000180c */
[----:B------:R3:W-:Y:S05]  /*19930*/  MUFU.EX2 R126, R84 ;  /* 0x00000054007e7308 */ /* 0x0007ea0000000800 */
[C---:B------:R-:W-:Y:S08]  /*19940*/  HMMA.16816.F32 R16, R76.reuse, R86, R16 ;  /* 0x000000564c10723c */ /* 0x040ff00000001810 */
[-C--:B--2---:R-:W-:Y:S08]  /*19950*/  HMMA.16816.F32 R20, R76, R88.reuse, R20 ;  /* 0x000000584c14723c */ /* 0x084ff00000001814 */
[C---:B------:R-:W-:Y:S01]  /*19960*/  HMMA.16816.F32 R24, R80.reuse, R88, R24 ;  /* 0x000000585018723c */ /* 0x040fe20000001818 */
[----:B---3--:R-:W-:Y:S06]  /*19970*/  FFMA.FTZ R84, R177, c[0x0][0x2d0], -R74 ;  /* 0x0000b400b1547a23 */ /* 0x008fec000001084a */
[--C-:B------:R-:W-:Y:S01]  /*19980*/  FFMA.FTZ R88, R169, c[0x0][0x2d0], -R96.reuse ;  /* 0x0000b400a9587a23 */ /* 0x100fe20000010860 */
[-C--:B------:R-:W-:Y:S01]  /*19990*/  HMMA.16816.F32 R28, R80, R90.reuse, R28 ;  /* 0x0000005a501c723c */ /* 0x080fe2000000181c */
[----:B------:R2:W-:Y:S07]  /*199a0*/  MUFU.EX2 R125, R84 ;  /* 0x00000054007d7308 */ /* 0x0005ee0000000800 */
[C---:B------:R-:W-:Y:S03]  /*199b0*/  HMMA.16816.F32 R32, R76.reuse, R90, R32 ;  /* 0x0000005a4c20723c */ /* 0x040fe60000001820 */
[----:B------:R3:W-:Y:S05]  /*199c0*/  MUFU.EX2 R136, R88 ;  /* 0x0000005800887308 */ /* 0x0007ea0000000800 */
[-C--:B-1----:R-:W-:Y:S08]  /*199d0*/  HMMA.16816.F32 R36, R76, R92.reuse, R36 ;  /* 0x0000005c4c24723c */ /* 0x082ff00000001824 */
[C---:B------:R-:W-:Y:S01]  /*199e0*/  HMMA.16816.F32 R40, R80.reuse, R92, R40 ;  /* 0x0000005c5028723c */ /* 0x040fe20000001828 */
[----:B--2---:R-:W-:Y:S04]  /*199f0*/  FFMA.FTZ R84, R171, c[0x0][0x2d0], -R75 ;  /* 0x0000b400ab547a23 */ /* 0x004fe8000001084b */
        /* <DEDUP_REMOVED lines=63> */
[----:B------:R-:W3:Y:S03]  /*19df0*/  LDL.LU R184, [R1+0x18] ;  /* 0x0000180001b87983 */ /* 0x000ee60000300800 */
[--C-:B--2---:R-:W-:Y:S03]  /*19e00*/  FFMA.FTZ R84, R189, c[0x0][0x2d0], -R96.reuse ;  /* 0x0000b400bd547a23 */ /* 0x104fe60000010860 */
[----:B------:R2:W-:Y:S01]  /*19e10*/  MUFU.EX2 R155, R92 ;  /* 0x0000005c009b7308 */ /* 0x0005e20000000800 */
[C---:B------:R-:W-:Y:S09]  /*19e20*/  HMMA.16816.F32 R48, R76.reuse, R94, R48 ;  /* 0x0000005e4c30723c */ /* 0x040ff20000001830 */
[----:B------:R4:W-:Y:S03]  /*19e30*/  MUFU.EX2 R190, R84 ;  /* 0x0000005400be7308 */ /* 0x0009e60000000800 */
[----:B-1----:R-:W-:Y:S07]  /*19e40*/  FFMA.FTZ R88, R192, c[0x0][0x2d0], -R75 ;  /* 0x0000b400c0587a23 */ /* 0x002fee000001084b */
[----:B------:R1:W-:Y:S01]  /*19e50*/  MUFU.EX2 R192, R88 ;  /* 0x0000005800c07308 */ /* 0x0003e20000000800 */
[----:B--2---:R-:W-:Y:S02]  /*19e60*/  FFMA.FTZ R92, R185, c[0x0][0x2d0], -R97 ;  /* 0x0000b400b95c7a23 */ /* 0x004fe40000010861 */
[----:B------:R-:W-:Y:S07]  /*19e70*/  IMAD.MOV.U32 R185, RZ, RZ, R101 ;  /* 0x000000ffffb97224 */ /* 0x000fee00078e0065 */
[----:B------:R2:W-:Y:S01]  /*19e80*/  MUFU.EX2 R154, R92 ;  /* 0x0000005c009a7308 */ /* 0x0005e20000000800 */
[--C-:B----4-:R-:W-:Y:S02]  /*19e90*/  FFMA.FTZ R84, R191, c[0x0][0x2d0], -R96.reuse ;  /* 0x0000b400bf547a23 */ /* 0x110fe40000010860 */
[----:B------:R-:W-:Y:S07]  /*19ea0*/  IMAD.MOV.U32 R191, RZ, RZ, R117 ;  /* 0x000000ffffbf7224 */ /* 0x000fee00078e0075 */
[----:B------:R4:W-:Y:S01]  /*19eb0*/  MUFU.EX2 R186, R84 ;  /* 0x0000005400ba7308 */ /* 0x0009e20000000800 */
[----:B-1----:R-:W1:Y:S01]  /*19ec0*/  LDSM.16.MT88.4 R88, [R211+0x1100] ;  /* 0x00110000d358783b */ /* 0x002e620000004200 */
[----:B--2---:R-:W-:Y:S01]  /*19ed0*/  FFMA.FTZ R92, R203, c[0x0][0x2d0], -R75 ;  /* 0x0000b400cb5c7a23 */ /* 0x004fe2000001084b */
[----:B------:R-:W-:Y:S07]  /*19ee0*/  MOV R203, R111 ;  /* 0x0000006f00cb7202 */ /* 0x000fee0000000f00 */
[----:B------:R2:W-:Y:S01]  /*19ef0*/  MUFU.EX2 R178, R92 ;  /* 0x0000005c00b27308 */ /* 0x0005e20000000800 */
[----:B----4-:R-:W-:Y:S01]  /*19f00*/  FFMA.FTZ R84, R193, c[0x0][0x2d0], -R96 ;  /* 0x0000b400c1547a23 */ /* 0x010fe20000010860 */
[----:B------:R-:W-:Y:S02]  /*19f10*/  MOV R193, R116 ;  /* 0x0000007400c17202 */ /* 0x000fe40000000f00 */
[----:B------:R-:W-:Y:S06]  /*19f20*/  LDSM.16.MT88.4 R116, [R209+0x2900] ;  /* 0x00290000d174783b */ /* 0x000fec0000004200 */
[----:B------:R4:W5:Y:S02]  /*19f30*/  MUFU.EX2 R189, R84 ;  /* 0x0000005400bd7308 */ /* 0x0009640000000800 */
[----:B--2---:R-:W-:Y:S01]  /*19f40*/  LDSM.16.MT88.4 R92, [R210+0x1900] ;  /* 0x00190000d25c783b */ /* 0x004fe20000004200 */
[-C--:B-1----:R-:W-:Y:S08]  /*19f50*/  HMMA.16816.F32 R52, R76, R88.reuse, R52 ;  /* 0x000000584c34723c */ /* 0x082ff00000001834 */
[C---:B------:R-:W-:Y:S01]  /*19f60*/  HMMA.16816.F32 R56, R80.reuse, R88, R56 ;  /* 0x000000585038723c */ /* 0x040fe20000001838 */
[--C-:B----4-:R-:W-:Y:S03]  /*19f70*/  FFMA.FTZ R84, R199, c[0x0][0x2d0], -R74.reuse ;  /* 0x0000b400c7547a23 */ /* 0x110fe6000001084a */
[----:B------:R-:W-:Y:S01]  /*19f80*/  MOV R199, R102 ;  /* 0x0000006600c77202 */ /* 0x000fe20000000f00 */
[----:B------:R1:W-:Y:S02]  /*19f90*/  MUFU.EX2 R183, R84 ;  /* 0x0000005400b77308 */ /* 0x0003e40000000800 */
[--C-:B------:R-:W-:Y:S01]  /*19fa0*/  FFMA.FTZ R88, R187, c[0x0][0x2d0], -R97.reuse ;  /* 0x0000b400bb587a23 */ /* 0x100fe20000010861 */
[-C--:B------:R-:W-:Y:S01]  /*19fb0*/  HMMA.16816.F32 R60, R80, R90.reuse, R60 ;  /* 0x0000005a503c723c */ /* 0x080fe2000000183c */
[----:B------:R-:W2:Y:S06]  /*19fc0*/  LDL.LU R187, [R1+0x14] ;  /* 0x0000140001bb7983 */ /* 0x000eac0000300800 */
[----:B------:R-:W-:Y:S01]  /*19fd0*/  FFMA.FTZ R80, R205, c[0x0][0x2d0], -R74 ;  /* 0x0000b400cd507a23 */ /* 0x000fe2000001084a */
[----:B------:R-:W-:Y:S01]  /*19fe0*/  HMMA.16816.F32 R64, R76, R90, R64 ;  /* 0x0000005a4c40723c */ /* 0x000fe20000001840 */
[----:B-----5:R-:W-:Y:S02]  /*19ff0*/  F2FP.PACK_AB R82, R189, R186 ;  /* 0x000000babd52723e */ /* 0x020fe400000000ff */
[----:B------:R4:W-:Y:S01]  /*1a000*/  MUFU.EX2 R179, R80 ;  /* 0x0000005000b37308 */ /* 0x0009e20000000800 */
[----:B------:R-:W-:Y:S03]  /*1a010*/  MOV R205, R100 ;  /* 0x0000006400cd7202 */ /* 0x000fe60000000f00 */
[----:B------:R-:W-:Y:S02]  /*1a020*/  F2FP.PACK_AB R76, R147, R249 ;  /* 0x000000f9934c723e */ /* 0x000fe400000000ff */
[----:B------:R-:W-:Y:S03]  /*1a030*/  F2FP.PACK_AB R77, R145, R146 ;  /* 0x00000092914d723e */ /* 0x000fe600000000ff */
[----:B------:R-:W-:Y:S01]  /*1a040*/  F2FP.PACK_AB R78, R196, R235 ;  /* 0x000000ebc44e723e */ /* 0x000fe200000000ff */
[----:B-1----:R-:W-:Y:S01]  /*1a050*/  FFMA.FTZ R84, R181, c[0x0][0x2d0], -R97 ;  /* 0x0000b400b5547a23 */ /* 0x002fe20000010861 */
[----:B------:R-:W-:Y:S01]  /*1a060*/  F2FP.PACK_AB R79, R192, R195 ;  /* 0x000000c3c04f723e */ /* 0x000fe200000000ff */
[----:B------:R-:W1:Y:S10]  /*1a070*/  MUFU.EX2 R181, R88 ;  /* 0x0000005800b57308 */ /* 0x000e740000000800 */
[----:B------:R5:W5:Y:S01]  /*1a080*/  MUFU.EX2 R182, R84 ;  /* 0x0000005400b67308 */ /* 0x000b620000000800 */
[--C-:B----4-:R-:W-:Y:S02]  /*1a090*/  FFMA.FTZ R80, R200, c[0x0][0x2d0], -R75.reuse ;  /* 0x0000b400c8507a23 */ /* 0x110fe4000001084b */
[----:B------:R-:W-:Y:S07]  /*1a0a0*/  IMAD.MOV.U32 R200, RZ, RZ, R112 ;  /* 0x000000ffffc87224 */ /* 0x000fee00078e0070 */
        /* <DEDUP_REMOVED lines=8> */
[--C-:B------:R-:W-:Y:S01]  /*1a130*/  FFMA.FTZ R84, R232, c[0x0][0x2d0], -R74.reuse ;  /* 0x0000b400e8547a23 */ /* 0x100fe2000001084a */
[-C--:B------:R-:W-:Y:S01]  /*1a140*/  HMMA.16816.F32 R12, R80, R86.reuse, R12 ;  /* 0x00000056500c723c */ /* 0x080fe2000000180c */
[----:B------:R-:W-:Y:S02]  /*1a150*/  MOV R232, R109 ;  /* 0x0000006d00e87202 */ /* 0x000fe40000000f00 */
[----:B------:R1:W-:Y:S05]  /*1a160*/  MUFU.EX2 R159, R84 ;  /* 0x00000054009f7308 */ /* 0x0003ea0000000800 */
[C---:B------:R-:W-:Y:S08]  /*1a170*/  HMMA.16816.F32 R16, R76.reuse, R86, R16 ;  /* 0x000000564c10723c */ /* 0x040ff00000001810 */
[-C--:B------:R-:W-:Y:S08]  /*1a180*/  HMMA.16816.F32 R20, R76, R88.reuse, R20 ;  /* 0x000000584c14723c */ /* 0x080ff00000001814 */
[C---:B------:R-:W-:Y:S01]  /*1a190*/  HMMA.16816.F32 R24, R80.reuse, R88, R24 ;  /* 0x000000585018723c */ /* 0x040fe20000001818 */
[----:B-1----:R-:W-:Y:S03]  /*1a1a0*/  FFMA.FTZ R84, R234, c[0x0][0x2d0], -R74 ;  /* 0x0000b400ea547a23 */ /* 0x002fe6000001084a */
[----:B------:R-:W-:Y:S04]  /*1a1b0*/  IMAD.MOV.U32 R234, RZ, RZ, R108 ;  /* 0x000000ffffea7224 */ /* 0x000fe800078e006c */
[-C--:B------:R-:W-:Y:S01]  /*1a1c0*/  HMMA.16816.F32 R28, R80, R90.reuse, R28 ;  /* 0x0000005a501c723c */ /* 0x080fe2000000181c */
[----:B------:R1:W-:Y:S03]  /*1a1d0*/  MUFU.EX2 R177, R84 ;  /* 0x0000005400b17308 */ /* 0x0003e60000000800 */
[----:B------:R-:W-:Y:S02]  /*1a1e0*/  FFMA.FTZ R88, R206, c[0x0][0x2d0], -R96 ;  /* 0x0000b400ce587a23 */ /* 0x000fe40000010860 */
[----:B------:R-:W-:Y:S02]  /*1a1f0*/  IMAD.MOV.U32 R206, RZ, RZ, R160 ;  /* 0x000000ffffce7224 */ /* 0x000fe400078e00a0 */
[C---:B------:R-:W-:Y:S03]  /*1a200*/  HMMA.16816.F32 R32, R76.reuse, R90, R32 ;  /* 0x0000005a4c20723c */ /* 0x040fe60000001820 */
[----:B------:R4:W-:Y:S05]  /*1a210*/  MUFU.EX2 R157, R88 ;  /* 0x00000058009d7308 */ /* 0x0009ea0000000800 */
[-C--:B------:R-:W-:Y:S08]  /*1a220*/  HMMA.16816.F32 R36, R76, R92.reuse, R36 ;  /* 0x0000005c4c24723c */ /* 0x080ff00000001824 */
[C---:B------:R-:W-:Y:S01]  /*1a230*/  HMMA.16816.F32 R40, R80.reuse, R92, R40 ;  /* 0x0000005c5028723c */ /* 0x040fe20000001828 */
[----:B-1----:R-:W-:Y:S03]  /*1a240*/  FFMA.FTZ R84, R230, c[0x0][0x2d0], -R75 ;  /* 0x0000b400e6547a23 */ /* 0x002fe6000001084b */
[----:B------:R-:W-:Y:S01]  /*1a250*/  MOV R230, R104 ;  /* 0x0000006800e67202 */ /* 0x000fe20000000f00 */
[----:B------:R1:W-:Y:S02]  /*1a260*/  MUFU.EX2 R158, R84 ;  /* 0x00000054009e7308 */ /* 0x0003e40000000800 */
[----:B------:R-:W-:Y:S01]  /*1a270*/  FFMA.FTZ R92, R201, c[0x0][0x2d0], -R97 ;  /* 0x0000b400c95c7a23 */ /* 0x000fe20000010861 */
[-C--:B------:R-:W-:Y:S01]  /*1a280*/  HMMA.16816.F32 R44, R80, R94.reuse, R44 ;  /* 0x0000005e502c723c */ /* 0x080fe2000000182c */
[----:B------:R-:W-:Y:S03]  /*1a290*/  MOV R201, R107 ;  /* 0x0000006b00c97202 */ /* 0x000fe60000000f00 */
[--C-:B----4-:R-:W-:Y:S01]  /*1a2a0*/  FFMA.FTZ R88, R207, c[0x0][0x2d0], -R96.reuse ;  /* 0x0000b400cf587a23 */ /* 0x110fe20000010860 */
[----:B------:R-:W-:Y:S02]  /*1a2b0*/  MOV R207, R163 ;  /* 0x000000a300cf7202 */ /* 0x000fe40000000f00 */
[----:B------:R4:W-:Y:S01]  /*1a2c0*/  MUFU.EX2 R172, R92 ;  /* 0x0000005c00ac7308 */ /* 0x0009e20000000800 */
[C---:B------:R-:W-:Y:S09]  /*1a2d0*/  HMMA.16816.F32 R48, R76.reuse, R94, R48 ;  /* 0x0000005e4c30723c */ /* 0x040ff20000001830 */
[----:B------:R5:W-:Y:S03]  /*1a2e0*/  MUFU.EX2 R175, R88 ;  /* 0x0000005800af7308 */ /* 0x000be60000000800 */
[----:B---3--:R-:W-:Y:S01]  /*1a2f0*/  FFMA.FTZ R68, R68, R184, R185 ;  /* 0x000000b844447223 */ /* 0x008fe200000100b9 */
[----:B------:R-:W-:Y:S01]  /*1a300*/  MOV R184, R151 ;  /* 0x0000009700b87202 */ /* 0x000fe20000000f00 */
[----:B-1----:R-:W-:Y:S01]  /*1a310*/  FFMA.FTZ R84, R231, c[0x0][0x2d0], -R75 ;  /* 0x0000b400e7547a23 */ /* 0x002fe2000001084b */
[----:B------:R-:W-:Y:S01]  /*1a320*/  MOV R151, R113 ;  /* 0x0000007100977202 */ /* 0x000fe20000000f00 */
[----:B------:R-:W-:Y:S01]  /*1a330*/  IMAD.MOV.U32 R231, RZ, RZ, R105 ;  /* 0x000000ffffe77224 */ /* 0x000fe200078e0069 */
[----:B------:R-:W-:Y:S02]  /*1a340*/  MOV R185, R161 ;  /* 0x000000a100b97202 */ /* 0x000fe40000000f00 */
[----:B------:R1:W-:Y:S01]  /*1a350*/  MUFU.EX2 R176, R84 ;  /* 0x0000005400b07308 */ /* 0x0003e20000000800 */
[----:B----4-:R-:W-:Y:S09]  /*1a360*/  FFMA.FTZ R92, R202, c[0x0][0x2d0], -R97 ;  /* 0x0000b400ca5c7a23 */ /* 0x010ff20000010861 */
[----:B------:R3:W-:Y:S01]  /*1a370*/  MUFU.EX2 R171, R92 ;  /* 0x0000005c00ab7308 */ /* 0x0007e20000000800 */
[----:B-----5:R-:W-:Y:S02]  /*1a380*/  FFMA.FTZ R88, R229, c[0x0][0x2d0], -R96 ;  /* 0x0000b400e5587a23 */ /* 0x020fe40000010860 */
[----:B------:R-:W-:Y:S02]  /*1a390*/  IMAD.MOV.U32 R229, RZ, RZ, R191 ;  /* 0x000000ffffe57224 */ /* 0x000fe400078e00bf */
[----:B------:R-:W-:Y:S05]  /*1a3a0*/  IMAD.MOV.U32 R191, RZ, RZ, R126 ;  /* 0x000000ffffbf7224 */ /* 0x000fea00078e007e */
[----:B------:R4:W5:Y:S01]  /*1a3b0*/  MUFU.EX2 R174, R88 ;  /* 0x0000005800ae7308 */ /* 0x0009620000000800 */
[----:B------:R-:W-:Y:S02]  /*1a3c0*/  IMAD.MOV.U32 R126, RZ, RZ, R114 ;  /* 0x000000ffff7e7224 */ /* 0x000fe400078e0072 */
[----:B-1----:R-:W-:Y:S01]  /*1a3d0*/  FFMA.FTZ R84, R204, c[0x0][0x2d0], -R96 ;  /* 0x0000b400cc547a23 */ /* 0x002fe20000010860 */
[----:B------:R-:W-:Y:S06]  /*1a3e0*/  MOV R204, R115 ;  /* 0x0000007300cc7202 */ /* 0x000fec0000000f00 */
[----:B------:R1:W-:Y:S01]  /*1a3f0*/  MUFU.EX2 R152, R84 ;  /* 0x0000005400987308 */ /* 0x0003e20000000800 */
[----:B---3--:R-:W-:Y:S09]  /*1a400*/  FFMA.FTZ R92, R242, c[0x0][0x2d0], -R75 ;  /* 0x0000b400f25c7a23 */ /* 0x008ff2000001084b */
[----:B------:R3:W-:Y:S01]  /*1a410*/  MUFU.EX2 R103, R92 ;  /* 0x0000005c00677308 */ /* 0x0007e20000000800 */
[----:B----4-:R-:W-:Y:S02]  /*1a420*/  FFMA.FTZ R88, R239, c[0x0][0x2d0], -R74 ;  /* 0x0000b400ef587a23 */ /* 0x010fe4000001084a */
[----:B------:R-:W-:Y:S02]  /*1a430*/  IMAD.MOV.U32 R239, RZ, RZ, R199 ;  /* 0x000000ffffef7224 */ /* 0x000fe400078e00c7 */
[----:B------:R-:W-:Y:S05]  /*1a440*/  IMAD.MOV.U32 R199, RZ, RZ, R148 ;  /* 0x000000ffffc77224 */ /* 0x000fea00078e0094 */
[----:B------:R4:W-:Y:S01]  /*1a450*/  MUFU.EX2 R173, R88 ;  /* 0x0000005800ad7308 */ /* 0x0009e20000000800 */
[----:B------:R-:W-:Y:S01]  /*1a460*/  IMAD.MOV.U32 R148, RZ, RZ, R110 ;  /* 0x000000ffff947224 */ /* 0x000fe200078e006e */
[----:B-1----:R-:W1:Y:S08]  /*1a470*/  LDSM.16.MT88.4 R84, [R211+0x1900] ;  /* 0x00190000d354783b */ /* 0x002e700000004200 */
[----:B---3--:R-:W-:Y:S01]  /*1a480*/  LDSM.16.MT88.4 R92, [R210+0x2100] ;  /* 0x00210000d25c783b */ /* 0x008fe20000004200 */
[----:B----4-:R-:W-:Y:S01]  /*1a490*/  FFMA.FTZ R88, R197, c[0x0][0x2d0], -R97 ;  /* 0x0000b400c5587a23 */ /* 0x010fe20000010861 */
[----:B------:R-:W-:Y:S02]  /*1a4a0*/  MOV R197, R229 ;  /* 0x000000e500c57202 */ /* 0x000fe40000000f00 */
[----:B------:R-:W-:Y:S01]  /*1a4b0*/  MOV R229, R206 ;  /* 0x000000ce00e57202 */ /* 0x000fe20000000f00 */
[----:B------:R3:W4:Y:S01]  /*1a4c0*/  MUFU.EX2 R156, R88 ;  /* 0x00000058009c7308 */ /* 0x0007220000000800 */
[----:B------:R-:W-:Y:S01]  /*1a4d0*/  IMAD.MOV.U32 R206, RZ, RZ, R149 ;  /* 0x000000ffffce7224 */ /* 0x000fe200078e0095 */
[-C--:B-1----:R-:W-:Y:S01]  /*1a4e0*/  HMMA.16816.F32 R52, R76, R84.reuse, R52 ;  /* 0x000000544c34723c */ /* 0x082fe20000001834 */
[----:B--2---:R-:W-:Y:S01]  /*1a4f0*/  FFMA.FTZ R69, R69, R187, R205 ;  /* 0x000000bb45457223 */ /* 0x004fe200000100cd */
[----:B------:R-:W-:Y:S01]  /*1a500*/  MOV R205, R193 ;  /* 0x000000c100cd7202 */ /* 0x000fe20000000f00 */
[----:B------:R-:W-:Y:S01]  /*1a510*/  IMAD.MOV.U32 R187, RZ, RZ, R162 ;  /* 0x000000ffffbb7224 */ /* 0x000fe200078e00a2 */
[----:B------:R-:W-:Y:S04]  /*1a520*/  MOV R193, R131 ;  /* 0x0000008300c17202 */ /* 0x000fe80000000f00 */
[C---:B------:R-:W-:Y:S01]  /*1a530*/  HMMA.16816.F32 R56, R80.reuse, R84, R56 ;  /* 0x000000545038723c */ /* 0x040fe20000001838 */
[----:B---3--:R-:W1:Y:S03]  /*1a540*/  LDSM.16.MT88.4 R88, [R209+0x2100] ;  /* 0x00210000d158783b */ /* 0x008e660000004200 */
[----:B------:R-:W-:Y:S03]  /*1a550*/  MOV R131, R106 ;  /* 0x0000006a00837202 */ /* 0x000fe60000000f00 */
[----:B------:R-:W-:Y:S01]  /*1a560*/  FFMA.FTZ R84, R194, c[0x0][0x2d0], -R97 ;  /* 0x0000b400c2547a23 */ /* 0x000fe20000010861 */
[-C--:B------:R-:W-:Y:S03]  /*1a570*/  HMMA.16816.F32 R60, R80, R86.reuse, R60 ;  /* 0x00000056503c723c */ /* 0x080fe6000000183c */
[----:B------:R2:W3:Y:S04]  /*1a580*/  MUFU.EX2 R98, R84 ;  /* 0x0000005400627308 */ /* 0x0004e80000000800 */
[--C-:B------:R-:W-:Y:S01]  /*1a590*/  FFMA.FTZ R80, R244, c[0x0][0x2d0], -R74.reuse ;  /* 0x0000b400f4507a23 */ /* 0x100fe2000001084a */
[----:B------:R-:W-:Y:S01]  /*1a5a0*/  HMMA.16816.F32 R64, R76, R86, R64 ;  /* 0x000000564c40723c */ /* 0x000fe20000001840 */
[----:B-----5:R-:W-:Y:S03]  /*1a5b0*/  F2FP.PACK_AB R82, R174, R175 ;  /* 0x000000afae52723e */ /* 0x020fe600000000ff */
[----:B----4-:R-:W-:Y:S01]  /*1a5c0*/  F2FP.PACK_AB R81, R172, R156 ;  /* 0x0000009cac51723e */ /* 0x010fe200000000ff */
        /* <DEDUP_REMOVED lines=42> */
[----:B------:R-:W-:Y:S08]  /*1a870*/  HMMA.16816.F32 R64, R76, R90, R64 ;  /* 0x0000005a4c40723c */ /* 0x000ff00000001840 */
        /* <DEDUP_REMOVED lines=16> */
[----:B------:R-:W-:Y:S02]  /*1a980*/  IMAD.MOV.U32 R203, RZ, RZ, R123 ;  /* 0x000000ffffcb7224 */ /* 0x000fe400078e007b */
[--C-:B-1----:R-:W-:Y:S07]  /*1a990*/  FFMA.FTZ R74, R198, c[0x0][0x2d0], -R97.reuse ;  /* 0x0000b400c64a7a23 */ /* 0x102fee0000010861 */
        /* <DEDUP_REMOVED lines=8> */
[----:B------:R-:W-:Y:S01]  /*1aa20*/  MUFU.EX2 R74, R74 ;  /* 0x0000004a004a7308 */ /* 0x000fe20000000800 */
[----:B------:R-:W3:Y:S09]  /*1aa30*/  LDL.LU R7, [R1+0x20] ;  /* 0x0000200001077983 */ /* 0x000ef20000300800 */
[----:B------:R-:W1:Y:S02]  /*1aa40*/  MUFU.EX2 R97, R97 ;  /* 0x0000006100617308 */ /* 0x000e640000000800 */
[----:B-1----:R-:W-:Y:S07]  /*1aa50*/  F2FP.PACK_AB R163, R97, R74 ;  /* 0x0000004a61a3723e */ /* 0x002fee00000000ff */
[C---:B------:R-:W-:Y:S08]  /*1aa60*/  HMMA.16816.F32 R108, R160.reuse, R116, R8 ;  /* 0x00000074a06c723c */ /* 0x040ff00000001808 */
[-C--:B------:R-:W-:Y:S08]  /*1aa70*/  HMMA.16816.F32 R112, R160, R118.reuse, R12 ;  /* 0x00000076a070723c */ /* 0x080ff0000000180c */
[C---:B------:R-:W-:Y:S01]  /*1aa80*/  HMMA.16816.F32 R116, R164.reuse, R118, R16 ;  /* 0x00000076a474723c */ /* 0x040fe20000001810 */
[----:B--2---:R-:W-:Y:S03]  /*1aa90*/  FFMA.FTZ R2, R2, R73, R239 ;  /* 0x0000004902027223 */ /* 0x004fe600000100ef */
[----:B------:R-:W-:Y:S01]  /*1aaa0*/  IMAD.MOV.U32 R239, RZ, RZ, R207 ;  /* 0x000000ffffef7224 */ /* 0x000fe200078e00cf */
[----:B------:R-:W-:Y:S01]  /*1aab0*/  MOV R207, R148 ;  /* 0x0000009400cf7202 */ /* 0x000fe20000000f00 */
[----:B------:R-:W-:Y:S01]  /*1aac0*/  FADD.FTZ R2, R201, R2 ;  /* 0x00000002c9027221 */ /* 0x000fe20000010000 */
[----:B------:R-:W1:Y:S01]  /*1aad0*/  LDSM.16.MT88.4 R148, [R210+0x2900] ;  /* 0x00290000d294783b */ /* 0x000e620000004200 */
[----:B---3--:R-:W-:Y:S04]  /*1aae0*/  FFMA.FTZ R8, R0, R7, R120 ;  /* 0x0000000700087223 */ /* 0x008fe80000010078 */
[----:B------:R-:W-:Y:S01]  /*1aaf0*/  FADD.FTZ R5, R234, R2 ;  /* 0x00000002ea057221 */ /* 0x000fe20000010000 */
[----:B------:R-:W-:Y:S01]  /*1ab00*/  MOV R234, R200 ;  /* 0x000000c800ea7202 */ /* 0x000fe20000000f00 */
[----:B------:R-:W-:Y:S01]  /*1ab10*/  FADD.FTZ R2, R239, R6 ;  /* 0x00000006ef027221 */ /* 0x000fe20000010000 */
[----:B------:R-:W-:Y:S01]  /*1ab20*/  MOV R200, R122 ;  /* 0x0000007a00c87202 */ /* 0x000fe20000000f00 */
        /* <DEDUP_REMOVED lines=20> */
[----:B------:R-:W-:Y:S01]  /*1ac70*/  IMAD.MOV.U32 R193, RZ, RZ, R125 ;  /* 0x000000ffffc17224 */ /* 0x000fe200078e007d */
[----:B------:R-:W-:Y:S01]  /*1ac80*/  MOV R199, R191 ;  /* 0x000000bf00c77202 */ /* 0x000fe20000000f00 */
[----:B------:R-:W-:Y:S01]  /*1ac90*/  FADD.FTZ R8, R203, R2 ;  /* 0x00000002cb087221 */ /* 0x000fe20000010000 */
[----:B------:R-:W-:Y:S01]  /*1aca0*/  MOV R191, R126 ;  /* 0x0000007e00bf7202 */ /* 0x000fe20000000f00 */
[----:B------:R-:W-:Y:S01]  /*1acb0*/  FADD.FTZ R9, R205, R0 ;  /* 0x00000000cd097221 */ /* 0x000fe20000010000 */
[C---:B------:R-:W-:Y:S01]  /*1acc0*/  HMMA.16816.F32 R124, R160.reuse, R132, R24 ;  /* 0x00000084a07c723c */ /* 0x040fe20000001818 */
[----:B------:R-:W-:Y:S01]  /*1acd0*/  FADD.FTZ R2, R139, R10 ;  /* 0x0000000a8b027221 */ /* 0x000fe20000010000 */
[----:B------:R-:W-:Y:S01]  /*1ace0*/  ISETP.GT.AND P0, PT, R227, R191, PT ;  /* 0x000000bfe300720c */ /* 0x000fe20003f04270 */
        /* <DEDUP_REMOVED lines=78> */
[----:B------:R-:W-:Y:S01]  /*1b1d0*/  IMAD.MOV.U32 R100, RZ, RZ, R72 ;  /* 0x000000ffff647224 */ /* 0x000fe200078e0048 */
[----:B------:R2:W-:Y:S01]  /*1b1e0*/  STL [R1+0x1c], R4 ;  /* 0x00001c0401007387 */ /* 0x0005e20000100800 */
[----:B------:R-:W-:Y:S05]  /*1b1f0*/  FADD.FTZ R2, R97, R2 ;  /* 0x0000000261027221 */ /* 0x000fea0000010000 */
[----:B------:R2:W-:Y:S01]  /*1b200*/  STL [R1+0x20], R2 ;  /* 0x0000200201007387 */ /* 0x0005e20000100800 */
[----:B-1----:R-:W-:Y:S04]  /*1b210*/  IADD3 R0, R227, -0x1, RZ ;  /* 0xffffffffe3007810 */ /* 0x002fe80007ffe0ff */
[----:B------:R-:W-:Y:S01]  /*1b220*/  MOV R227, R0 ;  /* 0x0000000000e37202 */ /* 0x000fe20000000f00 */
[----:B------:R-:W-:-:S05]  /*1b230*/  @P0 BRA `(.L_x_564) ;  /* 0xffff94a000000947 */ /* 0x000fca000383ffff */
.L_x_546:
[----:B------:R-:W3:Y:S04]  /*1b240*/  LDL.LU R0, [R1+0x14] ;  /* 0x0000140001007983 */ /* 0x000ee80000300800 */
[----:B-12---:R-:W2:Y:S04]  /*1b250*/  LDL.LU R4, [R1+0x18] ;  /* 0x0000180001047983 */ /* 0x006ea80000300800 */
[----:B------:R-:W4:Y:S04]  /*1b260*/  LDL.LU R8, [R1+0x1c] ;  /* 0x00001c0001087983 */ /* 0x000f280000300800 */
[----:B------:R-:W4:Y:S01]  /*1b270*/  LDL.LU R2, [R1+0x20] ;  /* 0x0000200001027983 */ /* 0x000f220000300800 */
[----:B------:R-:W-:-:S02]  /*1b280*/  MOV R20, 0xff800000 ;  /* 0xff80000000147802 */ /* 0x000fc40000000f00 */
[----:B------:R-:W-:Y:S02]  /*1b290*/  MOV R21, 0xff800000 ;  /* 0xff80000000157802 */ /* 0x000fe40000000f00 */
[----:B------:R-:W-:Y:S02]  /*1b2a0*/  MOV R22, 0xff800000 ;  /* 0xff80000000167802 */ /* 0x000fe40000000f00 */
[----:B------:R-:W-:Y:S02]  /*1b2b0*/  MOV R23, 0xff800000 ;  /* 0xff80000000177802 */ /* 0x000fe40000000f00 */
[----:B------:R-:W-:Y:S01]  /*1b2c0*/  PLOP3.LUT P4, PT, PT, PT, PT, 0x8, 0x0 ;  /* 0x000000000000781c */ /* 0x000fe20003f8e170 */
[----:B---3--:R-:W1:Y:S04]  /*1b2d0*/  SHFL.BFLY PT, R5, R0, 0x2, 0x1f ;  /* 0x0c401f0000057f89 */ /* 0x008e6800000e0000 */
[----:B--2---:R-:W2:Y:S04]  /*1b2e0*/  SHFL.BFLY PT, R9, R4, 0x2, 0x1f ;  /* 0x0c401f0004097f89 */ /* 0x004ea800000e0000 */
[----:B----4-:R-:W3:Y:S04]  /*1b2f0*/  SHFL.BFLY PT, R7, R8, 0x2, 0x1f ;  /* 0x0c401f0008077f89 */ /* 0x010ee800000e0000 */
[----:B------:R-:W4:Y:S01]  /*1b300*/  SHFL.BFLY PT, R6, R2, 0x2, 0x1f ;  /* 0x0c401f0002067f89 */ /* 0x000f2200000e0000 */
        /* <DEDUP_REMOVED lines=17> */
[----:B------:R-:W-:-:S05]  /*1b420*/  FSETP.NE.FTZ.AND P1, PT, R7, RZ, PT ;  /* 0x000000ff0700720b */ /* 0x000fca0003f35000 */
[----:B------:R-:W1:Y:S01]  /*1b430*/  @P3 MUFU.RCP R0, R5 ;  /* 0x0000000500003308 */ /* 0x000e620000001000 */
[----:B------:R-:W-:-:S07]  /*1b440*/  FSETP.NE.FTZ.AND P0, PT, R6, RZ, PT ;  /* 0x000000ff0600720b */ /* 0x000fce0003f15000 */
[----:B------:R-:W-:Y:S06]  /*1b450*/  @P2 MUFU.RCP R4, R9 ;  /* 0x0000000900042308 */ /* 0x000fec0000001000 */
[----:B------:R-:W-:Y:S01]  /*1b460*/  @P0 MOV R8, 0x3f317218 ;  /* 0x3f31721800080802 */ /* 0x000fe20000000f00 */
[C---:B-1----:R-:W-:Y:S01]  /*1b470*/  FMUL.FTZ R104, R0.reuse, R104 ;  /* 0x0000006800687220 */ /* 0x042fe20000410000 */
[----:B------:R-:W1:Y:S01]  /*1b480*/  @P1 MUFU.RCP R2, R7 ;  /* 0x0000000700021308 */ /* 0x000e620000001000 */
        /* <DEDUP_REMOVED lines=12> */
[C---:B------:R-:W-:Y:S02]  /*1b550*/  FMUL.FTZ R149, R0.reuse, R149 ;  /* 0x0000009500957220 */ /* 0x040fe40000410000 */
[C---:B------:R-:W-:Y:S01]  /*1b560*/  FMUL.FTZ R152, R0.reuse, R152 ;  /* 0x0000009800987220 */ /* 0x040fe20000410000 */
[----:B------:R-:W-:Y:S01]  /*1b570*/  @P1 MUFU.LG2 R7, R7 ;  /* 0x0000000700071308 */ /* 0x000fe20000000c00 */
[C---:B------:R-:W-:Y:S02]  /*1b580*/  FMUL.FTZ R153, R0.reuse, R153 ;  /* 0x0000009900997220 */ /* 0x040fe40000410000 */
[C---:B------:R-:W-:Y:S02]  /*1b590*/  FMUL.FTZ R164, R0.reuse, R164 ;  /* 0x000000a400a47220 */ /* 0x040fe40000410000 */
[----:B------:R-:W-:Y:S01]  /*1b5a0*/  FMUL.FTZ R165, R0, R165 ;  /* 0x000000a500a57220 */ /* 0x000fe20000410000 */
[----:B------:R-:W-:Y:S01]  /*1b5b0*/  MOV R0, RZ ;  /* 0x000000ff00007202 */ /* 0x000fe20000000f00 */
[----:B-1----:R-:W-:-:S02]  /*1b5c0*/  FMUL.FTZ R108, R2, R108 ;  /* 0x0000006c026c7220 */ /* 0x002fc40000410000 */
[C---:B------:R-:W-:Y:S02]  /*1b5d0*/  FMUL.FTZ R109, R2.reuse, R109 ;  /* 0x0000006d026d7220 */ /* 0x040fe40000410000 */
[C---:B------:R-:W-:Y:S01]  /*1b5e0*/  FMUL.FTZ R112, R2.reuse, R112 ;  /* 0x0000007002707220 */ /* 0x040fe20000410000 */
[----:B------:R-:W1:Y:S01]  /*1b5f0*/  @P0 MUFU.RCP R0, R6 ;  /* 0x0000000600000308 */ /* 0x000e620000001000 */
[C---:B------:R-:W-:Y:S02]  /*1b600*/  FMUL.FTZ R113, R2.reuse, R113 ;  /* 0x0000007102717220 */ /* 0x040fe40000410000 */
[C---:B------:R-:W-:Y:S02]  /*1b610*/  FMUL.FTZ R124, R2.reuse, R124 ;  /* 0x0000007c027c7220 */ /* 0x040fe40000410000 */
[C---:B------:R-:W-:Y:S02]  /*1b620*/  FMUL.FTZ R125, R2.reuse, R125 ;  /* 0x0000007d027d7220 */ /* 0x040fe40000410000 */
[C---:B------:R-:W-:Y:S01]  /*1b630*/  FMUL.FTZ R128, R2.reuse, R128 ;  /* 0x0000008002807220 */ /* 0x040fe20000410000 */
[----:B------:R-:W2:Y:S01]  /*1b640*/  @P0 MUFU.LG2 R6, R6 ;  /* 0x0000000600060308 */ /* 0x000ea20000000c00 */
        /* <DEDUP_REMOVED lines=8> */
[----:B------:R-:W-:Y:S01]  /*1b6d0*/  FMUL.FTZ R161, R2, R161 ;  /* 0x000000a102a17220 */ /* 0x000fe20000410000 */
[----:B------:R-:W-:Y:S01]  /*1b6e0*/  @P2 MOV R2, 0x3f317218 ;  /* 0x3f31721800022802 */ /* 0x000fe20000000f00 */
        /* <DEDUP_REMOVED lines=34> */
[----:B------:R-:W-:Y:S02]  /*1b910*/  @P2 FMUL.FTZ R5, R2, c[0x0][0x2d0] ;  /* 0x0000b40002052a20 */ /* 0x000fe40000410000 */
[----:B------:R-:W-:Y:S02]  /*1b920*/  @P3 FMUL.FTZ R10, R4, c[0x0][0x2d0] ;  /* 0x0000b400040a3a20 */ /* 0x000fe40000410000 */
[----:B------:R-:W-:-:S02]  /*1b930*/  @P1 FMUL.FTZ R2, R0, c[0x0][0x2d0] ;  /* 0x0000b40000021a20 */ /* 0x000fc40000410000 */
[----:B------:R-:W-:Y:S02]  /*1b940*/  @P3 FMUL.FTZ R11, R11, 0.69314718246459960938 ;  /* 0x3f3172180b0b3820 */ /* 0x000fe40000410000 */
[----:B------:R-:W-:Y:S02]  /*1b950*/  @P2 FMUL.FTZ R9, R9, 0.69314718246459960938 ;  /* 0x3f31721809092820 */ /* 0x000fe40000410000 */
[----:B------:R-:W-:Y:S02]  /*1b960*/  @P1 FMUL.FTZ R7, R7, 0.69314718246459960938 ;  /* 0x3f31721807071820 */ /* 0x000fe40000410000 */
[----:B--2---:R-:W-:Y:S02]  /*1b970*/  @P0 FMUL.FTZ R4, R6, 0.69314718246459960938 ;  /* 0x3f31721806040820 */ /* 0x004fe40000410000 */
[----:B------:R-:W-:Y:S02]  /*1b980*/  @P0 FMUL.FTZ R0, R8, c[0x0][0x2d0] ;  /* 0x0000b40008000a20 */ /* 0x000fe40000410000 */
[----:B------:R-:W-:-:S02]  /*1b990*/  @P3 FFMA.FTZ R20, R10, R72, R11 ;  /* 0x000000480a143223 */ /* 0x000fc4000001000b */
[----:B------:R-:W-:Y:S02]  /*1b9a0*/  @P2 FFMA.FTZ R21, R5, R71, R9 ;  /* 0x0000004705152223 */ /* 0x000fe40000010009 */
[----:B------:R-:W-:Y:S02]  /*1b9b0*/  @P1 FFMA.FTZ R22, R2, R70, R7 ;  /* 0x0000004602161223 */ /* 0x000fe40000010007 */
[----:B------:R-:W-:Y:S02]  /*1b9c0*/  @P0 FFMA.FTZ R23, R0, R3, R4 ;  /* 0x0000000300170223 */ /* 0x000fe40000010004 */
.L_x_484:
[----:B--2---:R-:W-:Y:S05]  /*1b9d0*/  @P4 BRA `(.L_x_565) ;  /* 0x0000149000004947 */ /* 0x004fea0003800000 */
[----:B------:R-:W2:Y:S01]  /*1b9e0*/  S2R R16, SR_TID.X ;  /* 0x0000000000107919 */ /* 0x000ea20000002100 */
[----:B------:R-:W-:Y:S01]  /*1b9f0*/  ULDC.64 UR4, c[0x0][0x4d0] ;  /* 0x0001340000047ab9 */ /* 0x000fe20000000a00 */
[----:B------:R-:W-:Y:S01]  /*1ba00*/  IMAD R4, RZ, RZ, -UR9 ;  /* 0x80000009ff047e24 */ /* 0x000fe2000f8e02ff */
[----:B------:R-:W-:Y:S01]  /*1ba10*/  UIMAD.WIDE.U32 UR10, UR9, UR4, URZ ;  /* 0x00000004090a72a5 */ /* 0x000fe2000f8e003f */
[----:B------:R-:W3:Y:S01]  /*1ba20*/  S2R R12, SR_CTAID.Y ;  /* 0x00000000000c7919 */ /* 0x000ee20000002600 */
[----:B------:R-:W-:Y:S01]  /*1ba30*/  USHF.R.S32.HI UR6, URZ, 0x1f, UR9 ;  /* 0x0000001f3f067899 */ /* 0x000fe20008011409 */
[----:B------:R-:W-:Y:S01]  /*1ba40*/  MOV R24, c[0x0][0x4e8] ;  /* 0x00013a0000187a02 */ /* 0x000fe20000000f00 */
[----:B------:R-:W-:Y:S01]  /*1ba50*/  BSSY B0, `(.L_x_566) ;  /* 0x00000ab000007945 */ /* 0x000fe20003800000 */
[----:B------:R-:W4:Y:S01]  /*1ba60*/  S2R R9, SR_CTAID.Z ;  /* 0x0000000000097919 */ /* 0x000f220000002700 */
[----:B------:R-:W-:Y:S01]  /*1ba70*/  IMAD.U32 R3, RZ, RZ, UR11 ;  /* 0x0000000bff037e24 */ /* 0x000fe2000f8e00ff */
[----:B------:R-:W-:Y:S01]  /*1ba80*/  UIMAD UR7, UR6, UR4, URZ ;  /* 0x00000004060772a4 */ /* 0x000fe2000f8e023f */
[----:B------:R-:W-:Y:S01]  /*1ba90*/  IMAD.U32 R2, RZ, RZ, UR10 ;  /* 0x0000000aff027e24 */ /* 0x000fe2000f8e00ff */
[----:B------:R-:W1:Y:S04]  /*1baa0*/  S2R R15, SR_CTAID.X ;  /* 0x00000000000f7919 */ /* 0x000e680000002500 */
[----:B------:R-:W-:Y:S01]  /*1bab0*/  BAR.SYNC.DEFER_BLOCKING 0x1, 0x80 ;  /* 0x0042000000007b1d */ /* 0x000fe20000010000 */
[----:B------:R-:W-:Y:S01]  /*1bac0*/  UIMAD UR5, UR9, UR5, UR7 ;  /* 0x00000005090572a4 */ /* 0x000fe2000f8e0207 */
[C---:B------:R-:W-:Y:S01]  /*1bad0*/  ISETP.NE.AND P0, PT, R24.reuse, 0x1, PT ;  /* 0x000000011800780c */ /* 0x040fe20003f05270 */
[----:B------:R-:W-:-:S02]  /*1bae0*/  IMAD R24, R24, c[0x0][0x388], RZ ;  /* 0x0000e20018187a24 */ /* 0x000fc400078e02ff */
[----:B------:R-:W-:Y:S01]  /*1baf0*/  UIADD3 UR5, UR11, UR5, URZ ;  /* 0x000000050b057290 */ /* 0x000fe2000fffe03f */
[----:B--2---:R-:W-:-:S05]  /*1bb00*/  SHF.R.S32.HI R6, RZ, 0x1f, R16 ;  /* 0x0000001fff067819 */ /* 0x004fca0000011410 */
[----:B------:R-:W-:Y:S01]  /*1bb10*/  IMAD.U32 R5, RZ, RZ, UR5 ;  /* 0x00000005ff057e24 */ /* 0x000fe2000f8e00ff */
[-C--:B------:R-:W-:Y:S01]  /*1bb20*/  LEA.HI R0, R6, R16.reuse, RZ, 0x2 ;  /* 0x0000001006007211 */ /* 0x080fe200078f10ff */
[----:B---3--:R-:W-:Y:S01]  /*1bb30*/  IMAD R12, R4, c[0x0][0x550], R12 ;  /* 0x00015400040c7a24 */ /* 0x008fe200078e020c */
        /* <DEDUP_REMOVED lines=95> */
[----:B------:R4:W2:Y:S04]  /*1c130*/  SHFL.IDX PT, R7, R0, 0x3, 0x1c1f ;  /* 0x007c1f0000077f89 */ /* 0x0008a800000e0000 */
        /* <DEDUP_REMOVED lines=12> */
[----:B------:R2:W-:Y:S01]  /*1c200*/  @!P1 ST.E [R6.64], R23 ;  /* 0x0000001706009985 */ /* 0x0005e2000c101910 */
        /* <DEDUP_REMOVED lines=47> */
.L_x_567:
[----:B-1----:R-:W-:Y:S05]  /*1c500*/  BSYNC B0 ;  /* 0x0000000000007941 */ /* 0x002fea0003800000 */
.L_x_566:
        /* <DEDUP_REMOVED lines=49> */
.L_x_569:
[----:B------:R-:W-:Y:S05]  /*1c820*/  BSYNC B0 ;  /* 0x0000000000007941 */ /* 0x000fea0003800000 */
.L_x_568:
        /* <DEDUP_REMOVED lines=49> */
.L_x_571:
[----:B------:R-:W-:Y:S05]  /*1cb40*/  BSYNC B0 ;  /* 0x0000000000007941 */ /* 0x000fea0003800000 */
.L_x_570:
        /* <DEDUP_REMOVED lines=50> */
.L_x_565:
[----:B------:R-:W2:Y:S02]  /*1ce70*/  S2R R0, SR_TID.X ;  /* 0x0000000000007919 */ /* 0x000ea40000002100 */
[----:B--2---:R-:W-:-:S13]  /*1ce80*/  ISETP.GT.AND P0, PT, R0, 0x7f, PT ;  /* 0x0000007f0000780c */ /* 0x004fda0003f04270 */
[----:B------:R-:W-:Y:S05]  /*1ce90*/  @P0 EXIT ;  /* 0x000000000000094d */ /* 0x000fea0003800000 */
[----:B------:R-:W2:Y:S01]  /*1cea0*/  S2R R8, SR_CTAID.X ;  /* 0x0000000000087919 */ /* 0x000ea20000002500 */
[----:B------:R-:W-:-:S05]  /*1ceb0*/  MOV R3, c[0x0][0x4e8] ;  /* 0x00013a0000037a02 */ /* 0x000fca0000000f00 */
[----:B------:R-:W-:Y:S01]  /*1cec0*/  IMAD R2, R3, c[0x0][0x388], RZ ;  /* 0x0000e20003027a24 */ /* 0x000fe200078e02ff */
[----:B--2---:R-:W-:-:S04]  /*1ced0*/  LEA R8, R8, R0, 0x7 ;  /* 0x0000000008087211 */ /* 0x004fc800078e38ff */
[----:B------:R-:W-:-:S13]  /*1cee0*/  ISETP.GE.AND P0, PT, R8, R2, PT ;  /* 0x000000020800720c */ /* 0x000fda0003f06270 */
[----:B------:R-:W-:Y:S05]  /*1cef0*/  @P0 EXIT ;  /* 0x000000000000094d */ /* 0x000fea0003800000 */
[----:B------:R-:W2:Y:S01]  /*1cf00*/  S2R R7, SR_CTAID.Z ;  /* 0x0000000000077919 */ /* 0x000ea20000002700 */
[----:B------:R-:W-:Y:S01]  /*1cf10*/  USHF.R.S32.HI UR6, URZ, 0x1f, UR9 ;  /* 0x0000001f3f067899 */ /* 0x000fe20008011409 */
[----:B------:R-:W-:Y:S01]  /*1cf20*/  ISETP.NE.AND P0, PT, R3, 0x1, PT ;  /* 0x000000010300780c */ /* 0x000fe20003f05270 */
[----:B------:R-:W-:Y:S01]  /*1cf30*/  ULDC.64 UR4, c[0x0][0x4d0] ;  /* 0x0001340000047ab9 */ /* 0x000fe20000000a00 */
[----:B------:R-:W3:Y:S01]  /*1cf40*/  S2R R9, SR_CTAID.Y ;  /* 0x0000000000097919 */ /* 0x000ee20000002600 */
[----:B------:R-:W-:Y:S01]  /*1cf50*/  UIMAD UR6, UR6, UR4, URZ ;  /* 0x00000004060672a4 */ /* 0x000fe2000f8e023f */
[----:B------:R-:W-:Y:S01]  /*1cf60*/  IADD3 R4, RZ, -UR9, RZ ;  /* 0x80000009ff047c10 */ /* 0x000fe2000fffe0ff */
[----:B------:R-:W-:Y:S01]  /*1cf70*/  UIMAD.WIDE.U32 UR10, UR9, UR4, URZ ;  /* 0x00000004090a72a5 */ /* 0x000fe2000f8e003f */
        /* <DEDUP_REMOVED lines=8> */
[----:B--2---:R-:W-:-:S03]  /*1d000*/  SHF.R.S32.HI R6, RZ, 0x1f, R7 ;  /* 0x0000001fff067819 */ /* 0x004fc60000011407 */
        /* <DEDUP_REMOVED lines=24> */
.L_x_572:
        /* <DEDUP_REMOVED lines=15> */
.L_x_1920:


//--------------------- .text._ZN7cutlass13device_kernelIN5flash19enable_sm80_to_sm89INS1_16FlashAttnFwdSm80INS1_25CollectiveMainloopFwdSm80ILi4ELi1ELb0EN4cute5tupleIJNS5_1CILi128EEENS7_ILi80EEENS7_ILi64EEEEEELi64ENS_6half_tEfNS_4arch4Sm80ELb0ELb1ELb1ELb1ELb1ELb0ELb1ELb1EEENS1_21CollectiveEpilogueFwdINS6_IJS8_SA_S9_EEENS6_IJNS7_ILi1EEESI_SI_EEESC_SE_Li128ELb1ELb1ELb1ELb0EEENS1_36VarlenDynamicPersistentTileSchedulerILi128ELi80ELi128ELi128ELb1ELb1ELb0ELb1ELb0ELb1EEEEEEEEEvNT_6ParamsE --------------------------
	.section	.text._ZN7cutlass13device_kernelIN5flash19enable_sm80_to_sm89INS1_16FlashAttnFwdSm80INS1_25CollectiveMainloopFwdSm80ILi4ELi1ELb0EN4cute5tupleIJNS5_1CILi128EEENS7_ILi80EEENS7_ILi64EEEEEELi64ENS_6half_tEfNS_4arch4Sm80ELb0ELb1ELb1ELb1ELb1ELb0ELb1ELb1EEENS1_21CollectiveEpilogueFwdINS6_IJS8_SA_S9_EEENS6_IJNS7_ILi1EEESI_SI_EEESC_SE_Li128ELb1ELb1ELb1ELb0EEENS1_36VarlenDynamicPersistentTileSchedulerILi128ELi80ELi128ELi128ELb1ELb1ELb0ELb1ELb0ELb1EEEEEEEEEvNT_6ParamsE,"ax",@progbits
	.sectioninfo	@"SHI_REGISTERS=255"
	.align	128
.text._ZN7cutlass13device_kernelIN5flash19enable_sm80_to_sm89INS1_16FlashAttnFwdSm80INS1_25CollectiveMainloopFwdSm80ILi4ELi1ELb0EN4cute5tupleIJNS5_1CILi128EEENS7_ILi80EEENS7_ILi64EEEEEELi64ENS_6half_tEfNS_4arch4Sm80ELb0ELb1ELb1ELb1ELb1ELb0ELb1ELb1EEENS1_21CollectiveEpilogueFwdINS6_IJS8_SA_S9_EEENS6_IJNS7_ILi1EEESI_SI_EEESC_SE_Li128ELb1ELb1ELb1ELb0EEENS1_36VarlenDynamicPersistentTileSchedulerILi128ELi80ELi128ELi128ELb1ELb1ELb0ELb1ELb0ELb1EEEEEEEEEvNT_6ParamsE:
        .type           _ZN7cutlass13device_kernelIN5flash19enable_sm80_to_sm89INS1_16FlashAttnFwdSm80INS1_25CollectiveMainloopFwdSm80ILi4ELi1ELb0EN4cute5tupleIJNS5_1CILi128EEENS7_ILi80EEENS7_ILi64EEEEEELi64ENS_6half_tEfNS_4arch4Sm80ELb0ELb1ELb1ELb1ELb1ELb0ELb1ELb1EEENS1_21CollectiveEpilogueFwdINS6_IJS8_SA_S9_EEENS6_IJNS7_ILi1EEESI_SI_EEESC_SE_Li128ELb1ELb1ELb1ELb0EEENS1_36VarlenDynamicPersistentTileSchedulerILi128ELi80ELi128ELi128ELb1ELb1ELb0ELb1ELb0ELb1EEEEEEEEEvNT_6ParamsE,@function
        .size           _ZN7cutlass13device_kernelIN5flash19enable_sm80_to_sm89INS1_16FlashAttnFwdSm80INS1_25CollectiveMainloopFwdSm80ILi4ELi1ELb0EN4cute5tupleIJNS5_1CILi128EEENS7_ILi80EEENS7_ILi64EEEEEELi64ENS_6half_tEfNS_4arch4Sm80ELb0ELb1ELb1ELb1ELb1ELb0ELb1ELb1EEENS1_21CollectiveEpilogueFwdINS6_IJS8_SA_S9_EEENS6_IJNS7_ILi1EEESI_SI_EEESC_SE_Li128ELb1ELb1ELb1ELb0EEENS1_36VarlenDynamicPersistentTileSchedulerILi128ELi80ELi128ELi128ELb1ELb1ELb0ELb1ELb0ELb1EEEEEEEEEvNT_6ParamsE,(.L_x_1921 - _ZN7cutlass13device_kernelIN5flash19enable_sm80_to_sm89INS1_16FlashAttnFwdSm80INS1_25CollectiveMainloopFwdSm80ILi4ELi1ELb0EN4cute5tupleIJNS5_1CILi128EEENS7_ILi80EEENS7_ILi64EEEEEELi64ENS_6half_tEfNS_4arch4Sm80ELb0ELb1ELb1ELb1ELb1ELb0ELb1ELb1EEENS1_21CollectiveEpilogueFwdINS6_IJS8_SA_S9_EEENS6_IJNS7_ILi1EEESI_SI_EEESC_SE_Li128ELb1ELb1ELb1ELb0EEENS1_36VarlenDynamicPersistentTileSchedulerILi128ELi80ELi128ELi128ELb1ELb1ELb0ELb1ELb0ELb1EEEEEEEEEvNT_6ParamsE)
        .other          _ZN7cutlass13device_kernelIN5flash19enable_sm80_to_sm89INS1_16FlashAttnFwdSm80INS1_25CollectiveMainloopFwdSm80ILi4ELi1ELb0EN4cute5tupleIJNS5_1CILi128EEENS7_ILi80EEENS7_ILi64EEEEEELi64ENS_6half_tEfNS_4arch4Sm80ELb0ELb1ELb1ELb1ELb1ELb0ELb1ELb1EEENS1_21CollectiveEpilogueFwdINS6_IJS8_SA_S9_EEENS6_IJNS7_ILi1EEESI_SI_EEESC_SE_Li128ELb1ELb1ELb1ELb0EEENS1_36VarlenDynamicPersistentTileSchedulerILi128ELi80ELi128ELi128ELb1ELb1ELb0ELb1ELb0ELb1EEEEEEEEEvNT_6ParamsE,@"STO_CUDA_ENTRY STV_DEFAULT"
_ZN7cutlass13device_kernelIN5flash19enable_sm80_to_sm89INS1_16FlashAttnFwdSm80INS1_25CollectiveMainloopFwdSm80ILi4ELi1ELb0EN4cute5tupleIJNS5_1CILi128EEENS7_ILi80EEENS7_ILi64EEEEEELi64ENS_6half_tEfNS_4arch4Sm80ELb0ELb1ELb1ELb1ELb1ELb0ELb1ELb1EEENS1_21CollectiveEpilogueFwdINS6_IJS8_SA_S9_EEENS6_IJNS7_ILi1EEESI_SI_EEESC_SE_Li128ELb1ELb1ELb1ELb0EEENS1_36VarlenDynamicPersistentTileSchedulerILi128ELi80ELi128ELi128ELb1ELb1ELb0ELb1ELb0ELb1EEEEEEEEEvNT_6ParamsE:
        /* <DEDUP_REMOVED lines=15> */
[----:B------:R-:W-:-:S03]  /*00f0*/  CS2R R8, SRZ ;  /* 0x0000000000087805 */ /* 0x000fc6000001ff00 */
[----:B------:R-:W-:-:S04]  /*0100*/  ISETP.NE.AND P6, PT, R13, 0x1f, PT ;  /* 0x0000001f0d00780c */ /* 0x000fc80003fc5270 */
[----:B------:R-:W-:-:S13]  /*0110*/  ISETP.GE.OR P0, PT, R13, c[0x0][0x53c], !P6 ;  /* 0x00014f000d007a0c */ /* 0x000fda0007706670 */
[----:B-1----:R-:W-:Y:S02]  /*0120*/  @!P0 IMAD.MOV.U32 R4, RZ, RZ, 0x4 ;  /* 0x00000004ff048424 */ /* 0x002fe400078e00ff */
[----:B------:R-:W-:Y:S02]  /*0130*/  @!P0 IMAD.MOV.U32 R2, RZ, RZ, 0x4 ;  /* 0x00000004ff028424 */ /* 0x000fe400078e00ff */
[----:B------:R-:W-:-:S04]  /*0140*/  @!P0 IMAD.WIDE.U32 R4, R13, R4, c[0x0][0x580] ;  /* 0x000160000d048625 */ /* 0x000fc800078e0004 */
[C---:B------:R-:W-:Y:S01]  /*0150*/  @!P0 IMAD.WIDE.U32 R2, R13.reuse, R2, c[0x0][0x578] ;  /* 0x00015e000d028625 */ /* 0x040fe200078e0002 */
[----:B------:R-:W2:Y:S04]  /*0160*/  @!P0 LDG.E R9, [R4.64] ;  /* 0x0000000604098981 */ /* 0x000ea8000c1e1900 */
[----:B------:R-:W2:Y:S01]  /*0170*/  @!P0 LDG.E R8, [R2.64] ;  /* 0x0000000602088981 */ /* 0x000ea2000c1e1900 */
[C---:B------:R-:W-:Y:S01]  /*0180*/  ISETP.NE.AND P5, PT, R13.reuse, RZ, PT ;  /* 0x000000ff0d00720c */ /* 0x040fe20003fa5270 */
[----:B------:R-:W1:Y:S01]  /*0190*/  S2UR UR4, SR_CTAID.X ;  /* 0x00000000000479c3 */ /* 0x000e620000002500 */
[C---:B------:R-:W-:Y:S01]  /*01a0*/  ISETP.GE.U32.AND P4, PT, R13.reuse, 0x2, PT ;  /* 0x000000020d00780c */ /* 0x040fe20003f86070 */
[----:B------:R-:W-:Y:S01]  /*01b0*/  IMAD.MOV.U32 R6, RZ, RZ, RZ ;  /* 0x000000ffff067224 */ /* 0x000fe200078e00ff */
        /* <DEDUP_REMOVED lines=26> */
.L_x_578:
[----:B------:R-:W-:-:S04]  /*0360*/  IADD3 R0, R6, 0x1f, RZ ;  /* 0x0000001f06007810 */ /* 0x000fc80007ffe0ff */
[----:B------:R-:W-:-:S13]  /*0370*/  ISETP.GE.AND P0, PT, R0, c[0x0][0x53c], PT ;  /* 0x00014f0000007a0c */ /* 0x000fda0003f06270 */
[----:B------:R-:W-:Y:S05]  /*0380*/  @P0 BRA `(.L_x_575) ;  /* 0x00000c4000000947 */ /* 0x000fea0003800000 */
[----:B------:R-:W-:Y:S01]  /*0390*/  MOV R6, R0 ;  /* 0x0000000000067202 */ /* 0x000fe20000000f00 */
[----:B------:R-:W-:-:S03]  /*03a0*/  CS2R R8, SRZ ;  /* 0x0000000000087805 */ /* 0x000fc6000001ff00 */
[----:B------:R-:W-:-:S04]  /*03b0*/  IADD3 R0, R13, R6, RZ ;  /* 0x000000060d007210 */ /* 0x000fc80007ffe0ff */
[----:B------:R-:W-:-:S13]  /*03c0*/  ISETP.GE.OR P0, PT, R0, c[0x0][0x53c], !P6 ;  /* 0x00014f0000007a0c */ /* 0x000fda0007706670 */
[----:B------:R-:W-:Y:S02]  /*03d0*/  @!P0 MOV R2, 0x4 ;  /* 0x0000000400028802 */ /* 0x000fe40000000f00 */
        /* <DEDUP_REMOVED lines=8> */
.L_x_805:
        /* <DEDUP_REMOVED lines=16> */
.L_x_806:
[----:B--2---:R-:W-:-:S05]  /*0560*/  IMAD R0, R0, c[0x0][0x538], RZ ;  /* 0x00014e0000007a24 */ /* 0x004fca00078e02ff */
[----:B------:R-:W-:-:S04]  /*0570*/  IADD3 R7, R0, R7, RZ ;  /* 0x0000000700077210 */ /* 0x000fc80007ffe0ff */
[----:B------:R-:W-:-:S13]  /*0580*/  ISETP.GT.AND P0, PT, R7, UR4, PT ;  /* 0x0000000407007c0c */ /* 0x000fda000bf04270 */
[----:B-1----:R-:W-:Y:S05]  /*0590*/  @!P0 BRA `(.L_x_578) ;  /* 0xfffffdc000008947 */ /* 0x002fea000383ffff */
.L_x_574:
[----:B------:R-:W-:-:S05]  /*05a0*/  IADD3 R10, -R0, R7, RZ ;  /* 0x00000007000a7210 */ /* 0x000fca0007ffe1ff */
[----:B------:R-:W-:-:S05]  /*05b0*/  IMAD R0, R4, c[0x0][0x538], R10 ;  /* 0x00014e0004007a24 */ /* 0x000fca00078e020a */
[----:B------:R-:W-:Y:S01]  /*05c0*/  ISETP.GT.AND P0, PT, R0, UR4, PT ;  /* 0x0000000400007c0c */ /* 0x000fe2000bf04270 */
[----:B------:R-:W-:-:S12]  /*05d0*/  BRA.DIV ~URZ, `(.L_x_579) ;  /* 0x0001c9b27f007947 */ /* 0x000fd8000b800000 */
[----:B------:R-:W-:-:S04]  /*05e0*/  VOTE.ANY R7, PT, !P0 ;  /* 0x0000000000077806 */ /* 0x000fc800040e0100 */
.L_x_807:
[----:B------:R-:W1:Y:S02]  /*05f0*/  POPC R0, R7 ;  /* 0x0000000700007309 */ /* 0x000e640000000000 */
[----:B-1----:R-:W-:-:S05]  /*0600*/  IADD3 R2, R0, R6, RZ ;  /* 0x0000000600027210 */ /* 0x002fca0007ffe0ff */
[----:B------:R1:W-:Y:S01]  /*0610*/  STL [R1+0x5c], R2 ;  /* 0x00005c0201007387 */ /* 0x0003e20000100800 */
[----:B------:R-:W-:Y:S05]  /*0620*/  BRA.DIV ~URZ, `(.L_x_580) ;  /* 0x0001c9b27f007947 */ /* 0x000fea000b800000 */
[----:B------:R2:W3:Y:S01]  /*0630*/  SHFL.IDX PT, R12, R9, R0, 0x1f ;  /* 0x00001f00090c7589 */ /* 0x0004e200000e0000 */
[----:B------:R-:W-:-:S03]  /*0640*/  MOV R5, RZ ;  /* 0x000000ff00057202 */ /* 0x000fc60000000f00 */
[----:B------:R2:W4:Y:S04]  /*0650*/  SHFL.IDX PT, R9, R8, R0, 0x1f ;  /* 0x00001f0008097589 */ /* 0x00052800000e0000 */
.L_x_808:
[----:B------:R-:W-:Y:S01]  /*0660*/  ISETP.NE.AND P0, PT, R7, RZ, PT ;  /* 0x000000ff0700720c */ /* 0x000fe20003f05270 */
[----:B------:R-:W-:-:S12]  /*0670*/  BSSY B0, `(.L_x_581) ;  /* 0x0000005000007945 */ /* 0x000fd80003800000 */
[----:B------:R-:W-:Y:S05]  /*0680*/  @!P0 BRA `(.L_x_582) ;  /* 0x0000003000008947 */ /* 0x000fea0003800000 */
[----:B--2---:R-:W-:Y:S01]  /*0690*/  IADD3 R0, R0, -0x1, RZ ;  /* 0xffffffff00007810 */ /* 0x004fe20007ffe0ff */
[----:B------:R-:W-:Y:S05]  /*06a0*/  BRA.DIV ~URZ, `(.L_x_583) ;  /* 0x0001ca127f007947 */ /* 0x000fea000b800000 */
[----:B------:R2:W1:Y:S02]  /*06b0*/  SHFL.IDX PT, R5, R4, R0, 0x1f ;  /* 0x00001f0004057589 */ /* 0x00046400000e0000 */
.L_x_582:
[----:B------:R-:W-:Y:S05]  /*06c0*/  BSYNC B0 ;  /* 0x0000000000007941 */ /* 0x000fea0003800000 */
.L_x_581:
[----:B-12---:R-:W-:Y:S01]  /*06d0*/  IMAD R0, R5, c[0x0][0x538], R10 ;  /* 0x00014e0005007a24 */ /* 0x006fe200078e020a */
[----:B----4-:R-:W-:Y:S01]  /*06e0*/  ISETP.NE.AND P0, PT, R9, 0x1, PT ;  /* 0x000000010900780c */ /* 0x010fe20003f05270 */
[----:B------:R-:W-:Y:S03]  /*06f0*/  BSSY B0, `(.L_x_584) ;  /* 0x0000089000007945 */ /* 0x000fe60003800000 */
[----:B------:R1:W-:Y:S01]  /*0700*/  STL [R1+0x50], R0 ;  /* 0x0000500001007387 */ /* 0x0003e20000100800 */
[----:B------:R-:W-:-:S08]  /*0710*/  IADD3 R11, -R0, UR4, RZ ;  /* 0x00000004000b7c10 */ /* 0x000fd0000fffe1ff */
[----:B------:R-:W-:Y:S05]  /*0720*/  @!P0 BRA `(.L_x_585) ;  /* 0x000003f000008947 */ /* 0x000fea0003800000 */
[-C--:B-1-3--:R-:W-:Y:S02]  /*0730*/  IABS R0, R12.reuse ;  /* 0x0000000c00007213 */ /* 0x08afe40000000000 */
[----:B------:R-:W-:-:S03]  /*0740*/  IABS R6, R12 ;  /* 0x0000000c00067213 */ /* 0x000fc60000000000 */
[----:B------:R-:W-:Y:S01]  /*0750*/  IMAD.MOV.U32 R5, RZ, RZ, R0 ;  /* 0x000000ffff057224 */ /* 0x000fe200078e0000 */
[----:B------:R-:W-:-:S03]  /*0760*/  IABS R0, R9 ;  /* 0x0000000900007213 */ /* 0x000fc60000000000 */
[----:B------:R-:W1:Y:S02]  /*0770*/  I2F.RP R2, R5 ;  /* 0x0000000500027306 */ /* 0x000e640000209400 */
[----:B------:R-:W-:Y:S01]  /*0780*/  IMAD.MOV.U32 R8, RZ, RZ, R0 ;  /* 0x000000ffff087224 */ /* 0x000fe200078e0000 */
[----:B------:R-:W-:-:S05]  /*0790*/  IABS R0, R11 ;  /* 0x0000000b00007213 */ /* 0x000fca0000000000 */
[----:B------:R-:W-:Y:S08]  /*07a0*/  I2F.RP R7, R8 ;  /* 0x0000000800077306 */ /* 0x000ff00000209400 */
[----:B-1----:R-:W1:Y:S02]  /*07b0*/  MUFU.RCP R2, R2 ;  /* 0x0000000200027308 */ /* 0x002e640000001000 */
[----:B-1----:R-:W-:-:S06]  /*07c0*/  IADD3 R2, R2, 0xffffffe, RZ ;  /* 0x0ffffffe02027810 */ /* 0x002fcc0007ffe0ff */
[----:B------:R-:W1:Y:S02]  /*07d0*/  F2I.FTZ.U32.TRUNC.NTZ R3, R2 ;  /* 0x0000000200037305 */ /* 0x000e64000021f000 */
[----:B-1----:R-:W-:-:S04]  /*07e0*/  IMAD.MOV R2, RZ, RZ, -R3 ;  /* 0x000000ffff027224 */ /* 0x002fc800078e0a03 */
[----:B------:R-:W-:Y:S02]  /*07f0*/  IMAD R4, R2, R5, RZ ;  /* 0x0000000502047224 */ /* 0x000fe400078e02ff */
[----:B------:R-:W-:-:S04]  /*0800*/  IMAD.MOV.U32 R2, RZ, RZ, RZ ;  /* 0x000000ffff027224 */ /* 0x000fc800078e00ff */
[----:B------:R-:W-:Y:S01]  /*0810*/  IMAD.HI.U32 R2, R3, R4, R2 ;  /* 0x0000000403027227 */ /* 0x000fe200078e0002 */
[----:B------:R-:W-:-:S03]  /*0820*/  MOV R3, R0 ;  /* 0x0000000000037202 */ /* 0x000fc60000000f00 */
[----:B------:R-:W-:Y:S02]  /*0830*/  IMAD.MOV R0, RZ, RZ, -R6 ;  /* 0x000000ffff007224 */ /* 0x000fe400078e0a06 */
        /* <DEDUP_REMOVED lines=28> */
[----:B------:R-:W-:-:S03]  /*0a00*/  IMAD.MOV R5, RZ, RZ, -R4 ;  /* 0x000000ffff057224 */ /* 0x000fc600078e0a04 */
        /* <DEDUP_REMOVED lines=10> */
[----:B------:R-:W-:-:S04]  /*0ab0*/  IMAD.MOV R2, RZ, RZ, -R0 ;  /* 0x000000ffff027224 */ /* 0x000fc800078e0a00 */
[C---:B------:R-:W-:Y:S01]  /*0ac0*/  IMAD R3, R9.reuse, R2, R4 ;  /* 0x0000000209037224 */ /* 0x040fe200078e0204 */
[----:B------:R-:W-:Y:S01]  /*0ad0*/  LEA R2, R9, R0, 0x18 ;  /* 0x0000000009027211 */ /* 0x000fe200078ec0ff */
[----:B------:R-:W-:-:S04]  /*0ae0*/  IMAD R0, R12, R5, R11 ;  /* 0x000000050c007224 */ /* 0x000fc800078e020b */
[----:B------:R-:W-:-:S05]  /*0af0*/  IMAD R2, R3, 0x10000, R2 ;  /* 0x0001000003027824 */ /* 0x000fca00078e0202 */
[----:B------:R1:W-:Y:S01]  /*0b00*/  STL [R1+0x58], R2 ;  /* 0x0000580201007387 */ /* 0x0003e20000100800 */
[----:B------:R-:W-:Y:S05]  /*0b10*/  BRA `(.L_x_586) ;  /* 0x0000046000007947 */ /* 0x000fea0003800000 */
.L_x_585:
[----:B------:R-:W2:Y:S01]  /*0b20*/  LDL R3, [R1+0x5c] ;  /* 0x00005c0001037983 */ /* 0x000ea20000100800 */
[----:B------:R-:W-:-:S04]  /*0b30*/  IMAD.MOV.U32 R2, RZ, RZ, 0x4 ;  /* 0x00000004ff027424 */ /* 0x000fc800078e00ff */
[----:B--2---:R-:W-:-:S05]  /*0b40*/  IMAD.WIDE R2, R3, R2, c[0x0][0x590] ;  /* 0x0001640003027625 */ /* 0x004fca00078e0202 */
[----:B------:R-:W2:Y:S02]  /*0b50*/  LDG.E R7, [R2.64] ;  /* 0x0000000602077981 */ /* 0x000ea4000c1e1900 */
[----:B--23--:R-:W-:-:S05]  /*0b60*/  IMAD R9, R7, R12, RZ ;  /* 0x0000000c07097224 */ /* 0x00cfca00078e02ff */
[-C--:B-1----:R-:W-:Y:S02]  /*0b70*/  IABS R0, R9.reuse ;  /* 0x0000000900007213 */ /* 0x082fe40000000000 */
[----:B------:R-:W-:-:S03]  /*0b80*/  IABS R8, R9 ;  /* 0x0000000900087213 */ /* 0x000fc60000000000 */
[----:B------:R-:W-:-:S04]  /*0b90*/  IMAD.MOV.U32 R6, RZ, RZ, R0 ;  /* 0x000000ffff067224 */ /* 0x000fc800078e0000 */
[----:B------:R-:W1:Y:S08]  /*0ba0*/  I2F.RP R2, R6 ;  /* 0x0000000600027306 */ /* 0x000e700000209400 */
[----:B-1----:R-:W1:Y:S02]  /*0bb0*/  MUFU.RCP R2, R2 ;  /* 0x0000000200027308 */ /* 0x002e640000001000 */
[----:B-1----:R-:W-:-:S06]  /*0bc0*/  IADD3 R2, R2, 0xffffffe, RZ ;  /* 0x0ffffffe02027810 */ /* 0x002fcc0007ffe0ff */
[----:B------:R-:W1:Y:S02]  /*0bd0*/  F2I.FTZ.U32.TRUNC.NTZ R3, R2 ;  /* 0x0000000200037305 */ /* 0x000e64000021f000 */
[----:B-1----:R-:W-:-:S04]  /*0be0*/  IMAD.MOV R0, RZ, RZ, -R3 ;  /* 0x000000ffff007224 */ /* 0x002fc800078e0a03 */
[----:B------:R-:W-:Y:S01]  /*0bf0*/  IMAD.MOV.U32 R2, RZ, RZ, R0 ;  /* 0x000000ffff027224 */ /* 0x000fe200078e0000 */
[----:B------:R-:W-:-:S03]  /*0c00*/  IABS R0, R11 ;  /* 0x0000000b00007213 */ /* 0x000fc60000000000 */
[----:B------:R-:W-:Y:S01]  /*0c10*/  IMAD R4, R2, R6, RZ ;  /* 0x0000000602047224 */ /* 0x000fe200078e02ff */
[----:B------:R-:W-:Y:S01]  /*0c20*/  MOV R5, R0 ;  /* 0x0000000000057202 */ /* 0x000fe20000000f00 */
[----:B------:R-:W-:-:S04]  /*0c30*/  IMAD.MOV.U32 R2, RZ, RZ, RZ ;  /* 0x000000ffff027224 */ /* 0x000fc800078e00ff */
[----:B------:R-:W-:-:S04]  /*0c40*/  IMAD.HI.U32 R0, R3, R4, R2 ;  /* 0x0000000403007227 */ /* 0x000fc800078e0002 */
[----:B------:R-:W-:Y:S02]  /*0c50*/  IMAD.MOV R2, RZ, RZ, -R8 ;  /* 0x000000ffff027224 */ /* 0x000fe400078e0a08 */
        /* <DEDUP_REMOVED lines=9> */
[----:B------:R-:W-:-:S04]  /*0cf0*/  @P2 IADD3 R0, R0, 0x1, RZ ;  /* 0x0000000100002810 */ /* 0x000fc80007ffe0ff */
[----:B------:R-:W-:-:S05]  /*0d00*/  MOV R4, R0 ;  /* 0x0000000000047202 */ /* 0x000fca0000000f00 */
[----:B------:R-:W-:Y:S01]  /*0d10*/  @!P1 IMAD.MOV R4, RZ, RZ, -R4 ;  /* 0x000000ffff049224 */ /* 0x000fe200078e0a04 */
[----:B------:R-:W-:-:S05]  /*0d20*/  @!P0 LOP3.LUT R4, RZ, R9, RZ, 0x33, !PT ;  /* 0x00000009ff048212 */ /* 0x000fca00078e33ff */
[----:B------:R-:W-:-:S05]  /*0d30*/  IMAD R10, R7, R4, RZ ;  /* 0x00000004070a7224 */ /* 0x000fca00078e02ff */
[----:B------:R-:W-:-:S04]  /*0d40*/  IADD3 R0, -R10, c[0x0][0x538], RZ ;  /* 0x00014e000a007a10 */ /* 0x000fc80007ffe1ff */
[----:B------:R-:W-:-:S04]  /*0d50*/  IMNMX R6, R7, R0, PT ;  /* 0x0000000007067217 */ /* 0x000fc80003800200 */
[----:B------:R-:W-:-:S05]  /*0d60*/  IABS R0, R6 ;  /* 0x0000000600007213 */ /* 0x000fca0000000000 */
[----:B------:R-:W-:-:S04]  /*0d70*/  IMAD.MOV.U32 R5, RZ, RZ, R0 ;  /* 0x000000ffff057224 */ /* 0x000fc800078e0000 */
[----:B------:R-:W1:Y:S08]  /*0d80*/  I2F.RP R2, R5 ;  /* 0x0000000500027306 */ /* 0x000e700000209400 */
[----:B-1----:R-:W1:Y:S02]  /*0d90*/  MUFU.RCP R2, R2 ;  /* 0x0000000200027308 */ /* 0x002e640000001000 */
[----:B-1----:R-:W-:-:S06]  /*0da0*/  IADD3 R2, R2, 0xffffffe, RZ ;  /* 0x0ffffffe02027810 */ /* 0x002fcc0007ffe0ff */
[----:B------:R1:W2:Y:S02]  /*0db0*/  F2I.FTZ.U32.TRUNC.NTZ R3, R2 ;  /* 0x0000000200037305 */ /* 0x0002a4000021f000 */
[----:B-1----:R-:W-:Y:S01]  /*0dc0*/  IMAD.MOV R2, RZ, RZ, -R4 ;  /* 0x000000ffff027224 */ /* 0x002fe200078e0a04 */
[----:B--2---:R-:W-:-:S03]  /*0dd0*/  IADD3 R0, RZ, -R3, RZ ;  /* 0x80000003ff007210 */ /* 0x004fc60007ffe0ff */
[----:B------:R-:W-:Y:S01]  /*0de0*/  IMAD R8, R9, R2, R11 ;  /* 0x0000000209087224 */ /* 0x000fe200078e020b */
[----:B------:R-:W-:Y:S01]  /*0df0*/  IABS R9, R6 ;  /* 0x0000000600097213 */ /* 0x000fe20000000000 */
[----:B------:R-:W-:-:S03]  /*0e00*/  IMAD.MOV.U32 R2, RZ, RZ, R0 ;  /* 0x000000ffff027224 */ /* 0x000fc600078e0000 */
[----:B------:R-:W-:Y:S01]  /*0e10*/  IABS R0, R8 ;  /* 0x0000000800007213 */ /* 0x000fe20000000000 */
[----:B------:R-:W-:Y:S02]  /*0e20*/  IMAD R7, R2, R5, RZ ;  /* 0x0000000502077224 */ /* 0x000fe400078e02ff */
[----:B------:R-:W-:Y:S02]  /*0e30*/  IMAD.MOV.U32 R2, RZ, RZ, RZ ;  /* 0x000000ffff027224 */ /* 0x000fe400078e00ff */
[----:B------:R-:W-:Y:S01]  /*0e40*/  IMAD.MOV.U32 R4, RZ, RZ, R0 ;  /* 0x000000ffff047224 */ /* 0x000fe200078e0000 */
[----:B------:R-:W-:Y:S01]  /*0e50*/  IADD3 R0, RZ, -R9, RZ ;  /* 0x80000009ff007210 */ /* 0x000fe20007ffe0ff */
[----:B------:R-:W-:-:S04]  /*0e60*/  IMAD.HI.U32 R3, R3, R7, R2 ;  /* 0x0000000703037227 */ /* 0x000fc800078e0002 */
[----:B------:R-:W-:Y:S02]  /*0e70*/  IMAD.MOV.U32 R2, RZ, RZ, R0 ;  /* 0x000000ffff027224 */ /* 0x000fe400078e0000 */
[----:B------:R-:W-:Y:S01]  /*0e80*/  IMAD.HI.U32 R0, R3, R4, RZ ;  /* 0x0000000403007227 */ /* 0x000fe200078e00ff */
[----:B------:R-:W-:-:S03]  /*0e90*/  IADD3 R3, R10, 0x1000000, R8 ;  /* 0x010000000a037810 */ /* 0x000fc60007ffe008 */
[----:B------:R-:W-:-:S05]  /*0ea0*/  IMAD R2, R0, R2, R4 ;  /* 0x0000000200027224 */ /* 0x000fca00078e0204 */
[----:B------:R-:W-:-:S13]  /*0eb0*/  ISETP.GT.U32.AND P0, PT, R5, R2, PT ;  /* 0x000000020500720c */ /* 0x000fda0003f04070 */
[----:B------:R-:W-:Y:S01]  /*0ec0*/  @!P0 IMAD.IADD R2, R2, 0x1, -R5 ;  /* 0x0000000102028824 */ /* 0x000fe200078e0a05 */
[----:B------:R-:W-:Y:S02]  /*0ed0*/  @!P0 IADD3 R0, R0, 0x1, RZ ;  /* 0x0000000100008810 */ /* 0x000fe40007ffe0ff */
[----:B------:R-:W-:Y:S02]  /*0ee0*/  ISETP.NE.AND P0, PT, R6, RZ, PT ;  /* 0x000000ff0600720c */ /* 0x000fe40003f05270 */
[----:B------:R-:W-:Y:S02]  /*0ef0*/  ISETP.GE.U32.AND P2, PT, R2, R5, PT ;  /* 0x000000050200720c */ /* 0x000fe40003f46070 */
[----:B------:R-:W-:-:S04]  /*0f00*/  LOP3.LUT R2, R8, R6, RZ, 0x3c, !PT ;  /* 0x0000000608027212 */ /* 0x000fc800078e3cff */
[----:B------:R-:W-:Y:S01]  /*0f10*/  ISETP.GE.AND P1, PT, R2, RZ, PT ;  /* 0x000000ff0200720c */ /* 0x000fe20003f26270 */
[----:B------:R-:W-:-:S06]  /*0f20*/  IMAD.MOV R2, RZ, RZ, -R6 ;  /* 0x000000ffff027224 */ /* 0x000fcc00078e0a06 */
[----:B------:R-:W-:-:S06]  /*0f30*/  @P2 IADD3 R0, R0, 0x1, RZ ;  /* 0x0000000100002810 */ /* 0x000fcc0007ffe0ff */
[----:B------:R-:W-:Y:S02]  /*0f40*/  @!P1 IADD3 R0, -R0, RZ, RZ ;  /* 0x000000ff00009210 */ /* 0x000fe40007ffe1ff */
[----:B------:R-:W-:-:S05]  /*0f50*/  @!P0 LOP3.LUT R0, RZ, R6, RZ, 0x33, !PT ;  /* 0x00000006ff008212 */ /* 0x000fca00078e33ff */
[----:B------:R-:W-:-:S05]  /*0f60*/  IMAD R2, R0, R2, R3 ;  /* 0x0000000200027224 */ /* 0x000fca00078e0203 */
[----:B------:R1:W-:Y:S02]  /*0f70*/  STL [R1+0x58], R2 ;  /* 0x0000580201007387 */ /* 0x0003e40000100800 */
.L_x_586:
[----:B------:R-:W-:Y:S05]  /*0f80*/  BSYNC B0 ;  /* 0x0000000000007941 */ /* 0x000fea0003800000 */
.L_x_584:
[----:B------:R-:W-:-:S04]  /*0f90*/  LOP3.LUT R0, RZ, R0, RZ, 0x33, !PT ;  /* 0x00000000ff007212 */ /* 0x000fc800078e33ff */
[----:B------:R-:W-:-:S05]  /*0fa0*/  IADD3 R0, R0, R12, RZ ;  /* 0x0000000c00007210 */ /* 0x000fca0007ffe0ff */
[----:B------:R2:W-:Y:S01]  /*0fb0*/  STL [R1+0x54], R0 ;  /* 0x0000540001007387 */ /* 0x0005e20000100800 */
[----:B------:R-:W-:Y:S05]  /*0fc0*/  BRA `(.L_x_587) ;  /* 0x0000006000007947 */ /* 0x000fea0003800000 */
.L_x_575:
[----:B------:R-:W-:Y:S01]  /*0fd0*/  MOV R0, UR4 ;  /* 0x0000000400007c02 */ /* 0x000fe20008000f00 */
[----:B------:R-:W-:Y:S04]  /*0fe0*/  STL [R1+0x54], RZ ;  /* 0x000054ff01007387 */ /* 0x000fe80000100800 */
[----:B------:R-:W-:Y:S04]  /*0ff0*/  STL [R1+0x58], RZ ;  /* 0x000058ff01007387 */ /* 0x000fe80000100800 */
[----:B------:R1:W-:Y:S02]  /*1000*/  STL [R1+0x50], R0 ;  /* 0x0000500001007387 */ /* 0x0003e40000100800 */
[----:B-1----:R-:W-:-:S05]  /*1010*/  MOV R0, c[0x0][0x53c] ;  /* 0x00014f0000007a02 */ /* 0x002fca0000000f00 */
[----:B------:R1:W-:Y:S02]  /*1020*/  STL [R1+0x5c], R0 ;  /* 0x00005c0001007387 */ /* 0x0003e40000100800 */
.L_x_587:
[----:B------:R-:W3:Y:S04]  /*1030*/  LDL R4, [R1+0x50] ;  /* 0x0000500001047983 */ /* 0x000ee80000100800 */
[----:B------:R-:W3:Y:S04]  /*1040*/  LDL R5, [R1+0x54] ;  /* 0x0000540001057983 */ /* 0x000ee80000100800 */
[----:B------:R-:W3:Y:S04]  /*1050*/  LDL R6, [R1+0x58] ;  /* 0x0000580001067983 */ /* 0x000ee80000100800 */
[----:B------:R-:W3:Y:S01]  /*1060*/  LDL R7, [R1+0x5c] ;  /* 0x00005c0001077983 */ /* 0x000ee20000100800 */
[----:B------:R-:W-:Y:S01]  /*1070*/  ISETP.NE.AND P0, PT, R13, RZ, PT ;  /* 0x000000ff0d00720c */ /* 0x000fe20003f05270 */
[----:B------:R-:W-:-:S12]  /*1080*/  WARPSYNC 0xffffffff ;  /* 0xffffffff00007948 */ /* 0x000fd80003800000 */
[----:B---3--:R3:W-:Y:S04]  /*1090*/  @!P0 STS.128 [0x9100], R4 ;  /* 0x00910004ff008388 */ /* 0x0087e80000000c00 */
[----:B------:R-:W-:Y:S06]  /*10a0*/  BAR.ARV 0x5, 0x80 ;  /* 0x0142000000007b1d */ /* 0x000fec0000002000 */
.L_x_573:
[----:B-12---:R-:W2:Y:S02]  /*10b0*/  LDL R0, [R1+0x5c] ;  /* 0x00005c0001007983 */ /* 0x006ea40000100800 */
[----:B--2---:R-:W-:-:S13]  /*10c0*/  ISETP.GE.AND P0, PT, R0, c[0x0][0x53c], PT ;  /* 0x00014f0000007a0c */ /* 0x004fda0003f06270 */
[----:B------:R-:W-:Y:S05]  /*10d0*/  @P0 EXIT ;  /* 0x000000000000094d */ /* 0x000fea0003800000 */
[----:B------:R-:W1:Y:S01]  /*10e0*/  S2R R18, SR_TID.X ;  /* 0x0000000000127919 */ /* 0x000e620000002100 */
[----:B------:R-:W-:Y:S02]  /*10f0*/  ULDC UR4, c[0x0][0x2ac] ;  /* 0x0000ab0000047ab9 */ /* 0x000fe40000000800 */
[----:B------:R-:W-:Y:S02]  /*1100*/  ULDC UR5, c[0x0][0x1d0] ;  /* 0x0000740000057ab9 */ /* 0x000fe40000000800 */
[----:B------:R-:W-:Y:S01]  /*1110*/  UIMAD UR5, UR4, UR5, URZ ;  /* 0x00000005040572a4 */ /* 0x000fe2000f8e023f */
[----:B-1----:R-:W-:-:S04]  /*1120*/  SHF.R.S32.HI R12, RZ, 0x1f, R18 ;  /* 0x0000001fff0c7819 */ /* 0x002fc80000011412 */
[CC--:B------:R-:W-:Y:S02]  /*1130*/  LEA.HI R3, R12.reuse, R18.reuse, RZ, 0x4 ;  /* 0x000000120c037211 */ /* 0x0c0fe400078f20ff */
[CC--:B------:R-:W-:Y:S02]  /*1140*/  LEA.HI R9, R12.reuse, R18.reuse, RZ, 0x2 ;  /* 0x000000120c097211 */ /* 0x0c0fe400078f10ff */
[----:B------:R-:W-:Y:S02]  /*1150*/  LEA.HI R14, R12, R18, RZ, 0x3 ;  /* 0x000000120c0e7211 */ /* 0x000fe400078f18ff */
[----:B------:R-:W-:Y:S02]  /*1160*/  LOP3.LUT R0, R3, 0xfffffff0, RZ, 0xc0, !PT ;  /* 0xfffffff003007812 */ /* 0x000fe400078ec0ff */
[--C-:B------:R-:W-:Y:S02]  /*1170*/  SHF.R.S32.HI R11, RZ, 0x2, R9.reuse ;  /* 0x00000002ff0b7819 */ /* 0x100fe40000011409 */
[----:B------:R-:W-:Y:S01]  /*1180*/  SHF.R.S32.HI R2, RZ, 0x1f, R9 ;  /* 0x0000001fff027819 */ /* 0x000fe20000011409 */
[----:B------:R-:W-:Y:S01]  /*1190*/  IMAD.IADD R0, R18, 0x1, -R0 ;  /* 0x0000000112007824 */ /* 0x000fe200078e0a00 */
[----:B---3--:R-:W-:-:S02]  /*11a0*/  LOP3.LUT R7, R14, 0xfffffff8, RZ, 0xc0, !PT ;  /* 0xfffffff80e077812 */ /* 0x008fc400078ec0ff */
[----:B------:R-:W-:Y:S02]  /*11b0*/  SHF.R.S32.HI R20, RZ, 0x3, R14 ;  /* 0x00000003ff147819 */ /* 0x000fe4000001140e */
[----:B------:R-:W-:Y:S01]  /*11c0*/  SHF.R.S32.HI R6, RZ, 0x4, R3 ;  /* 0x00000004ff067819 */ /* 0x000fe20000011403 */
[----:B------:R-:W-:Y:S01]  /*11d0*/  IMAD.IADD R10, R18, 0x1, -R7 ;  /* 0x00000001120a7824 */ /* 0x000fe200078e0a07 */
[----:B------:R-:W-:Y:S01]  /*11e0*/  LEA.HI R2, R2, R11, RZ, 0x3 ;  /* 0x0000000b02027211 */ /* 0x000fe200078f18ff */
[----:B------:R-:W-:Y:S01]  /*11f0*/  IMAD.SHL.U32 R5, R20, 0x40, RZ ;  /* 0x0000004014057824 */ /* 0x000fe200078e00ff */
[----:B------:R-:W-:Y:S01]  /*1200*/  LEA.HI R4, R3, R6, RZ, 0x1 ;  /* 0x0000000603047211 */ /* 0x000fe200078f08ff */
[----:B------:R-:W-:Y:S01]  /*1210*/  IMAD.SHL.U32 R201, R10, 0x8, RZ ;  /* 0x000000080ac97824 */ /* 0x000fe200078e00ff */
[----:B------:R-:W-:Y:S02]  /*1220*/  LOP3.LUT R3, R2, 0xfffffff8, RZ, 0xc0, !PT ;  /* 0xfffffff802037812 */ /* 0x000fe400078ec0ff */
[----:B------:R-:W-:-:S02]  /*1230*/  SHF.R.S32.HI R7, RZ, 0x1f, R0 ;  /* 0x0000001fff077819 */ /* 0x000fc40000011400 */
[----:B------:R-:W-:Y:S01]  /*1240*/  LOP3.LUT R2, R5, 0x1c0, RZ, 0xc0, !PT ;  /* 0x000001c005027812 */ /* 0x000fe200078ec0ff */
[----:B------:R-:W-:Y:S01]  /*1250*/  IMAD.IADD R11, R11, 0x1, -R3 ;  /* 0x000000010b0b7824 */ /* 0x000fe200078e0a03 */
[----:B------:R-:W-:Y:S02]  /*1260*/  LEA.HI R15, R7, R0, RZ, 0x3 ;  /* 0x00000000070f7211 */ /* 0x000fe400078f18ff */
[----:B------:R-:W-:Y:S02]  /*1270*/  LOP3.LUT R7, R2, 0x38, R201, 0xf8, !PT ;  /* 0x0000003802077812 */ /* 0x000fe400078ef8c9 */
[----:B------:R-:W-:Y:S02]  /*1280*/  SHF.R.U32.HI R3, RZ, 0x3, R2 ;  /* 0x00000003ff037819 */ /* 0x000fe40000011602 */
[----:B------:R-:W-:Y:S02]  /*1290*/  LOP3.LUT R5, R15, 0xfffffff8, RZ, 0xc0, !PT ;  /* 0xfffffff80f057812 */ /* 0x000fe400078ec0ff */
[----:B------:R-:W-:-:S02]  /*12a0*/  LOP3.LUT R2, R11, 0x1, RZ, 0xc0, !PT ;  /* 0x000000010b027812 */ /* 0x000fc400078ec0ff */
[----:B------:R-:W-:Y:S01]  /*12b0*/  LOP3.LUT R17, R7, R3, RZ, 0x3c, !PT ;  /* 0x0000000307117212 */ /* 0x000fe200078e3cff */
[----:B------:R-:W-:Y:S01]  /*12c0*/  IMAD.IADD R8, R0, 0x1, -R5 ;  /* 0x0000000100087824 */ /* 0x000fe200078e0a05 */
[----:B------:R-:W-:Y:S02]  /*12d0*/  LEA.HI R3, R12, R18, RZ, 0x5 ;  /* 0x000000120c037211 */ /* 0x000fe400078f28ff */
[----:B------:R-:W-:Y:S02]  /*12e0*/  ISETP.NE.U32.AND P0, PT, R2, 0x1, PT ;  /* 0x000000010200780c */ /* 0x000fe40003f05070 */
[----:B------:R-:W-:Y:S02]  /*12f0*/  LOP3.LUT R4, R4, 0xfffffffe, RZ, 0xc0, !PT ;  /* 0xfffffffe04047812 */ /* 0x000fe400078ec0ff */
[----:B------:R-:W-:Y:S02]  /*1300*/  LOP3.LUT R2, R9, 0xfffffffc, RZ, 0xc0, !PT ;  /* 0xfffffffc09027812 */ /* 0x000fe400078ec0ff */
[--C-:B------:R-:W-:Y:S01]  /*1310*/  SHF.R.S32.HI R7, RZ, 0x5, R3.reuse ;  /* 0x00000005ff077819 */ /* 0x100fe20000011403 */
[----:B------:R-:W-:Y:S01]  /*1320*/  IMAD.IADD R16, R6, 0x1, -R4 ;  /* 0x0000000106107824 */ /* 0x000fe200078e0a04 */
[----:B------:R-:W-:Y:S01]  /*1330*/  SHF.R.S32.HI R0, RZ, 0x1f, R3 ;  /* 0x0000001fff007819 */ /* 0x000fe20000011403 */
[----:B------:R-:W-:Y:S01]  /*1340*/  IMAD.IADD R9, R18, 0x1, -R2 ;  /* 0x0000000112097824 */ /* 0x000fe200078e0a02 */
[----:B------:R-:W-:-:S02]  /*1350*/  LOP3.LUT R3, R3, 0xffffffe0, RZ, 0xc0, !PT ;  /* 0xffffffe003037812 */ /* 0x000fc400078ec0ff */
[----:B------:R-:W-:Y:S02]  /*1360*/  LEA.HI R4, R12, R18, RZ, 0x6 ;  /* 0x000000120c047211 */ /* 0x000fe400078f30ff */
[----:B------:R-:W-:Y:S01]  /*1370*/  LEA.HI R2, R0, R7, RZ, 0x2 ;  /* 0x0000000700027211 */ /* 0x000fe200078f10ff */
[----:B------:R-:W-:Y:S01]  /*1380*/  IMAD.IADD R19, R18, 0x1, -R3 ;  /* 0x0000000112137824 */ /* 0x000fe200078e0a03 */
[----:B------:R-:W-:Y:S01]  /*1390*/  LEA.HI R0, R9, R9, RZ, 0x1 ;  /* 0x0000000909007211 */ /* 0x000fe200078f08ff */
[----:B------:R-:W-:Y:S01]  /*13a0*/  IMAD.SHL.U32 R3, R10, 0x40, RZ ;  /* 0x000000400a037824 */ /* 0x000fe200078e00ff */
[----:B------:R-:W-:Y:S01]  /*13b0*/  R2P PR, R11, 0x6 ;  /* 0x000000060b007804 */ /* 0x000fe20000000000 */
[----:B------:R-:W-:Y:S01]  /*13c0*/  IMAD.SHL.U32 R13, R4, 0x8, RZ ;  /* 0x00000008040d7824 */ /* 0x000fe200078e00ff */
[----:B------:R-:W-:Y:S02]  /*13d0*/  LOP3.LUT R4, R2, 0xffffffc, RZ, 0xc0, !PT ;  /* 0x0ffffffc02047812 */ /* 0x000fe400078ec0ff */
[----:B------:R-:W-:-:S02]  /*13e0*/  LOP3.LUT R2, R3, 0x1c0, RZ, 0xc0, !PT ;  /* 0x000001c003027812 */ /* 0x000fc400078ec0ff */
[C---:B------:R-:W-:Y:S01]  /*13f0*/  LOP3.LUT R3, R0.reuse, 0x1ffffffe, RZ, 0xc0, !PT ;  /* 0x1ffffffe00037812 */ /* 0x040fe200078ec0ff */
[----:B------:R-:W-:Y:S01]  /*1400*/  IMAD.SHL.U32 R0, R0, 0x20, RZ ;  /* 0x0000002000007824 */ /* 0x000fe200078e00ff */
[----:B------:R-:W-:Y:S01]  /*1410*/  SHF.R.S32.HI R12, RZ, 0x1f, R19 ;  /* 0x0000001fff0c7819 */ /* 0x000fe20000011413 */
[----:B------:R-:W-:Y:S01]  /*1420*/  IMAD.IADD R5, R7, 0x1, -R4 ;  /* 0x0000000107057824 */ /* 0x000fe200078e0a04 */
[----:B------:R-:W-:Y:S01]  /*1430*/  LOP3.LUT R6, R2, 0x8, R14, 0xf8, !PT ;  /* 0x0000000802067812 */ /* 0x000fe200078ef80e */
[----:B------:R-:W-:Y:S01]  /*1440*/  IMAD.IADD R3, R9, 0x1, -R3 ;  /* 0x0000000109037824 */ /* 0x000fe200078e0a03 */
[----:B------:R-:W-:Y:S02]  /*1450*/  LEA.HI R12, R12, R19, RZ, 0x2 ;  /* 0x000000130c0c7211 */ /* 0x000fe400078f10ff */
[----:B------:R-:W-:Y:S02]  /*1460*/  LOP3.LUT R0, R0, 0xffffffc0, RZ, 0xc0, !PT ;  /* 0xffffffc000007812 */ /* 0x000fe400078ec0ff */
[----:B------:R-:W-:-:S02]  /*1470*/  SHF.R.U32.HI R4, RZ, 0x3, R2 ;  /* 0x00000003ff047819 */ /* 0x000fc40000011602 */
[----:B------:R-:W-:Y:S02]  /*1480*/  SHF.R.S32.HI R2, RZ, 0x2, R12 ;  /* 0x00000002ff027819 */ /* 0x000fe4000001140c */
[----:B------:R-:W-:Y:S01]  /*1490*/  LOP3.LUT R17, R17, 0x7ffffe00, R13, 0xf8, !PT ;  /* 0x7ffffe0011117812 */ /* 0x000fe200078ef80d */
[----:B------:R-:W-:Y:S01]  /*14a0*/  IMAD R13, R3, 0x8, R0 ;  /* 0x00000008030d7824 */ /* 0x000fe200078e0200 */
[----:B------:R-:W-:Y:S01]  /*14b0*/  LOP3.LUT R14, R6, R4, RZ, 0x3c, !PT ;  /* 0x00000004060e7212 */ /* 0x000fe200078e3cff */
[C---:B------:R-:W-:Y:S01]  /*14c0*/  IMAD.SHL.U32 R0, R8.reuse, 0x40, RZ ;  /* 0x0000004008007824 */ /* 0x040fe200078e00ff */
[C---:B------:R-:W-:Y:S01]  /*14d0*/  LOP3.LUT P6, RZ, R8.reuse, 0x2, RZ, 0xc0, !PT ;  /* 0x0000000208ff7812 */ /* 0x040fe200078cc0ff */
        /* <DEDUP_REMOVED lines=8> */
[----:B------:R-:W-:Y:S01]  /*1560*/  STL [R1+0xc8], R18 ;  /* 0x0000c81201007387 */ /* 0x000fe20000100800 */
[----:B------:R-:W-:Y:S01]  /*1570*/  LOP3.LUT R2, R0, 0x8, R3, 0xf8, !PT ;  /* 0x0000000800027812 */ /* 0x000fe200078ef803 */
[----:B------:R-:W-:Y:S01]  /*1580*/  IMAD.SHL.U32 R3, R15, 0x40, RZ ;  /* 0x000000400f037824 */ /* 0x000fe200078e00ff */
[----:B------:R-:W-:Y:S01]  /*1590*/  SHF.R.U32.HI R0, RZ, 0x3, R0 ;  /* 0x00000003ff007819 */ /* 0x000fe20000011600 */
[--C-:B------:R-:W-:Y:S01]  /*15a0*/  IMAD R6, R9, 0x2, R5.reuse ;  /* 0x0000000209067824 */ /* 0x100fe200078e0205 */
[----:B------:R-:W-:Y:S01]  /*15b0*/  LEA.HI R4, R4, R4, RZ, 0x1d ;  /* 0x0000000404047211 */ /* 0x000fe200078fe8ff */
[----:B------:R-:W-:Y:S01]  /*15c0*/  IMAD.MOV.U32 R9, RZ, RZ, 0x20 ;  /* 0x00000020ff097424 */ /* 0x000fe200078e00ff */
[----:B------:R-:W-:Y:S01]  /*15d0*/  LOP3.LUT R2, R2, R0, RZ, 0x3c, !PT ;  /* 0x0000000002027212 */ /* 0x000fe200078e3cff */
[----:B------:R-:W-:Y:S01]  /*15e0*/  IMAD R0, R16, 0x200, R14 ;  /* 0x0000020010007824 */ /* 0x000fe200078e020e */
[----:B------:R-:W-:Y:S01]  /*15f0*/  LOP3.LUT R3, R3, 0xfffffe00, RZ, 0xc0, !PT ;  /* 0xfffffe0003037812 */ /* 0x000fe200078ec0ff */
[----:B------:R-:W-:Y:S01]  /*1600*/  IMAD.IADD R8, R6, 0x1, R4 ;  /* 0x0000000106087824 */ /* 0x000fe200078e0204 */
[C---:B------:R-:W-:Y:S01]  /*1610*/  LOP3.LUT P4, RZ, R10.reuse, 0x2, RZ, 0xc0, !PT ;  /* 0x000000020aff7812 */ /* 0x040fe2000788c0ff */
[----:B------:R-:W-:Y:S01]  /*1620*/  IMAD R6, R10, 0x10, R20 ;  /* 0x000000100a067824 */ /* 0x000fe200078e0214 */
[CC--:B------:R-:W-:Y:S01]  /*1630*/  IADD3 R4, R2.reuse, R3.reuse, R5 ;  /* 0x0000000302047210 */ /* 0x0c0fe20007ffe005 */
[----:B------:R-:W-:Y:S01]  /*1640*/  IMAD.MOV.U32 R11, RZ, RZ, 0x40 ;  /* 0x00000040ff0b7424 */ /* 0x000fe200078e00ff */
[----:B------:R-:W-:Y:S01]  /*1650*/  LOP3.LUT R5, R2, R3, RZ, 0xfc, !PT ;  /* 0x0000000302057212 */ /* 0x000fe200078efcff */
[----:B------:R-:W-:Y:S01]  /*1660*/  IMAD.MOV.U32 R7, RZ, RZ, -0x10 ;  /* 0xfffffff0ff077424 */ /* 0x000fe200078e00ff */
[----:B------:R-:W-:Y:S01]  /*1670*/  LOP3.LUT R3, R12, 0x7ffffffc, RZ, 0xc0, !PT ;  /* 0x7ffffffc0c037812 */ /* 0x000fe200078ec0ff */
[----:B------:R1:W-:Y:S01]  /*1680*/  STL [R1+0x18], R6 ;  /* 0x0000180601007387 */ /* 0x0003e20000100800 */
[----:B------:R-:W-:Y:S01]  /*1690*/  SHF.R.S32.HI R10, RZ, 0x1f, R201 ;  /* 0x0000001fff0a7819 */ /* 0x000fe200000114c9 */
[----:B------:R-:W-:Y:S01]  /*16a0*/  IMAD.IADD R12, R18, 0x1, R13 ;  /* 0x00000001120c7824 */ /* 0x000fe200078e020d */
[----:B------:R-:W-:Y:S01]  /*16b0*/  LEA R184, R0, 0x2900, 0x1 ;  /* 0x0000290000b87811 */ /* 0x000fe200078e08ff */
[----:B------:R-:W-:Y:S01]  /*16c0*/  IMAD.IADD R3, R19, 0x1, -R3 ;  /* 0x0000000113037824 */ /* 0x000fe200078e0a03 */
[----:B------:R-:W-:Y:S01]  /*16d0*/  SEL R0, R9, 0xffffffe0, !P6 ;  /* 0xffffffe009007807 */ /* 0x000fe20007000000 */
[----:B------:R-:W-:Y:S01]  /*16e0*/  IMAD.SHL.U32 R203, R17, 0x2, RZ ;  /* 0x0000000211cb7824 */ /* 0x000fe200078e00ff */
[----:B------:R2:W-:Y:S01]  /*16f0*/  STL [R1+0x4c], R12 ;  /* 0x00004c0c01007387 */ /* 0x0005e20000100800 */
[----:B------:R-:W-:Y:S01]  /*1700*/  IMAD.SHL.U32 R10, R3, 0x2, RZ ;  /* 0x00000002030a7824 */ /* 0x000fe200078e00ff */
[----:B------:R-:W-:-:S02]  /*1710*/  SEL R2, R11, 0xffffffc0, !P3 ;  /* 0xffffffc00b027807 */ /* 0x000fc40005800000 */
[----:B------:R-:W-:Y:S02]  /*1720*/  SEL R3, R11, 0xffffffc0, !P5 ;  /* 0xffffffc00b037807 */ /* 0x000fe40006800000 */
[C---:B------:R-:W-:Y:S01]  /*1730*/  IADD3 R16, R10.reuse, 0x8, RZ ;  /* 0x000000080a107810 */ /* 0x040fe20007ffe0ff */
[----:B------:R-:W-:Y:S01]  /*1740*/  STL [R1], R10 ;  /* 0x0000000a01007387 */ /* 0x000fe20000100800 */
[----:B------:R-:W-:Y:S01]  /*1750*/  IADD3 R15, R10, 0x10, RZ ;  /* 0x000000100a0f7810 */ /* 0x000fe20007ffe0ff */
[----:B------:R-:W-:Y:S01]  /*1760*/  IMAD.IADD R190, R184, 0x1, R2 ;  /* 0x00000001b8be7824 */ /* 0x000fe200078e0202 */
[C---:B------:R-:W-:Y:S02]  /*1770*/  IADD3 R14, R10.reuse, 0x18, RZ ;  /* 0x000000180a0e7810 */ /* 0x040fe40007ffe0ff */
[C---:B------:R-:W-:Y:S02]  /*1780*/  IADD3 R13, R10.reuse, 0x20, RZ ;  /* 0x000000200a0d7810 */ /* 0x040fe40007ffe0ff */
[----:B------:R-:W-:-:S02]  /*1790*/  IADD3 R11, R10, 0x30, RZ ;  /* 0x000000300a0b7810 */ /* 0x000fc40007ffe0ff */
[----:B------:R-:W-:Y:S02]  /*17a0*/  SEL R7, R7, 0x10, !P0 ;  /* 0x0000001007077807 */ /* 0x000fe40004000000 */
[----:B-1----:R-:W-:Y:S02]  /*17b0*/  SEL R6, R9, 0xffffffe0, !P1 ;  /* 0xffffffe009067807 */ /* 0x002fe40004800000 */
[----:B------:R-:W-:Y:S02]  /*17c0*/  SHF.R.S32.HI R9, RZ, 0x1f, R10 ;  /* 0x0000001fff097819 */ /* 0x000fe4000001140a */
[C---:B------:R-:W-:Y:S02]  /*17d0*/  IADD3 R195, R184.reuse, 0x20, RZ ;  /* 0x00000020b8c37810 */ /* 0x040fe40007ffe0ff */
[----:B------:R-:W-:Y:S01]  /*17e0*/  @P4 IADD3 R195, R184, -0x20, RZ ;  /* 0xffffffe0b8c34810 */ /* 0x000fe20007ffe0ff */
[----:B------:R1:W-:Y:S01]  /*17f0*/  STL [R1+0xb8], R9 ;  /* 0x0000b80901007387 */ /* 0x0003e20000100800 */
[----:B--2---:R-:W-:-:S02]  /*1800*/  IADD3 R12, R10, 0x28, RZ ;  /* 0x000000280a0c7810 */ /* 0x004fc40007ffe0ff */
[----:B------:R-:W-:Y:S01]  /*1810*/  LEA R191, R4, 0x5100, 0x1 ;  /* 0x0000510004bf7811 */ /* 0x000fe200078e08ff */
[----:B------:R-:W-:Y:S01]  /*1820*/  STL [R1+0x78], R16 ;  /* 0x0000781001007387 */ /* 0x000fe20000100800 */
[----:B------:R-:W-:Y:S01]  /*1830*/  IMAD.IADD R187, R2, 0x1, R195 ;  /* 0x0000000102bb7824 */ /* 0x000fe200078e02c3 */
[----:B------:R-:W-:Y:S02]  /*1840*/  LEA R185, R5, 0x100, 0x1 ;  /* 0x0000010005b97811 */ /* 0x000fe400078e08ff */
[----:B------:R2:W-:Y:S01]  /*1850*/  STL [R1+0x74], R15 ;  /* 0x0000740f01007387 */ /* 0x0005e20000100800 */
[----:B------:R-:W-:Y:S01]  /*1860*/  IMAD.IADD R192, R191, 0x1, R3 ;  /* 0x00000001bfc07824 */ /* 0x000fe200078e0203 */
[----:B------:R-:W-:Y:S01]  /*1870*/  IADD3 R199, R195, 0x800, RZ ;  /* 0x00000800c3c77810 */ /* 0x000fe20007ffe0ff */
[--C-:B------:R-:W-:Y:S01]  /*1880*/  IMAD.IADD R186, R3, 0x1, R185.reuse ;  /* 0x0000000103ba7824 */ /* 0x100fe200078e02b9 */
[----:B------:R3:W-:Y:S01]  /*1890*/  STL [R1+0x70], R14 ;  /* 0x0000700e01007387 */ /* 0x0007e20000100800 */
[----:B------:R-:W-:Y:S01]  /*18a0*/  IADD3 R198, R195, 0x1000, RZ ;  /* 0x00001000c3c67810 */ /* 0x000fe20007ffe0ff */
[----:B------:R-:W-:Y:S01]  /*18b0*/  IMAD.IADD R194, R191, 0x1, R0 ;  /* 0x00000001bfc27824 */ /* 0x000fe200078e0200 */
[C---:B------:R-:W-:Y:S01]  /*18c0*/  IADD3 R197, R195.reuse, 0x1800, RZ ;  /* 0x00001800c3c57810 */ /* 0x040fe20007ffe0ff */
[----:B------:R-:W-:Y:S01]  /*18d0*/  STL [R1+0x6c], R13 ;  /* 0x00006c0d01007387 */ /* 0x000fe20000100800 */
[----:B------:R-:W-:Y:S01]  /*18e0*/  IADD3 R196, R195, 0x2000, RZ ;  /* 0x00002000c3c47810 */ /* 0x000fe20007ffe0ff */
[----:B------:R-:W-:-:S02]  /*18f0*/  IMAD.IADD R189, R0, 0x1, R185 ;  /* 0x0000000100bd7824 */ /* 0x000fc400078e02b9 */
[----:B------:R4:W-:Y:S01]  /*1900*/  STL [R1+0x68], R12 ;  /* 0x0000680c01007387 */ /* 0x0009e20000100800 */
[C---:B------:R-:W-:Y:S02]  /*1910*/  IMAD.IADD R193, R0.reuse, 0x1, R192 ;  /* 0x0000000100c17824 */ /* 0x040fe400078e02c0 */
[----:B------:R-:W-:Y:S01]  /*1920*/  IMAD.IADD R188, R0, 0x1, R186 ;  /* 0x0000000100bc7824 */ /* 0x000fe200078e02ba */
[----:B------:R5:W-:Y:S01]  /*1930*/  STL [R1+0x64], R11 ;  /* 0x0000640b01007387 */ /* 0x000be20000100800 */
[----:B-1----:R-:W-:Y:S02]  /*1940*/  IADD3 R9, R10, 0x38, RZ ;  /* 0x000000380a097810 */ /* 0x002fe40007ffe0ff */
[----:B------:R-:W-:Y:S02]  /*1950*/  LEA R10, R8, 0x80, 0x1 ;  /* 0x00000080080a7811 */ /* 0x000fe400078e08ff */
[----:B------:R-:W-:Y:S01]  /*1960*/  SHF.R.S32.HI R8, RZ, 0x1f, R16 ;  /* 0x0000001fff087819 */ /* 0x000fe20000011410 */
[----:B------:R-:W-:Y:S01]  /*1970*/  STL [R1+0x60], R9 ;  /* 0x0000600901007387 */ /* 0x000fe20000100800 */
[----:B--2---:R-:W-:-:S03]  /*1980*/  SHF.R.S32.HI R15, RZ, 0x1f, R15 ;  /* 0x0000001fff0f7819 */ /* 0x004fc6000001140f */
[----:B------:R-:W-:Y:S01]  /*1990*/  STL [R1+0x80], R10 ;  /* 0x0000800a01007387 */ /* 0x000fe20000100800 */
[----:B---3--:R-:W-:-:S03]  /*19a0*/  SHF.R.S32.HI R14, RZ, 0x1f, R14 ;  /* 0x0000001fff0e7819 */ /* 0x008fc6000001140e */
[----:B------:R1:W-:Y:S04]  /*19b0*/  STL [R1+0xb0], R8 ;  /* 0x0000b00801007387 */ /* 0x0003e80000100800 */
[----:B------:R-:W-:Y:S01]  /*19c0*/  STL [R1+0xac], R15 ;  /* 0x0000ac0f01007387 */ /* 0x000fe20000100800 */
[----:B----4-:R-:W-:-:S03]  /*19d0*/  SHF.R.S32.HI R12, RZ, 0x1f, R12 ;  /* 0x0000001fff0c7819 */ /* 0x010fc6000001140c */
[----:B------:R-:W-:Y:S01]  /*19e0*/  STL [R1+0xa8], R14 ;  /* 0x0000a80e01007387 */ /* 0x000fe20000100800 */
[----:B-----5:R-:W-:Y:S02]  /*19f0*/  SHF.R.S32.HI R11, RZ, 0x1f, R11 ;  /* 0x0000001fff0b7819 */ /* 0x020fe4000001140b */
[----:B-1----:R-:W-:-:S05]  /*1a00*/  SHF.R.S32.HI R8, RZ, 0x1f, R13 ;  /* 0x0000001fff087819 */ /* 0x002fca000001140d */
[----:B------:R1:W-:Y:S04]  /*1a10*/  STL [R1+0xa4], R8 ;  /* 0x0000a40801007387 */ /* 0x0003e80000100800 */
[----:B------:R-:W-:Y:S04]  /*1a20*/  STL [R1+0xa0], R12 ;  /* 0x0000a00c01007387 */ /* 0x000fe80000100800 */
[----:B------:R2:W-:Y:S01]  /*1a30*/  STL [R1+0x9c], R11 ;  /* 0x00009c0b01007387 */ /* 0x0005e20000100800 */
[----:B-1----:R-:W-:Y:S02]  /*1a40*/  SHF.R.S32.HI R8, RZ, 0x1f, R9 ;  /* 0x0000001fff087819 */ /* 0x002fe40000011409 */
[----:B------:R-:W-:-:S02]  /*1a50*/  IADD3 R9, R10, 0x40, RZ ;  /* 0x000000400a097810 */ /* 0x000fc40007ffe0ff */
[C---:B------:R-:W-:Y:S01]  /*1a60*/  @P2 IADD3 R9, R10.reuse, -0x40, RZ ;  /* 0xffffffc00a092810 */ /* 0x040fe20007ffe0ff */
[----:B------:R1:W-:Y:S01]  /*1a70*/  STL [R1+0x98], R8 ;  /* 0x0000980801007387 */ /* 0x0003e20000100800 */
[----:B--2---:R-:W-:-:S05]  /*1a80*/  IMAD.IADD R11, R10, 0x1, R6 ;  /* 0x000000010a0b7824 */ /* 0x004fca00078e0206 */
[----:B------:R-:W-:Y:S01]  /*1a90*/  STL [R1+0xb4], R11 ;  /* 0x0000b40b01007387 */ /* 0x000fe20000100800 */
[----:B-1----:R-:W-:-:S04]  /*1aa0*/  IMAD.IADD R8, R10, 0x1, R7 ;  /* 0x000000010a087824 */ /* 0x002fc800078e0207 */
[----:B------:R-:W-:Y:S01]  /*1ab0*/  IMAD.IADD R2, R8, 0x1, R6 ;  /* 0x0000000108027824 */ /* 0x000fe200078e0206 */
[----:B------:R1:W-:Y:S04]  /*1ac0*/  STL [R1+0x90], R8 ;  /* 0x0000900801007387 */ /* 0x0003e80000100800 */
[----:B------:R2:W-:Y:S04]  /*1ad0*/  STL [R1+0x94], R2 ;  /* 0x0000940201007387 */ /* 0x0005e80000100800 */
[----:B------:R-:W-:Y:S01]  /*1ae0*/  STL [R1+0x84], R9 ;  /* 0x0000840901007387 */ /* 0x000fe20000100800 */
[----:B-1----:R-:W-:-:S02]  /*1af0*/  IMAD.IADD R8, R6, 0x1, R9 ;  /* 0x0000000106087824 */ /* 0x002fc400078e0209 */
[----:B--2---:R-:W-:-:S03]  /*1b00*/  IMAD.IADD R2, R7, 0x1, R9 ;  /* 0x0000000107027824 */ /* 0x004fc600078e0209 */
[----:B------:R-:W-:Y:S01]  /*1b10*/  STL [R1+0x88], R8 ;  /* 0x0000880801007387 */ /* 0x000fe20000100800 */
[----:B------:R-:W-:-:S03]  /*1b20*/  IMAD.IADD R3, R7, 0x1, R8 ;  /* 0x0000000107037824 */ /* 0x000fc600078e0208 */
[----:B------:R1:W-:Y:S04]  /*1b30*/  STL [R1+0x8c], R2 ;  /* 0x00008c0201007387 */ /* 0x0003e80000100800 */
[----:B------:R2:W-:Y:S01]  /*1b40*/  STL [R1+0xc0], R3 ;  /* 0x0000c00301007387 */ /* 0x0005e20000100800 */
[----:B-1----:R-:W-:-:S05]  /*1b50*/  IMAD.IADD R2, R6, 0x1, R2 ;  /* 0x0000000106027824 */ /* 0x002fca00078e0202 */
[----:B------:R2:W-:Y:S02]  /*1b60*/  STL [R1+0xbc], R2 ;  /* 0x0000bc0201007387 */ /* 0x0005e40000100800 */
.L_x_804:
[----:B------:R-:W3:Y:S01]  /*1b70*/  LDL R14, [R1+0x5c] ;  /* 0x00005c00010e7983 */ /* 0x000ee20000100800 */
[----:B------:R-:W-:Y:S01]  /*1b80*/  ISETP.NE.U32.AND P0, PT, RZ, c[0x0][0x370], PT ;  /* 0x0000dc00ff007a0c */ /* 0x000fe20003f05070 */
[----:B------:R-:W-:Y:S01]  /*1b90*/  IMAD.MOV.U32 R13, RZ, RZ, 0x4 ;  /* 0x00000004ff0d7424 */ /* 0x000fe200078e00ff */
[----:B------:R-:W-:Y:S01]  /*1ba0*/  ISETP.NE.U32.AND P2, PT, RZ, c[0x0][0x360], PT ;  /* 0x0000d800ff007a0c */ /* 0x000fe20003f45070 */
[----:B------:R-:W-:Y:S01]  /*1bb0*/  IMAD.MOV.U32 R8, RZ, RZ, RZ ;  /* 0x000000ffff087224 */ /* 0x000fe200078e00ff */
[----:B------:R-:W-:Y:S01]  /*1bc0*/  ISETP.NE.AND.EX P1, PT, RZ, c[0x0][0x374], PT, P0 ;  /* 0x0000dd00ff007a0c */ /* 0x000fe20003f25300 */
[----:B------:R-:W-:Y:S01]  /*1bd0*/  IMAD.MOV.U32 R12, RZ, RZ, RZ ;  /* 0x000000ffff0c7224 */ /* 0x000fe200078e00ff */
[----:B------:R-:W-:Y:S02]  /*1be0*/  ISETP.NE.AND.EX P0, PT, RZ, c[0x0][0x364], PT, P2 ;  /* 0x0000d900ff007a0c */ /* 0x000fe40003f05320 */
[----:B------:R-:W-:-:S04]  /*1bf0*/  ISETP.NE.U32.AND P3, PT, RZ, c[0x0][0x348], PT ;  /* 0x0000d200ff007a0c */ /* 0x000fc80003f65070 */
[----:B------:R-:W-:-:S05]  /*1c00*/  ISETP.NE.AND.EX P3, PT, RZ, c[0x0][0x34c], PT, P3 ;  /* 0x0000d300ff007a0c */ /* 0x000fca0003f65330 */
[----:B---3--:R-:W-:-:S04]  /*1c10*/  @P1 IMAD.WIDE R6, R14, R13, c[0x0][0x370] ;  /* 0x0000dc000e061625 */ /* 0x008fc800078e020d */
[CC--:B--2---:R-:W-:Y:S01]  /*1c20*/  IMAD.WIDE R2, R14.reuse, R13.reuse, c[0x0][0x348] ;  /* 0x0000d2000e027625 */ /* 0x0c4fe200078e020d */
[----:B------:R-:W2:Y:S03]  /*1c30*/  @P1 LDG.E R8, [R6.64] ;  /* 0x0000000606081981 */ /* 0x000ea6000c1e1900 */
[----:B------:R-:W-:Y:S01]  /*1c40*/  @P0 IMAD.WIDE R4, R14, R13, c[0x0][0x360] ;  /* 0x0000d8000e040625 */ /* 0x000fe200078e020d */
[----:B------:R1:W5:Y:S04]  /*1c50*/  @P3 LDG.E R12, [R2.64] ;  /* 0x00000006020c3981 */ /* 0x000368000c1e1900 */
[----:B------:R1:W5:Y:S01]  /*1c60*/  @P0 LDG.E R246, [R4.64] ;  /* 0x0000000604f60981 */ /* 0x000362000c1e1900 */
        /* <DEDUP_REMOVED lines=8> */
.L_x_588:
[----:B------:R-:W-:-:S04]  /*1cf0*/  ISETP.NE.U32.AND P0, PT, RZ, c[0x0][0x368], PT ;  /* 0x0000da00ff007a0c */ /* 0x000fc80003f05070 */
[----:B------:R-:W-:-:S13]  /*1d00*/  ISETP.NE.AND.EX P0, PT, RZ, c[0x0][0x36c], PT, P0 ;  /* 0x0000db00ff007a0c */ /* 0x000fda0003f05300 */
[----:B------:R-:W-:Y:S05]  /*1d10*/  @!P0 BRA `(.L_x_589) ;  /* 0x0000003000008947 */ /* 0x000fea0003800000 */
[----:B-1----:R-:W-:-:S05]  /*1d20*/  IMAD.WIDE R2, R14, R13, c[0x0][0x368] ;  /* 0x0000da000e027625 */ /* 0x002fca00078e020d */
[----:B------:R1:W5:Y:S01]  /*1d30*/  LDG.E R0, [R2.64] ;  /* 0x0000000602007981 */ /* 0x000362000c1e1900 */
[----:B------:R-:W-:Y:S05]  /*1d40*/  BRA `(.L_x_590) ;  /* 0x0000008000007947 */ /* 0x000fea0003800000 */
.L_x_589:
[----:B------:R-:W-:Y:S01]  /*1d50*/  ISETP.NE.U32.AND P0, PT, RZ, c[0x0][0x350], PT ;  /* 0x0000d400ff007a0c */ /* 0x000fe20003f05070 */
[----:B------:R-:W-:-:S03]  /*1d60*/  IMAD.U32 R0, RZ, RZ, UR5 ;  /* 0x00000005ff007e24 */ /* 0x000fc6000f8e00ff */
[----:B------:R-:W-:-:S13]  /*1d70*/  ISETP.NE.AND.EX P0, PT, RZ, c[0x0][0x354], PT, P0 ;  /* 0x0000d500ff007a0c */ /* 0x000fda0003f05300 */
[----:B------:R-:W-:Y:S05]  /*1d80*/  @!P0 BRA `(.L_x_590) ;  /* 0x0000004000008947 */ /* 0x000fea0003800000 */
[----:B-1----:R-:W-:-:S05]  /*1d90*/  IMAD.WIDE R2, R14, R13, c[0x0][0x350] ;  /* 0x0000d4000e027625 */ /* 0x002fca00078e020d */
[----:B------:R-:W2:Y:S04]  /*1da0*/  LDG.E R4, [R2.64] ;  /* 0x0000000602047981 */ /* 0x000ea8000c1e1900 */
[----:B------:R-:W2:Y:S02]  /*1db0*/  LDG.E R0, [R2.64+0x4] ;  /* 0x0000040602007981 */ /* 0x000ea4000c1e1900 */
[----:B--2---:R-:W-:Y:S02]  /*1dc0*/  IADD3 R0, -R4, R0, RZ ;  /* 0x0000000004007210 */ /* 0x004fe40007ffe1ff */
.L_x_590:
[----:B-1----:R-:W2:Y:S01]  /*1dd0*/  LDL.LU R2, [R1+0x54] ;  /* 0x0000540001027983 */ /* 0x002ea20000300800 */
[----:B------:R-:W-:Y:S01]  /*1de0*/  IMAD.MOV.U32 R3, RZ, RZ, c[0x0][0x2c4] ;  /* 0x0000b100ff037624 */ /* 0x000fe200078e00ff */
[----:B------:R-:W-:Y:S01]  /*1df0*/  LOP3.LUT R200, R200, 0xfffbffff, RZ, 0xc0, !PT ;  /* 0xfffbffffc8c87812 */ /* 0x000fe200078ec0ff */
[----:B------:R-:W-:Y:S02]  /*1e00*/  IMAD.MOV.U32 R6, RZ, RZ, c[0x0][0x32c] ;  /* 0x0000cb00ff067624 */ /* 0x000fe400078e00ff */
[----:B-----5:R-:W-:Y:S01]  /*1e10*/  IMAD.IADD R248, R0, 0x1, -R8 ;  /* 0x0000000100f87824 */ /* 0x020fe200078e0a08 */
[----:B------:R-:W-:-:S02]  /*1e20*/  ISETP.NE.AND P4, PT, R3, 0x1, PT ;  /* 0x000000010300780c */ /* 0x000fc40003f85270 */
[----:B------:R-:W-:-:S11]  /*1e30*/  ISETP.GE.AND P1, PT, R6, 0x1, PT ;  /* 0x000000010600780c */ /* 0x000fd60003f26270 */
[----:B------:R-:W-:-:S04]  /*1e40*/  @P4 LOP3.LUT R200, R200, 0x40000, RZ, 0xfc, !PT ;  /* 0x00040000c8c84812 */ /* 0x000fc800078efcff */
[----:B------:R-:W-:-:S04]  /*1e50*/  LOP3.LUT R200, R200, 0xfffeffff, RZ, 0xc0, !PT ;  /* 0xfffeffffc8c87812 */ /* 0x000fc800078ec0ff */
[----:B------:R-:W-:Y:S01]  /*1e60*/  @P1 LOP3.LUT R200, R200, 0x10000, RZ, 0xfc, !PT ;  /* 0x00010000c8c81812 */ /* 0x000fe200078efcff */
[----:B--2---:R-:W-:-:S05]  /*1e70*/  IMAD.SHL.U32 R16, R2, 0x80, RZ ;  /* 0x0000008002107824 */ /* 0x004fca00078e00ff */
[----:B------:R1:W-:Y:S01]  /*1e80*/  STL [R1+0x48], R16 ;  /* 0x0000481001007387 */ /* 0x0003e20000100800 */
[----:B------:R-:W-:-:S05]  /*1e90*/  IADD3 R2, R16, 0x7f, RZ ;  /* 0x0000007f10027810 */ /* 0x000fca0007ffe0ff */
[----:B------:R-:W-:-:S04]  /*1ea0*/  @P4 IMAD.HI.U32 R3, R2, c[0x0][0x2c8], RZ ;  /* 0x0000b20002034a27 */ /* 0x000fc800078e00ff */
[----:B------:R-:W-:Y:S01]  /*1eb0*/  IMAD.MOV.U32 R0, RZ, RZ, R2 ;  /* 0x000000ffff007224 */ /* 0x000fe200078e0002 */
[----:B------:R-:W-:Y:S02]  /*1ec0*/  IADD3 R2, R248, 0x1, -R246 ;  /* 0x00000001f8027810 */ /* 0x000fe40007ffe8f6 */
[----:B------:R-:W-:-:S05]  /*1ed0*/  @P4 SHF.R.U32.HI R0, RZ, c[0x0][0x2cc], R3 ;  /* 0x0000b300ff004a19 */ /* 0x000fca0000011603 */
[----:B------:R-:W-:-:S05]  /*1ee0*/  IMAD.IADD R0, R2, 0x1, R0 ;  /* 0x0000000102007824 */ /* 0x000fca00078e0200 */
[----:B------:R-:W-:Y:S01]  /*1ef0*/  IADD3 R3, R0, c[0x0][0x328], RZ ;  /* 0x0000ca0000037a10 */ /* 0x000fe20007ffe0ff */
[----:B------:R-:W-:Y:S05]  /*1f00*/  @!P1 BRA `(.L_x_591) ;  /* 0x0000010000009947 */ /* 0x000fea0003800000 */
[C---:B------:R-:W-:Y:S01]  /*1f10*/  ISETP.GT.AND P0, PT, R0.reuse, RZ, PT ;  /* 0x000000ff0000720c */ /* 0x040fe20003f04270 */
[----:B------:R-:W-:Y:S01]  /*1f20*/  BSSY B0, `(.L_x_592) ;  /* 0x000000c000007945 */ /* 0x000fe20003800000 */
[----:B------:R-:W-:-:S11]  /*1f30*/  IADD3 R2, R0, -0x1, RZ ;  /* 0xffffffff00027810 */ /* 0x000fd60007ffe0ff */
[----:B------:R-:W-:Y:S05]  /*1f40*/  @P0 BRA `(.L_x_593) ;  /* 0x0000006000000947 */ /* 0x000fea0003800000 */
[----:B------:R-:W-:Y:S01]  /*1f50*/  ISETP.NE.AND P0, PT, R6, 0x1, PT ;  /* 0x000000010600780c */ /* 0x000fe20003f05270 */
[----:B------:R-:W-:-:S12]  /*1f60*/  IMAD.MOV R0, RZ, RZ, -R0 ;  /* 0x000000ffff007224 */ /* 0x000fd800078e0a00 */
[----:B------:R-:W-:-:S05]  /*1f70*/  @P0 IMAD.HI.U32 R2, R0, c[0x0][0x330], RZ ;  /* 0x0000cc0000020a27 */ /* 0x000fca00078e00ff */
[----:B------:R-:W-:-:S04]  /*1f80*/  @P0 SHF.R.U32.HI R0, RZ, c[0x0][0x334], R2 ;  /* 0x0000cd00ff000a19 */ /* 0x000fc80000011602 */
[----:B------:R-:W-:Y:S01]  /*1f90*/  LOP3.LUT R2, RZ, R0, RZ, 0x33, !PT ;  /* 0x00000000ff027212 */ /* 0x000fe200078e33ff */
[----:B------:R-:W-:Y:S05]  /*1fa0*/  BRA `(.L_x_594) ;  /* 0x0000003000007947 */ /* 0x000fea0003800000 */
.L_x_593:
[----:B------:R-:W-:-:S13]  /*1fb0*/  ISETP.NE.AND P0, PT, R6, 0x1, PT ;  /* 0x000000010600780c */ /* 0x000fda0003f05270 */
[----:B------:R-:W-:-:S05]  /*1fc0*/  @P0 IMAD.HI.U32 R0, R2, c[0x0][0x330], RZ ;  /* 0x0000cc0002000a27 */ /* 0x000fca00078e00ff */
[----:B------:R-:W-:Y:S02]  /*1fd0*/  @P0 SHF.R.U32.HI R2, RZ, c[0x0][0x334], R0 ;  /* 0x0000cd00ff020a19 */ /* 0x000fe40000011600 */
.L_x_594:
[----:B------:R-:W-:Y:S05]  /*1fe0*/  BSYNC B0 ;  /* 0x0000000000007941 */ /* 0x000fea0003800000 */
.L_x_592:
[----:B------:R-:W-:-:S05]  /*1ff0*/  IMAD R2, R2, R6, c[0x0][0x32c] ;  /* 0x0000cb0002027624 */ /* 0x000fca00078e0206 */
[----:B------:R-:W-:-:S04]  /*2000*/  IMNMX R3, R3, R2, PT ;  /* 0x0000000203037217 */ /* 0x000fc80003800200 */
.L_x_591:
[----:B------:R-:W-:Y:S01]  /*2010*/  IADD3 R3, R3, 0x4f, RZ ;  /* 0x0000004f03037810 */ /* 0x000fe20007ffe0ff */
[----:B------:R-:W-:Y:S01]  /*2020*/  @P4 IMAD.HI.U32 R4, R16, c[0x0][0x2c8], RZ ;  /* 0x0000b20010044a27 */ /* 0x000fe200078e00ff */
[----:B------:R-:W-:-:S03]  /*2030*/  IADD3 R2, R248, 0x4f, RZ ;  /* 0x0000004ff8027810 */ /* 0x000fc60007ffe0ff */
[----:B------:R-:W-:-:S04]  /*2040*/  IMAD.HI R5, R3, 0x66666667, RZ ;  /* 0x6666666703057827 */ /* 0x000fc800078e02ff */
[----:B------:R-:W-:-:S04]  /*2050*/  IMAD.HI R2, R2, 0x66666667, RZ ;  /* 0x6666666702027827 */ /* 0x000fc800078e02ff */
[----:B------:R-:W-:Y:S01]  /*2060*/  IMAD.MOV.U32 R0, RZ, RZ, R16 ;  /* 0x000000ffff007224 */ /* 0x000fe200078e0010 */
[----:B------:R-:W-:Y:S01]  /*2070*/  @P4 SHF.R.U32.HI R0, RZ, c[0x0][0x2cc], R4 ;  /* 0x0000b300ff004a19 */ /* 0x000fe20000011604 */
[----:B------:R-:W-:Y:S01]  /*2080*/  IMAD.IADD R252, R248, 0x1, -R246 ;  /* 0x00000001f8fc7824 */ /* 0x000fe200078e0af6 */
[----:B------:R-:W-:Y:S02]  /*2090*/  SHF.R.U32.HI R4, RZ, 0x1f, R5 ;  /* 0x0000001fff047819 */ /* 0x000fe40000011605 */
[----:B------:R-:W-:Y:S01]  /*20a0*/  SHF.R.U32.HI R3, RZ, 0x1f, R2 ;  /* 0x0000001fff037819 */ /* 0x000fe20000011602 */
[----:B------:R-:W-:Y:S01]  /*20b0*/  IMAD.IADD R0, R252, 0x1, R0 ;  /* 0x00000001fc007824 */ /* 0x000fe200078e0200 */
[----:B------:R-:W-:Y:S02]  /*20c0*/  LEA.HI.SX32 R4, R5, R4, 0x1b ;  /* 0x0000000405047211 */ /* 0x000fe400078fdaff */
[----:B------:R-:W-:Y:S02]  /*20d0*/  LEA.HI.SX32 R3, R2, R3, 0x1b ;  /* 0x0000000302037211 */ /* 0x000fe400078fdaff */
[----:B------:R-:W-:-:S02]  /*20e0*/  IADD3 R2, R0, -c[0x0][0x324], RZ ;  /* 0x8000c90000027a10 */ /* 0x000fc40007ffe0ff */
[----:B------:R-:W-:Y:S01]  /*20f0*/  IMNMX R9, R3, R4, PT ;  /* 0x0000000403097217 */ /* 0x000fe20003800200 */
[----:B------:R-:W-:Y:S05]  /*2100*/  @!P1 BRA `(.L_x_595) ;  /* 0x000000f000009947 */ /* 0x000fea0003800000 */
[----:B------:R-:W-:Y:S01]  /*2110*/  ISETP.GT.AND P0, PT, R0, -0x1, PT ;  /* 0xffffffff0000780c */ /* 0x000fe20003f04270 */
[----:B------:R-:W-:-:S12]  /*2120*/  BSSY B0, `(.L_x_596) ;  /* 0x000000b000007945 */ /* 0x000fd80003800000 */
[----:B------:R-:W-:Y:S05]  /*2130*/  @P0 BRA `(.L_x_597) ;  /* 0x0000006000000947 */ /* 0x000fea0003800000 */
[----:B------:R-:W-:Y:S02]  /*2140*/  ISETP.NE.AND P0, PT, R6, 0x1, PT ;  /* 0x000000010600780c */ /* 0x000fe40003f05270 */
[----:B------:R-:W-:-:S11]  /*2150*/  LOP3.LUT R0, RZ, R0, RZ, 0x33, !PT ;  /* 0x00000000ff007212 */ /* 0x000fd600078e33ff */
[----:B------:R-:W-:-:S05]  /*2160*/  @P0 IMAD.HI.U32 R3, R0, c[0x0][0x330], RZ ;  /* 0x0000cc0000030a27 */ /* 0x000fca00078e00ff */
[----:B------:R-:W-:-:S04]  /*2170*/  @P0 SHF.R.U32.HI R0, RZ, c[0x0][0x334], R3 ;  /* 0x0000cd00ff000a19 */ /* 0x000fc80000011603 */
[----:B------:R-:W-:Y:S01]  /*2180*/  LOP3.LUT R0, RZ, R0, RZ, 0x33, !PT ;  /* 0x00000000ff007212 */ /* 0x000fe200078e33ff */
[----:B------:R-:W-:Y:S05]  /*2190*/  BRA `(.L_x_598) ;  /* 0x0000003000007947 */ /* 0x000fea0003800000 */
.L_x_597:
[----:B------:R-:W-:-:S13]  /*21a0*/  ISETP.NE.AND P0, PT, R6, 0x1, PT ;  /* 0x000000010600780c */ /* 0x000fda0003f05270 */
[----:B------:R-:W-:-:S05]  /*21b0*/  @P0 IMAD.HI.U32 R3, R0, c[0x0][0x330], RZ ;  /* 0x0000cc0000030a27 */ /* 0x000fca00078e00ff */
[----:B------:R-:W-:Y:S02]  /*21c0*/  @P0 SHF.R.U32.HI R0, RZ, c[0x0][0x334], R3 ;  /* 0x0000cd00ff000a19 */ /* 0x000fe40000011603 */
.L_x_598:
[----:B------:R-:W-:Y:S05]  /*21d0*/  BSYNC B0 ;  /* 0x0000000000007941 */ /* 0x000fea0003800000 */
.L_x_596:
[----:B------:R-:W-:-:S05]  /*21e0*/  IMAD R0, R0, c[0x0][0x32c], RZ ;  /* 0x0000cb0000007a24 */ /* 0x000fca00078e02ff */
[----:B------:R-:W-:-:S04]  /*21f0*/  IMNMX R2, R2, R0, !PT ;  /* 0x0000000002027217 */ /* 0x000fc80007800200 */
.L_x_595:
[----:B------:R-:W2:Y:S01]  /*2200*/  LDL R15, [R1+0x58] ;  /* 0x00005800010f7983 */ /* 0x000ea20000100800 */
[----:B------:R-:W-:Y:S01]  /*2210*/  IMAD.HI R2, R2, 0x66666667, RZ ;  /* 0x6666666702027827 */ /* 0x000fe200078e02ff */
[----:B------:R-:W-:Y:S04]  /*2220*/  BSSY B0, `(.L_x_599) ;  /* 0x000002e000007945 */ /* 0x000fe80003800000 */
[----:B------:R-:W-:-:S04]  /*2230*/  SHF.R.U32.HI R0, RZ, 0x1f, R2 ;  /* 0x0000001fff007819 */ /* 0x000fc80000011602 */
[----:B------:R-:W-:-:S04]  /*2240*/  LEA.HI.SX32 R2, R2, R0, 0x1b ;  /* 0x0000000002027211 */ /* 0x000fc800078fdaff */
[----:B------:R-:W-:Y:S01]  /*2250*/  IMNMX R6, RZ, R2, !PT ;  /* 0x00000002ff067217 */ /* 0x000fe20007800200 */
[----:B------:R-:W-:-:S03]  /*2260*/  IMAD.MOV.U32 R2, RZ, RZ, RZ ;  /* 0x000000ffff027224 */ /* 0x000fc600078e00ff */
[----:B------:R-:W-:Y:S02]  /*2270*/  ISETP.GT.AND P0, PT, R9, R6, PT ;  /* 0x000000060900720c */ /* 0x000fe40003f04270 */
        /* <DEDUP_REMOVED lines=9> */
[----:B------:R-:W-:-:S04]  /*2310*/  ISETP.NE.AND P0, PT, R5, RZ, PT ;  /* 0x000000ff0500720c */ /* 0x000fc80003f05270 */
[----:B------:R-:W-:-:S04]  /*2320*/  SEL R0, R5, c[0x0][0x338], P0 ;  /* 0x0000ce0005007a07 */ /* 0x000fc80000000000 */
[----:B------:R-:W-:Y:S02]  /*2330*/  IABS R3, R0 ;  /* 0x0000000000037213 */ /* 0x000fe40000000000 */
[----:B------:R-:W-:Y:S02]  /*2340*/  IADD3 R7, R0, -0x1, R9 ;  /* 0xffffffff00077810 */ /* 0x000fe40007ffe009 */
[----:B------:R-:W3:Y:S03]  /*2350*/  I2F.RP R2, R3 ;  /* 0x0000000300027306 */ /* 0x000ee60000209400 */
[----:B------:R-:W-:-:S05]  /*2360*/  IMAD.IADD R7, R7, 0x1, -R6 ;  /* 0x0000000107077824 */ /* 0x000fca00078e0a06 */
[----:B------:R-:W-:Y:S01]  /*2370*/  IABS R11, R7 ;  /* 0x00000007000b7213 */ /* 0x000fe20000000000 */
[----:B---3--:R-:W3:Y:S02]  /*2380*/  MUFU.RCP R2, R2 ;  /* 0x0000000200027308 */ /* 0x008ee40000001000 */
[----:B---3--:R-:W-:-:S06]  /*2390*/  IADD3 R2, R2, 0xffffffe, RZ ;  /* 0x0ffffffe02027810 */ /* 0x008fcc0007ffe0ff */
[----:B--2---:R-:W2:Y:S02]  /*23a0*/  F2I.FTZ.U32.TRUNC.NTZ R5, R2 ;  /* 0x0000000200057305 */ /* 0x004ea4000021f000 */
[----:B--2---:R-:W-:-:S04]  /*23b0*/  IMAD.MOV R2, RZ, RZ, -R5 ;  /* 0x000000ffff027224 */ /* 0x004fc800078e0a05 */
        /* <DEDUP_REMOVED lines=20> */
.L_x_600:
[----:B------:R-:W-:Y:S05]  /*2500*/  BSYNC B0 ;  /* 0x0000000000007941 */ /* 0x000fea0003800000 */
.L_x_599:
[----:B------:R-:W-:Y:S01]  /*2510*/  IMAD R3, R17, R2, R6 ;  /* 0x0000000211037224 */ /* 0x000fe200078e0206 */
[----:B------:R-:W-:Y:S01]  /*2520*/  PRMT R0, RZ, 0x7610, R0 ;  /* 0x00007610ff007816 */ /* 0x000fe20000000000 */
[----:B------:R-:W-:Y:S01]  /*2530*/  CS2R R22, SRZ ;  /* 0x0000000000167805 */ /* 0x000fe2000001ff00 */
[----:B------:R-:W-:Y:S01]  /*2540*/  CS2R R24, SRZ ;  /* 0x0000000000187805 */ /* 0x000fe2000001ff00 */
        /* <DEDUP_REMOVED lines=37> */
[----:B---3--:R-:W3:Y:S01]  /*27a0*/  LDL R4, [R1+0x18] ;  /* 0x0000180001047983 */ /* 0x008ee20000100800 */
[----:B------:R-:W-:-:S04]  /*27b0*/  ISETP.NE.U32.AND P0, PT, RZ, c[0x0][0x340], PT ;  /* 0x0000d000ff007a0c */ /* 0x000fc80003f05070 */
[----:B------:R-:W-:-:S13]  /*27c0*/  ISETP.NE.AND.EX P1, PT, RZ, c[0x0][0x344], PT, P0 ;  /* 0x0000d100ff007a0c */ /* 0x000fda0003f25300 */
[----:B------:R-:W-:-:S05]  /*27d0*/  @P1 IMAD.WIDE R2, R14, R13, c[0x0][0x340] ;  /* 0x0000d0000e021625 */ /* 0x000fca00078e020d */
[----:B------:R4:W5:Y:S01]  /*27e0*/  @P1 LDG.E R8, [R2.64] ;  /* 0x0000000602081981 */ /* 0x000962000c1e1900 */
[----:B------:R-:W-:Y:S02]  /*27f0*/  SHF.R.S32.HI R0, RZ, 0x1f, R12 ;  /* 0x0000001fff007819 */ /* 0x000fe4000001140c */
[----:B------:R-:W-:Y:S02]  /*2800*/  LOP3.LUT R15, R15, 0xffff, RZ, 0xc0, !PT ;  /* 0x0000ffff0f0f7812 */ /* 0x000fe400078ec0ff */
[----:B--2---:R-:W-:Y:S01]  /*2810*/  SEL R5, R14, RZ, !P3 ;  /* 0x000000ff0e057207 */ /* 0x004fe20005800000 */
[----:B------:R-:W-:Y:S01]  /*2820*/  IMAD R0, R0, c[0x0][0x178], RZ ;  /* 0x00005e0000007a24 */ /* 0x000fe200078e02ff */
[----:B------:R-:W-:Y:S02]  /*2830*/  ISETP.GE.AND P2, PT, R201, c[0x0][0x198], PT ;  /* 0x00006600c9007a0c */ /* 0x000fe40003f46270 */
[----:B------:R-:W-:Y:S01]  /*2840*/  IADD3 R135, R202, -0x1, RZ ;  /* 0xffffffffca877810 */ /* 0x000fe20007ffe0ff */
[----:B------:R-:W-:-:S02]  /*2850*/  IMAD R0, R12, c[0x0][0x17c], R0 ;  /* 0x00005f000c007a24 */ /* 0x000fc400078e0200 */
[----:B----4-:R-:W-:-:S05]  /*2860*/  IMAD.WIDE.U32 R2, R12, c[0x0][0x178], RZ ;  /* 0x00005e000c027a25 */ /* 0x010fca00078e00ff */
[----:B------:R-:W-:Y:S02]  /*2870*/  IADD3 R3, R3, R0, RZ ;  /* 0x0000000003037210 */ /* 0x000fe40007ffe0ff */
[----:B------:R-:W-:-:S03]  /*2880*/  SHF.R.S32.HI R0, RZ, 0x1f, R14 ;  /* 0x0000001fff007819 */ /* 0x000fc6000001140e */
[----:B------:R-:W-:Y:S01]  /*2890*/  IMAD.WIDE.U32 R2, R15, c[0x0][0x1b8], R2 ;  /* 0x00006e000f027a25 */ /* 0x000fe200078e0002 */
[----:B------:R-:W-:-:S03]  /*28a0*/  SEL R6, R0, RZ, !P3 ;  /* 0x000000ff00067207 */ /* 0x000fc60005800000 */
[----:B------:R-:W-:Y:S02]  /*28b0*/  IMAD R3, R15, c[0x0][0x1bc], R3 ;  /* 0x00006f000f037a24 */ /* 0x000fe400078e0203 */
[----:B------:R-:W-:Y:S02]  /*28c0*/  IMAD R6, R6, c[0x0][0x1c0], RZ ;  /* 0x0000700006067a24 */ /* 0x000fe400078e02ff */
[----:B------:R-:W-:-:S04]  /*28d0*/  IMAD.WIDE.U32 R2, R5, c[0x0][0x1c0], R2 ;  /* 0x0000700005027a25 */ /* 0x000fc800078e0002 */
[----:B------:R-:W-:-:S05]  /*28e0*/  IMAD R6, R5, c[0x0][0x1c4], R6 ;  /* 0x0000710005067a24 */ /* 0x000fca00078e0206 */
[----:B------:R-:W-:Y:S02]  /*28f0*/  IADD3 R3, R3, R6, RZ ;  /* 0x0000000603037210 */ /* 0x000fe40007ffe0ff */
[----:B---3--:R-:W-:-:S04]  /*2900*/  IADD3 R4, R4, R16, RZ ;  /* 0x0000001004047210 */ /* 0x008fc80007ffe0ff */
[----:B------:R-:W-:Y:S01]  /*2910*/  MOV R0, R4 ;  /* 0x0000000400007202 */ /* 0x000fe20000000f00 */
[----:B------:R-:W-:-:S05]  /*2920*/  @P4 IMAD.HI.U32 R7, R4, c[0x0][0x2c8], RZ ;  /* 0x0000b20004074a27 */ /* 0x000fca00078e00ff */
[----:B------:R-:W-:-:S04]  /*2930*/  @P4 SHF.R.U32.HI R0, RZ, c[0x0][0x2cc], R7 ;  /* 0x0000b300ff004a19 */ /* 0x000fc80000011607 */
[--C-:B------:R-:W-:Y:S01]  /*2940*/  SHF.R.S32.HI R7, RZ, 0x1f, R0.reuse ;  /* 0x0000001fff077819 */ /* 0x100fe20000011400 */
[----:B------:R-:W-:Y:S02]  /*2950*/  IMAD.MOV R5, RZ, RZ, -R0 ;  /* 0x000000ffff057224 */ /* 0x000fe400078e0a00 */
[----:B------:R-:W-:-:S04]  /*2960*/  IMAD.WIDE.U32 R2, R0, c[0x0][0x1b0], R2 ;  /* 0x00006c0000027a25 */ /* 0x000fc800078e0002 */
[----:B------:R-:W-:Y:S02]  /*2970*/  IMAD R4, R5, c[0x0][0x2c4], R4 ;  /* 0x0000b10005047a24 */ /* 0x000fe400078e0204 */
[----:B------:R-:W-:Y:S01]  /*2980*/  IMAD R5, R7, c[0x0][0x1b0], RZ ;  /* 0x00006c0007057a24 */ /* 0x000fe200078e02ff */
[----:B------:R-:W-:-:S03]  /*2990*/  @!P1 MOV R8, R14 ;  /* 0x0000000e00089202 */ /* 0x000fc60000000f00 */
[----:B------:R-:W-:Y:S01]  /*29a0*/  IMAD R6, R0, c[0x0][0x1b4], R5 ;  /* 0x00006d0000067a24 */ /* 0x000fe200078e0205 */
[----:B------:R-:W-:-:S03]  /*29b0*/  SHF.R.S32.HI R5, RZ, 0x1f, R4 ;  /* 0x0000001fff057819 */ /* 0x000fc60000011404 */
        /* <DEDUP_REMOVED lines=8> */
[----:B------:R2:W3:Y:S02]  /*2a40*/  SHFL.IDX PT, R7, R5, RZ, 0x181f ;  /* 0x00181fff05077589 */ /* 0x0004e400000e0000 */
.L_x_809:
[----:B------:R-:W-:Y:S05]  /*2a50*/  BRA.DIV ~URZ, `(.L_x_603) ;  /* 0x0001a7427f007947 */ /* 0x000fea000b800000 */
[----:B------:R4:W1:Y:S02]  /*2a60*/  SHFL.IDX PT, R2, R6, RZ, 0x181f ;  /* 0x00181fff06027589 */ /* 0x00086400000e0000 */
.L_x_810:
[----:B--2---:R-:W2:Y:S04]  /*2a70*/  LDL R3, [R1+0x48] ;  /* 0x0000480001037983 */ /* 0x004ea80000100800 */
[----:B------:R-:W4:Y:S02]  /*2a80*/  S2R R4, SR_TID.X ;  /* 0x0000000000047919 */ /* 0x000f240000002100 */
[----:B----4-:R-:W-:-:S04]  /*2a90*/  SHF.R.S32.HI R0, RZ, 0x1f, R4 ;  /* 0x0000001fff007819 */ /* 0x010fc80000011404 */
[----:B------:R-:W-:-:S04]  /*2aa0*/  LEA.HI R0, R0, R4, RZ, 0x3 ;  /* 0x0000000400007211 */ /* 0x000fc800078f18ff */
[----:B------:R-:W-:Y:S01]  /*2ab0*/  SHF.R.S32.HI R0, RZ, 0x3, R0 ;  /* 0x00000003ff007819 */ /* 0x000fe20000011400 */
[----:B------:R-:W-:Y:S01]  /*2ac0*/  IMAD R4, R246, c[0x0][0x2c4], RZ ;  /* 0x0000b100f6047a24 */ /* 0x000fe200078e02ff */
[----:B------:R-:W-:Y:S03]  /*2ad0*/  BSSY B0, `(.L_x_604) ;  /* 0x000000b000007945 */ /* 0x000fe60003800000 */
[----:B--2---:R-:W-:-:S05]  /*2ae0*/  IMAD.IADD R0, R0, 0x1, R3 ;  /* 0x0000000100007824 */ /* 0x004fca00078e0203 */
        /* <DEDUP_REMOVED lines=9> */
.L_x_605:
[----:B------:R-:W-:Y:S05]  /*2b80*/  BSYNC B0 ;  /* 0x0000000000007941 */ /* 0x000fea0003800000 */
.L_x_604:
[----:B------:R-:W-:Y:S05]  /*2b90*/  BRA.DIV ~URZ, `(.L_x_606) ;  /* 0x0001a6727f007947 */ /* 0x000fea000b800000 */
[----:B---3--:R2:W3:Y:S04]  /*2ba0*/  SHFL.IDX PT, R7, R5, 0x1, 0x181f ;  /* 0x00381f0005077f89 */ /* 0x0084e800000e0000 */
[----:B-1----:R2:W1:Y:S02]  /*2bb0*/  SHFL.IDX PT, R2, R6, 0x1, 0x181f ;  /* 0x00381f0006027f89 */ /* 0x00246400000e0000 */
.L_x_811:
        /* <DEDUP_REMOVED lines=11> */
.L_x_608:
[----:B------:R-:W-:Y:S05]  /*2c70*/  BSYNC B0 ;  /* 0x0000000000007941 */ /* 0x000fea0003800000 */
.L_x_607:
[----:B------:R-:W-:Y:S05]  /*2c80*/  BRA.DIV ~URZ, `(.L_x_609) ;  /* 0x0001a6527f007947 */ /* 0x000fea000b800000 */
[----:B---3--:R3:W4:Y:S02]  /*2c90*/  SHFL.IDX PT, R7, R5, 0x2, 0x181f ;  /* 0x00581f0005077f89 */ /* 0x00872400000e0000 */
.L_x_812:
[----:B------:R-:W-:Y:S05]  /*2ca0*/  BRA.DIV ~URZ, `(.L_x_610) ;  /* 0x0001a6a27f007947 */ /* 0x000fea000b800000 */
[----:B-1----:R1:W2:Y:S02]  /*2cb0*/  SHFL.IDX PT, R2, R6, 0x2, 0x181f ;  /* 0x00581f0006027f89 */ /* 0x0022a400000e0000 */
.L_x_813:
        /* <DEDUP_REMOVED lines=11> */
.L_x_612:
[----:B------:R-:W-:Y:S05]  /*2d70*/  BSYNC B0 ;  /* 0x0000000000007941 */ /* 0x000fea0003800000 */
.L_x_611:
[----:B------:R-:W-:Y:S05]  /*2d80*/  BRA.DIV ~URZ, `(.L_x_613) ;  /* 0x0001a6327f007947 */ /* 0x000fea000b800000 */
[----:B----4-:R4:W1:Y:S04]  /*2d90*/  SHFL.IDX PT, R7, R5, 0x3, 0x181f ;  /* 0x00781f0005077f89 */ /* 0x01086800000e0000 */
[----:B--2---:R4:W2:Y:S02]  /*2da0*/  SHFL.IDX PT, R2, R6, 0x3, 0x181f ;  /* 0x00781f0006027f89 */ /* 0x0048a400000e0000 */
.L_x_814:
        /* <DEDUP_REMOVED lines=11> */
.L_x_615:
[----:B------:R-:W-:Y:S05]  /*2e60*/  BSYNC B0 ;  /* 0x0000000000007941 */ /* 0x000fea0003800000 */
.L_x_614:
[----:B------:R-:W-:Y:S05]  /*2e70*/  BRA.DIV ~URZ, `(.L_x_616) ;  /* 0x0001a6127f007947 */ /* 0x000fea000b800000 */
[----:B-1----:R1:W3:Y:S02]  /*2e80*/  SHFL.IDX PT, R7, R5, 0x4, 0x181f ;  /* 0x00981f0005077f89 */ /* 0x0022e400000e0000 */
.L_x_815:
[----:B------:R-:W-:Y:S05]  /*2e90*/  BRA.DIV ~URZ, `(.L_x_617) ;  /* 0x0001a6627f007947 */ /* 0x000fea000b800000 */
[----:B--2---:R2:W1:Y:S02]  /*2ea0*/  SHFL.IDX PT, R2, R6, 0x4, 0x181f ;  /* 0x00981f0006027f89 */ /* 0x00446400000e0000 */
.L_x_816:
        /* <DEDUP_REMOVED lines=11> */
.L_x_619:
[----:B------:R-:W-:Y:S05]  /*2f60*/  BSYNC B0 ;  /* 0x0000000000007941 */ /* 0x000fea0003800000 */
.L_x_618:
[----:B------:R-:W-:Y:S05]  /*2f70*/  BRA.DIV ~URZ, `(.L_x_620) ;  /* 0x0001a5f27f007947 */ /* 0x000fea000b800000 */
[----:B---3--:R3:W2:Y:S04]  /*2f80*/  SHFL.IDX PT, R7, R5, 0x5, 0x181f ;  /* 0x00b81f0005077f89 */ /* 0x0086a800000e0000 */
[----:B-1----:R3:W1:Y:S02]  /*2f90*/  SHFL.IDX PT, R2, R6, 0x5, 0x181f ;  /* 0x00b81f0006027f89 */ /* 0x00266400000e0000 */
.L_x_817:
        /* <DEDUP_REMOVED lines=11> */
.L_x_622:
[----:B------:R-:W-:Y:S05]  /*3050*/  BSYNC B0 ;  /* 0x0000000000007941 */ /* 0x000fea0003800000 */
.L_x_621:
[----:B------:R-:W-:Y:S05]  /*3060*/  BRA.DIV ~URZ, `(.L_x_623) ;  /* 0x0001a5d27f007947 */ /* 0x000fea000b800000 */
[----:B--2---:R2:W3:Y:S02]  /*3070*/  SHFL.IDX PT, R7, R5, 0x6, 0x181f ;  /* 0x00d81f0005077f89 */ /* 0x0044e400000e0000 */
.L_x_818:
[----:B------:R-:W-:Y:S05]  /*3080*/  BRA.DIV ~URZ, `(.L_x_624) ;  /* 0x0001a6227f007947 */ /* 0x000fea000b800000 */
[----:B-1----:R1:W2:Y:S02]  /*3090*/  SHFL.IDX PT, R2, R6, 0x6, 0x181f ;  /* 0x00d81f0006027f89 */ /* 0x0022a400000e0000 */
.L_x_819:
        /* <DEDUP_REMOVED lines=11> */
.L_x_626:
[----:B------:R-:W-:Y:S05]  /*3150*/  BSYNC B0 ;  /* 0x0000000000007941 */ /* 0x000fea0003800000 */
.L_x_625:
[----:B------:R-:W-:Y:S05]  /*3160*/  BRA.DIV ~URZ, `(.L_x_627) ;  /* 0x0001a5b27f007947 */ /* 0x000fea000b800000 */
[----:B--234-:R-:W2:Y:S04]  /*3170*/  SHFL.IDX PT, R5, R5, 0x7, 0x181f ;  /* 0x00f81f0005057f89 */ /* 0x01cea800000e0000 */
[----:B------:R3:W4:Y:S02]  /*3180*/  SHFL.IDX PT, R2, R6, 0x7, 0x181f ;  /* 0x00f81f0006027f89 */ /* 0x00072400000e0000 */
.L_x_820:
[----:B------:R-:W-:Y:S01]  /*3190*/  IADD3 R0, R0, 0x70, RZ ;  /* 0x0000007000007810 */ /* 0x000fe20007ffe0ff */
        /* <DEDUP_REMOVED lines=10> */
[----:B------:R1:W-:Y:S04]  /*3240*/  STL [R1+0x40], R146 ;  /* 0x0000409201007387 */ /* 0x0003e80000100800 */
[----:B------:R-:W-:Y:S01]  /*3250*/  @!PT LDS RZ, [RZ] ;  /* 0x00000000fffff984 */ /* 0x000fe20000000800 */
[----:B------:R-:W-:Y:S01]  /*3260*/  @!PT LDS RZ, [RZ] ;  /* 0x00000000fffff984 */ /* 0x000fe20000000800 */
[----:B------:R-:W-:Y:S01]  /*3270*/  @!PT LDS RZ, [RZ] ;  /* 0x00000000fffff984 */ /* 0x000fe20000000800 */
[----:B------:R1:W-:Y:S04]  /*3280*/  @!P0 LDGSTS.E.BYPASS.LTC128B.128 [R203+0x8900], [R2.64], !P2 ;  /* 0x0890000002cb8fae */ /* 0x0003e8000d101d46 */
[----:B------:R-:W0:Y:S01]  /*3290*/  LDGDEPBAR ;  /* 0x00000000000079af */ /* 0x000e220000000000 */
[----:B------:R-:W-:Y:S02]  /*32a0*/  WARPSYNC 0xffffffff ;  /* 0xffffffff00007948 */ /* 0x000fe40003800000 */
[----:B------:R-:W2:Y:S04]  /*32b0*/  LDL R147, [R1+0x18] ;  /* 0x0000180001937983 */ /* 0x000ea80000100800 */
[----:B------:R-:W4:Y:S01]  /*32c0*/  LDL R153, [R1+0x20] ;  /* 0x0000200001997983 */ /* 0x000f220000100800 */
[----:B-1-3--:R-:W-:-:S02]  /*32d0*/  MOV R6, 0x50 ;  /* 0x0000005000067802 */ /* 0x00afc40000000f00 */
[----:B------:R-:W-:-:S03]  /*32e0*/  MOV R0, c[0x0][0x2b8] ;  /* 0x0000ae0000007a02 */ /* 0x000fc60000000f00 */
[----:B------:R-:W-:Y:S01]  /*32f0*/  IMAD R105, R202, R6, -0x50 ;  /* 0xffffffb0ca697424 */ /* 0x000fe200078e0206 */
[----:B------:R-:W-:Y:S02]  /*3300*/  ISETP.NE.AND P6, PT, R0, 0x1, PT ;  /* 0x000000010000780c */ /* 0x000fe40003fc5270 */
[----:B------:R-:W-:Y:S01]  /*3310*/  MOV R212, RZ ;  /* 0x000000ff00d47202 */ /* 0x000fe20000000f00 */
[----:B------:R-:W-:Y:S01]  /*3320*/  BAR.SYNC.DEFER_BLOCKING 0x0 ;  /* 0x0000000000007b1d */ /* 0x000fe20000010000 */
[----:B--2---:R-:W-:-:S04]  /*3330*/  IADD3 R2, R147, R105, RZ ;  /* 0x0000006993027210 */ /* 0x004fc80007ffe0ff */
[C---:B------:R-:W-:Y:S02]  /*3340*/  ISETP.GE.AND P0, PT, R2.reuse, R248, PT ;  /* 0x000000f80200720c */ /* 0x040fe40003f06270 */
[----:B----4-:R-:W-:Y:S02]  /*3350*/  IADD3 R2, R2, R153, RZ ;  /* 0x0000009902027210 */ /* 0x010fe40007ffe0ff */
[----:B------:R-:W-:-:S03]  /*3360*/  ISETP.GT.OR P0, PT, R147, 0x4f, P0 ;  /* 0x0000004f9300780c */ /* 0x000fc60000704670 */
[----:B------:R-:W-:Y:S01]  /*3370*/  @P6 IMAD.HI.U32 R3, R2, c[0x0][0x2bc], RZ ;  /* 0x0000af0002036a27 */ /* 0x000fe200078e00ff */
[----:B------:R-:W-:-:S04]  /*3380*/  MOV R0, R2 ;  /* 0x0000000200007202 */ /* 0x000fc80000000f00 */
[----:B------:R-:W-:-:S05]  /*3390*/  @P6 SHF.R.U32.HI R0, RZ, c[0x0][0x2c0], R3 ;  /* 0x0000b000ff006a19 */ /* 0x000fca0000011603 */
[----:B------:R-:W-:-:S04]  /*33a0*/  @!P0 IADD3 R3, P1, R0, R150, RZ ;  /* 0x0000009600038210 */ /* 0x000fc80007f3e0ff */
[----:B------:R-:W-:Y:S02]  /*33b0*/  @!P0 LEA.HI.X.SX32 R5, R0, R146, 0x1, P1 ;  /* 0x0000009200058211 */ /* 0x000fe400008f0eff */
[----:B------:R-:W-:-:S04]  /*33c0*/  @!P0 LEA R4, P1, R3, c[0x0][0x2a0], 0x2 ;  /* 0x0000a80003048a11 */ /* 0x000fc800078210ff */
[----:B------:R-:W-:-:S05]  /*33d0*/  @!P0 LEA.HI.X R5, R3, c[0x0][0x2a4], R5, 0x2, P1 ;  /* 0x0000a90003058a11 */ /* 0x000fca00008f1405 */
[----:B------:R1:W2:Y:S01]  /*33e0*/  @!P0 LDG.E R212, [R4.64] ;  /* 0x0000000604d48981 */ /* 0x0002a2000c1e1900 */
[----:B------:R-:W-:-:S05]  /*33f0*/  IADD3 R0, -R0, RZ, RZ ;  /* 0x000000ff00007210 */ /* 0x000fca0007ffe1ff */
[----:B------:R-:W-:-:S05]  /*3400*/  IMAD R214, R0, c[0x0][0x2b8], R2 ;  /* 0x0000ae0000d67a24 */ /* 0x000fca00078e0202 */
[----:B------:R-:W-:Y:S01]  /*3410*/  SHF.R.S32.HI R8, RZ, 0x1f, R214 ;  /* 0x0000001fff087819 */ /* 0x000fe200000114d6 */
[----:B------:R-:W3:Y:S04]  /*3420*/  S2R R10, SR_TID.X ;  /* 0x00000000000a7919 */ /* 0x000ee80000002100 */
[----:B------:R-:W-:Y:S02]  /*3430*/  IMAD R0, R8, c[0x0][0x1e0], RZ ;  /* 0x0000780008007a24 */ /* 0x000fe400078e02ff */
[----:B------:R-:W-:-:S04]  /*3440*/  IMAD.WIDE.U32 R2, R214, c[0x0][0x1e0], RZ ;  /* 0x00007800d6027a25 */ /* 0x000fc800078e00ff */
[----:B------:R-:W-:-:S05]  /*3450*/  IMAD R0, R214, c[0x0][0x1e4], R0 ;  /* 0x00007900d6007a24 */ /* 0x000fca00078e0200 */
[----:B------:R-:W-:Y:S01]  /*3460*/  IADD3 R3, R3, R0, RZ ;  /* 0x0000000003037210 */ /* 0x000fe20007ffe0ff */
[----:B------:R-:W-:-:S04]  /*3470*/  IMAD.WIDE.U32 R144, R15, c[0x0][0x1e8], RZ ;  /* 0x00007a000f907a25 */ /* 0x000fc800078e00ff */
[----:B------:R-:W-:Y:S01]  /*3480*/  IMAD R139, R15, c[0x0][0x1ec], R145 ;  /* 0x00007b000f8b7a24 */ /* 0x000fe200078e0291 */
[----:B---3--:R-:W-:Y:S01]  /*3490*/  SHF.R.S32.HI R9, RZ, 0x1f, R10 ;  /* 0x0000001fff097819 */ /* 0x008fe2000001140a */
[----:B-1----:R-:W-:-:S03]  /*34a0*/  IMAD R4, R202, -0x50, R6 ;  /* 0xffffffb0ca047824 */ /* 0x002fc600078e0206 */
[----:B------:R-:W-:Y:S02]  /*34b0*/  LEA.HI R9, R9, R10, RZ, 0x3 ;  /* 0x0000000a09097211 */ /* 0x000fe400078f18ff */
[----:B------:R-:W-:Y:S02]  /*34c0*/  IADD3 R104, R248, R4, RZ ;  /* 0x00000004f8687210 */ /* 0x000fe40007ffe0ff */
[----:B------:R-:W-:-:S04]  /*34d0*/  SHF.R.S32.HI R9, RZ, 0x3, R9 ;  /* 0x00000003ff097819 */ /* 0x000fc80000011409 */
[----:B------:R-:W-:Y:S02]  /*34e0*/  IADD3 R5, -R9, R104, RZ ;  /* 0x0000006809057210 */ /* 0x000fe40007ffe1ff */
[----:B------:R-:W-:Y:S02]  /*34f0*/  ISETP.GE.AND P3, PT, R201, c[0x0][0x1d4], PT ;  /* 0x00007500c9007a0c */ /* 0x000fe40003f66270 */
[----:B------:R-:W-:Y:S01]  /*3500*/  ISETP.GE.AND P2, PT, R5, 0x11, PT ;  /* 0x000000110500780c */ /* 0x000fe20003f46270 */
[----:B------:R-:W-:Y:S01]  /*3510*/  IMAD.WIDE.U32 R18, R15, c[0x0][0x210], RZ ;  /* 0x000084000f127a25 */ /* 0x000fe200078e00ff */
[----:B------:R-:W-:Y:S04]  /*3520*/  STL.64 [R1+0x28], R144 ;  /* 0x0000289001007387 */ /* 0x000fe80000100a00 */
[----:B------:R-:W-:Y:S04]  /*3530*/  STL [R1+0x24], R139 ;  /* 0x0000248b01007387 */ /* 0x000fe80000100800 */
[----:B------:R-:W-:Y:S01]  /*3540*/  STL.64 [R1+0x38], R18 ;  /* 0x0000381201007387 */ /* 0x000fe20000100a00 */
[----:B------:R-:W-:-:S02]  /*3550*/  SHF.L.U32 R138, R201, 0x1, RZ ;  /* 0x00000001c98a7819 */ /* 0x000fc400000006ff */
[----:B--2---:R-:W-:Y:S01]  /*3560*/  SHF.R.S32.HI R13, RZ, 0x1f, R212 ;  /* 0x0000001fff0d7819 */ /* 0x004fe200000114d4 */
[----:B------:R-:W-:-:S04]  /*3570*/  IMAD.WIDE.U32 R2, R212, c[0x0][0x1f0], R2 ;  /* 0x00007c00d4027a25 */ /* 0x000fc800078e0002 */
[----:B------:R-:W-:Y:S01]  /*3580*/  IMAD R0, R13, c[0x0][0x1f0], RZ ;  /* 0x00007c000d007a24 */ /* 0x000fe200078e02ff */
[----:B------:R-:W-:-:S03]  /*3590*/  IADD3 R2, P0, R2, R144, RZ ;  /* 0x0000009002027210 */ /* 0x000fc60007f1e0ff */
[----:B------:R-:W-:-:S05]  /*35a0*/  IMAD R0, R212, c[0x0][0x1f4], R0 ;  /* 0x00007d00d4007a24 */ /* 0x000fca00078e0200 */
[----:B------:R-:W-:Y:S02]  /*35b0*/  IADD3.X R3, R139, R3, R0, P0, !PT ;  /* 0x000000038b037210 */ /* 0x000fe400007fe400 */
[----:B------:R-:W-:-:S04]  /*35c0*/  LEA R0, P0, R2, c[0x0][0x1c8], 0x1 ;  /* 0x0000720002007a11 */ /* 0x000fc800078008ff */
[----:B------:R-:W-:Y:S02]  /*35d0*/  LEA.HI.X R7, R2, c[0x0][0x1cc], R3, 0x1, P0 ;  /* 0x0000730002077a11 */ /* 0x000fe400000f0c03 */
[----:B------:R-:W1:Y:S04]  /*35e0*/  SHFL.IDX PT, R2, R0, RZ, 0x181f ;  /* 0x00181fff00027589 */ /* 0x000e6800000e0000 */
[----:B------:R-:W2:Y:S01]  /*35f0*/  SHFL.IDX PT, R3, R7, RZ, 0x181f ;  /* 0x00181fff07037589 */ /* 0x000ea200000e0000 */
[----:B------:R-:W-:-:S03]  /*3600*/  ISETP.GE.AND P0, PT, R5, 0x1, PT ;  /* 0x000000010500780c */ /* 0x000fc60003f06270 */
[----:B------:R-:W3:Y:S04]  /*3610*/  SHFL.IDX PT, R6, R0, 0x1, 0x181f ;  /* 0x00381f0000067f89 */ /* 0x000ee800000e0000 */
[----:B------:R-:W4:Y:S04]  /*3620*/  SHFL.IDX PT, R10, R7, 0x1, 0x181f ;  /* 0x00381f00070a7f89 */ /* 0x000f2800000e0000 */
[----:B------:R-:W5:Y:S04]  /*3630*/  SHFL.IDX PT, R9, R0, 0x2, 0x181f ;  /* 0x00581f0000097f89 */ /* 0x000f6800000e0000 */
[----:B------:R-:W3:Y:S01]  /*3640*/  SHFL.IDX PT, R11, R7, 0x2, 0x181f ;  /* 0x00581f00070b7f89 */ /* 0x000ee200000e0000 */
[----:B-1----:R-:W-:-:S04]  /*3650*/  @P0 LEA R2, P1, R201, R2, 0x1 ;  /* 0x00000002c9020211 */ /* 0x002fc800078208ff */
[----:B--2---:R-:W-:Y:S02]  /*3660*/  @P0 LEA.HI.X R3, R201, R3, R16, 0x1, P1 ;  /* 0x00000003c9030211 */ /* 0x004fe400008f0c10 */
[----:B------:R-:W-:Y:S01]  /*3670*/  ISETP.GE.AND P1, PT, R5, 0x21, PT ;  /* 0x000000210500780c */ /* 0x000fe20003f26270 */
[----:B------:R-:W1:Y:S04]  /*3680*/  SHFL.IDX PT, R12, R0, 0x3, 0x181f ;  /* 0x00781f00000c7f89 */ /* 0x000e6800000e0000 */
[----:B------:R3:W-:Y:S04]  /*3690*/  @P0 LDGSTS.E.BYPASS.LTC128B.128 [R203+0x2900], [R2.64], !P3 ;  /* 0x0290000002cb0fae */ /* 0x0007e8000d901d46 */
[----:B------:R-:W2:Y:S01]  /*36a0*/  SHFL.IDX PT, R14, R7, 0x3, 0x181f ;  /* 0x00781f00070e7f89 */ /* 0x000ea200000e0000 */
[----:B---3--:R-:W-:-:S04]  /*36b0*/  @P2 LEA R2, P0, R201, R6, 0x1 ;  /* 0x00000006c9022211 */ /* 0x008fc800078008ff */
[----:B----4-:R-:W-:Y:S02]  /*36c0*/  @P2 LEA.HI.X R3, R201, R10, R16, 0x1, P0 ;  /* 0x0000000ac9032211 */ /* 0x010fe400000f0c10 */
[----:B------:R3:W4:Y:S01]  /*36d0*/  SHFL.IDX PT, R10, R0, 0x4, 0x181f ;  /* 0x00981f00000a7f89 */ /* 0x00072200000e0000 */
[----:B------:R-:W-:-:S03]  /*36e0*/  ISETP.GE.AND P0, PT, R5, 0x31, PT ;  /* 0x000000310500780c */ /* 0x000fc60003f06270 */
[----:B------:R1:W-:Y:S01]  /*36f0*/  @P2 LDGSTS.E.BYPASS.LTC128B.128 [R203+0x3100], [R2.64], !P3 ;  /* 0x0310000002cb2fae */ /* 0x0003e2000d901d46 */
[C---:B-----5:R-:W-:Y:S01]  /*3700*/  @P1 LEA R6, P2, R201.reuse, R9, 0x1 ;  /* 0x00000009c9061211 */ /* 0x060fe200078408ff */
[----:B---3--:R-:W-:Y:S02]  /*3710*/  IMAD R0, R8, c[0x0][0x208], RZ ;  /* 0x0000820008007a24 */ /* 0x008fe400078e02ff */
[----:B------:R3:W5:Y:S02]  /*3720*/  SHFL.IDX PT, R8, R7, 0x4, 0x181f ;  /* 0x00981f0007087f89 */ /* 0x00076400000e0000 */
[----:B---3--:R-:W-:-:S05]  /*3730*/  @P1 LEA.HI.X R7, R201, R11, R16, 0x1, P2 ;  /* 0x0000000bc9071211 */ /* 0x008fca00010f0c10 */
[----:B------:R1:W-:Y:S01]  /*3740*/  @P1 LDGSTS.E.BYPASS.LTC128B.128 [R203+0x3900], [R6.64], !P3 ;  /* 0x0390000006cb1fae */ /* 0x0003e2000d901d46 */
[----:B------:R-:W-:Y:S02]  /*3750*/  ISETP.GE.AND P1, PT, R5, 0x41, PT ;  /* 0x000000410500780c */ /* 0x000fe40003f26270 */
[----:B-1----:R-:W-:-:S04]  /*3760*/  @P0 LEA R6, P2, R201, R12, 0x1 ;  /* 0x0000000cc9060211 */ /* 0x002fc800078408ff */
[----:B--2---:R-:W-:-:S05]  /*3770*/  @P0 LEA.HI.X R7, R201, R14, R16, 0x1, P2 ;  /* 0x0000000ec9070211 */ /* 0x004fca00010f0c10 */
[----:B------:R4:W-:Y:S01]  /*3780*/  @P0 LDGSTS.E.BYPASS.LTC128B.128 [R203+0x4100], [R6.64], !P3 ;  /* 0x0410000006cb0fae */ /* 0x0009e2000d901d46 */
[----:B------:R-:W-:-:S04]  /*3790*/  IMAD.WIDE.U32 R2, R214, c[0x0][0x208], RZ ;  /* 0x00008200d6027a25 */ /* 0x000fc800078e00ff */
[----:B------:R-:W-:Y:S01]  /*37a0*/  IMAD R0, R214, c[0x0][0x20c], R0 ;  /* 0x00008300d6007a24 */ /* 0x000fe200078e0200 */
[----:B----4-:R-:W-:-:S04]  /*37b0*/  @P1 LEA R6, P0, R201, R10, 0x1 ;  /* 0x0000000ac9061211 */ /* 0x010fc800078008ff */
[----:B-----5:R-:W-:-:S05]  /*37c0*/  @P1 LEA.HI.X R7, R201, R8, R16, 0x1, P0 ;  /* 0x00000008c9071211 */ /* 0x020fca00000f0c10 */
[----:B------:R1:W-:Y:S04]  /*37d0*/  @P1 LDGSTS.E.BYPASS.LTC128B.128 [R203+0x4900], [R6.64], !P3 ;  /* 0x0490000006cb1fae */ /* 0x0003e8000d901d46 */
[----:B------:R-:W0:Y:S01]  /*37e0*/  LDGDEPBAR ;  /* 0x00000000000079af */ /* 0x000e220000000000 */
[----:B------:R-:W-:Y:S01]  /*37f0*/  IADD3 R3, R3, R0, RZ ;  /* 0x0000000003037210 */ /* 0x000fe20007ffe0ff */
[----:B------:R-:W-:-:S04]  /*3800*/  IMAD R8, R13, c[0x0][0x218], RZ ;  /* 0x000086000d087a24 */ /* 0x000fc800078e02ff */
[----:B------:R-:W-:-:S04]  /*3810*/  IMAD.WIDE.U32 R2, R212, c[0x0][0x218], R2 ;  /* 0x00008600d4027a25 */ /* 0x000fc800078e0002 */
[----:B------:R-:W-:Y:S01]  /*3820*/  IMAD R10, R15, c[0x0][0x214], R19 ;  /* 0x000085000f0a7a24 */ /* 0x000fe200078e0213 */
[----:B------:R-:W-:Y:S01]  /*3830*/  IADD3 R2, P2, R2, R18, RZ ;  /* 0x0000001202027210 */ /* 0x000fe20007f5e0ff */
[----:B------:R-:W-:-:S03]  /*3840*/  IMAD R8, R212, c[0x0][0x21c], R8 ;  /* 0x00008700d4087a24 */ /* 0x000fc600078e0208 */
[----:B------:R-:W-:Y:S02]  /*3850*/  LEA R0, P0, R2, c[0x0][0x1f8], 0x1 ;  /* 0x00007e0002007a11 */ /* 0x000fe400078008ff */
[----:B------:R-:W-:Y:S01]  /*3860*/  IADD3.X R3, R10, R3, R8, P2, !PT ;  /* 0x000000030a037210 */ /* 0x000fe200017fe408 */
[----:B------:R-:W-:-:S04]  /*3870*/  DEPBAR.LE SB0, 0x1 ;  /* 0x000080400000791a */ /* 0x000fc80000000000 */
[----:B------:R-:W-:-:S04]  /*3880*/  DEPBAR.LE SB0, 0x0 ;  /* 0x000080000000791a */ /* 0x000fc80000000000 */
[----:B------:R-:W-:Y:S01]  /*3890*/  BAR.SYNC.DEFER_BLOCKING 0x0 ;  /* 0x0000000000007b1d */ /* 0x000fe20000010000 */
[----:B------:R-:W-:-:S05]  /*38a0*/  LEA.HI.X R2, R2, c[0x0][0x1fc], R3, 0x1, P0 ;  /* 0x00007f0002027a11 */ /* 0x000fca00000f0c03 */
[----:B------:R-:W2:Y:S04]  /*38b0*/  SHFL.IDX PT, R9, R0, RZ, 0x181f ;  /* 0x00181fff00097589 */ /* 0x000ea800000e0000 */
[----:B------:R-:W3:Y:S04]  /*38c0*/  SHFL.IDX PT, R3, R0, 0x1, 0x181f ;  /* 0x00381f0000037f89 */ /* 0x000ee800000e0000 */
[----:B------:R-:W4:Y:S04]  /*38d0*/  SHFL.IDX PT, R13, R2, RZ, 0x181f ;  /* 0x00181fff020d7589 */ /* 0x000f2800000e0000 */
[----:B-1----:R-:W-:Y:S04]  /*38e0*/  SHFL.IDX PT, R7, R0, 0x2, 0x181f ;  /* 0x00581f0000077f89 */ /* 0x002fe800000e0000 */
[----:B------:R-:W1:Y:S04]  /*38f0*/  SHFL.IDX PT, R11, R2, 0x1, 0x181f ;  /* 0x00381f00020b7f89 */ /* 0x000e6800000e0000 */
[----:B------:R-:W5:Y:S01]  /*3900*/  SHFL.IDX PT, R8, R0, 0x3, 0x181f ;  /* 0x00781f0000087f89 */ /* 0x000f6200000e0000 */
[----:B------:R-:W-:-:S03]  /*3910*/  SHF.L.U64.HI R6, R201, 0x1, R16 ;  /* 0x00000001c9067819 */ /* 0x000fc60000010210 */
[----:B------:R-:W-:Y:S04]  /*3920*/  SHFL.IDX PT, R0, R0, 0x4, 0x181f ;  /* 0x00981f0000007f89 */ /* 0x000fe800000e0000 */
[----:B------:R-:W5:Y:S04]  /*3930*/  SHFL.IDX PT, R18, R2, 0x3, 0x181f ;  /* 0x00781f0002127f89 */ /* 0x000f6800000e0000 */
[----:B------:R-:W5:Y:S04]  /*3940*/  SHFL.IDX PT, R16, R2, 0x4, 0x181f ;  /* 0x00981f0002107f89 */ /* 0x000f6800000e0000 */
[----:B------:R-:W-:Y:S04]  /*3950*/  LDSM.16.M88.4 R36, [R191] ;  /* 0x00000000bf24783b */ /* 0x000fe80000000200 */
[----:B------:R-:W-:Y:S01]  /*3960*/  LDSM.16.M88.4 R52, [R184] ;  /* 0x00000000b834783b */ /* 0x000fe20000000200 */
[----:B--2---:R-:W-:-:S02]  /*3970*/  IADD3 R14, P0, R9, R138, RZ ;  /* 0x0000008a090e7210 */ /* 0x004fc40007f1e0ff */
[----:B---3--:R-:W-:Y:S01]  /*3980*/  IADD3 R12, P1, R3, R138, RZ ;  /* 0x0000008a030c7210 */ /* 0x008fe20007f3e0ff */
[----:B------:R2:W-:Y:S01]  /*3990*/  SHFL.IDX PT, R17, R2, 0x2, 0x181f ;  /* 0x00581f0002117f89 */ /* 0x0005e200000e0000 */
[-C--:B----4-:R-:W-:Y:S02]  /*39a0*/  IADD3.X R15, R13, R6.reuse, RZ, P0, !PT ;  /* 0x000000060d0f7210 */ /* 0x090fe400007fe4ff */
[----:B-1----:R-:W-:Y:S01]  /*39b0*/  IADD3.X R13, R11, R6, RZ, P1, !PT ;  /* 0x000000060b0d7210 */ /* 0x002fe20000ffe4ff */
[----:B------:R-:W1:Y:S01]  /*39c0*/  LDSM.16.M88.4 R32, [R191+0x2000] ;  /* 0x00200000bf20783b */ /* 0x000e620000000200 */
[----:B-----5:R-:W-:Y:S02]  /*39d0*/  IADD3 R8, P2, R8, R138, RZ ;  /* 0x0000008a08087210 */ /* 0x020fe40007f5e0ff */
[----:B------:R-:W-:Y:S01]  /*39e0*/  ISETP.GE.AND P0, PT, R201, c[0x0][0x1d4], PT ;  /* 0x00007500c9007a0c */ /* 0x000fe20003f06270 */
[----:B------:R-:W-:Y:S01]  /*39f0*/  LDSM.16.M88.4 R28, [R194] ;  /* 0x00000000c21c783b */ /* 0x000fe20000000200 */
[----:B------:R-:W-:-:S02]  /*3a00*/  IADD3.X R9, R18, R6, RZ, P2, !PT ;  /* 0x0000000612097210 */ /* 0x000fc400017fe4ff */
[----:B------:R-:W-:Y:S01]  /*3a10*/  ISETP.LT.OR P2, PT, R5, 0x1, P0 ;  /* 0x000000010500780c */ /* 0x000fe20000741670 */
[----:B------:R-:W3:Y:S04]  /*3a20*/  LDSM.16.M88.4 R48, [R195] ;  /* 0x00000000c330783b */ /* 0x000ee80000000200 */
[----:B------:R-:W-:Y:S04]  /*3a30*/  LDSM.16.M88.4 R72, [R184+0x800] ;  /* 0x00080000b848783b */ /* 0x000fe80000000200 */
[----:B------:R-:W-:Y:S01]  /*3a40*/  LDSM.16.M88.4 R88, [R184+0x1000] ;  /* 0x00100000b858783b */ /* 0x000fe20000000200 */
[----:B--2---:R-:W-:-:S03]  /*3a50*/  IADD3 R2, P1, R0, R138, RZ ;  /* 0x0000008a00027210 */ /* 0x004fc60007f3e0ff */
[----:B------:R-:W-:Y:S01]  /*3a60*/  LDSM.16.M88.4 R96, [R184+0x1800] ;  /* 0x00180000b860783b */ /* 0x000fe20000000200 */
[----:B------:R-:W-:-:S03]  /*3a70*/  IADD3.X R3, R16, R6, RZ, P1, !PT ;  /* 0x0000000610037210 */ /* 0x000fc60000ffe4ff */
[----:B------:R-:W-:Y:S01]  /*3a80*/  LDSM.16.M88.4 R108, [R184+0x2000] ;  /* 0x00200000b86c783b */ /* 0x000fe20000000200 */
[----:B------:R-:W-:-:S03]  /*3a90*/  ISETP.LT.OR P1, PT, R5, 0x11, P0 ;  /* 0x000000110500780c */ /* 0x000fc60000721670 */
[----:B------:R-:W3:Y:S04]  /*3aa0*/  LDSM.16.M88.4 R24, [R194+0x2000] ;  /* 0x00200000c218783b */ /* 0x000ee80000000200 */
[----:B------:R-:W-:Y:S04]  /*3ab0*/  LDSM.16.M88.4 R84, [R199] ;  /* 0x00000000c754783b */ /* 0x000fe80000000200 */
[----:B------:R-:W-:Y:S04]  /*3ac0*/  LDSM.16.M88.4 R92, [R198] ;  /* 0x00000000c65c783b */ /* 0x000fe80000000200 */
[----:B------:R-:W-:Y:S04]  /*3ad0*/  LDSM.16.M88.4 R100, [R197] ;  /* 0x00000000c564783b */ /* 0x000fe80000000200 */
[----:B------:R-:W-:Y:S04]  /*3ae0*/  LDSM.16.M88.4 R112, [R196] ;  /* 0x00000000c470783b */ /* 0x000fe80000000200 */
[----:B------:R-:W-:Y:S01]  /*3af0*/  @!PT LDS RZ, [RZ] ;  /* 0x00000000fffff984 */ /* 0x000fe20000000800 */
[----:B------:R-:W-:Y:S01]  /*3b00*/  @!PT LDS RZ, [RZ] ;  /* 0x00000000fffff984 */ /* 0x000fe20000000800 */
[----:B------:R-:W-:Y:S01]  /*3b10*/  @!PT LDS RZ, [RZ] ;  /* 0x00000000fffff984 */ /* 0x000fe20000000800 */
[----:B------:R4:W-:Y:S01]  /*3b20*/  LDGSTS.E.BYPASS.LTC128B.128 [R203+0x100], [R14.64], !P2 ;  /* 0x001000000ecb7fae */ /* 0x0009e2000d101d46 */
[----:B------:R-:W-:-:S03]  /*3b30*/  ISETP.LT.OR P2, PT, R5, 0x21, P0 ;  /* 0x000000210500780c */ /* 0x000fc60000741670 */
[----:B------:R4:W-:Y:S01]  /*3b40*/  LDGSTS.E.BYPASS.LTC128B.128 [R203+0x900], [R12.64], !P1 ;  /* 0x009000000ccb7fae */ /* 0x0009e2000c901d46 */
[C---:B------:R-:W-:Y:S02]  /*3b50*/  ISETP.LT.OR P1, PT, R5.reuse, 0x31, P0 ;  /* 0x000000310500780c */ /* 0x040fe40000721670 */
[----:B------:R-:W-:Y:S01]  /*3b60*/  ISETP.LT.OR P0, PT, R5, 0x41, P0 ;  /* 0x000000410500780c */ /* 0x000fe20000701670 */
[----:B------:R5:W-:Y:S01]  /*3b70*/  STL [R1+0x44], R10 ;  /* 0x0000440a01007387 */ /* 0x000be20000100800 */
[----:B-1----:R-:W-:Y:S03]  /*3b80*/  HMMA.16816.F32 R56, R32, R52, RZ ;  /* 0x000000342038723c */ /* 0x002fe600000018ff */
[----:B------:R-:W2:Y:S01]  /*3b90*/  LDL R154, [R1+0x14] ;  /* 0x00001400019a7983 */ /* 0x000ea20000100800 */
[----:B-----5:R-:W-:-:S04]  /*3ba0*/  IADD3 R10, P4, R7, R138, RZ ;  /* 0x0000008a070a7210 */ /* 0x020fc80007f9e0ff */
[----:B----4-:R-:W-:Y:S01]  /*3bb0*/  HMMA.16816.F32 R12, R36, R52, RZ ;  /* 0x00000034240c723c */ /* 0x010fe200000018ff */
[----:B------:R-:W-:-:S05]  /*3bc0*/  IADD3.X R11, R17, R6, RZ, P4, !PT ;  /* 0x00000006110b7210 */ /* 0x000fca00027fe4ff */
[----:B------:R1:W-:Y:S04]  /*3bd0*/  LDGSTS.E.BYPASS.LTC128B.128 [R203+0x1100], [R10.64], !P2 ;  /* 0x011000000acb7fae */ /* 0x0003e8000d101d46 */
[----:B------:R1:W-:Y:S04]  /*3be0*/  LDGSTS.E.BYPASS.LTC128B.128 [R203+0x1900], [R8.64], !P1 ;  /* 0x0190000008cb7fae */ /* 0x0003e8000c901d46 */
[----:B------:R4:W-:Y:S04]  /*3bf0*/  LDGSTS.E.BYPASS.LTC128B.128 [R203+0x2100], [R2.64], !P0 ;  /* 0x0210000002cb7fae */ /* 0x0009e8000c101d46 */
[----:B------:R-:W-:Y:S04]  /*3c00*/  LDSM.16.M88.4 R40, [R190] ;  /* 0x00000000be28783b */ /* 0x000fe80000000200 */
[----:B------:R-:W5:Y:S02]  /*3c10*/  LDSM.16.M88.4 R20, [R192] ;  /* 0x00000000c014783b */ /* 0x000f640000000200 */
[-C--:B---3--:R-:W-:Y:S02]  /*3c20*/  HMMA.16816.F32 R60, R28, R48.reuse, R12 ;  /* 0x000000301c3c723c */ /* 0x088fe4000000180c */
[----:B------:R-:W3:Y:S04]  /*3c30*/  LDSM.16.M88.4 R16, [R192+0x2000] ;  /* 0x00200000c010783b */ /* 0x000ee80000000200 */
[----:B------:R-:W-:Y:S04]  /*3c40*/  LDSM.16.M88.4 R44, [R187] ;  /* 0x00000000bb2c783b */ /* 0x000fe80000000200 */
[----:B------:R-:W3:Y:S01]  /*3c50*/  LDSM.16.M88.4 R12, [R193] ;  /* 0x00000000c10c783b */ /* 0x000ee20000000200 */
[----:B------:R-:W-:Y:S03]  /*3c60*/  HMMA.16816.F32 R56, R24, R48, R56 ;  /* 0x000000301838723c */ /* 0x000fe60000001838 */
[----:B-1----:R-:W1:Y:S04]  /*3c70*/  LDSM.16.M88.4 R8, [R193+0x2000] ;  /* 0x00200000c108783b */ /* 0x002e680000000200 */
[----:B------:R-:W0:Y:S01]  /*3c80*/  LDGDEPBAR ;  /* 0x00000000000079af */ /* 0x000e220000000000 */
[----:B------:R-:W-:Y:S08]  /*3c90*/  HMMA.16816.F32 R68, R36, R54, RZ ;  /* 0x000000362444723c */ /* 0x000ff000000018ff */
[----:B-----5:R-:W-:Y:S08]  /*3ca0*/  HMMA.16816.F32 R64, R20, R40, R60 ;  /* 0x000000281440723c */ /* 0x020ff0000000183c */
[----:B------:R-:W-:Y:S08]  /*3cb0*/  HMMA.16816.F32 R60, R32, R54, RZ ;  /* 0x00000036203c723c */ /* 0x000ff000000018ff */
[----:B---3--:R-:W-:Y:S08]  /*3cc0*/  HMMA.16816.F32 R52, R16, R40, R56 ;  /* 0x000000281034723c */ /* 0x008ff00000001838 */
[----:B------:R-:W-:Y:S08]  /*3cd0*/  HMMA.16816.F32 R56, R28, R50, R68 ;  /* 0x000000321c38723c */ /* 0x000ff00000001844 */
[----:B------:R-:W-:Y:S08]  /*3ce0*/  HMMA.16816.F32 R68, R12, R44, R64 ;  /* 0x0000002c0c44723c */ /* 0x000ff00000001840 */
[----:B------:R-:W-:Y:S01]  /*3cf0*/  HMMA.16816.F32 R64, R24, R50, R60 ;  /* 0x000000321840723c */ /* 0x000fe2000000183c */
[----:B------:R-:W3:Y:S07]  /*3d00*/  LDSM.16.M88.4 R48, [R190+0x800] ;  /* 0x00080000be30783b */ /* 0x000eee0000000200 */
[----:B------:R-:W-:Y:S08]  /*3d10*/  HMMA.16816.F32 R60, R36, R72, RZ ;  /* 0x00000048243c723c */ /* 0x000ff000000018ff */
[----:B-1----:R-:W-:Y:S08]  /*3d20*/  HMMA.16816.F32 R80, R8, R44, R52 ;  /* 0x0000002c0850723c */ /* 0x002ff00000001834 */
[----:B------:R-:W-:Y:S01]  /*3d30*/  HMMA.16816.F32 R52, R20, R42, R56 ;  /* 0x0000002a1434723c */ /* 0x000fe20000001838 */
[----:B------:R-:W-:-:S07]  /*3d40*/  FMUL.FTZ R0, R68, c[0x0][0x320] ;  /* 0x0000c80044007a20 */ /* 0x000fce0000410000 */
[----:B------:R-:W-:Y:S01]  /*3d50*/  HMMA.16816.F32 R56, R32, R72, RZ ;  /* 0x000000482038723c */ /* 0x000fe200000018ff */
[----:B------:R1:W1:Y:S07]  /*3d60*/  MUFU.TANH R137, R0 ;  /* 0x0000000000897308 */ /* 0x00026e0000002400 */
[----:B------:R-:W-:Y:S01]  /*3d70*/  HMMA.16816.F32 R60, R28, R84, R60 ;  /* 0x000000541c3c723c */ /* 0x000fe2000000183c */
[----:B-1----:R-:W-:-:S07]  /*3d80*/  FMUL.FTZ R0, R69, c[0x0][0x320] ;  /* 0x0000c80045007a20 */ /* 0x002fce0000410000 */
[----:B------:R-:W-:Y:S01]  /*3d90*/  HMMA.16816.F32 R64, R16, R42, R64 ;  /* 0x0000002a1040723c */ /* 0x000fe20000001840 */
[----:B------:R-:W1:Y:S01]  /*3da0*/  LDSM.16.M88.4 R40, [R187+0x800] ;  /* 0x00080000bb28783b */ /* 0x000e620000000200 */
[----:B------:R5:W1:Y:S02]  /*3db0*/  MUFU.TANH R134, R0 ;  /* 0x0000000000867308 */ /* 0x000a640000002400 */
[----:B-----5:R-:W-:-:S06]  /*3dc0*/  FMUL.FTZ R0, R70, c[0x0][0x320] ;  /* 0x0000c80046007a20 */ /* 0x020fcc0000410000 */
[----:B------:R5:W1:Y:S02]  /*3dd0*/  MUFU.TANH R149, R0 ;  /* 0x0000000000957308 */ /* 0x000a640000002400 */
[----:B-----5:R-:W-:Y:S02]  /*3de0*/  FMUL.FTZ R0, R71, c[0x0][0x320] ;  /* 0x0000c80047007a20 */ /* 0x020fe40000410000 */
[----:B------:R-:W-:Y:S04]  /*3df0*/  HMMA.16816.F32 R68, R12, R46, R52 ;  /* 0x0000002e0c44723c */ /* 0x000fe80000001834 */
[----:B------:R5:W1:Y:S04]  /*3e00*/  MUFU.TANH R136, R0 ;  /* 0x0000000000887308 */ /* 0x000a680000002400 */
[----:B------:R-:W-:Y:S01]  /*3e10*/  HMMA.16816.F32 R52, R24, R84, R56 ;  /* 0x000000541834723c */ /* 0x000fe20000001838 */
[----:B-----5:R-:W-:-:S07]  /*3e20*/  FMUL.FTZ R0, R80, c[0x0][0x320] ;  /* 0x0000c80050007a20 */ /* 0x020fce0000410000 */
[----:B------:R-:W-:Y:S01]  /*3e30*/  HMMA.16816.F32 R56, R36, R74, RZ ;  /* 0x0000004a2438723c */ /* 0x000fe200000018ff */
[----:B------:R5:W1:Y:S07]  /*3e40*/  MUFU.TANH R152, R0 ;  /* 0x0000000000987308 */ /* 0x000a6e0000002400 */
[----:B---3--:R-:W-:Y:S01]  /*3e50*/  HMMA.16816.F32 R60, R20, R48, R60 ;  /* 0x00000030143c723c */ /* 0x008fe2000000183c */
[----:B-----5:R-:W-:-:S04]  /*3e60*/  FMUL.FTZ R0, R81, c[0x0][0x320] ;  /* 0x0000c80051007a20 */ /* 0x020fc80000410000 */
[----:B------:R3:W1:Y:S03]  /*3e70*/  MUFU.TANH R148, R0 ;  /* 0x0000000000947308 */ /* 0x0006660000002400 */
[----:B------:R-:W-:Y:S01]  /*3e80*/  HMMA.16816.F32 R76, R8, R46, R64 ;  /* 0x0000002e084c723c */ /* 0x000fe20000001840 */
[----:B---3--:R-:W-:-:S04]  /*3e90*/  FMUL.FTZ R0, R82, c[0x0][0x320] ;  /* 0x0000c80052007a20 */ /* 0x008fc80000410000 */
[----:B------:R3:W1:Y:S03]  /*3ea0*/  MUFU.TANH R168, R0 ;  /* 0x0000000000a87308 */ /* 0x0006660000002400 */
[----:B------:R-:W-:Y:S01]  /*3eb0*/  HMMA.16816.F32 R64, R32, R74, RZ ;  /* 0x0000004a2040723c */ /* 0x000fe200000018ff */
[----:B---3--:R-:W-:-:S04]  /*3ec0*/  FMUL.FTZ R0, R83, c[0x0][0x320] ;  /* 0x0000c80053007a20 */ /* 0x008fc80000410000 */
[----:B------:R3:W1:Y:S03]  /*3ed0*/  MUFU.TANH R158, R0 ;  /* 0x00000000009e7308 */ /* 0x0006660000002400 */
[----:B------:R-:W-:Y:S01]  /*3ee0*/  HMMA.16816.F32 R44, R16, R48, R52 ;  /* 0x00000030102c723c */ /* 0x000fe20000001834 */
[----:B---3--:R-:W-:-:S04]  /*3ef0*/  FMUL.FTZ R0, R68, c[0x0][0x320] ;  /* 0x0000c80044007a20 */ /* 0x008fc80000410000 */
[----:B------:R3:W1:Y:S03]  /*3f00*/  MUFU.TANH R127, R0 ;  /* 0x00000000007f7308 */ /* 0x0006660000002400 */
[----:B------:R-:W-:Y:S01]  /*3f10*/  HMMA.16816.F32 R52, R28, R86, R56 ;  /* 0x000000561c34723c */ /* 0x000fe20000001838 */
[----:B---3--:R-:W-:-:S04]  /*3f20*/  FMUL.FTZ R0, R69, c[0x0][0x320] ;  /* 0x0000c80045007a20 */ /* 0x008fc80000410000 */
[----:B------:R3:W1:Y:S03]  /*3f30*/  MUFU.TANH R126, R0 ;  /* 0x00000000007e7308 */ /* 0x0006660000002400 */
[----:B------:R-:W-:Y:S01]  /*3f40*/  HMMA.16816.F32 R64, R24, R86, R64 ;  /* 0x000000561840723c */ /* 0x000fe20000001840 */
[----:B---3--:R-:W-:-:S04]  /*3f50*/  FMUL.FTZ R0, R70, c[0x0][0x320] ;  /* 0x0000c80046007a20 */ /* 0x008fc80000410000 */
[----:B------:R3:W1:Y:S02]  /*3f60*/  MUFU.TANH R131, R0 ;  /* 0x0000000000837308 */ /* 0x0006640000002400 */
[----:B---3--:R-:W-:Y:S02]  /*3f70*/  FMUL.FTZ R0, R71, c[0x0][0x320] ;  /* 0x0000c80047007a20 */ /* 0x008fe40000410000 */
[----:B-1----:R-:W-:Y:S04]  /*3f80*/  HMMA.16816.F32 R68, R12, R40, R60 ;  /* 0x000000280c44723c */ /* 0x002fe8000000183c */
[----:B------:R1:W3:Y:S04]  /*3f90*/  MUFU.TANH R130, R0 ;  /* 0x0000000000827308 */ /* 0x0002e80000002400 */
        /* <DEDUP_REMOVED lines=29> */
[----:B------:R-:W-:Y:S01]  /*4170*/  HMMA.16816.F32 R72, R8, R42, R64 ;  /* 0x0000002a0848723c */ /* 0x000fe20000001840 */
[----:B-1----:R-:W-:-:S07]  /*4180*/  FMUL.FTZ R0, R81, c[0x0][0x320] ;  /* 0x0000c80051007a20 */ /* 0x002fce0000410000 */
[----:B-----5:R-:W-:Y:S01]  /*4190*/  HMMA.16816.F32 R60, R20, R44, R60 ;  /* 0x0000002c143c723c */ /* 0x020fe2000000183c */
[----:B------:R1:W1:Y:S07]  /*41a0*/  MUFU.TANH R118, R0 ;  /* 0x0000000000767308 */ /* 0x00026e0000002400 */
        /* <DEDUP_REMOVED lines=13> */
[----:B------:R1:W1:Y:S02]  /*4280*/  MUFU.TANH R90, R0 ;  /* 0x00000000005a7308 */ /* 0x0002640000002400 */
[----:B-1----:R-:W-:Y:S02]  /*4290*/  FMUL.FTZ R0, R71, c[0x0][0x320] ;  /* 0x0000c80047007a20 */ /* 0x002fe40000410000 */
[----:B--2---:R-:W-:Y:S04]  /*42a0*/  HMMA.16816.F32 R68, R12, R48, R60 ;  /* 0x000000300c44723c */ /* 0x004fe8000000183c */
[----:B------:R1:W2:Y:S04]  /*42b0*/  MUFU.TANH R89, R0 ;  /* 0x0000000000597308 */ /* 0x0002a80000002400 */
[----:B------:R-:W-:Y:S01]  /*42c0*/  HMMA.16816.F32 R60, R36, R96, RZ ;  /* 0x00000060243c723c */ /* 0x000fe200000018ff */
[----:B-1----:R-:W-:-:S04]  /*42d0*/  FMUL.FTZ R0, R72, c[0x0][0x320] ;  /* 0x0000c80048007a20 */ /* 0x002fc80000410000 */
[----:B------:R1:W1:Y:S03]  /*42e0*/  MUFU.TANH R92, R0 ;  /* 0x00000000005c7308 */ /* 0x0002660000002400 */
[----:B------:R-:W-:Y:S08]  /*42f0*/  HMMA.16816.F32 R76, R8, R48, R40 ;  /* 0x00000030084c723c */ /* 0x000ff00000001828 */
[----:B------:R-:W-:Y:S01]  /*4300*/  HMMA.16816.F32 R40, R20, R46, R52 ;  /* 0x0000002e1428723c */ /* 0x000fe20000001834 */
[----:B------:R-:W5:Y:S01]  /*4310*/  LDSM.16.M88.4 R52, [R190+0x1800] ;  /* 0x00180000be34783b */ /* 0x000f620000000200 */
[----:B-1----:R-:W-:-:S04]  /*4320*/  FMUL.FTZ R0, R73, c[0x0][0x320] ;  /* 0x0000c80049007a20 */ /* 0x002fc80000410000 */
[----:B------:R1:W1:Y:S02]  /*4330*/  MUFU.TANH R91, R0 ;  /* 0x00000000005b7308 */ /* 0x0002640000002400 */
[----:B------:R-:W-:Y:S01]  /*4340*/  HMMA.16816.F32 R64, R16, R46, R64 ;  /* 0x0000002e1040723c */ /* 0x000fe20000001840 */
[----:B-1----:R-:W-:-:S05]  /*4350*/  FMUL.FTZ R0, R74, c[0x0][0x320] ;  /* 0x0000c8004a007a20 */ /* 0x002fca0000410000 */
        /* <DEDUP_REMOVED lines=11> */
[----:B------:R1:W1:Y:S01]  /*4410*/  MUFU.TANH R128, R0 ;  /* 0x0000000000807308 */ /* 0x0002620000002400 */
[----:B------:R-:W-:Y:S01]  /*4420*/  HMMA.16816.F32 R44, R24, R100, R56 ;  /* 0x00000064182c723c */ /* 0x000fe20000001838 */
[----:B-1----:R-:W-:-:S07]  /*4430*/  FMUL.FTZ R0, R71, c[0x0][0x320] ;  /* 0x0000c80047007a20 */ /* 0x002fce0000410000 */
[----:B------:R-:W-:Y:S01]  /*4440*/  HMMA.16816.F32 R68, R12, R50, R40 ;  /* 0x000000320c44723c */ /* 0x000fe20000001828 */
[----:B------:R-:W1:Y:S01]  /*4450*/  LDSM.16.M88.4 R40, [R187+0x1800] ;  /* 0x00180000bb28783b */ /* 0x000e620000000200 */
[----:B------:R2:W1:Y:S06]  /*4460*/  MUFU.TANH R129, R0 ;  /* 0x0000000000817308 */ /* 0x00046c0000002400 */
[----:B------:R-:W-:Y:S01]  /*4470*/  HMMA.16816.F32 R48, R36, R98, RZ ;  /* 0x000000622430723c */ /* 0x000fe200000018ff */
[----:B--2---:R-:W-:-:S04]  /*4480*/  FMUL.FTZ R0, R76, c[0x0][0x320] ;  /* 0x0000c8004c007a20 */ /* 0x004fc80000410000 */
[----:B------:R2:W1:Y:S03]  /*4490*/  MUFU.TANH R124, R0 ;  /* 0x00000000007c7308 */ /* 0x0004660000002400 */
        /* <DEDUP_REMOVED lines=12> */
[----:B--2---:R-:W-:-:S06]  /*4560*/  FMUL.FTZ R0, R69, c[0x0][0x320] ;  /* 0x0000c80045007a20 */ /* 0x004fcc0000410000 */
[----:B------:R2:W1:Y:S01]  /*4570*/  MUFU.TANH R81, R0 ;  /* 0x0000000000517308 */ /* 0x0004620000002400 */
[----:B------:R-:W-:Y:S01]  /*4580*/  HMMA.16816.F32 R64, R24, R102, R60 ;  /* 0x000000661840723c */ /* 0x000fe2000000183c */
[----:B--2---:R-:W-:-:S06]  /*4590*/  FMUL.FTZ R0, R70, c[0x0][0x320] ;  /* 0x0000c80046007a20 */ /* 0x004fcc0000410000 */
[----:B------:R2:W1:Y:S01]  /*45a0*/  MUFU.TANH R84, R0 ;  /* 0x0000000000547308 */ /* 0x0004620000002400 */
[----:B------:R-:W-:Y:S01]  /*45b0*/  HMMA.16816.F32 R60, R36, R108, RZ ;  /* 0x0000006c243c723c */ /* 0x000fe200000018ff */
[----:B--2---:R-:W-:-:S07]  /*45c0*/  FMUL.FTZ R0, R71, c[0x0][0x320] ;  /* 0x0000c80047007a20 */ /* 0x004fce0000410000 */
[----:B-1----:R-:W-:Y:S01]  /*45d0*/  HMMA.16816.F32 R68, R12, R40, R56 ;  /* 0x000000280c44723c */ /* 0x002fe20000001838 */
        /* <DEDUP_REMOVED lines=91> */
[----:B------:R-:W-:Y:S01]  /*4b90*/  BAR.SYNC.DEFER_BLOCKING 0x0 ;  /* 0x0000000000007b1d */ /* 0x000fe20000010000 */
[----:B------:R-:W-:Y:S01]  /*4ba0*/  ISETP.GT.AND P5, PT, R147, 0x4f, PT ;  /* 0x0000004f9300780c */ /* 0x000fe20003fa4270 */
[----:B-1----:R-:W-:-:S05]  /*4bb0*/  FMUL.FTZ R0, R9, c[0x0][0x320] ;  /* 0x0000c80009007a20 */ /* 0x002fca0000410000 */
[----:B------:R1:W1:Y:S01]  /*4bc0*/  MUFU.TANH R25, R0 ;  /* 0x0000000000197308 */ /* 0x0002620000002400 */
[----:B------:R-:W-:Y:S01]  /*4bd0*/  LOP3.LUT R200, R200, 0xfffdffff, RZ, 0xc0, !PT ;  /* 0xfffdffffc8c87812 */ /* 0x000fe200078ec0ff */
[----:B-1----:R-:W-:-:S06]  /*4be0*/  FMUL.FTZ R0, R10, c[0x0][0x320] ;  /* 0x0000c8000a007a20 */ /* 0x002fcc0000410000 */
[----:B------:R1:W1:Y:S01]  /*4bf0*/  MUFU.TANH R28, R0 ;  /* 0x00000000001c7308 */ /* 0x0002620000002400 */
[----:B------:R-:W-:Y:S01]  /*4c00*/  @P6 LOP3.LUT R200, R200, 0x20000, RZ, 0xfc, !PT ;  /* 0x00020000c8c86812 */ /* 0x000fe200078efcff */
[----:B------:R-:W-:Y:S01]  /*4c10*/  BSSY B0, `(.L_x_628) ;  /* 0x000003e000007945 */ /* 0x000fe20003800000 */
[----:B-1----:R-:W-:-:S05]  /*4c20*/  FMUL.FTZ R0, R11, c[0x0][0x320] ;  /* 0x0000c8000b007a20 */ /* 0x002fca0000410000 */
[----:B------:R4:W1:Y:S01]  /*4c30*/  MUFU.TANH R27, R0 ;  /* 0x00000000001b7308 */ /* 0x0008620000002400 */
[----:B------:R-:W-:-:S04]  /*4c40*/  LOP3.LUT R200, R200, 0xffff7fff, RZ, 0xc0, !PT ;  /* 0xffff7fffc8c87812 */ /* 0x000fc800078ec0ff */
[----:B------:R-:W-:Y:S01]  /*4c50*/  @P5 LOP3.LUT R200, R200, 0x8000, RZ, 0xfc, !PT ;  /* 0x00008000c8c85812 */ /* 0x000fe200078efcff */
[----:B------:R-:W-:Y:S05]  /*4c60*/  @!P0 BRA `(.L_x_629) ;  /* 0x0000038000008947 */ /* 0x000fea0003800000 */
[----:B--234-:R-:W-:Y:S01]  /*4c70*/  IADD3 R2, R147, R105, R153 ;  /* 0x0000006993027210 */ /* 0x01cfe20007ffe099 */
[----:B------:R-:W-:-:S03]  /*4c80*/  IMAD.MOV.U32 R212, RZ, RZ, RZ ;  /* 0x000000ffffd47224 */ /* 0x000fc600078e00ff */
[----:B------:R-:W-:-:S05]  /*4c90*/  IADD3 R2, R2, -0x50, RZ ;  /* 0xffffffb002027810 */ /* 0x000fca0007ffe0ff */
[----:B------:R-:W-:-:S04]  /*4ca0*/  @P6 IMAD.HI.U32 R3, R2, c[0x0][0x2bc], RZ ;  /* 0x0000af0002036a27 */ /* 0x000fc800078e00ff */
[----:B------:R-:W-:Y:S01]  /*4cb0*/  IMAD.MOV.U32 R0, RZ, RZ, R2 ;  /* 0x000000ffff007224 */ /* 0x000fe200078e0002 */
        /* <DEDUP_REMOVED lines=22> */
[----:B------:R2:W3:Y:S02]  /*4e20*/  SHFL.IDX PT, R8, R5, RZ, 0x181f ;  /* 0x00181fff05087589 */ /* 0x0004e400000e0000 */
.L_x_821:
[----:B------:R-:W-:Y:S05]  /*4e30*/  BRA.DIV ~URZ, `(.L_x_631) ;  /* 0x00018a227f007947 */ /* 0x000fea000b800000 */
[----:B------:R-:W4:Y:S04]  /*4e40*/  SHFL.IDX PT, R2, R0, RZ, 0x181f ;  /* 0x00181fff00027589 */ /* 0x000f2800000e0000 */
[----:B------:R-:W5:Y:S04]  /*4e50*/  SHFL.IDX PT, R3, R0, 0x1, 0x181f ;  /* 0x00381f0000037f89 */ /* 0x000f6800000e0000 */
[----:B------:R-:W2:Y:S04]  /*4e60*/  SHFL.IDX PT, R7, R0, 0x2, 0x181f ;  /* 0x00581f0000077f89 */ /* 0x000ea800000e0000 */
[----:B------:R-:W3:Y:S04]  /*4e70*/  SHFL.IDX PT, R9, R0, 0x3, 0x181f ;  /* 0x00781f0000097f89 */ /* 0x000ee800000e0000 */
[----:B------:R-:W1:Y:S04]  /*4e80*/  SHFL.IDX PT, R11, R5, 0x1, 0x181f ;  /* 0x00381f00050b7f89 */ /* 0x000e6800000e0000 */
[----:B------:R-:W1:Y:S04]  /*4e90*/  SHFL.IDX PT, R15, R5, 0x2, 0x181f ;  /* 0x00581f00050f7f89 */ /* 0x000e6800000e0000 */
[----:B------:R-:W1:Y:S01]  /*4ea0*/  SHFL.IDX PT, R14, R5, 0x3, 0x181f ;  /* 0x00781f00050e7f89 */ /* 0x000e6200000e0000 */
[----:B----4-:R-:W-:-:S02]  /*4eb0*/  IADD3 R12, P0, R2, R138, RZ ;  /* 0x0000008a020c7210 */ /* 0x010fc40007f1e0ff */
[-C--:B-----5:R-:W-:Y:S01]  /*4ec0*/  IADD3 R10, P2, R3, R138.reuse, RZ ;  /* 0x0000008a030a7210 */ /* 0x0a0fe20007f5e0ff */
[----:B------:R-:W4:Y:S02]  /*4ed0*/  SHFL.IDX PT, R0, R0, 0x4, 0x181f ;  /* 0x00981f0000007f89 */ /* 0x000f2400000e0000 */
[----:B---3--:R-:W-:Y:S01]  /*4ee0*/  IMAD.X R13, R8, 0x1, R6, P0 ;  /* 0x00000001080d7824 */ /* 0x008fe200000e0606 */
[-C--:B--2---:R-:W-:Y:S01]  /*4ef0*/  IADD3 R8, P1, R7, R138.reuse, RZ ;  /* 0x0000008a07087210 */ /* 0x084fe20007f3e0ff */
[----:B------:R-:W2:Y:S01]  /*4f00*/  SHFL.IDX PT, R5, R5, 0x4, 0x181f ;  /* 0x00981f0005057f89 */ /* 0x000ea200000e0000 */
[----:B------:R-:W-:-:S03]  /*4f10*/  IADD3 R2, P0, R9, R138, RZ ;  /* 0x0000008a09027210 */ /* 0x000fc60007f1e0ff */
[----:B------:R3:W-:Y:S01]  /*4f20*/  LDGSTS.E.BYPASS.LTC128B.128 [R203+0x2900], [R12.64], !P3 ;  /* 0x029000000ccb7fae */ /* 0x0007e2000d901d46 */
[--C-:B-1----:R-:W-:Y:S02]  /*4f30*/  IMAD.X R11, R11, 0x1, R6.reuse, P2 ;  /* 0x000000010b0b7824 */ /* 0x102fe400010e0606 */
[----:B------:R-:W-:-:S03]  /*4f40*/  IMAD.X R9, R15, 0x1, R6, P1 ;  /* 0x000000010f097824 */ /* 0x000fc600008e0606 */
[----:B------:R3:W-:Y:S01]  /*4f50*/  LDGSTS.E.BYPASS.LTC128B.128 [R203+0x3100], [R10.64], !P3 ;  /* 0x031000000acb7fae */ /* 0x0007e2000d901d46 */
[----:B------:R-:W-:-:S03]  /*4f60*/  IMAD.X R3, R14, 0x1, R6, P0 ;  /* 0x000000010e037824 */ /* 0x000fc600000e0606 */
[----:B------:R3:W-:Y:S04]  /*4f70*/  LDGSTS.E.BYPASS.LTC128B.128 [R203+0x3900], [R8.64], !P3 ;  /* 0x0390000008cb7fae */ /* 0x0007e8000d901d46 */
[----:B------:R3:W-:Y:S02]  /*4f80*/  LDGSTS.E.BYPASS.LTC128B.128 [R203+0x4100], [R2.64], !P3 ;  /* 0x0410000002cb7fae */ /* 0x0007e4000d901d46 */
.L_x_822:
[----:B---34-:R-:W-:-:S04]  /*4f90*/  IADD3 R2, P0, R0, R138, RZ ;  /* 0x0000008a00027210 */ /* 0x018fc80007f1e0ff */
[----:B--2---:R-:W-:-:S05]  /*4fa0*/  IADD3.X R3, R5, R6, RZ, P0, !PT ;  /* 0x0000000605037210 */ /* 0x004fca00007fe4ff */
[----:B------:R-:W-:Y:S01]  /*4fb0*/  @!PT LDS RZ, [RZ] ;  /* 0x00000000fffff984 */ /* 0x000fe20000000800 */
[----:B------:R-:W-:Y:S01]  /*4fc0*/  @!PT LDS RZ, [RZ] ;  /* 0x00000000fffff984 */ /* 0x000fe20000000800 */
[----:B------:R-:W-:Y:S01]  /*4fd0*/  @!PT LDS RZ, [RZ] ;  /* 0x00000000fffff984 */ /* 0x000fe20000000800 */
[----:B------:R1:W-:Y:S04]  /*4fe0*/  LDGSTS.E.BYPASS.LTC128B.128 [R203+0x4900], [R2.64], !P3 ;  /* 0x0490000002cb7fae */ /* 0x0003e8000d901d46 */
.L_x_629:
[----:B--23--:R-:W-:Y:S05]  /*4ff0*/  BSYNC B0 ;  /* 0x0000000000007941 */ /* 0x00cfea0003800000 */
.L_x_628:
[----:B-1--4-:R-:W2:Y:S01]  /*5000*/  LDL R2, [R1+0x48] ;  /* 0x0000480001027983 */ /* 0x012ea20000100800 */
[----:B------:R-:W-:-:S03]  /*5010*/  IMAD.MOV.U32 R3, RZ, RZ, c[0x0][0x2c4] ;  /* 0x0000b100ff037624 */ /* 0x000fc600078e00ff */
[----:B------:R-:W2:Y:S04]  /*5020*/  LDL R0, [R1+0x4c] ;  /* 0x00004c0001007983 */ /* 0x000ea80000100800 */
[----:B------:R-:W3:Y:S01]  /*5030*/  LDL R6, [R1] ;  /* 0x0000000001067983 */ /* 0x000ee20000100800 */
[----:B------:R-:W-:Y:S01]  /*5040*/  ISETP.NE.AND P0, PT, R3, 0x1, PT ;  /* 0x000000010300780c */ /* 0x000fe20003f05270 */
[----:B------:R-:W-:Y:S02]  /*5050*/  ULDC UR4, c[0x0][0x324] ;  /* 0x0000c90000047ab9 */ /* 0x000fe40000000800 */
[----:B------:R-:W-:Y:S01]  /*5060*/  ULOP3.LUT UR4, URZ, UR4, URZ, 0x33, !UPT ;  /* 0x000000043f047292 */ /* 0x000fe2000f8e333f */
[----:B------:R-:W0:Y:S01]  /*5070*/  LDGDEPBAR ;  /* 0x00000000000079af */ /* 0x000e220000000000 */
[----:B--2---:R-:W-:Y:S01]  /*5080*/  IMAD.IADD R0, R0, 0x1, R2 ;  /* 0x0000000100007824 */ /* 0x004fe200078e0202 */
[----:B---3--:R-:W-:-:S07]  /*5090*/  IADD3 R2, -R6, 0x1, R104 ;  /* 0x0000000106027810 */ /* 0x008fce0007ffe168 */
[----:B------:R-:W-:Y:S01]  /*50a0*/  @P0 IMAD.HI.U32 R3, R0, c[0x0][0x2c8], RZ ;  /* 0x0000b20000030a27 */ /* 0x000fe200078e00ff */
[----:B------:R-:W-:-:S03]  /*50b0*/  IADD3 R9, -R6, R4, RZ ;  /* 0x0000000406097210 */ /* 0x000fc60007ffe1ff */
[----:B------:R-:W-:Y:S01]  /*50c0*/  IMAD.MOV.U32 R5, RZ, RZ, R0 ;  /* 0x000000ffff057224 */ /* 0x000fe200078e0000 */
[----:B------:R-:W-:Y:S01]  /*50d0*/  IADD3 R0, R2, -R246, RZ ;  /* 0x800000f602007210 */ /* 0x000fe20007ffe0ff */
[----:B------:R-:W-:Y:S01]  /*50e0*/  IMAD.IADD R8, R104, 0x1, -R6 ;  /* 0x0000000168087824 */ /* 0x000fe200078e0a06 */
[----:B------:R-:W-:Y:S02]  /*50f0*/  @P0 SHF.R.U32.HI R5, RZ, c[0x0][0x2cc], R3 ;  /* 0x0000b300ff050a19 */ /* 0x000fe40000011603 */
[C---:B------:R-:W-:Y:S02]  /*5100*/  IADD3 R7, R0.reuse, UR4, RZ ;  /* 0x0000000400077c10 */ /* 0x040fe4000fffe0ff */
[----:B------:R-:W-:Y:S01]  /*5110*/  IADD3 R6, R0, c[0x0][0x328], RZ ;  /* 0x0000ca0000067a10 */ /* 0x000fe20007ffe0ff */
[----:B------:R-:W-:Y:S05]  /*5120*/  BRA.DIV ~URZ, `(.L_x_632) ;  /* 0x00018be27f007947 */ /* 0x000fea000b800000 */
[----:B------:R1:W2:Y:S02]  /*5130*/  SHFL.IDX PT, R3, R5, RZ, 0x1c1f ;  /* 0x001c1fff05037589 */ /* 0x0002a400000e0000 */
.L_x_823:
[----:B------:R-:W-:Y:S01]  /*5140*/  IMAD.MOV.U32 R0, RZ, RZ, c[0x0][0x32c] ;  /* 0x0000cb00ff007624 */ /* 0x000fe200078e00ff */
[----:B--2---:R-:W-:-:S04]  /*5150*/  IADD3 R2, R6, R3, RZ ;  /* 0x0000000306027210 */ /* 0x004fc80007ffe0ff */
[----:B------:R-:W-:Y:S01]  /*5160*/  ISETP.GE.AND P0, PT, R0, 0x1, PT ;  /* 0x000000010000780c */ /* 0x000fe20003f06270 */
[----:B------:R-:W-:Y:S01]  /*5170*/  IMAD.IADD R0, R7, 0x1, R3 ;  /* 0x0000000107007824 */ /* 0x000fe200078e0203 */
[----:B------:R-:W-:-:S11]  /*5180*/  IMNMX R2, R8, R2, PT ;  /* 0x0000000208027217 */ /* 0x000fd60003800200 */
[----:B------:R-:W-:Y:S05]  /*5190*/  @!P0 BRA `(.L_x_633) ;  /* 0x0000014000008947 */ /* 0x000fea0003800000 */
[----:B------:R-:W-:Y:S01]  /*51a0*/  IADD3 R3, -R246, R248, R3 ;  /* 0x000000f8f6037210 */ /* 0x000fe20007ffe103 */
[----:B------:R-:W-:Y:S03]  /*51b0*/  BSSY B0, `(.L_x_634) ;  /* 0x000000e000007945 */ /* 0x000fe60003800000 */
        /* <DEDUP_REMOVED lines=9> */
.L_x_635:
[----:B------:R-:W-:-:S04]  /*5250*/  MOV R10, c[0x0][0x32c] ;  /* 0x0000cb00000a7a02 */ /* 0x000fc80000000f00 */
[----:B------:R-:W-:-:S13]  /*5260*/  ISETP.NE.AND P0, PT, R10, 0x1, PT ;  /* 0x000000010a00780c */ /* 0x000fda0003f05270 */
[----:B------:R-:W-:-:S05]  /*5270*/  @P0 IMAD.HI.U32 R10, R3, c[0x0][0x330], RZ ;  /* 0x0000cc00030a0a27 */ /* 0x000fca00078e00ff */
[----:B------:R-:W-:Y:S02]  /*5280*/  @P0 SHF.R.U32.HI R3, RZ, c[0x0][0x334], R10 ;  /* 0x0000cd00ff030a19 */ /* 0x000fe4000001160a */
.L_x_636:
[----:B------:R-:W-:Y:S05]  /*5290*/  BSYNC B0 ;  /* 0x0000000000007941 */ /* 0x000fea0003800000 */
.L_x_634:
[----:B------:R-:W-:-:S05]  /*52a0*/  IMAD R3, R3, c[0x0][0x32c], R9 ;  /* 0x0000cb0003037a24 */ /* 0x000fca00078e0209 */
[----:B------:R-:W-:Y:S02]  /*52b0*/  IADD3 R10, R3, c[0x0][0x32c], RZ ;  /* 0x0000cb00030a7a10 */ /* 0x000fe40007ffe0ff */
[----:B------:R-:W-:Y:S02]  /*52c0*/  IMNMX R0, R0, R3, !PT ;  /* 0x0000000300007217 */ /* 0x000fe40007800200 */
[----:B------:R-:W-:Y:S02]  /*52d0*/  IMNMX R2, R2, R10, PT ;  /* 0x0000000a02027217 */ /* 0x000fe40003800200 */
.L_x_633:
[----:B------:R-:W-:Y:S02]  /*52e0*/  ISETP.GE.AND P0, PT, R4, 0x2, PT ;  /* 0x000000020400780c */ /* 0x000fe40003f06270 */
[----:B------:R-:W-:Y:S02]  /*52f0*/  LOP3.LUT R200, R200, 0xffffefff, RZ, 0xc0, !PT ;  /* 0xffffefffc8c87812 */ /* 0x000fe400078ec0ff */
[C---:B------:R-:W-:Y:S02]  /*5300*/  ISETP.GE.AND P1, PT, R4.reuse, 0x9, PT ;  /* 0x000000090400780c */ /* 0x040fe40003f26270 */
[----:B------:R-:W-:-:S02]  /*5310*/  ISETP.GE.AND P6, PT, R4, 0x39, PT ;  /* 0x000000390400780c */ /* 0x000fc40003fc6270 */
[C---:B------:R-:W-:Y:S02]  /*5320*/  ISETP.GE.AND P5, PT, R4.reuse, 0x3a, PT ;  /* 0x0000003a0400780c */ /* 0x040fe40003fa6270 */
[C---:B------:R-:W-:Y:S02]  /*5330*/  ISETP.GE.AND P4, PT, R4.reuse, 0x41, PT ;  /* 0x000000410400780c */ /* 0x040fe40003f86270 */
[----:B------:R-:W-:Y:S02]  /*5340*/  ISETP.GE.AND P2, PT, R4, 0x42, PT ;  /* 0x000000420400780c */ /* 0x000fe40003f46270 */
[----:B------:R-:W-:Y:S02]  /*5350*/  @P0 LOP3.LUT R200, R200, 0x1000, RZ, 0xfc, !PT ;  /* 0x00001000c8c80812 */ /* 0x000fe400078efcff */
[----:B------:R-:W-:Y:S02]  /*5360*/  ISETP.GT.AND P0, PT, R0, 0x1, !P0 ;  /* 0x000000010000780c */ /* 0x000fe40004704270 */
[----:B------:R-:W-:-:S02]  /*5370*/  LOP3.LUT R200, R200, 0xfffff7ff, RZ, 0xc0, !PT ;  /* 0xfffff7ffc8c87812 */ /* 0x000fc400078ec0ff */
[----:B------:R-:W-:Y:S02]  /*5380*/  ISETP.LT.OR P0, PT, R2, 0x2, P0 ;  /* 0x000000020200780c */ /* 0x000fe40000701670 */
[----:B------:R-:W-:Y:S02]  /*5390*/  @P1 LOP3.LUT R200, R200, 0x800, RZ, 0xfc, !PT ;  /* 0x00000800c8c81812 */ /* 0x000fe400078efcff */
[----:B------:R-:W-:Y:S02]  /*53a0*/  FSEL R15, R134, -INF , !P0 ;  /* 0xff800000860f7808 */ /* 0x000fe40004000000 */
[----:B------:R-:W-:Y:S02]  /*53b0*/  ISETP.GT.AND P0, PT, R0, 0x8, !P1 ;  /* 0x000000080000780c */ /* 0x000fe40004f04270 */
[----:B------:R-:W-:Y:S02]  /*53c0*/  ISETP.GE.AND P1, PT, R4, 0xa, PT ;  /* 0x0000000a0400780c */ /* 0x000fe40003f26270 */
[----:B------:R-:W-:-:S02]  /*53d0*/  ISETP.LT.OR P0, PT, R2, 0x9, P0 ;  /* 0x000000090200780c */ /* 0x000fc40000701670 */
[----:B------:R-:W-:Y:S02]  /*53e0*/  LOP3.LUT R200, R200, 0xfffffbff, RZ, 0xc0, !PT ;  /* 0xfffffbffc8c87812 */ /* 0x000fe400078ec0ff */
[----:B------:R-:W-:Y:S02]  /*53f0*/  FSEL R18, R127, -INF , !P0 ;  /* 0xff8000007f127808 */ /* 0x000fe40004000000 */
[----:B------:R-:W-:-:S04]  /*5400*/  ISETP.GT.AND P0, PT, R0, 0x9, !P1 ;  /* 0x000000090000780c */ /* 0x000fc80004f04270 */
[----:B------:R-:W-:Y:S02]  /*5410*/  ISETP.LT.OR P0, PT, R2, 0xa, P0 ;  /* 0x0000000a0200780c */ /* 0x000fe40000701670 */
[----:B------:R-:W-:Y:S02]  /*5420*/  @P1 LOP3.LUT R200, R200, 0x400, RZ, 0xfc, !PT ;  /* 0x00000400c8c81812 */ /* 0x000fe400078efcff */
[----:B------:R-:W-:Y:S02]  /*5430*/  ISETP.GE.AND P1, PT, R4, 0x11, PT ;  /* 0x000000110400780c */ /* 0x000fe40003f26270 */
[----:B------:R-:W-:Y:S02]  /*5440*/  LOP3.LUT R200, R200, 0xfffffdff, RZ, 0xc0, !PT ;  /* 0xfffffdffc8c87812 */ /* 0x000fe400078ec0ff */
[----:B------:R-:W-:Y:S02]  /*5450*/  FSEL R19, R126, -INF , !P0 ;  /* 0xff8000007e137808 */ /* 0x000fe40004000000 */
[----:B------:R-:W-:-:S04]  /*5460*/  ISETP.GT.AND P0, PT, R0, 0x10, !P1 ;  /* 0x000000100000780c */ /* 0x000fc80004f04270 */
[----:B------:R-:W-:-:S03]  /*5470*/  ISETP.LT.OR P0, PT, R2, 0x11, P0 ;  /* 0x000000110200780c */ /* 0x000fc60000701670 */
        /* <DEDUP_REMOVED lines=44> */
[----:B------:R-:W-:Y:S02]  /*5740*/  FSEL R135, R81, -INF , !P0 ;  /* 0xff80000051877808 */ /* 0x000fe40004000000 */
[----:B------:R-:W-:Y:S02]  /*5750*/  LOP3.LUT R200, R200, 0xfffffffd, RZ, 0xc0, !PT ;  /* 0xfffffffdc8c87812 */ /* 0x000fe400078ec0ff */
[----:B------:R-:W-:-:S04]  /*5760*/  ISETP.GT.AND P0, PT, R0, 0x30, !P1 ;  /* 0x000000300000780c */ /* 0x000fc80004f04270 */
[----:B------:R-:W-:-:S03]  /*5770*/  ISETP.LT.OR P0, PT, R2, 0x31, P0 ;  /* 0x000000310200780c */ /* 0x000fc60000701670 */
[----:B------:R-:W-:Y:S02]  /*5780*/  @P1 LOP3.LUT R200, R200, 0x2, RZ, 0xfc, !PT ;  /* 0x00000002c8c81812 */ /* 0x000fe400078efcff */
[----:B------:R-:W-:Y:S02]  /*5790*/  ISETP.GE.AND P1, PT, R4, 0x32, PT ;  /* 0x000000320400780c */ /* 0x000fe40003f26270 */
[----:B------:R-:W-:Y:S02]  /*57a0*/  FSEL R147, R73, -INF , !P0 ;  /* 0xff80000049937808 */ /* 0x000fe40004000000 */
[----:B------:R-:W-:Y:S02]  /*57b0*/  ISETP.GT.AND P0, PT, R0, 0x31, !P1 ;  /* 0x000000310000780c */ /* 0x000fe40004f04270 */
[----:B------:R-:W-:Y:S02]  /*57c0*/  LOP3.LUT R200, R200, 0xfffffffe, RZ, 0xc0, !PT ;  /* 0xfffffffec8c87812 */ /* 0x000fe400078ec0ff */
[----:B------:R-:W-:-:S04]  /*57d0*/  ISETP.LT.OR P0, PT, R2, 0x32, P0 ;  /* 0x000000320200780c */ /* 0x000fc80000701670 */
[----:B------:R-:W-:Y:S02]  /*57e0*/  FSEL R146, R72, -INF , !P0 ;  /* 0xff80000048927808 */ /* 0x000fe40004000000 */
[----:B------:R-:W-:Y:S02]  /*57f0*/  ISETP.GT.AND P0, PT, R0, 0x38, !P6 ;  /* 0x000000380000780c */ /* 0x000fe40007704270 */
[----:B------:R-:W-:Y:S02]  /*5800*/  @P1 LOP3.LUT R200, R200, 0x1, RZ, 0xfc, !PT ;  /* 0x00000001c8c81812 */ /* 0x000fe400078efcff */
[----:B------:R-:W-:Y:S02]  /*5810*/  ISETP.LT.OR P0, PT, R2, 0x39, P0 ;  /* 0x000000390200780c */ /* 0x000fe40000701670 */
[----:B------:R-:W-:Y:S02]  /*5820*/  ISETP.GE.AND P1, PT, R4, 0x49, PT ;  /* 0x000000490400780c */ /* 0x000fe40003f26270 */
[----:B------:R-:W-:-:S02]  /*5830*/  FSEL R145, R61, -INF , !P0 ;  /* 0xff8000003d917808 */ /* 0x000fc40004000000 */
[----:B------:R-:W-:Y:S02]  /*5840*/  ISETP.GT.AND P0, PT, R0, 0x39, !P5 ;  /* 0x000000390000780c */ /* 0x000fe40006f04270 */
[----:B------:R-:W-:Y:S02]  /*5850*/  LOP3.LUT R200, R200, 0xffffdfff, RZ, 0xc0, !PT ;  /* 0xffffdfffc8c87812 */ /* 0x000fe400078ec0ff */
[----:B------:R-:W-:-:S04]  /*5860*/  ISETP.LT.OR P0, PT, R2, 0x3a, P0 ;  /* 0x0000003a0200780c */ /* 0x000fc80000701670 */
[----:B------:R-:W-:Y:S02]  /*5870*/  FSEL R144, R60, -INF , !P0 ;  /* 0xff8000003c907808 */ /* 0x000fe40004000000 */
[----:B------:R-:W-:Y:S02]  /*5880*/  ISETP.GT.AND P0, PT, R0, 0x40, !P4 ;  /* 0x000000400000780c */ /* 0x000fe40006704270 */
[----:B------:R-:W-:Y:S02]  /*5890*/  @P1 LOP3.LUT R200, R200, 0x2000, RZ, 0xfc, !PT ;  /* 0x00002000c8c81812 */ /* 0x000fe400078efcff */
[----:B------:R-:W-:Y:S02]  /*58a0*/  ISETP.LT.OR P0, PT, R2, 0x41, P0 ;  /* 0x000000410200780c */ /* 0x000fe40000701670 */
[----:B------:R-:W-:Y:S02]  /*58b0*/  LOP3.LUT R200, R200, 0xffffbfff, RZ, 0xc0, !PT ;  /* 0xffffbfffc8c87812 */ /* 0x000fe400078ec0ff */
[----:B------:R-:W-:-:S02]  /*58c0*/  FSEL R167, R31, -INF , !P0 ;  /* 0xff8000001fa77808 */ /* 0x000fc40004000000 */
[----:B------:R-:W-:-:S04]  /*58d0*/  ISETP.GT.AND P0, PT, R0, 0x41, !P2 ;  /* 0x000000410000780c */ /* 0x000fc80005704270 */
[----:B------:R-:W-:-:S04]  /*58e0*/  ISETP.LT.OR P0, PT, R2, 0x42, P0 ;  /* 0x000000420200780c */ /* 0x000fc80000701670 */
[----:B------:R-:W-:Y:S02]  /*58f0*/  FSEL R166, R30, -INF , !P0 ;  /* 0xff8000001ea67808 */ /* 0x000fe40004000000 */
[----:B------:R-:W-:Y:S02]  /*5900*/  ISETP.GT.AND P0, PT, R0, 0x48, !P1 ;  /* 0x000000480000780c */ /* 0x000fe40004f04270 */
[----:B------:R-:W-:Y:S02]  /*5910*/  ISETP.GE.AND P1, PT, R4, 0x1, PT ;  /* 0x000000010400780c */ /* 0x000fe40003f26270 */
[----:B------:R-:W-:-:S04]  /*5920*/  ISETP.LT.OR P0, PT, R2, 0x49, P0 ;  /* 0x000000490200780c */ /* 0x000fc80000701670 */
[----:B------:R-:W-:Y:S02]  /*5930*/  FSEL R165, R17, -INF , !P0 ;  /* 0xff80000011a57808 */ /* 0x000fe40004000000 */
[----:B------:R-:W-:-:S04]  /*5940*/  ISETP.GT.AND P0, PT, R0, RZ, !P1 ;  /* 0x000000ff0000720c */ /* 0x000fc80004f04270 */
[----:B------:R-:W-:-:S04]  /*5950*/  ISETP.LT.OR P0, PT, R2, 0x1, P0 ;  /* 0x000000010200780c */ /* 0x000fc80000701670 */
[----:B------:R-:W-:Y:S02]  /*5960*/  FSEL R13, R137, -INF , !P0 ;  /* 0xff800000890d7808 */ /* 0x000fe40004000000 */
[----:B------:R-:W-:-:S13]  /*5970*/  ISETP.GE.AND P0, PT, R4, 0x4a, PT ;  /* 0x0000004a0400780c */ /* 0x000fda0003f06270 */
[----:B------:R-:W-:Y:S02]  /*5980*/  @P0 LOP3.LUT R200, R200, 0x4000, RZ, 0xfc, !PT ;  /* 0x00004000c8c80812 */ /* 0x000fe400078efcff */
[----:B------:R-:W-:-:S04]  /*5990*/  ISETP.GT.AND P0, PT, R0, 0x49, !P0 ;  /* 0x000000490000780c */ /* 0x000fc80004704270 */
[----:B------:R-:W-:-:S04]  /*59a0*/  ISETP.LT.OR P0, PT, R2, 0x4a, P0 ;  /* 0x0000004a0200780c */ /* 0x000fc80000701670 */
[----:B------:R-:W-:Y:S01]  /*59b0*/  FSEL R164, R16, -INF , !P0 ;  /* 0xff80000010a47808 */ /* 0x000fe20004000000 */
[----:B------:R-:W-:Y:S06]  /*59c0*/  BRA.DIV ~URZ, `(.L_x_637) ;  /* 0x000183b27f007947 */ /* 0x000fec000b800000 */
[----:B------:R2:W3:Y:S02]  /*59d0*/  SHFL.IDX PT, R3, R5, 0x1, 0x1c1f ;  /* 0x003c1f0005037f89 */ /* 0x0004e400000e0000 */
.L_x_824:
[----:B------:R-:W-:Y:S01]  /*59e0*/  IMAD.MOV.U32 R0, RZ, RZ, c[0x0][0x32c] ;  /* 0x0000cb00ff007624 */ /* 0x000fe200078e00ff */
[----:B---3--:R-:W-:-:S04]  /*59f0*/  IADD3 R2, R6, R3, RZ ;  /* 0x0000000306027210 */ /* 0x008fc80007ffe0ff */
        /* <DEDUP_REMOVED lines=15> */
.L_x_640:
[----:B------:R-:W-:-:S04]  /*5af0*/  MOV R4, c[0x0][0x32c] ;  /* 0x0000cb0000047a02 */ /* 0x000fc80000000f00 */
[----:B------:R-:W-:-:S13]  /*5b00*/  ISETP.NE.AND P0, PT, R4, 0x1, PT ;  /* 0x000000010400780c */ /* 0x000fda0003f05270 */
[----:B------:R-:W-:-:S05]  /*5b10*/  @P0 IMAD.HI.U32 R4, R3, c[0x0][0x330], RZ ;  /* 0x0000cc0003040a27 */ /* 0x000fca00078e00ff */
[----:B------:R-:W-:Y:S02]  /*5b20*/  @P0 SHF.R.U32.HI R3, RZ, c[0x0][0x334], R4 ;  /* 0x0000cd00ff030a19 */ /* 0x000fe40000011604 */
.L_x_641:
[----:B------:R-:W-:Y:S05]  /*5b30*/  BSYNC B0 ;  /* 0x0000000000007941 */ /* 0x000fea0003800000 */
.L_x_639:
[----:B------:R-:W-:-:S05]  /*5b40*/  IMAD R3, R3, c[0x0][0x32c], R9 ;  /* 0x0000cb0003037a24 */ /* 0x000fca00078e0209 */
[----:B------:R-:W-:Y:S02]  /*5b50*/  IADD3 R4, R3, c[0x0][0x32c], RZ ;  /* 0x0000cb0003047a10 */ /* 0x000fe40007ffe0ff */
[----:B------:R-:W-:Y:S02]  /*5b60*/  IMNMX R0, R0, R3, !PT ;  /* 0x0000000300007217 */ /* 0x000fe40007800200 */
[----:B------:R-:W-:Y:S02]  /*5b70*/  IMNMX R2, R2, R4, PT ;  /* 0x0000000402027217 */ /* 0x000fe40003800200 */
.L_x_638:
[----:B------:R-:W-:-:S04]  /*5b80*/  LOP3.LUT P0, RZ, R200, 0x1000, RZ, 0xc0, !PT ;  /* 0x00001000c8ff7812 */ /* 0x000fc8000780c0ff */
[----:B------:R-:W-:-:S04]  /*5b90*/  ISETP.GT.AND P0, PT, R0, 0x1, !P0 ;  /* 0x000000010000780c */ /* 0x000fc80004704270 */
[----:B------:R-:W-:-:S04]  /*5ba0*/  ISETP.LT.OR P0, PT, R2, 0x2, P0 ;  /* 0x000000020200780c */ /* 0x000fc80000701670 */
[----:B------:R-:W-:Y:S02]  /*5bb0*/  FSEL R14, R136, -INF , !P0 ;  /* 0xff800000880e7808 */ /* 0x000fe40004000000 */
        /* <DEDUP_REMOVED lines=60> */
[----:B------:R-:W-:-:S04]  /*5f80*/  LOP3.LUT P0, RZ, R200, 0x2000, RZ, 0xc0, !PT ;  /* 0x00002000c8ff7812 */ /* 0x000fc8000780c0ff */
[----:B------:R-:W-:-:S04]  /*5f90*/  ISETP.GT.AND P0, PT, R0, 0x48, !P0 ;  /* 0x000000480000780c */ /* 0x000fc80004704270 */
[----:B------:R-:W-:-:S04]  /*5fa0*/  ISETP.LT.OR P0, PT, R2, 0x49, P0 ;  /* 0x000000490200780c */ /* 0x000fc80000701670 */
[----:B------:R-:W-:Y:S02]  /*5fb0*/  FSEL R161, R23, -INF , !P0 ;  /* 0xff80000017a17808 */ /* 0x000fe40004000000 */
[----:B------:R-:W-:-:S04]  /*5fc0*/  ISETP.GT.AND P0, PT, R0, RZ, !P1 ;  /* 0x000000ff0000720c */ /* 0x000fc80004f04270 */
[----:B------:R-:W-:-:S04]  /*5fd0*/  ISETP.LT.OR P0, PT, R2, 0x1, P0 ;  /* 0x000000010200780c */ /* 0x000fc80000701670 */
[----:B------:R-:W-:Y:S02]  /*5fe0*/  FSEL R12, R149, -INF , !P0 ;  /* 0xff800000950c7808 */ /* 0x000fe40004000000 */
[----:B------:R-:W-:-:S04]  /*5ff0*/  LOP3.LUT P0, RZ, R200, 0x4000, RZ, 0xc0, !PT ;  /* 0x00004000c8ff7812 */ /* 0x000fc8000780c0ff */
[----:B------:R-:W-:-:S04]  /*6000*/  ISETP.GT.AND P0, PT, R0, 0x49, !P0 ;  /* 0x000000490000780c */ /* 0x000fc80004704270 */
[----:B------:R-:W-:-:S04]  /*6010*/  ISETP.LT.OR P0, PT, R2, 0x4a, P0 ;  /* 0x0000004a0200780c */ /* 0x000fc80000701670 */
[----:B------:R-:W-:Y:S01]  /*6020*/  FSEL R160, R20, -INF , !P0 ;  /* 0xff80000014a07808 */ /* 0x000fe20004000000 */
[----:B------:R-:W-:Y:S06]  /*6030*/  BRA.DIV ~URZ, `(.L_x_642) ;  /* 0x00017db27f007947 */ /* 0x000fec000b800000 */
[----:B------:R3:W4:Y:S02]  /*6040*/  SHFL.IDX PT, R3, R5, 0x2, 0x1c1f ;  /* 0x005c1f0005037f89 */ /* 0x00072400000e0000 */
.L_x_825:
[----:B------:R-:W-:Y:S01]  /*6050*/  IMAD.MOV.U32 R0, RZ, RZ, c[0x0][0x32c] ;  /* 0x0000cb00ff007624 */ /* 0x000fe200078e00ff */
[----:B----4-:R-:W-:-:S04]  /*6060*/  IADD3 R2, R6, R3, RZ ;  /* 0x0000000306027210 */ /* 0x010fc80007ffe0ff */
        /* <DEDUP_REMOVED lines=15> */
.L_x_645:
[----:B------:R-:W-:-:S04]  /*6160*/  MOV R4, c[0x0][0x32c] ;  /* 0x0000cb0000047a02 */ /* 0x000fc80000000f00 */
[----:B------:R-:W-:-:S13]  /*6170*/  ISETP.NE.AND P0, PT, R4, 0x1, PT ;  /* 0x000000010400780c */ /* 0x000fda0003f05270 */
[----:B------:R-:W-:-:S05]  /*6180*/  @P0 IMAD.HI.U32 R4, R3, c[0x0][0x330], RZ ;  /* 0x0000cc0003040a27 */ /* 0x000fca00078e00ff */
[----:B------:R-:W-:Y:S02]  /*6190*/  @P0 SHF.R.U32.HI R3, RZ, c[0x0][0x334], R4 ;  /* 0x0000cd00ff030a19 */ /* 0x000fe40000011604 */
.L_x_646:
[----:B------:R-:W-:Y:S05]  /*61a0*/  BSYNC B0 ;  /* 0x0000000000007941 */ /* 0x000fea0003800000 */
.L_x_644:
[----:B------:R-:W-:-:S05]  /*61b0*/  IMAD R3, R3, c[0x0][0x32c], R9 ;  /* 0x0000cb0003037a24 */ /* 0x000fca00078e0209 */
[----:B------:R-:W-:Y:S02]  /*61c0*/  IADD3 R4, R3, c[0x0][0x32c], RZ ;  /* 0x0000cb0003047a10 */ /* 0x000fe40007ffe0ff */
[----:B------:R-:W-:Y:S02]  /*61d0*/  IMNMX R0, R0, R3, !PT ;  /* 0x0000000300007217 */ /* 0x000fe40007800200 */
[----:B------:R-:W-:Y:S02]  /*61e0*/  IMNMX R2, R2, R4, PT ;  /* 0x0000000402027217 */ /* 0x000fe40003800200 */
.L_x_643:
        /* <DEDUP_REMOVED lines=76> */
[----:B------:R4:W1:Y:S02]  /*66b0*/  SHFL.IDX PT, R3, R5, 0x3, 0x1c1f ;  /* 0x007c1f0005037f89 */ /* 0x00086400000e0000 */
.L_x_826:
[----:B------:R-:W-:Y:S01]  /*66c0*/  IMAD.MOV.U32 R0, RZ, RZ, c[0x0][0x32c] ;  /* 0x0000cb00ff007624 */ /* 0x000fe200078e00ff */
[----:B-1----:R-:W-:-:S04]  /*66d0*/  IADD3 R2, R6, R3, RZ ;  /* 0x0000000306027210 */ /* 0x002fc80007ffe0ff */
        /* <DEDUP_REMOVED lines=15> */
.L_x_650:
[----:B------:R-:W-:-:S04]  /*67d0*/  MOV R4, c[0x0][0x32c] ;  /* 0x0000cb0000047a02 */ /* 0x000fc80000000f00 */
[----:B------:R-:W-:-:S13]  /*67e0*/  ISETP.NE.AND P0, PT, R4, 0x1, PT ;  /* 0x000000010400780c */ /* 0x000fda0003f05270 */
[----:B------:R-:W-:-:S05]  /*67f0*/  @P0 IMAD.HI.U32 R4, R3, c[0x0][0x330], RZ ;  /* 0x0000cc0003040a27 */ /* 0x000fca00078e00ff */
[----:B------:R-:W-:Y:S02]  /*6800*/  @P0 SHF.R.U32.HI R3, RZ, c[0x0][0x334], R4 ;  /* 0x0000cd00ff030a19 */ /* 0x000fe40000011604 */
.L_x_651:
[----:B------:R-:W-:Y:S05]  /*6810*/  BSYNC B0 ;  /* 0x0000000000007941 */ /* 0x000fea0003800000 */
.L_x_649:
[----:B------:R-:W-:-:S05]  /*6820*/  IMAD R3, R3, c[0x0][0x32c], R9 ;  /* 0x0000cb0003037a24 */ /* 0x000fca00078e0209 */
[----:B------:R-:W-:Y:S02]  /*6830*/  IADD3 R4, R3, c[0x0][0x32c], RZ ;  /* 0x0000cb0003047a10 */ /* 0x000fe40007ffe0ff */
[----:B------:R-:W-:Y:S02]  /*6840*/  IMNMX R0, R0, R3, !PT ;  /* 0x0000000300007217 */ /* 0x000fe40007800200 */
[----:B------:R-:W-:Y:S02]  /*6850*/  IMNMX R2, R2, R4, PT ;  /* 0x0000000402027217 */ /* 0x000fe40003800200 */
.L_x_648:
[----:B------:R-:W-:Y:S02]  /*6860*/  LOP3.LUT P0, RZ, R200, 0x1000, RZ, 0xc0, !PT ;  /* 0x00001000c8ff7812 */ /* 0x000fe4000780c0ff */
[----:B------:R-:W-:Y:S02]  /*6870*/  FMNMX.FTZ R3, R34, R35, !PT ;  /* 0x0000002322037209 */ /* 0x000fe40007810000 */
        /* <DEDUP_REMOVED lines=51> */
[----:B------:R-:W-:Y:S02]  /*6bb0*/  ISETP.GT.AND P0, PT, R0, 0x38, !P6 ;  /* 0x000000380000780c */ /* 0x000fe40007704270 */
[----:B------:R-:W-:Y:S02]  /*6bc0*/  LOP3.LUT P6, RZ, R200, 0x4000, RZ, 0xc0, !PT ;  /* 0x00004000c8ff7812 */ /* 0x000fe400078cc0ff */
[----:B------:R-:W-:-:S04]  /*6bd0*/  ISETP.LT.OR P0, PT, R2, 0x39, P0 ;  /* 0x000000390200780c */ /* 0x000fc80000701670 */
[----:B------:R-:W-:Y:S02]  /*6be0*/  FSEL R141, R54, -INF , !P0 ;  /* 0xff800000368d7808 */ /* 0x000fe40004000000 */
[----:B------:R-:W-:Y:S02]  /*6bf0*/  ISETP.GT.AND P0, PT, R0, 0x39, !P5 ;  /* 0x000000390000780c */ /* 0x000fe40006f04270 */
[----:B------:R-:W-:Y:S02]  /*6c00*/  LOP3.LUT P5, RZ, R200, 0x2000, RZ, 0xc0, !PT ;  /* 0x00002000c8ff7812 */ /* 0x000fe400078ac0ff */
        /* <DEDUP_REMOVED lines=8> */
[C---:B------:R-:W-:Y:S02]  /*6c90*/  ISETP.GT.AND P0, PT, R0.reuse, RZ, !P1 ;  /* 0x000000ff0000720c */ /* 0x040fe40004f04270 */
[----:B------:R-:W-:Y:S02]  /*6ca0*/  ISETP.GT.AND P1, PT, R0, 0x48, !P5 ;  /* 0x000000480000780c */ /* 0x000fe40006f24270 */
[C---:B------:R-:W-:Y:S02]  /*6cb0*/  ISETP.LT.OR P0, PT, R2.reuse, 0x1, P0 ;  /* 0x000000010200780c */ /* 0x040fe40000701670 */
[----:B------:R-:W-:Y:S02]  /*6cc0*/  ISETP.LT.OR P1, PT, R2, 0x49, P1 ;  /* 0x000000490200780c */ /* 0x000fe40000f21670 */
[----:B------:R-:W-:-:S02]  /*6cd0*/  FSEL R10, R168, -INF , !P0 ;  /* 0xff800000a80a7808 */ /* 0x000fc40004000000 */
[----:B------:R-:W-:Y:S02]  /*6ce0*/  ISETP.GT.AND P0, PT, R0, 0x49, !P6 ;  /* 0x000000490000780c */ /* 0x000fe40007704270 */
[----:B------:R-:W-:Y:S02]  /*6cf0*/  FMNMX.FTZ R0, R12, R14, !PT ;  /* 0x0000000e0c007209 */ /* 0x000fe40007810000 */
[----:B------:R-:W-:Y:S02]  /*6d00*/  ISETP.LT.OR P0, PT, R2, 0x4a, P0 ;  /* 0x0000004a0200780c */ /* 0x000fe40000701670 */
[----:B------:R-:W-:Y:S02]  /*6d10*/  FMNMX.FTZ R2, R13, R15, !PT ;  /* 0x0000000f0d027209 */ /* 0x000fe40007810000 */
[----:B------:R-:W-:Y:S02]  /*6d20*/  FMNMX.FTZ R4, R16, R0, !PT ;  /* 0x0000000010047209 */ /* 0x000fe40007810000 */
[----:B------:R-:W-:-:S02]  /*6d30*/  FMNMX.FTZ R0, R10, R11, !PT ;  /* 0x0000000b0a007209 */ /* 0x000fc40007810000 */
[----:B--234-:R-:W-:Y:S02]  /*6d40*/  FMNMX.FTZ R5, R18, R2, !PT ;  /* 0x0000000212057209 */ /* 0x01cfe40007810000 */
        /* <DEDUP_REMOVED lines=60> */
[----:B------:R-:W-:Y:S02]  /*7110*/  FSEL R157, R28, -INF , !P1 ;  /* 0xff8000001c9d7808 */ /* 0x000fe40004800000 */
[----:B------:R-:W-:Y:S02]  /*7120*/  FMNMX.FTZ R4, R166, R4, !PT ;  /* 0x00000004a6047209 */ /* 0x000fe40007810000 */
[----:B------:R-:W-:Y:S02]  /*7130*/  FMNMX.FTZ R0, R158, R0, !PT ;  /* 0x000000009e007209 */ /* 0x000fe40007810000 */
[----:B------:R-:W-:Y:S02]  /*7140*/  FMNMX.FTZ R5, R161, R3, !PT ;  /* 0x00000003a1057209 */ /* 0x000fe40007810000 */
[----:B------:R-:W-:-:S02]  /*7150*/  FMNMX.FTZ R3, R153, R2, !PT ;  /* 0x0000000299037209 */ /* 0x000fc40007810000 */
[----:B------:R-:W-:Y:S02]  /*7160*/  FSEL R156, R27, -INF , !P0 ;  /* 0xff8000001b9c7808 */ /* 0x000fe40004000000 */
[----:B------:R-:W-:Y:S02]  /*7170*/  FMNMX.FTZ R4, R165, R4, !PT ;  /* 0x00000004a5047209 */ /* 0x000fe40007810000 */
[----:B------:R-:W-:Y:S02]  /*7180*/  FMNMX.FTZ R2, R157, R0, !PT ;  /* 0x000000009d027209 */ /* 0x000fe40007810000 */
[----:B------:R-:W-:Y:S02]  /*7190*/  FMNMX.FTZ R0, R164, R4, !PT ;  /* 0x00000004a4007209 */ /* 0x000fe40007810000 */
[----:B------:R-:W-:Y:S02]  /*71a0*/  FMNMX.FTZ R5, R160, R5, !PT ;  /* 0x00000005a0057209 */ /* 0x000fe40007810000 */
[----:B------:R-:W-:-:S02]  /*71b0*/  FMNMX.FTZ R6, R152, R3, !PT ;  /* 0x0000000398067209 */ /* 0x000fc40007810000 */
[----:B------:R-:W-:Y:S01]  /*71c0*/  FMNMX.FTZ R7, R156, R2, !PT ;  /* 0x000000029c077209 */ /* 0x000fe20007810000 */
[----:B------:R-:W-:Y:S05]  /*71d0*/  BRA.DIV ~URZ, `(.L_x_652) ;  /* 0x00016cf27f007947 */ /* 0x000fea000b800000 */
[----:B------:R1:W2:Y:S02]  /*71e0*/  SHFL.BFLY PT, R2, R0, 0x2, 0x1f ;  /* 0x0c401f0000027f89 */ /* 0x0002a400000e0000 */
.L_x_827:
[----:B--2---:R-:W-:Y:S01]  /*71f0*/  FMNMX.FTZ R4, R0, R2, !PT ;  /* 0x0000000200047209 */ /* 0x004fe20007810000 */
[----:B------:R-:W-:Y:S05]  /*7200*/  BRA.DIV ~URZ, `(.L_x_653) ;  /* 0x00016d227f007947 */ /* 0x000fea000b800000 */
[----:B-1----:R-:W1:Y:S04]  /*7210*/  SHFL.BFLY PT, R0, R5, 0x2, 0x1f ;  /* 0x0c401f0005007f89 */ /* 0x002e6800000e0000 */
        /* <DEDUP_REMOVED lines=12> */
.L_x_828:
[C---:B------:R-:W-:Y:S01]  /*72e0*/  FMUL.FTZ R0, R72.reuse, c[0x0][0x2d0] ;  /* 0x0000b40048007a20 */ /* 0x040fe20000410000 */
[----:B------:R-:W-:Y:S01]  /*72f0*/  FSETP.NEU.FTZ.AND P0, PT, R72, -INF , PT ;  /* 0xff8000004800780b */ /* 0x000fe20003f1d000 */
[----:B------:R-:W-:Y:S01]  /*7300*/  FMUL.FTZ R3, R71, c[0x0][0x2d0] ;  /* 0x0000b40047037a20 */ /* 0x000fe20000410000 */
[----:B----4-:R-:W-:Y:S01]  /*7310*/  FMNMX.FTZ R69, R9, R7, !PT ;  /* 0x0000000709457209 */ /* 0x010fe20007810000 */
[----:B------:R-:W-:Y:S01]  /*7320*/  FMUL.FTZ R2, R70, c[0x0][0x2d0] ;  /* 0x0000b40046027a20 */ /* 0x000fe20000410000 */
[----:B------:R-:W-:Y:S01]  /*7330*/  FSEL R4, R0, RZ, P0 ;  /* 0x000000ff00047208 */ /* 0x000fe20000000000 */
[----:B------:R-:W-:Y:S01]  /*7340*/  WARPSYNC 0xffffffff ;  /* 0xffffffff00007948 */ /* 0x000fe20003800000 */
[----:B------:R-:W-:Y:S01]  /*7350*/  FSETP.NEU.FTZ.AND P0, PT, R71, -INF , PT ;  /* 0xff8000004700780b */ /* 0x000fe20003f1d000 */
[----:B------:R-:W-:Y:S02]  /*7360*/  LDSM.16.MT88.4 R28, [R185] ;  /* 0x00000000b91c783b */ /* 0x000fe40000004200 */
[----:B------:R-:W-:Y:S01]  /*7370*/  FFMA.FTZ R0, R13, c[0x0][0x2d0], -R4 ;  /* 0x0000b4000d007a23 */ /* 0x000fe20000010804 */
[----:B------:R-:W-:-:S02]  /*7380*/  FSEL R3, R3, RZ, P0 ;  /* 0x000000ff03037208 */ /* 0x000fc40000000000 */
[----:B------:R-:W-:Y:S01]  /*7390*/  FSETP.NEU.FTZ.AND P0, PT, R70, -INF , PT ;  /* 0xff8000004600780b */ /* 0x000fe20003f1d000 */
[----:B------:R1:W-:Y:S03]  /*73a0*/  MUFU.EX2 R227, R0 ;  /* 0x0000000000e37308 */ /* 0x0003e60000000800 */
[----:B------:R-:W-:Y:S02]  /*73b0*/  FSEL R2, R2, RZ, P0 ;  /* 0x000000ff02027208 */ /* 0x000fe40000000000 */
[----:B------:R-:W-:-:S03]  /*73c0*/  FSETP.NEU.FTZ.AND P0, PT, R69, -INF , PT ;  /* 0xff8000004500780b */ /* 0x000fc60003f1d000 */
[----:B------:R-:W-:-:S04]  /*73d0*/  FFMA.FTZ R5, R36, c[0x0][0x2d0], -R2 ;  /* 0x0000b40024057a23 */ /* 0x000fc80000010802 */
[----:B------:R2:W-:Y:S01]  /*73e0*/  MUFU.EX2 R221, R5 ;  /* 0x0000000500dd7308 */ /* 0x0005e20000000800 */
[----:B-1----:R-:W-:-:S07]  /*73f0*/  FFMA.FTZ R0, R15, c[0x0][0x2d0], -R4 ;  /* 0x0000b4000f007a23 */ /* 0x002fce0000010804 */
[----:B------:R1:W4:Y:S01]  /*7400*/  MUFU.EX2 R226, R0 ;  /* 0x0000000000e27308 */ /* 0x0003220000000800 */
[----:B--2---:R-:W-:-:S07]  /*7410*/  FFMA.FTZ R5, R37, c[0x0][0x2d0], -R2 ;  /* 0x0000b40025057a23 */ /* 0x004fce0000010802 */
[----:B------:R-:W-:Y:S01]  /*7420*/  MUFU.EX2 R234, R5 ;  /* 0x0000000500ea7308 */ /* 0x000fe20000000800 */
[----:B-1----:R-:W-:-:S07]  /*7430*/  FFMA.FTZ R0, R18, c[0x0][0x2d0], -R4 ;  /* 0x0000b40012007a23 */ /* 0x002fce0000010804 */
[----:B------:R1:W-:Y:S02]  /*7440*/  MUFU.EX2 R229, R0 ;  /* 0x0000000000e57308 */ /* 0x0003e40000000800 */
[----:B-1----:R-:W-:-:S06]  /*7450*/  FFMA.FTZ R0, R19, c[0x0][0x2d0], -R4 ;  /* 0x0000b40013007a23 */ /* 0x002fcc0000010804 */
[----:B------:R1:W2:Y:S02]  /*7460*/  MUFU.EX2 R242, R0 ;  /* 0x0000000000f27308 */ /* 0x0002a40000000800 */
[----:B-1----:R-:W-:-:S06]  /*7470*/  FFMA.FTZ R0, R21, c[0x0][0x2d0], -R4 ;  /* 0x0000b40015007a23 */ /* 0x002fcc0000010804 */
[----:B------:R1:W-:Y:S02]  /*7480*/  MUFU.EX2 R245, R0 ;  /* 0x0000000000f57308 */ /* 0x0003e40000000800 */
[--C-:B-1----:R-:W-:Y:S02]  /*7490*/  FFMA.FTZ R0, R22, c[0x0][0x2d0], -R4.reuse ;  /* 0x0000b40016007a23 */ /* 0x102fe40000010804 */
[----:B------:R-:W1:Y:S04]  /*74a0*/  LDSM.16.MT88.4 R20, [R186] ;  /* 0x00000000ba14783b */ /* 0x000e680000004200 */
[----:B------:R5:W-:Y:S02]  /*74b0*/  MUFU.EX2 R250, R0 ;  /* 0x0000000000fa7308 */ /* 0x000be40000000800 */
[----:B-----5:R-:W-:-:S02]  /*74c0*/  FFMA.FTZ R0, R24, c[0x0][0x2d0], -R4 ;  /* 0x0000b40018007a23 */ /* 0x020fc40000010804 */
[----:B------:R-:W-:Y:S04]  /*74d0*/  LDSM.16.MT88.4 R24, [R189] ;  /* 0x00000000bd18783b */ /* 0x000fe80000004200 */
[----:B------:R5:W-:Y:S02]  /*74e0*/  MUFU.EX2 R251, R0 ;  /* 0x0000000000fb7308 */ /* 0x000be40000000800 */
[----:B-----5:R-:W-:Y:S01]  /*74f0*/  FFMA.FTZ R0, R12, c[0x0][0x2d0], -R3 ;  /* 0x0000b4000c007a23 */ /* 0x020fe20000010803 */
[----:B----4-:R-:W-:-:S05]  /*7500*/  F2FP.PACK_AB R12, R226, R227 ;  /* 0x000000e3e20c723e */ /* 0x010fca00000000ff */
[----:B------:R4:W-:Y:S02]  /*7510*/  MUFU.EX2 R224, R0 ;  /* 0x0000000000e07308 */ /* 0x0009e40000000800 */
[----:B----4-:R-:W-:Y:S01]  /*7520*/  FFMA.FTZ R0, R14, c[0x0][0x2d0], -R3 ;  /* 0x0000b4000e007a23 */ /* 0x010fe20000010803 */
[----:B--2---:R-:W-:-:S05]  /*7530*/  F2FP.PACK_AB R14, R242, R229 ;  /* 0x000000e5f20e723e */ /* 0x004fca00000000ff */
[----:B------:R2:W4:Y:S02]  /*7540*/  MUFU.EX2 R222, R0 ;  /* 0x0000000000de7308 */ /* 0x0005240000000800 */
[----:B--2---:R-:W-:Y:S01]  /*7550*/  FFMA.FTZ R0, R16, c[0x0][0x2d0], -R3 ;  /* 0x0000b40010007a23 */ /* 0x004fe20000010803 */
[----:B----4-:R-:W-:-:S05]  /*7560*/  F2FP.PACK_AB R13, R222, R224 ;  /* 0x000000e0de0d723e */ /* 0x010fca00000000ff */
[----:B------:R2:W-:Y:S02]  /*7570*/  MUFU.EX2 R225, R0 ;  /* 0x0000000000e17308 */ /* 0x0005e40000000800 */
[----:B--2---:R-:W-:Y:S02]  /*7580*/  FFMA.FTZ R0, R17, c[0x0][0x2d0], -R3 ;  /* 0x0000b40011007a23 */ /* 0x004fe40000010803 */
[----:B------:R-:W2:Y:S04]  /*7590*/  LDSM.16.MT88.4 R16, [R188] ;  /* 0x00000000bc10783b */ /* 0x000ea80000004200 */
[----:B------:R4:W5:Y:S02]  /*75a0*/  MUFU.EX2 R238, R0 ;  /* 0x0000000000ee7308 */ /* 0x0009640000000800 */
[----:B----4-:R-:W-:Y:S01]  /*75b0*/  FFMA.FTZ R0, R34, c[0x0][0x2d0], -R2 ;  /* 0x0000b40022007a23 */ /* 0x010fe20000010802 */
[----:B-----5:R-:W-:-:S05]  /*75c0*/  F2FP.PACK_AB R15, R238, R225 ;  /* 0x000000e1ee0f723e */ /* 0x020fca00000000ff */
[----:B------:R4:W-:Y:S02]  /*75d0*/  MUFU.EX2 R219, R0 ;  /* 0x0000000000db7308 */ /* 0x0009e40000000800 */
[C---:B-1----:R-:W-:Y:S08]  /*75e0*/  HMMA.16816.F32 R100, R12.reuse, R20, RZ ;  /* 0x000000140c64723c */ /* 0x042ff000000018ff */
[----:B------:R-:W-:Y:S01]  /*75f0*/  HMMA.16816.F32 R88, R12, R22, RZ ;  /* 0x000000160c58723c */ /* 0x000fe200000018ff */
[----:B----4-:R-:W-:-:S04]  /*7600*/  FFMA.FTZ R0, R35, c[0x0][0x2d0], -R2 ;  /* 0x0000b40023007a23 */ /* 0x010fc80000010802 */
[----:B------:R1:W4:Y:S03]  /*7610*/  MUFU.EX2 R218, R0 ;  /* 0x0000000000da7308 */ /* 0x0003260000000800 */
[C---:B--2---:R-:W-:Y:S08]  /*7620*/  HMMA.16816.F32 R92, R12.reuse, R16, RZ ;  /* 0x000000100c5c723c */ /* 0x044ff000000018ff */
[----:B------:R-:W-:Y:S01]  /*7630*/  HMMA.16816.F32 R64, R12, R18, RZ ;  /* 0x000000120c40723c */ /* 0x000fe200000018ff */
[----:B-1----:R-:W-:Y:S01]  /*7640*/  FMUL.FTZ R0, R69, c[0x0][0x2d0] ;  /* 0x0000b40045007a20 */ /* 0x002fe20000410000 */
[----:B----4-:R-:W-:-:S06]  /*7650*/  F2FP.PACK_AB R8, R218, R219 ;  /* 0x000000dbda08723e */ /* 0x010fcc00000000ff */
[----:B------:R-:W-:Y:S01]  /*7660*/  HMMA.16816.F32 R76, R12, R28, RZ ;  /* 0x0000001c0c4c723c */ /* 0x000fe200000018ff */
[----:B------:R-:W-:-:S05]  /*7670*/  FSEL R0, R0, RZ, P0 ;  /* 0x000000ff00007208 */ /* 0x000fca0000000000 */
[--C-:B------:R-:W-:Y:S01]  /*7680*/  FFMA.FTZ R5, R10, c[0x0][0x2d0], -R0.reuse ;  /* 0x0000b4000a057a23 */ /* 0x100fe20000010800 */
[----:B------:R-:W-:Y:S01]  /*7690*/  F2FP.PACK_AB R10, R234, R221 ;  /* 0x000000ddea0a723e */ /* 0x000fe200000000ff */
[--C-:B------:R-:W-:Y:S01]  /*76a0*/  FFMA.FTZ R6, R74, c[0x0][0x2d0], -R0.reuse ;  /* 0x0000b4004a067a23 */ /* 0x100fe20000010800 */
[C---:B------:R-:W-:Y:S01]  /*76b0*/  HMMA.16816.F32 R84, R12.reuse, R30, RZ ;  /* 0x0000001e0c54723c */ /* 0x040fe200000018ff */
[----:B------:R1:W-:Y:S07]  /*76c0*/  MUFU.EX2 R223, R5 ;  /* 0x0000000500df7308 */ /* 0x0003ee0000000800 */
[C---:B------:R-:W-:Y:S01]  /*76d0*/  HMMA.16816.F32 R80, R12.reuse, R24, RZ ;  /* 0x000000180c50723c */ /* 0x040fe200000018ff */
[----:B------:R2:W-:Y:S07]  /*76e0*/  MUFU.EX2 R236, R6 ;  /* 0x0000000600ec7308 */ /* 0x0005ee0000000800 */
[----:B------:R-:W-:Y:S01]  /*76f0*/  HMMA.16816.F32 R96, R12, R26, RZ ;  /* 0x0000001a0c60723c */ /* 0x000fe200000018ff */
[----:B-1----:R-:W-:-:S04]  /*7700*/  FFMA.FTZ R5, R11, c[0x0][0x2d0], -R0 ;  /* 0x0000b4000b057a23 */ /* 0x002fc80000010800 */
[----:B------:R1:W4:Y:S02]  /*7710*/  MUFU.EX2 R220, R5 ;  /* 0x0000000500dc7308 */ /* 0x0003240000000800 */
[----:B------:R-:W-:Y:S01]  /*7720*/  F2FP.PACK_AB R12, R250, R245 ;  /* 0x000000f5fa0c723e */ /* 0x000fe200000000ff */
[----:B--2---:R-:W-:-:S05]  /*7730*/  FFMA.FTZ R6, R127, c[0x0][0x2d0], -R2 ;  /* 0x0000b4007f067a23 */ /* 0x004fca0000010802 */
[----:B------:R2:W-:Y:S01]  /*7740*/  MUFU.EX2 R207, R6 ;  /* 0x0000000600cf7308 */ /* 0x0005e20000000800 */
[----:B-1----:R-:W-:Y:S01]  /*7750*/  FFMA.FTZ R5, R32, c[0x0][0x2d0], -R0 ;  /* 0x0000b40020057a23 */ /* 0x002fe20000010800 */
[----:B----4-:R-:W-:-:S06]  /*7760*/  F2FP.PACK_AB R9, R220, R223 ;  /* 0x000000dfdc09723e */ /* 0x010fcc00000000ff */
[----:B------:R1:W-:Y:S01]  /*7770*/  MUFU.EX2 R233, R5 ;  /* 0x0000000500e97308 */ /* 0x0003e20000000800 */
[----:B--2---:R-:W-:-:S07]  /*7780*/  FFMA.FTZ R6, R136, c[0x0][0x2d0], -R3 ;  /* 0x0000b40088067a23 */ /* 0x004fce0000010803 */
[----:B------:R-:W-:Y:S01]  /*7790*/  MUFU.EX2 R175, R6 ;  /* 0x0000000600af7308 */ /* 0x000fe20000000800 */
[----:B-1----:R-:W-:-:S07]  /*77a0*/  FFMA.FTZ R5, R33, c[0x0][0x2d0], -R0 ;  /* 0x0000b40021057a23 */ /* 0x002fce0000010800 */
[----:B------:R1:W2:Y:S02]  /*77b0*/  MUFU.EX2 R235, R5 ;  /* 0x0000000500eb7308 */ /* 0x0002a40000000800 */
[----:B-1----:R-:W-:Y:S01]  /*77c0*/  FFMA.FTZ R5, R40, c[0x0][0x2d0], -R4 ;  /* 0x0000b40028057a23 */ /* 0x002fe20000010804 */
[----:B--2---:R-:W-:-:S05]  /*77d0*/  F2FP.PACK_AB R11, R235, R233 ;  /* 0x000000e9eb0b723e */ /* 0x004fca00000000ff */
[----:B------:R1:W2:Y:S02]  /*77e0*/  MUFU.EX2 R249, R5 ;  /* 0x0000000500f97308 */ /* 0x0002a40000000800 */
[C---:B------:R-:W-:Y:S08]  /*77f0*/  HMMA.16816.F32 R32, R8.reuse, R18, RZ ;  /* 0x000000120820723c */ /* 0x040ff000000018ff */
[----:B------:R-:W-:Y:S01]  /*7800*/  HMMA.16816.F32 R52, R8, R28, RZ ;  /* 0x0000001c0834723c */ /* 0x000fe200000018ff */
[----:B-1----:R-:W-:Y:S01]  /*7810*/  FFMA.FTZ R5, R38, c[0x0][0x2d0], -R3 ;  /* 0x0000b40026057a23 */ /* 0x002fe20000010803 */
[----:B--2---:R-:W-:-:S03]  /*7820*/  F2FP.PACK_AB R14, R249, R251 ;  /* 0x000000fbf90e723e */ /* 0x004fc600000000ff */
[----:B------:R1:W-:Y:S03]  /*7830*/  MUFU.EX2 R230, R5 ;  /* 0x0000000500e67308 */ /* 0x0003e60000000800 */
[C---:B------:R-:W-:Y:S01]  /*7840*/  HMMA.16816.F32 R60, R8.reuse, R30, RZ ;  /* 0x0000001e083c723c */ /* 0x040fe200000018ff */
[----:B------:R-:W-:Y:S07]  /*7850*/  LDSM.16.MT88.4 R28, [R185+0x800] ;  /* 0x00080000b91c783b */ /* 0x000fee0000004200 */
[----:B------:R-:W-:Y:S01]  /*7860*/  HMMA.16816.F32 R56, R8, R26, RZ ;  /* 0x0000001a0838723c */ /* 0x000fe200000018ff */
[----:B-1----:R-:W-:-:S07]  /*7870*/  FFMA.FTZ R5, R39, c[0x0][0x2d0], -R3 ;  /* 0x0000b40027057a23 */ /* 0x002fce0000010803 */
[----:B------:R-:W-:Y:S01]  /*7880*/  HMMA.16816.F32 R36, R8, R16, RZ ;  /* 0x000000100824723c */ /* 0x000fe200000018ff */
[----:B------:R-:W1:Y:S01]  /*7890*/  LDSM.16.MT88.4 R16, [R188+0x800] ;  /* 0x00080000bc10783b */ /* 0x000e620000004200 */
[----:B------:R2:W4:Y:S02]  /*78a0*/  MUFU.EX2 R244, R5 ;  /* 0x0000000500f47308 */ /* 0x0005240000000800 */
[----:B--2---:R-:W-:Y:S01]  /*78b0*/  FFMA.FTZ R5, R41, c[0x0][0x2d0], -R3 ;  /* 0x0000b40029057a23 */ /* 0x004fe20000010803 */
[----:B----4-:R-:W-:-:S05]  /*78c0*/  F2FP.PACK_AB R13, R244, R230 ;  /* 0x000000e6f40d723e */ /* 0x010fca00000000ff */
[----:B------:R2:W-:Y:S02]  /*78d0*/  MUFU.EX2 R243, R5 ;  /* 0x0000000500f37308 */ /* 0x0005e40000000800 */
[----:B--2---:R-:W-:Y:S02]  /*78e0*/  FFMA.FTZ R5, R42, c[0x0][0x2d0], -R3 ;  /* 0x0000b4002a057a23 */ /* 0x004fe40000010803 */
[----:B------:R-:W-:Y:S01]  /*78f0*/  HMMA.16816.F32 R40, R8, R24, RZ ;  /* 0x000000180828723c */ /* 0x000fe200000018ff */
[----:B------:R-:W2:Y:S03]  /*7900*/  LDSM.16.MT88.4 R24, [R186+0x800] ;  /* 0x00080000ba18783b */ /* 0x000ea60000004200 */
[----:B------:R4:W5:Y:S02]  /*7910*/  MUFU.EX2 R247, R5 ;  /* 0x0000000500f77308 */ /* 0x0009640000000800 */
[----:B----4-:R-:W-:Y:S01]  /*7920*/  FFMA.FTZ R5, R44, c[0x0][0x2d0], -R2 ;  /* 0x0000b4002c057a23 */ /* 0x010fe20000010802 */
[----:B-----5:R-:W-:-:S05]  /*7930*/  F2FP.PACK_AB R15, R247, R243 ;  /* 0x000000f3f70f723e */ /* 0x020fca00000000ff */
[----:B------:R4:W-:Y:S02]  /*7940*/  MUFU.EX2 R228, R5 ;  /* 0x0000000500e47308 */ /* 0x0009e40000000800 */
[C---:B-1----:R-:W-:Y:S08]  /*7950*/  HMMA.16816.F32 R92, R12.reuse, R16, R92 ;  /* 0x000000100c5c723c */ /* 0x042ff0000000185c */
[----:B------:R-:W-:Y:S01]  /*7960*/  HMMA.16816.F32 R64, R12, R18, R64 ;  /* 0x000000120c40723c */ /* 0x000fe20000001840 */
[----:B----4-:R-:W-:-:S04]  /*7970*/  FFMA.FTZ R5, R45, c[0x0][0x2d0], -R2 ;  /* 0x0000b4002d057a23 */ /* 0x010fc80000010802 */
[----:B------:R1:W4:Y:S03]  /*7980*/  MUFU.EX2 R240, R5 ;  /* 0x0000000500f07308 */ /* 0x0003260000000800 */
[----:B------:R-:W-:Y:S08]  /*7990*/  HMMA.16816.F32 R44, R8, R20, RZ ;  /* 0x00000014082c723c */ /* 0x000ff000000018ff */
[----:B------:R-:W-:Y:S01]  /*79a0*/  HMMA.16816.F32 R76, R12, R28, R76 ;  /* 0x0000001c0c4c723c */ /* 0x000fe2000000184c */
[----:B-1----:R-:W-:-:S07]  /*79b0*/  FFMA.FTZ R5, R48, c[0x0][0x2d0], -R2 ;  /* 0x0000b40030057a23 */ /* 0x002fce0000010802 */
[----:B--2---:R-:W-:Y:S01]  /*79c0*/  HMMA.16816.F32 R108, R12, R24, R100 ;  /* 0x000000180c6c723c */ /* 0x004fe20000001864 */
[----:B------:R1:W-:Y:S07]  /*79d0*/  MUFU.EX2 R239, R5 ;  /* 0x0000000500ef7308 */ /* 0x0003ee0000000800 */
[----:B------:R-:W-:Y:S01]  /*79e0*/  HMMA.16816.F32 R48, R8, R22, RZ ;  /* 0x000000160830723c */ /* 0x000fe200000018ff */
[----:B------:R-:W2:Y:S06]  /*79f0*/  LDSM.16.MT88.4 R20, [R189+0x800] ;  /* 0x00080000bd14783b */ /* 0x000eac0000004200 */
[----:B----4-:R-:W-:Y:S01]  /*7a00*/  F2FP.PACK_AB R8, R240, R228 ;  /* 0x000000e4f008723e */ /* 0x010fe200000000ff */
[----:B-1----:R-:W-:-:S04]  /*7a10*/  FFMA.FTZ R5, R104, c[0x0][0x2d0], -R2 ;  /* 0x0000b40068057a23 */ /* 0x002fc80000010802 */
[----:B------:R1:W4:Y:S02]  /*7a20*/  MUFU.EX2 R241, R5 ;  /* 0x0000000500f17308 */ /* 0x0003240000000800 */
[----:B-1----:R-:W-:Y:S01]  /*7a30*/  FFMA.FTZ R5, R68, c[0x0][0x2d0], -R0 ;  /* 0x0000b40044057a23 */ /* 0x002fe20000010800 */
[----:B----4-:R-:W-:-:S05]  /*7a40*/  F2FP.PACK_AB R10, R241, R239 ;  /* 0x000000eff10a723e */ /* 0x010fca00000000ff */
[----:B------:R1:W-:Y:S01]  /*7a50*/  MUFU.EX2 R231, R5 ;  /* 0x0000000500e77308 */ /* 0x0003e20000000800 */
[C---:B--2---:R-:W-:Y:S08]  /*7a60*/  HMMA.16816.F32 R112, R12.reuse, R20, R80 ;  /* 0x000000140c70723c */ /* 0x044ff00000001850 */
[----:B------:R-:W-:Y:S01]  /*7a70*/  HMMA.16816.F32 R96, R12, R22, R96 ;  /* 0x000000160c60723c */ /* 0x000fe20000001860 */
[----:B-1----:R-:W-:-:S04]  /*7a80*/  FFMA.FTZ R5, R73, c[0x0][0x2d0], -R0 ;  /* 0x0000b40049057a23 */ /* 0x002fc80000010800 */
[----:B------:R1:W2:Y:S03]  /*7a90*/  MUFU.EX2 R232, R5 ;  /* 0x0000000500e87308 */ /* 0x0002a60000000800 */
[----:B------:R-:W-:Y:S01]  /*7aa0*/  HMMA.16816.F32 R80, R12, R26, R88 ;  /* 0x0000001a0c50723c */ /* 0x000fe20000001858 */
[----:B-1----:R-:W-:Y:S01]  /*7ab0*/  FFMA.FTZ R5, R75, c[0x0][0x2d0], -R0 ;  /* 0x0000b4004b057a23 */ /* 0x002fe20000010800 */
[----:B--2---:R-:W-:-:S03]  /*7ac0*/  F2FP.PACK_AB R9, R232, R231 ;  /* 0x000000e7e809723e */ /* 0x004fc600000000ff */
[----:B------:R1:W2:Y:S02]  /*7ad0*/  MUFU.EX2 R237, R5 ;  /* 0x0000000500ed7308 */ /* 0x0002a40000000800 */
[----:B-1----:R-:W-:Y:S01]  /*7ae0*/  FFMA.FTZ R5, R132, c[0x0][0x2d0], -R4 ;  /* 0x0000b40084057a23 */ /* 0x002fe20000010804 */
[----:B--2---:R-:W-:-:S05]  /*7af0*/  F2FP.PACK_AB R11, R237, R236 ;  /* 0x000000eced0b723e */ /* 0x004fca00000000ff */
[----:B------:R1:W-:Y:S02]  /*7b00*/  MUFU.EX2 R213, R5 ;  /* 0x0000000500d57308 */ /* 0x0003e40000000800 */
[C---:B------:R-:W-:Y:S08]  /*7b10*/  HMMA.16816.F32 R104, R8.reuse, R16, R36 ;  /* 0x000000100868723c */ /* 0x040ff00000001824 */
[----:B------:R-:W-:Y:S01]  /*7b20*/  HMMA.16816.F32 R32, R8, R18, R32 ;  /* 0x000000120820723c */ /* 0x000fe20000001820 */
[----:B------:R-:W2:Y:S01]  /*7b30*/  LDSM.16.MT88.4 R16, [R185+0x1000] ;  /* 0x00100000b910783b */ /* 0x000ea20000004200 */
[----:B-1----:R-:W-:-:S04]  /*7b40*/  FFMA.FTZ R5, R133, c[0x0][0x2d0], -R4 ;  /* 0x0000b40085057a23 */ /* 0x002fc80000010804 */
[----:B------:R1:W4:Y:S02]  /*7b50*/  MUFU.EX2 R215, R5 ;  /* 0x0000000500d77308 */ /* 0x0003240000000800 */
[C---:B------:R-:W-:Y:S08]  /*7b60*/  HMMA.16816.F32 R116, R8.reuse, R20, R40 ;  /* 0x000000140874723c */ /* 0x040ff00000001828 */
[----:B------:R-:W-:Y:S01]  /*7b70*/  HMMA.16816.F32 R52, R8, R28, R52 ;  /* 0x0000001c0834723c */ /* 0x000fe20000001834 */
[----:B-1----:R-:W-:-:S07]  /*7b80*/  FFMA.FTZ R5, R134, c[0x0][0x2d0], -R4 ;  /* 0x0000b40086057a23 */ /* 0x002fce0000010804 */
[-C--:B------:R-:W-:Y:S01]  /*7b90*/  HMMA.16816.F32 R40, R12, R30.reuse, R84 ;  /* 0x0000001e0c28723c */ /* 0x080fe20000001854 */
[----:B------:R1:W-:Y:S06]  /*7ba0*/  MUFU.EX2 R216, R5 ;  /* 0x0000000500d87308 */ /* 0x0003ec0000000800 */
[----:B----4-:R-:W-:Y:S01]  /*7bb0*/  F2FP.PACK_AB R12, R215, R213 ;  /* 0x000000d5d70c723e */ /* 0x010fe200000000ff */
[C---:B------:R-:W-:Y:S08]  /*7bc0*/  HMMA.16816.F32 R28, R8.reuse, R30, R60 ;  /* 0x0000001e081c723c */ /* 0x040ff0000000183c */
[----:B------:R-:W-:Y:S01]  /*7bd0*/  HMMA.16816.F32 R100, R8, R24, R44 ;  /* 0x000000180864723c */ /* 0x000fe2000000182c */
[----:B-1----:R-:W-:-:S04]  /*7be0*/  FFMA.FTZ R5, R135, c[0x0][0x2d0], -R4 ;  /* 0x0000b40087057a23 */ /* 0x002fc80000010804 */
[----:B------:R1:W4:Y:S03]  /*7bf0*/  MUFU.EX2 R217, R5 ;  /* 0x0000000500d97308 */ /* 0x0003260000000800 */
[C---:B------:R-:W-:Y:S01]  /*7c00*/  HMMA.16816.F32 R60, R8.reuse, R22, R56 ;  /* 0x00000016083c723c */ /* 0x040fe20000001838 */
[----:B------:R-:W5:Y:S07]  /*7c10*/  LDSM.16.MT88.4 R20, [R186+0x1000] ;  /* 0x00100000ba14783b */ /* 0x000f6e0000004200 */
[----:B------:R-:W-:Y:S01]  /*7c20*/  HMMA.16816.F32 R36, R8, R26, R48 ;  /* 0x0000001a0824723c */ /* 0x000fe20000001830 */
[----:B------:R-:W3:Y:S01]  /*7c30*/  LDSM.16.MT88.4 R24, [R189+0x1000] ;  /* 0x00100000bd18783b */ /* 0x000ee20000004200 */
[----:B-1----:R-:W-:Y:S01]  /*7c40*/  FFMA.FTZ R5, R128, c[0x0][0x2d0], -R3 ;  /* 0x0000b40080057a23 */ /* 0x002fe20000010803 */
[----:B----4-:R-:W-:-:S03]  /*7c50*/  F2FP.PACK_AB R14, R217, R216 ;  /* 0x000000d8d90e723e */ /* 0x010fc600000000ff */
[----:B------:R1:W-:Y:S02]  /*7c60*/  MUFU.EX2 R208, R5 ;  /* 0x0000000500d07308 */ /* 0x0003e40000000800 */
[----:B-1----:R-:W-:-:S06]  /*7c70*/  FFMA.FTZ R5, R129, c[0x0][0x2d0], -R3 ;  /* 0x0000b40081057a23 */ /* 0x002fcc0000010803 */
[----:B------:R1:W4:Y:S02]  /*7c80*/  MUFU.EX2 R209, R5 ;  /* 0x0000000500d17308 */ /* 0x0003240000000800 */
[----:B-1----:R-:W-:Y:S01]  /*7c90*/  FFMA.FTZ R5, R130, c[0x0][0x2d0], -R3 ;  /* 0x0000b40082057a23 */ /* 0x002fe20000010803 */
[----:B----4-:R-:W-:-:S05]  /*7ca0*/  F2FP.PACK_AB R13, R209, R208 ;  /* 0x000000d0d10d723e */ /* 0x010fca00000000ff */
[----:B------:R1:W-:Y:S02]  /*7cb0*/  MUFU.EX2 R210, R5 ;  /* 0x0000000500d27308 */ /* 0x0003e40000000800 */
[----:B-1----:R-:W-:-:S06]  /*7cc0*/  FFMA.FTZ R5, R131, c[0x0][0x2d0], -R3 ;  /* 0x0000b40083057a23 */ /* 0x002fcc0000010803 */
[----:B------:R1:W4:Y:S02]  /*7cd0*/  MUFU.EX2 R211, R5 ;  /* 0x0000000500d37308 */ /* 0x0003240000000800 */
[----:B-1----:R-:W-:Y:S01]  /*7ce0*/  FFMA.FTZ R5, R124, c[0x0][0x2d0], -R2 ;  /* 0x0000b4007c057a23 */ /* 0x002fe20000010802 */
[----:B----4-:R-:W-:-:S05]  /*7cf0*/  F2FP.PACK_AB R15, R211, R210 ;  /* 0x000000d2d30f723e */ /* 0x010fca00000000ff */
[----:B------:R1:W-:Y:S02]  /*7d00*/  MUFU.EX2 R204, R5 ;  /* 0x0000000500cc7308 */ /* 0x0003e40000000800 */
[C---:B--2---:R-:W-:Y:S08]  /*7d10*/  HMMA.16816.F32 R88, R12.reuse, R16, R76 ;  /* 0x000000100c58723c */ /* 0x044ff0000000184c */
[----:B------:R-:W-:Y:S01]  /*7d20*/  HMMA.16816.F32 R76, R12, R18, R40 ;  /* 0x000000120c4c723c */ /* 0x000fe20000001828 */
[----:B-1----:R-:W-:-:S04]  /*7d30*/  FFMA.FTZ R5, R125, c[0x0][0x2d0], -R2 ;  /* 0x0000b4007d057a23 */ /* 0x002fc80000010802 */
[----:B------:R1:W2:Y:S03]  /*7d40*/  MUFU.EX2 R205, R5 ;  /* 0x0000000500cd7308 */ /* 0x0002a60000000800 */
[C---:B-----5:R-:W-:Y:S08]  /*7d50*/  HMMA.16816.F32 R44, R12.reuse, R22, R80 ;  /* 0x000000160c2c723c */ /* 0x060ff00000001850 */
[----:B---3--:R-:W-:Y:S01]  /*7d60*/  HMMA.16816.F32 R56, R12, R24, R112 ;  /* 0x000000180c38723c */ /* 0x008fe20000001870 */
[----:B------:R-:W-:Y:S01]  /*7d70*/  LDSM.16.MT88.4 R112, [R189+0x2000] ;  /* 0x00200000bd70783b */ /* 0x000fe20000004200 */
[----:B-1----:R-:W-:Y:S01]  /*7d80*/  FFMA.FTZ R5, R126, c[0x0][0x2d0], -R2 ;  /* 0x0000b4007e057a23 */ /* 0x002fe20000010802 */
[----:B--2---:R-:W-:-:S05]  /*7d90*/  F2FP.PACK_AB R8, R205, R204 ;  /* 0x000000cccd08723e */ /* 0x004fca00000000ff */
[----:B------:R-:W-:Y:S01]  /*7da0*/  HMMA.16816.F32 R48, R12, R20, R108 ;  /* 0x000000140c30723c */ /* 0x000fe2000000186c */
        /* <DEDUP_REMOVED lines=18> */
[----:B------:R1:W3:Y:S02]  /*7ed0*/  MUFU.EX2 R177, R5 ;  /* 0x0000000500b17308 */ /* 0x0002e40000000800 */
[-C--:B------:R-:W-:Y:S08]  /*7ee0*/  HMMA.16816.F32 R84, R8, R26.reuse, R60 ;  /* 0x0000001a0854723c */ /* 0x080ff0000000183c */
[----:B------:R-:W-:Y:S01]  /*7ef0*/  HMMA.16816.F32 R52, R12, R26, R96 ;  /* 0x0000001a0c34723c */ /* 0x000fe20000001860 */
[----:B------:R-:W-:Y:S01]  /*7f00*/  LDSM.16.MT88.4 R96, [R185+0x2000] ;  /* 0x00200000b960783b */ /* 0x000fe20000004200 */
[----:B-1----:R-:W-:-:S06]  /*7f10*/  FFMA.FTZ R5, R145, c[0x0][0x2d0], -R4 ;  /* 0x0000b40091057a23 */ /* 0x002fcc0000010804 */
[----:B------:R-:W-:Y:S01]  /*7f20*/  HMMA.16816.F32 R80, R8, R20, R100 ;  /* 0x000000140850723c */ /* 0x000fe20000001864 */
[----:B------:R1:W-:Y:S07]  /*7f30*/  MUFU.EX2 R178, R5 ;  /* 0x0000000500b27308 */ /* 0x0003ee0000000800 */
[----:B--2---:R-:W-:Y:S01]  /*7f40*/  HMMA.16816.F32 R28, R12, R18, R64 ;  /* 0x000000120c1c723c */ /* 0x004fe20000001840 */
[----:B-1----:R-:W-:-:S04]  /*7f50*/  FFMA.FTZ R5, R144, c[0x0][0x2d0], -R4 ;  /* 0x0000b40090057a23 */ /* 0x002fc80000010804 */
[----:B------:R1:W2:Y:S03]  /*7f60*/  MUFU.EX2 R179, R5 ;  /* 0x0000000500b37308 */ /* 0x0002a60000000800 */
[----:B------:R-:W-:Y:S01]  /*7f70*/  HMMA.16816.F32 R40, R12, R16, R92 ;  /* 0x000000100c28723c */ /* 0x000fe2000000185c */
[----:B------:R-:W-:Y:S07]  /*7f80*/  LDSM.16.MT88.4 R12, [R188+0x1800] ;  /* 0x00180000bc0c783b */ /* 0x000fee0000004200 */
[----:B------:R-:W-:Y:S01]  /*7f90*/  HMMA.16816.F32 R64, R8, R22, R36 ;  /* 0x000000160840723c */ /* 0x000fe20000001824 */
[----:B------:R-:W-:Y:S01]  /*7fa0*/  LDSM.16.MT88.4 R20, [R189+0x1800] ;  /* 0x00180000bd14783b */ /* 0x000fe20000004200 */
[----:B-1----:R-:W-:-:S06]  /*7fb0*/  FFMA.FTZ R5, R139, c[0x0][0x2d0], -R3 ;  /* 0x0000b4008b057a23 */ /* 0x002fcc0000010803 */
[C---:B------:R-:W-:Y:S01]  /*7fc0*/  HMMA.16816.F32 R92, R8.reuse, R24, R116 ;  /* 0x00000018085c723c */ /* 0x040fe20000001874 */
[----:B------:R-:W1:Y:S01]  /*7fd0*/  LDSM.16.MT88.4 R24, [R185+0x1800] ;  /* 0x00180000b918783b */ /* 0x000e620000004200 */
[----:B------:R4:W-:Y:S06]  /*7fe0*/  MUFU.EX2 R172, R5 ;  /* 0x0000000500ac7308 */ /* 0x0009ec0000000800 */
[C---:B------:R-:W-:Y:S08]  /*7ff0*/  HMMA.16816.F32 R60, R8.reuse, R16, R104 ;  /* 0x00000010083c723c */ /* 0x040ff00000001868 */
[----:B------:R-:W-:Y:S01]  /*8000*/  HMMA.16816.F32 R36, R8, R18, R32 ;  /* 0x000000120824723c */ /* 0x000fe20000001820 */
[----:B------:R-:W5:Y:S01]  /*8010*/  LDSM.16.MT88.4 R16, [R186+0x1800] ;  /* 0x00180000ba10783b */ /* 0x000f620000004200 */
[----:B----4-:R-:W-:-:S04]  /*8020*/  FFMA.FTZ R5, R138, c[0x0][0x2d0], -R3 ;  /* 0x0000b4008a057a23 */ /* 0x010fc80000010803 */
[----:B------:R4:W4:Y:S01]  /*8030*/  MUFU.EX2 R173, R5 ;  /* 0x0000000500ad7308 */ /* 0x0009220000000800 */
[----:B---3--:R-:W-:Y:S02]  /*8040*/  F2FP.PACK_AB R8, R177, R176 ;  /* 0x000000b0b108723e */ /* 0x008fe400000000ff */
[----:B--2---:R-:W-:Y:S01]  /*8050*/  F2FP.PACK_AB R10, R179, R178 ;  /* 0x000000b2b30a723e */ /* 0x004fe200000000ff */
[----:B----4-:R-:W-:Y:S01]  /*8060*/  FFMA.FTZ R5, R137, c[0x0][0x2d0], -R3 ;  /* 0x0000b40089057a23 */ /* 0x010fe20000010803 */
[----:B------:R-:W-:-:S03]  /*8070*/  F2FP.PACK_AB R9, R173, R172 ;  /* 0x000000acad09723e */ /* 0x000fc600000000ff */
[----:B------:R2:W3:Y:S02]  /*8080*/  MUFU.EX2 R174, R5 ;  /* 0x0000000500ae7308 */ /* 0x0004e40000000800 */
[----:B--2---:R-:W-:Y:S01]  /*8090*/  FFMA.FTZ R5, R151, c[0x0][0x2d0], -R2 ;  /* 0x0000b40097057a23 */ /* 0x004fe20000010802 */
[----:B---3--:R-:W-:-:S05]  /*80a0*/  F2FP.PACK_AB R11, R175, R174 ;  /* 0x000000aeaf0b723e */ /* 0x008fca00000000ff */
[----:B------:R2:W-:Y:S02]  /*80b0*/  MUFU.EX2 R168, R5 ;  /* 0x0000000500a87308 */ /* 0x0005e40000000800 */
[----:B-1----:R-:W-:Y:S01]  /*80c0*/  HMMA.16816.F32 R88, R8, R24, R88 ;  /* 0x000000180858723c */ /* 0x002fe20000001858 */
[----:B------:R-:W-:-:S07]  /*80d0*/  FFMA.FTZ R32, R155, c[0x0][0x2d0], -R2 ;  /* 0x0000b4009b207a23 */ /* 0x000fce0000010802 */
[----:B------:R-:W-:Y:S01]  /*80e0*/  HMMA.16816.F32 R76, R8, R26, R76 ;  /* 0x0000001a084c723c */ /* 0x000fe2000000184c */
[----:B--2---:R-:W-:-:S04]  /*80f0*/  FFMA.FTZ R5, R150, c[0x0][0x2d0], -R2 ;  /* 0x0000b40096057a23 */ /* 0x004fc80000010802 */
[----:B------:R1:W-:Y:S03]  /*8100*/  MUFU.EX2 R169, R5 ;  /* 0x0000000500a97308 */ /* 0x0003e60000000800 */
[----:B------:R-:W-:Y:S01]  /*8110*/  HMMA.16816.F32 R56, R8, R20, R56 ;  /* 0x000000140838723c */ /* 0x000fe20000001838 */
[----:B------:R-:W-:-:S07]  /*8120*/  FFMA.FTZ R33, R154, c[0x0][0x2d0], -R2 ;  /* 0x0000b4009a217a23 */ /* 0x000fce0000010802 */
[----:B------:R-:W-:Y:S01]  /*8130*/  HMMA.16816.F32 R52, R8, R22, R52 ;  /* 0x000000160834723c */ /* 0x000fe20000001834 */
[----:B-1----:R-:W-:-:S07]  /*8140*/  FFMA.FTZ R5, R149, c[0x0][0x2d0], -R2 ;  /* 0x0000b40095057a23 */ /* 0x002fce0000010802 */
[C---:B-----5:R-:W-:Y:S01]  /*8150*/  HMMA.16816.F32 R48, R8.reuse, R16, R48 ;  /* 0x000000100830723c */ /* 0x060fe20000001830 */
[----:B------:R1:W-:Y:S07]  /*8160*/  MUFU.EX2 R170, R5 ;  /* 0x0000000500aa7308 */ /* 0x0003ee0000000800 */
[----:B------:R-:W-:Y:S01]  /*8170*/  HMMA.16816.F32 R44, R8, R18, R44 ;  /* 0x00000012082c723c */ /* 0x000fe2000000182c */
[----:B------:R-:W-:-:S07]  /*8180*/  FFMA.FTZ R34, R153, c[0x0][0x2d0], -R2 ;  /* 0x0000b40099227a23 */ /* 0x000fce0000010802 */
[----:B------:R-:W-:Y:S01]  /*8190*/  HMMA.16816.F32 R136, R8, R12, R40 ;  /* 0x0000000c0888723c */ /* 0x000fe20000001828 */
[----:B-1----:R-:W-:-:S04]  /*81a0*/  FFMA.FTZ R5, R148, c[0x0][0x2d0], -R2 ;  /* 0x0000b40094057a23 */ /* 0x002fc80000010802 */
[----:B------:R1:W2:Y:S03]  /*81b0*/  MUFU.EX2 R171, R5 ;  /* 0x0000000500ab7308 */ /* 0x0002a60000000800 */
[----:B------:R-:W-:Y:S01]  /*81c0*/  HMMA.16816.F32 R124, R8, R14, R28 ;  /* 0x0000000e087c723c */ /* 0x000fe2000000181c */
[----:B-1----:R-:W-:Y:S02]  /*81d0*/  FFMA.FTZ R5, R143, c[0x0][0x2d0], -R0 ;  /* 0x0000b4008f057a23 */ /* 0x002fe40000010800 */
[----:B------:R-:W3:Y:S04]  /*81e0*/  LDL R143, [R1+0x48] ;  /* 0x00004800018f7983 */ /* 0x000ee80000100800 */
[--C-:B------:R-:W-:Y:S01]  /*81f0*/  FFMA.FTZ R30, R167, c[0x0][0x2d0], -R4.reuse ;  /* 0x0000b400a71e7a23 */ /* 0x100fe20000010804 */
[----:B------:R1:W-:Y:S01]  /*8200*/  MUFU.EX2 R68, R5 ;  /* 0x0000000500447308 */ /* 0x0003e20000000800 */
[--C-:B------:R-:W-:Y:S01]  /*8210*/  FFMA.FTZ R29, R166, c[0x0][0x2d0], -R4.reuse ;  /* 0x0000b400a61d7a23 */ /* 0x100fe20000010804 */
[----:B--2---:R-:W-:Y:S01]  /*8220*/  F2FP.PACK_AB R6, R171, R170 ;  /* 0x000000aaab06723e */ /* 0x004fe200000000ff */
[--C-:B------:R-:W-:Y:S01]  /*8230*/  FFMA.FTZ R28, R165, c[0x0][0x2d0], -R4.reuse ;  /* 0x0000b400a51c7a23 */ /* 0x100fe20000010804 */
[----:B------:R-:W-:Y:S01]  /*8240*/  IADD3 R202, R202, -0x2, RZ ;  /* 0xfffffffecaca7810 */ /* 0x000fe20007ffe0ff */
[----:B------:R-:W-:Y:S01]  /*8250*/  FFMA.FTZ R10, R164, c[0x0][0x2d0], -R4 ;  /* 0x0000b400a40a7a23 */ /* 0x000fe20000010804 */
[----:B------:R-:W-:Y:S01]  /*8260*/  F2FP.PACK_AB R4, R169, R168 ;  /* 0x000000a8a904723e */ /* 0x000fe200000000ff */
[----:B------:R-:W-:Y:S01]  /*8270*/  FFMA.FTZ R35, R152, c[0x0][0x2d0], -R2 ;  /* 0x0000b40098237a23 */ /* 0x000fe20000010802 */
[----:B------:R-:W-:Y:S01]  /*8280*/  MUFU.EX2 R30, R30 ;  /* 0x0000001e001e7308 */ /* 0x000fe20000000800 */
[----:B------:R-:W-:-:S02]  /*8290*/  FADD.FTZ R2, R224, R222 ;  /* 0x000000dee0027221 */ /* 0x000fc40000010000 */
[--C-:B------:R-:W-:Y:S02]  /*82a0*/  FFMA.FTZ R9, R163, c[0x0][0x2d0], -R3.reuse ;  /* 0x0000b400a3097a23 */ /* 0x100fe40000010803 */
[--C-:B------:R-:W-:Y:S02]  /*82b0*/  FFMA.FTZ R8, R162, c[0x0][0x2d0], -R3.reuse ;  /* 0x0000b400a2087a23 */ /* 0x100fe40000010803 */
[--C-:B------:R-:W-:Y:S01]  /*82c0*/  FFMA.FTZ R11, R161, c[0x0][0x2d0], -R3.reuse ;  /* 0x0000b400a10b7a23 */ /* 0x100fe20000010803 */
[----:B------:R-:W-:Y:S01]  /*82d0*/  MUFU.EX2 R32, R32 ;  /* 0x0000002000207308 */ /* 0x000fe20000000800 */
[----:B-1----:R-:W-:Y:S01]  /*82e0*/  FFMA.FTZ R5, R142, c[0x0][0x2d0], -R0 ;  /* 0x0000b4008e057a23 */ /* 0x002fe20000010800 */
[----:B------:R-:W-:Y:S01]  /*82f0*/  MOV R142, c[0x0][0x2c4] ;  /* 0x0000b100008e7a02 */ /* 0x000fe20000000f00 */
[----:B------:R-:W-:Y:S02]  /*8300*/  FFMA.FTZ R31, R160, c[0x0][0x2d0], -R3 ;  /* 0x0000b400a01f7a23 */ /* 0x000fe40000010803 */
[----:B------:R-:W-:Y:S01]  /*8310*/  FADD.FTZ R3, R227, R226 ;  /* 0x000000e2e3037221 */ /* 0x000fe20000010000 */
[----:B------:R-:W-:Y:S01]  /*8320*/  ISETP.NE.AND P1, PT, R142, 0x1, PT ;  /* 0x000000018e00780c */ /* 0x000fe20003f25270 */
[----:B------:R-:W-:Y:S01]  /*8330*/  FADD.FTZ R2, R225, R2 ;  /* 0x00000002e1027221 */ /* 0x000fe20000010000 */
[----:B------:R1:W-:Y:S01]  /*8340*/  MUFU.EX2 R73, R5 ;  /* 0x0000000500497308 */ /* 0x0003e20000000800 */
[----:B------:R-:W-:-:S02]  /*8350*/  FADD.FTZ R3, R229, R3 ;  /* 0x00000003e5037221 */ /* 0x000fc40000010000 */
[----:B------:R-:W-:Y:S02]  /*8360*/  FADD.FTZ R2, R238, R2 ;  /* 0x00000002ee027221 */ /* 0x000fe40000010000 */
[----:B------:R-:W-:-:S03]  /*8370*/  FADD.FTZ R3, R242, R3 ;  /* 0x00000003f2037221 */ /* 0x000fc60000010000 */
[----:B------:R-:W2:Y:S01]  /*8380*/  MUFU.EX2 R29, R29 ;  /* 0x0000001d001d7308 */ /* 0x000ea20000000800 */
[----:B------:R-:W-:Y:S02]  /*8390*/  FADD.FTZ R3, R245, R3 ;  /* 0x00000003f5037221 */ /* 0x000fe40000010000 */
[----:B-1----:R-:W-:-:S05]  /*83a0*/  FFMA.FTZ R5, R141, c[0x0][0x2d0], -R0 ;  /* 0x0000b4008d057a23 */ /* 0x002fca0000010800 */
[----:B------:R-:W1:Y:S01]  /*83b0*/  MUFU.EX2 R33, R33 ;  /* 0x0000002100217308 */ /* 0x000e620000000800 */
[----:B--2---:R-:W-:-:S07]  /*83c0*/  F2FP.PACK_AB R144, R29, R30 ;  /* 0x0000001e1d90723e */ /* 0x004fce00000000ff */
[----:B------:R2:W-:Y:S08]  /*83d0*/  MUFU.EX2 R74, R5 ;  /* 0x00000005004a7308 */ /* 0x0005f00000000800 */
[----:B------:R-:W-:Y:S01]  /*83e0*/  MUFU.EX2 R28, R28 ;  /* 0x0000001c001c7308 */ /* 0x000fe20000000800 */
[----:B-1----:R-:W-:Y:S01]  /*83f0*/  F2FP.PACK_AB R148, R33, R32 ;  /* 0x000000202194723e */ /* 0x002fe200000000ff */
[----:B--2---:R-:W-:-:S06]  /*8400*/  FFMA.FTZ R5, R140, c[0x0][0x2d0], -R0 ;  /* 0x0000b4008c057a23 */ /* 0x004fcc0000010800 */
[----:B------:R-:W-:Y:S08]  /*8410*/  MUFU.EX2 R34, R34 ;  /* 0x0000002200227308 */ /* 0x000ff00000000800 */
[----:B------:R1:W2:Y:S08]  /*8420*/  MUFU.EX2 R75, R5 ;  /* 0x00000005004b7308 */ /* 0x0002b00000000800 */
[----:B------:R-:W-:Y:S01]  /*8430*/  MUFU.EX2 R31, R31 ;  /* 0x0000001f001f7308 */ /* 0x000fe20000000800 */
[----:B-1----:R-:W-:-:S07]  /*8440*/  F2FP.PACK_AB R5, R73, R68 ;  /* 0x000000444905723e */ /* 0x002fce00000000ff */
[----:B------:R-:W1:Y:S01]  /*8450*/  MUFU.EX2 R35, R35 ;  /* 0x0000002300237308 */ /* 0x000e620000000800 */
[----:B--2---:R-:W-:-:S07]  /*8460*/  F2FP.PACK_AB R7, R75, R74 ;  /* 0x0000004a4b07723e */ /* 0x004fce00000000ff */
[C---:B------:R-:W-:Y:S01]  /*8470*/  HMMA.16816.F32 R40, R4.reuse, R24, R128 ;  /* 0x000000180428723c */ /* 0x040fe20000001880 */
[----:B------:R-:W2:Y:S07]  /*8480*/  LDSM.16.MT88.4 R128, [R186+0x2000] ;  /* 0x00200000ba80783b */ /* 0x000eae0000004200 */
[----:B------:R-:W-:Y:S01]  /*8490*/  HMMA.16816.F32 R24, R4, R26, R120 ;  /* 0x0000001a0418723c */ /* 0x000fe20000001878 */
[----:B-1----:R-:W-:-:S07]  /*84a0*/  F2FP.PACK_AB R150, R35, R34 ;  /* 0x000000222396723e */ /* 0x002fce00000000ff */
[C---:B------:R-:W-:Y:S01]  /*84b0*/  HMMA.16816.F32 R108, R4.reuse, R20, R92 ;  /* 0x00000014046c723c */ /* 0x040fe2000000185c */
[----:B------:R-:W1:Y:S07]  /*84c0*/  MUFU.EX2 R20, R10 ;  /* 0x0000000a00147308 */ /* 0x000e6e0000000800 */
[C---:B------:R-:W-:Y:S08]  /*84d0*/  HMMA.16816.F32 R84, R4.reuse, R22, R84 ;  /* 0x000000160454723c */ /* 0x040ff00000001854 */
[----:B------:R-:W-:Y:S01]  /*84e0*/  HMMA.16816.F32 R80, R4, R16, R80 ;  /* 0x000000100450723c */ /* 0x000fe20000001850 */
[----:B------:R-:W4:Y:S01]  /*84f0*/  MUFU.EX2 R17, R11 ;  /* 0x0000000b00117308 */ /* 0x000f220000000800 */
[----:B-1----:R-:W-:-:S06]  /*8500*/  F2FP.PACK_AB R146, R20, R28 ;  /* 0x0000001c1492723e */ /* 0x002fcc00000000ff */
[C---:B------:R-:W-:Y:S01]  /*8510*/  HMMA.16816.F32 R64, R4.reuse, R18, R64 ;  /* 0x000000120440723c */ /* 0x040fe20000001840 */
[----:B------:R-:W-:Y:S07]  /*8520*/  MUFU.EX2 R19, R9 ;  /* 0x0000000900137308 */ /* 0x000fee0000000800 */
[----:B------:R-:W-:Y:S01]  /*8530*/  HMMA.16816.F32 R60, R4, R12, R60 ;  /* 0x0000000c043c723c */ /* 0x000fe2000000183c */
[----:B------:R1:W5:Y:S01]  /*8540*/  MUFU.EX2 R18, R8 ;  /* 0x0000000800127308 */ /* 0x0003620000000800 */
[----:B----4-:R-:W-:-:S05]  /*8550*/  F2FP.PACK_AB R147, R31, R17 ;  /* 0x000000111f93723e */ /* 0x010fca00000000ff */
[----:B------:R-:W-:Y:S01]  /*8560*/  FADD.FTZ R12, R223, R220 ;  /* 0x000000dcdf0c7221 */ /* 0x000fe20000010000 */
[----:B------:R-:W-:Y:S07]  /*8570*/  HMMA.16816.F32 R36, R4, R14, R36 ;  /* 0x0000000e0424723c */ /* 0x000fee0000001824 */
[--C-:B------:R-:W-:Y:S02]  /*8580*/  FFMA.FTZ R4, R159, c[0x0][0x2d0], -R0.reuse ;  /* 0x0000b4009f047a23 */ /* 0x100fe40000010800 */
[--C-:B------:R-:W-:Y:S01]  /*8590*/  FFMA.FTZ R5, R158, c[0x0][0x2d0], -R0.reuse ;  /* 0x0000b4009e057a23 */ /* 0x100fe20000010800 */
[----:B-1----:R-:W1:Y:S01]  /*85a0*/  LDSM.16.MT88.4 R8, [R188+0x2000] ;  /* 0x00200000bc08783b */ /* 0x002e620000004200 */
[--C-:B------:R-:W-:Y:S01]  /*85b0*/  FFMA.FTZ R6, R157, c[0x0][0x2d0], -R0.reuse ;  /* 0x0000b4009d067a23 */ /* 0x100fe20000010800 */
[----:B------:R4:W-:Y:S01]  /*85c0*/  MUFU.EX2 R16, R4 ;  /* 0x0000000400107308 */ /* 0x0009e20000000800 */
[----:B------:R-:W-:Y:S01]  /*85d0*/  FFMA.FTZ R7, R156, c[0x0][0x2d0], -R0 ;  /* 0x0000b4009c077a23 */ /* 0x000fe20000010800 */
[----:B-----5:R-:W-:Y:S01]  /*85e0*/  F2FP.PACK_AB R145, R18, R19 ;  /* 0x000000131291723e */ /* 0x020fe200000000ff */
[----:B------:R-:W-:-:S04]  /*85f0*/  FADD.FTZ R0, R219, R218 ;  /* 0x000000dadb007221 */ /* 0x000fc80000010000 */
[----:B------:R-:W-:Y:S01]  /*8600*/  FADD.FTZ R0, R221, R0 ;  /* 0x00000000dd007221 */ /* 0x000fe20000010000 */
[----:B------:R5:W-:Y:S01]  /*8610*/  MUFU.EX2 R13, R7 ;  /* 0x00000007000d7308 */ /* 0x000be20000000800 */
[----:B------:R-:W-:Y:S02]  /*8620*/  HMMA.16816.F32 R88, R144, R96, R88 ;  /* 0x000000609058723c */ /* 0x000fe40000001858 */
[----:B------:R-:W-:Y:S02]  /*8630*/  FADD.FTZ R0, R234, R0 ;  /* 0x00000000ea007221 */ /* 0x000fe40000010000 */
[----:B----4-:R-:W-:-:S03]  /*8640*/  FADD.FTZ R4, R233, R12 ;  /* 0x0000000ce9047221 */ /* 0x010fc60000010000 */
[----:B------:R4:W2:Y:S01]  /*8650*/  MUFU.EX2 R15, R5 ;  /* 0x00000005000f7308 */ /* 0x0008a20000000800 */
[----:B------:R-:W-:Y:S01]  /*8660*/  MOV R12, c[0x0][0x32c] ;  /* 0x0000cb00000c7a02 */ /* 0x000fe20000000f00 */
[C---:B------:R-:W-:Y:S03]  /*8670*/  HMMA.16816.F32 R100, R144.reuse, R98, R76 ;  /* 0x000000629064723c */ /* 0x040fe6000000184c */
[----:B------:R-:W-:Y:S01]  /*8680*/  ISETP.GE.AND P0, PT, R12, 0x1, PT ;  /* 0x000000010c00780c */ /* 0x000fe20003f06270 */
[----:B-----5:R-:W-:Y:S02]  /*8690*/  FADD.FTZ R7, R230, R2 ;  /* 0x00000002e6077221 */ /* 0x020fe40000010000 */
[----:B------:R5:W1:Y:S02]  /*86a0*/  MUFU.EX2 R14, R6 ;  /* 0x00000006000e7308 */ /* 0x000a640000000800 */
[----:B------:R-:W-:Y:S01]  /*86b0*/  HMMA.16816.F32 R104, R144, R112, R56 ;  /* 0x000000709068723c */ /* 0x000fe20000001838 */
[----:B----4-:R-:W-:Y:S01]  /*86c0*/  FADD.FTZ R5, R235, R4 ;  /* 0x00000004eb057221 */ /* 0x010fe20000010000 */
[----:B--2---:R-:W-:Y:S01]  /*86d0*/  F2FP.PACK_AB R149, R15, R16 ;  /* 0x000000100f95723e */ /* 0x004fe200000000ff */
[----:B------:R-:W-:-:S05]  /*86e0*/  FADD.FTZ R4, R250, R3 ;  /* 0x00000003fa047221 */ /* 0x000fca0000010000 */
[C---:B------:R-:W-:Y:S01]  /*86f0*/  HMMA.16816.F32 R116, R144.reuse, R114, R52 ;  /* 0x000000729074723c */ /* 0x040fe20000001834 */
[----:B------:R-:W-:Y:S02]  /*8700*/  FADD.FTZ R5, R231, R5 ;  /* 0x00000005e7057221 */ /* 0x000fe40000010000 */
[----:B------:R-:W-:Y:S02]  /*8710*/  FADD.FTZ R3, R244, R7 ;  /* 0x00000007f4037221 */ /* 0x000fe40000010000 */
[----:B-----5:R-:W-:Y:S01]  /*8720*/  FADD.FTZ R6, R228, R0 ;  /* 0x00000000e4067221 */ /* 0x020fe20000010000 */
[----:B-1----:R-:W-:Y:S01]  /*8730*/  F2FP.PACK_AB R151, R13, R14 ;  /* 0x0000000e0d97723e */ /* 0x002fe200000000ff */
        /* <DEDUP_REMOVED lines=26> */
[----:B------:R-:W-:Y:S03]  /*88e0*/  HMMA.16816.F32 R108, R148, R112, R108 ;  /* 0x00000070946c723c */ /* 0x000fe6000000186c */
[----:B------:R-:W-:-:S04]  /*88f0*/  FADD.FTZ R5, R19, R5 ;  /* 0x0000000513057221 */ /* 0x000fc80000010000 */
[----:B------:R-:W-:Y:S01]  /*8900*/  FADD.FTZ R5, R18, R5 ;  /* 0x0000000512057221 */ /* 0x000fe20000010000 */
[C---:B------:R-:W-:Y:S08]  /*8910*/  HMMA.16816.F32 R124, R148.reuse, R128, R80 ;  /* 0x00000080947c723c */ /* 0x040ff00000001850 */
[C---:B------:R-:W-:Y:S08]  /*8920*/  HMMA.16816.F32 R96, R148.reuse, R98, R24 ;  /* 0x000000629460723c */ /* 0x040ff00000001818 */
[C---:B------:R-:W-:Y:S08]  /*8930*/  HMMA.16816.F32 R112, R148.reuse, R114, R84 ;  /* 0x000000729470723c */ /* 0x040ff00000001854 */
[----:B------:R-:W-:Y:S01]  /*8940*/  HMMA.16816.F32 R128, R148, R130, R64 ;  /* 0x000000829480723c */ /* 0x000fe20000001840 */
[----:B---3--:R-:W-:Y:S01]  /*8950*/  @P1 IMAD.HI.U32 R2, R143, c[0x0][0x2c8], RZ ;  /* 0x0000b2008f021a27 */ /* 0x008fe200078e00ff */
[----:B------:R-:W-:-:S06]  /*8960*/  MOV R0, R143 ;  /* 0x0000008f00007202 */ /* 0x000fcc0000000f00 */
[----:B------:R-:W-:Y:S01]  /*8970*/  HMMA.16816.F32 R140, R148, R8, R60 ;  /* 0x00000008948c723c */ /* 0x000fe2000000183c */
[----:B------:R-:W-:-:S04]  /*8980*/  @P1 SHF.R.U32.HI R0, RZ, c[0x0][0x2cc], R2 ;  /* 0x0000b300ff001a19 */ /* 0x000fc80000011602 */
[----:B------:R-:W-:Y:S01]  /*8990*/  IADD3 R2, R252, R0, RZ ;  /* 0x00000000fc027210 */ /* 0x000fe20007ffe0ff */
[----:B------:R-:W-:Y:S02]  /*89a0*/  FADD.FTZ R0, R240, R6 ;  /* 0x00000006f0007221 */ /* 0x000fe40000010000 */
[----:B------:R-:W-:Y:S02]  /*89b0*/  HMMA.16816.F32 R148, R148, R10, R36 ;  /* 0x0000000a9494723c */ /* 0x000fe40000001824 */
        /* <DEDUP_REMOVED lines=31> */
[----:B------:R-:W-:Y:S01]  /*8bb0*/  FADD.FTZ R4, R14, R4 ;  /* 0x000000040e047221 */ /* 0x000fe20000010000 */
[----:B------:R-:W-:Y:S01]  /*8bc0*/  STL [R1+0x4], R6 ;  /* 0x0000040601007387 */ /* 0x000fe20000100800 */
[----:B------:R-:W-:-:S03]  /*8bd0*/  FADD.FTZ R3, R35, R5 ;  /* 0x0000000523037221 */ /* 0x000fc60000010000 */
[----:B------:R1:W-:Y:S04]  /*8be0*/  STL [R1+0x8], R0 ;  /* 0x0000080001007387 */ /* 0x0003e80000100800 */
[----:B------:R2:W-:Y:S01]  /*8bf0*/  STL [R1+0xc], R3 ;  /* 0x00000c0301007387 */ /* 0x0005e20000100800 */
[----:B-1----:R-:W-:Y:S01]  /*8c00*/  FADD.FTZ R0, R13, R4 ;  /* 0x000000040d007221 */ /* 0x002fe20000010000 */
[----:B--2---:R-:W-:-:S04]  /*8c10*/  IADD3 R3, R2, c[0x0][0x328], RZ ;  /* 0x0000ca0002037a10 */ /* 0x004fc80007ffe0ff */
[----:B------:R1:W-:Y:S01]  /*8c20*/  STL [R1+0x10], R0 ;  /* 0x0000100001007387 */ /* 0x0003e20000100800 */
[----:B------:R-:W-:Y:S05]  /*8c30*/  @!P0 BRA `(.L_x_654) ;  /* 0x0000013000008947 */ /* 0x000fea0003800000 */
[C---:B------:R-:W-:Y:S01]  /*8c40*/  ISETP.GT.AND P0, PT, R2.reuse, RZ, PT ;  /* 0x000000ff0200720c */ /* 0x040fe20003f04270 */
[----:B------:R-:W-:Y:S01]  /*8c50*/  BSSY B0, `(.L_x_655) ;  /* 0x000000e000007945 */ /* 0x000fe20003800000 */
[----:B-1----:R-:W-:-:S11]  /*8c60*/  IADD3 R0, R2, -0x1, RZ ;  /* 0xffffffff02007810 */ /* 0x002fd60007ffe0ff */
[----:B------:R-:W-:Y:S05]  /*8c70*/  @P0 BRA `(.L_x_656) ;  /* 0x0000007000000947 */ /* 0x000fea0003800000 */
[----:B------:R-:W-:-:S05]  /*8c80*/  IMAD.MOV.U32 R0, RZ, RZ, 0x1 ;  /* 0x00000001ff007424 */ /* 0x000fca00078e00ff */
[----:B------:R-:W-:Y:S01]  /*8c90*/  ISETP.NE.AND P0, PT, R0, c[0x0][0x32c], PT ;  /* 0x0000cb0000007a0c */ /* 0x000fe20003f05270 */
[----:B------:R-:W-:-:S12]  /*8ca0*/  IMAD.MOV R0, RZ, RZ, -R2 ;  /* 0x000000ffff007224 */ /* 0x000fd800078e0a02 */
[----:B------:R-:W-:-:S05]  /*8cb0*/  @P0 IMAD.HI.U32 R2, R0, c[0x0][0x330], RZ ;  /* 0x0000cc0000020a27 */ /* 0x000fca00078e00ff */
[----:B------:R-:W-:-:S04]  /*8cc0*/  @P0 SHF.R.U32.HI R0, RZ, c[0x0][0x334], R2 ;  /* 0x0000cd00ff000a19 */ /* 0x000fc80000011602 */
[----:B------:R-:W-:Y:S01]  /*8cd0*/  LOP3.LUT R0, RZ, R0, RZ, 0x33, !PT ;  /* 0x00000000ff007212 */ /* 0x000fe200078e33ff */
[----:B------:R-:W-:Y:S05]  /*8ce0*/  BRA `(.L_x_657) ;  /* 0x0000004000007947 */ /* 0x000fea0003800000 */
.L_x_656:
[----:B------:R-:W-:-:S04]  /*8cf0*/  MOV R2, 0x1 ;  /* 0x0000000100027802 */ /* 0x000fc80000000f00 */
[----:B------:R-:W-:-:S13]  /*8d00*/  ISETP.NE.AND P0, PT, R2, c[0x0][0x32c], PT ;  /* 0x0000cb0002007a0c */ /* 0x000fda0003f05270 */
[----:B------:R-:W-:-:S05]  /*8d10*/  @P0 IMAD.HI.U32 R2, R0, c[0x0][0x330], RZ ;  /* 0x0000cc0000020a27 */ /* 0x000fca00078e00ff */
[----:B------:R-:W-:Y:S02]  /*8d20*/  @P0 SHF.R.U32.HI R0, RZ, c[0x0][0x334], R2 ;  /* 0x0000cd00ff000a19 */ /* 0x000fe40000011602 */
.L_x_657:
[----:B------:R-:W-:Y:S05]  /*8d30*/  BSYNC B0 ;  /* 0x0000000000007941 */ /* 0x000fea0003800000 */
.L_x_655:
[----:B------:R-:W-:-:S05]  /*8d40*/  MOV R2, c[0x0][0x32c] ;  /* 0x0000cb0000027a02 */ /* 0x000fca0000000f00 */
[----:B------:R-:W-:-:S05]  /*8d50*/  IMAD R0, R0, R2, c[0x0][0x32c] ;  /* 0x0000cb0000007624 */ /* 0x000fca00078e0202 */
[----:B------:R-:W-:-:S04]  /*8d60*/  IMNMX R3, R3, R0, PT ;  /* 0x0000000003037217 */ /* 0x000fc80003800200 */
.L_x_654:
[----:B------:R-:W2:Y:S01]  /*8d70*/  LDL R2, [R1+0x14] ;  /* 0x0000140001027983 */ /* 0x000ea20000100800 */
[----:B------:R-:W-:-:S05]  /*8d80*/  IMAD.HI R3, R3, 0x66666667, RZ ;  /* 0x6666666703037827 */ /* 0x000fca00078e02ff */
[----:B-1----:R-:W-:-:S04]  /*8d90*/  SHF.R.U32.HI R0, RZ, 0x1f, R3 ;  /* 0x0000001fff007819 */ /* 0x002fc80000011603 */
        /* <DEDUP_REMOVED lines=9> */
.L_x_689:
[----:B------:R-:W2:Y:S01]  /*8e30*/  LDL R0, [R1+0x14] ;  /* 0x0000140001007983 */ /* 0x000ea20000100800 */
[----:B------:R-:W-:Y:S04]  /*8e40*/  DEPBAR.LE SB0, 0x0 ;  /* 0x000080000000791a */ /* 0x000fe80000000000 */
[----:B------:R-:W-:Y:S01]  /*8e50*/  WARPSYNC 0xffffffff ;  /* 0xffffffff00007948 */ /* 0x000fe20003800000 */
[----:B------:R-:W-:Y:S06]  /*8e60*/  BAR.SYNC.DEFER_BLOCKING 0x0 ;  /* 0x0000000000007b1d */ /* 0x000fec0000010000 */
[----:B------:R3:W4:Y:S01]  /*8e70*/  LDSM.16.M88.4 R80, [R191] ;  /* 0x00000000bf50783b */ /* 0x0007220000000200 */
[----:B------:R-:W-:Y:S03]  /*8e80*/  BSSY B0, `(.L_x_659) ;  /* 0x0000040000007945 */ /* 0x000fe60003800000 */
        /* <DEDUP_REMOVED lines=13> */
[----:B--2---:R-:W-:-:S13]  /*8f60*/  ISETP.GT.AND P0, PT, R0, R202, PT ;  /* 0x000000ca0000720c */ /* 0x004fda0003f04270 */
[----:B------:R-:W-:-:S05]  /*8f70*/  @P0 BRA `(.L_x_660) ;  /* 0x0000030000000947 */ /* 0x000fca0003800000 */
[----:B-1-34-:R-:W-:Y:S01]  /*8f80*/  IMAD.WIDE.U32 R2, R214, c[0x0][0x208], RZ ;  /* 0x00008200d6027a25 */ /* 0x01afe200078e00ff */
[----:B------:R-:W-:Y:S01]  /*8f90*/  SHF.R.S32.HI R0, RZ, 0x1f, R214 ;  /* 0x0000001fff007819 */ /* 0x000fe200000114d6 */
[----:B------:R-:W2:Y:S02]  /*8fa0*/  LDL.64 R4, [R1+0x38] ;  /* 0x0000380001047983 */ /* 0x000ea40000100a00 */
[----:B------:R-:W-:Y:S02]  /*8fb0*/  IMAD.SHL.U32 R15, R201, 0x2, RZ ;  /* 0x00000002c90f7824 */ /* 0x000fe400078e00ff */
[----:B------:R-:W-:Y:S02]  /*8fc0*/  IMAD R0, R0, c[0x0][0x208], RZ ;  /* 0x0000820000007a24 */ /* 0x000fe400078e02ff */
[----:B------:R-:W3:Y:S02]  /*8fd0*/  LDL R6, [R1+0x44] ;  /* 0x0000440001067983 */ /* 0x000ee40000100800 */
[----:B------:R-:W-:Y:S04]  /*8fe0*/  IMAD R0, R214, c[0x0][0x20c], R0 ;  /* 0x00008300d6007a24 */ /* 0x000fe800078e0200 */
[----:B------:R-:W-:Y:S01]  /*8ff0*/  IMAD.IADD R3, R3, 0x1, R0 ;  /* 0x0000000103037824 */ /* 0x000fe200078e0200 */
[----:B------:R-:W-:Y:S03]  /*9000*/  SHF.R.S32.HI R0, RZ, 0x1f, R212 ;  /* 0x0000001fff007819 */ /* 0x000fe600000114d4 */
[----:B------:R-:W-:Y:S04]  /*9010*/  IMAD.WIDE.U32 R2, R212, c[0x0][0x218], R2 ;  /* 0x00008600d4027a25 */ /* 0x000fe800078e0002 */
[----:B------:R-:W-:Y:S01]  /*9020*/  IMAD R0, R0, c[0x0][0x218], RZ ;  /* 0x0000860000007a24 */ /* 0x000fe200078e02ff */
[----:B--2---:R-:W-:Y:S03]  /*9030*/  IADD3 R2, P1, R4, R2, RZ ;  /* 0x0000000204027210 */ /* 0x004fe60007f3e0ff */
[----:B------:R-:W-:Y:S01]  /*9040*/  IMAD R4, R212, c[0x0][0x21c], R0 ;  /* 0x00008700d4047a24 */ /* 0x000fe200078e0200 */
[----:B------:R-:W-:Y:S02]  /*9050*/  SHF.R.S32.HI R5, RZ, 0x1f, R201 ;  /* 0x0000001fff057819 */ /* 0x000fe400000114c9 */
[----:B------:R-:W-:Y:S02]  /*9060*/  LEA R0, P0, R2, c[0x0][0x1f8], 0x1 ;  /* 0x00007e0002007a11 */ /* 0x000fe400078008ff */
[----:B---3--:R-:W-:Y:S02]  /*9070*/  IADD3.X R3, R6, R3, R4, P1, !PT ;  /* 0x0000000306037210 */ /* 0x008fe40000ffe404 */
[----:B------:R-:W-:Y:S02]  /*9080*/  SHF.L.U64.HI R5, R201, 0x1, R5 ;  /* 0x00000001c9057819 */ /* 0x000fe40000010205 */
[----:B------:R-:W-:Y:S01]  /*9090*/  LEA.HI.X R4, R2, c[0x0][0x1fc], R3, 0x1, P0 ;  /* 0x00007f0002047a11 */ /* 0x000fe200000f0c03 */
[----:B------:R-:W-:-:S05]  /*90a0*/  BRA.DIV ~URZ, `(.L_x_661) ;  /* 0x000150a27f007947 */ /* 0x000fca000b800000 */
[----:B------:R1:W2:Y:S02]  /*90b0*/  SHFL.IDX PT, R7, R4, RZ, 0x181f ;  /* 0x00181fff04077589 */ /* 0x0002a400000e0000 */
.L_x_829:
[----:B------:R-:W-:-:S05]  /*90c0*/  BRA.DIV ~URZ, `(.L_x_662) ;  /* 0x000150f27f007947 */ /* 0x000fca000b800000 */
[----:B------:R-:W3:Y:S04]  /*90d0*/  SHFL.IDX PT, R2, R0, RZ, 0x181f ;  /* 0x00181fff00027589 */ /* 0x000ee800000e0000 */
[----:B------:R-:W4:Y:S04]  /*90e0*/  SHFL.IDX PT, R3, R0, 0x1, 0x181f ;  /* 0x00381f0000037f89 */ /* 0x000f2800000e0000 */
[----:B------:R-:W5:Y:S04]  /*90f0*/  SHFL.IDX PT, R6, R0, 0x2, 0x181f ;  /* 0x00581f0000067f89 */ /* 0x000f6800000e0000 */
[----:B------:R-:W1:Y:S04]  /*9100*/  SHFL.IDX PT, R9, R4, 0x1, 0x181f ;  /* 0x00381f0004097f89 */ /* 0x000e6800000e0000 */
[----:B------:R-:W2:Y:S04]  /*9110*/  SHFL.IDX PT, R12, R0, 0x3, 0x181f ;  /* 0x00781f00000c7f89 */ /* 0x000ea800000e0000 */
[----:B------:R-:W2:Y:S04]  /*9120*/  SHFL.IDX PT, R14, R4, 0x2, 0x181f ;  /* 0x00581f00040e7f89 */ /* 0x000ea800000e0000 */
[----:B------:R-:W2:Y:S04]  /*9130*/  SHFL.IDX PT, R13, R4, 0x3, 0x181f ;  /* 0x00781f00040d7f89 */ /* 0x000ea800000e0000 */
[----:B------:R-:W2:Y:S04]  /*9140*/  SHFL.IDX PT, R0, R0, 0x4, 0x181f ;  /* 0x00981f0000007f89 */ /* 0x000ea800000e0000 */
[----:B-1----:R-:W1:Y:S01]  /*9150*/  SHFL.IDX PT, R4, R4, 0x4, 0x181f ;  /* 0x00981f0004047f89 */ /* 0x002e6200000e0000 */
[-C--:B---3--:R-:W-:Y:S02]  /*9160*/  IADD3 R10, P0, R2, R15.reuse, RZ ;  /* 0x0000000f020a7210 */ /* 0x088fe40007f1e0ff */
[-C--:B----4-:R-:W-:Y:S02]  /*9170*/  IADD3 R8, P2, R3, R15.reuse, RZ ;  /* 0x0000000f03087210 */ /* 0x090fe40007f5e0ff */
[-C--:B-----5:R-:W-:Y:S01]  /*9180*/  IADD3 R6, P1, R6, R15.reuse, RZ ;  /* 0x0000000f06067210 */ /* 0x0a0fe20007f3e0ff */
[--C-:B--2---:R-:W-:Y:S02]  /*9190*/  IMAD.X R11, R7, 0x1, R5.reuse, P0 ;  /* 0x00000001070b7824 */ /* 0x104fe400000e0605 */
[--C-:B------:R-:W-:Y:S01]  /*91a0*/  IMAD.X R9, R9, 0x1, R5.reuse, P2 ;  /* 0x0000000109097824 */ /* 0x100fe200010e0605 */
[----:B------:R-:W-:Y:S02]  /*91b0*/  IADD3 R2, P0, R12, R15, RZ ;  /* 0x0000000f0c027210 */ /* 0x000fe40007f1e0ff */
[----:B------:R2:W-:Y:S01]  /*91c0*/  LDGSTS.E.BYPASS.LTC128B.128 [R203+0x100], [R10.64], !P3 ;  /* 0x001000000acb7fae */ /* 0x0005e2000d901d46 */
[--C-:B------:R-:W-:Y:S03]  /*91d0*/  IMAD.X R7, R14, 0x1, R5.reuse, P1 ;  /* 0x000000010e077824 */ /* 0x100fe600008e0605 */
[----:B------:R2:W-:Y:S01]  /*91e0*/  LDGSTS.E.BYPASS.LTC128B.128 [R203+0x900], [R8.64], !P3 ;  /* 0x0090000008cb7fae */ /* 0x0005e2000d901d46 */
[----:B------:R-:W-:Y:S03]  /*91f0*/  IMAD.X R3, R13, 0x1, R5, P0 ;  /* 0x000000010d037824 */ /* 0x000fe600000e0605 */
[----:B------:R2:W-:Y:S04]  /*9200*/  LDGSTS.E.BYPASS.LTC128B.128 [R203+0x1100], [R6.64], !P3 ;  /* 0x0110000006cb7fae */ /* 0x0005e8000d901d46 */
[----:B------:R2:W-:Y:S02]  /*9210*/  LDGSTS.E.BYPASS.LTC128B.128 [R203+0x1900], [R2.64], !P3 ;  /* 0x0190000002cb7fae */ /* 0x0005e4000d901d46 */
.L_x_830:
[----:B--2---:R-:W-:Y:S04]  /*9220*/  IADD3 R2, P0, R0, R15, RZ ;  /* 0x0000000f00027210 */ /* 0x004fe80007f1e0ff */
[----:B-1----:R-:W-:Y:S05]  /*9230*/  IADD3.X R3, R4, R5, RZ, P0, !PT ;  /* 0x0000000504037210 */ /* 0x002fea00007fe4ff */
[----:B------:R-:W-:Y:S01]  /*9240*/  @!PT LDS RZ, [RZ] ;  /* 0x00000000fffff984 */ /* 0x000fe20000000800 */
[----:B------:R-:W-:Y:S01]  /*9250*/  @!PT LDS RZ, [RZ] ;  /* 0x00000000fffff984 */ /* 0x000fe20000000800 */
[----:B------:R-:W-:Y:S01]  /*9260*/  @!PT LDS RZ, [RZ] ;  /* 0x00000000fffff984 */ /* 0x000fe20000000800 */
[----:B------:R1:W-:Y:S04]  /*9270*/  LDGSTS.E.BYPASS.LTC128B.128 [R203+0x2100], [R2.64], !P3 ;  /* 0x0210000002cb7fae */ /* 0x0003e8000d901d46 */
.L_x_660:
[----:B-1-34-:R-:W-:Y:S05]  /*9280*/  BSYNC B0 ;  /* 0x0000000000007941 */ /* 0x01afea0003800000 */
.L_x_659:
[----:B------:R-:W0:Y:S01]  /*9290*/  LDGDEPBAR ;  /* 0x00000000000079af */ /* 0x000e220000000000 */
[----:B------:R-:W-:Y:S01]  /*92a0*/  WARPSYNC 0xffffffff ;  /* 0xffffffff00007948 */ /* 0x000fe20003800000 */
[-C--:B------:R-:W-:Y:S01]  /*92b0*/  HMMA.16816.F32 R4, R80, R16.reuse, RZ ;  /* 0x000000105004723c */ /* 0x080fe200000018ff */
[----:B------:R-:W-:Y:S05]  /*92c0*/  BSSY B0, `(.L_x_663) ;  /* 0x0000147000007945 */ /* 0x000fea0003800000 */
[----:B------:R-:W2:Y:S02]  /*92d0*/  LDL R233, [R1+0x14] ;  /* 0x0000140001e97983 */ /* 0x000ea40000100800 */
        /* <DEDUP_REMOVED lines=19> */
[----:B------:R-:W-:Y:S07]  /*9410*/  LDSM.16.M88.4 R152, [R192] ;  /* 0x00000000c098783b */ /* 0x000fee0000000200 */
[-C--:B------:R-:W-:Y:S08]  /*9420*/  HMMA.16816.F32 R4, R156, R160.reuse, R4 ;  /* 0x000000a09c04723c */ /* 0x080ff00000001804 */
[C---:B------:R-:W-:Y:S08]  /*9430*/  HMMA.16816.F32 R8, R164.reuse, R160, R8 ;  /* 0x000000a0a408723c */ /* 0x040ff00000001808 */
[-C--:B------:R-:W-:Y:S08]  /*9440*/  HMMA.16816.F32 R12, R164, R162.reuse, R12 ;  /* 0x000000a2a40c723c */ /* 0x080ff0000000180c */
[C---:B------:R-:W-:Y:S01]  /*9450*/  HMMA.16816.F32 R16, R156.reuse, R162, R16 ;  /* 0x000000a29c10723c */ /* 0x040fe20000001810 */
[----:B------:R-:W1:Y:S07]  /*9460*/  LDSM.16.M88.4 R160, [R190] ;  /* 0x00000000bea0783b */ /* 0x000e6e0000000200 */
        /* <DEDUP_REMOVED lines=20> */
[----:B------:R-:W5:Y:S03]  /*95b0*/  LDSM.16.M88.4 R156, [R190+0x1800] ;  /* 0x00180000be9c783b */ /* 0x000f660000000200 */
[----:B--2---:R-:W-:Y:S04]  /*95c0*/  ISETP.GT.AND P0, PT, R202, R233, PT ;  /* 0x000000e9ca00720c */ /* 0x004fe80003f04270 */
[-C--:B-1----:R-:W-:Y:S08]  /*95d0*/  HMMA.16816.F32 R4, R152, R160.reuse, R4 ;  /* 0x000000a09804723c */ /* 0x082ff00000001804 */
[C---:B---3--:R-:W-:Y:S08]  /*95e0*/  HMMA.16816.F32 R8, R168.reuse, R160, R8 ;  /* 0x000000a0a808723c */ /* 0x048ff00000001808 */
[-C--:B------:R-:W-:Y:S08]  /*95f0*/  HMMA.16816.F32 R12, R168, R162.reuse, R12 ;  /* 0x000000a2a80c723c */ /* 0x080ff0000000180c */
[C---:B------:R-:W-:Y:S01]  /*9600*/  HMMA.16816.F32 R16, R152.reuse, R162, R16 ;  /* 0x000000a29810723c */ /* 0x040fe20000001810 */
[----:B------:R-:W1:Y:S07]  /*9610*/  LDSM.16.M88.4 R160, [R190+0x2000] ;  /* 0x00200000bea0783b */ /* 0x000e6e0000000200 */
[-C--:B----4-:R-:W-:Y:S08]  /*9620*/  HMMA.16816.F32 R20, R152, R172.reuse, R20 ;  /* 0x000000ac9814723c */ /* 0x090ff00000001814 */
[C---:B------:R-:W-:Y:S08]  /*9630*/  HMMA.16816.F32 R24, R168.reuse, R172, R24 ;  /* 0x000000aca818723c */ /* 0x040ff00000001818 */
[-C--:B------:R-:W-:Y:S08]  /*9640*/  HMMA.16816.F32 R28, R168, R174.reuse, R28 ;  /* 0x000000aea81c723c */ /* 0x080ff0000000181c */
[C---:B------:R-:W-:Y:S01]  /*9650*/  HMMA.16816.F32 R32, R152.reuse, R174, R32 ;  /* 0x000000ae9820723c */ /* 0x040fe20000001820 */
[----:B------:R-:W2:Y:S07]  /*9660*/  LDSM.16.M88.4 R172, [R193] ;  /* 0x00000000c1ac783b */ /* 0x000eae0000000200 */
[-C--:B-----5:R-:W-:Y:S08]  /*9670*/  HMMA.16816.F32 R36, R152, R164.reuse, R36 ;  /* 0x000000a49824723c */ /* 0x0a0ff00000001824 */
[C---:B------:R-:W-:Y:S08]  /*9680*/  HMMA.16816.F32 R40, R168.reuse, R164, R40 ;  /* 0x000000a4a828723c */ /* 0x040ff00000001828 */
[-C--:B------:R-:W-:Y:S08]  /*9690*/  HMMA.16816.F32 R44, R168, R166.reuse, R44 ;  /* 0x000000a6a82c723c */ /* 0x080ff0000000182c */
[C---:B------:R-:W-:Y:S01]  /*96a0*/  HMMA.16816.F32 R48, R152.reuse, R166, R48 ;  /* 0x000000a69830723c */ /* 0x040fe20000001830 */
[----:B------:R-:W3:Y:S07]  /*96b0*/  LDSM.16.M88.4 R164, [R193+0x2000] ;  /* 0x00200000c1a4783b */ /* 0x000eee0000000200 */
[-C--:B------:R-:W-:Y:S08]  /*96c0*/  HMMA.16816.F32 R52, R152, R156.reuse, R52 ;  /* 0x0000009c9834723c */ /* 0x080ff00000001834 */
[C---:B------:R-:W-:Y:S08]  /*96d0*/  HMMA.16816.F32 R56, R168.reuse, R156, R56 ;  /* 0x0000009ca838723c */ /* 0x040ff00000001838 */
[-C--:B------:R-:W-:Y:S08]  /*96e0*/  HMMA.16816.F32 R60, R168, R158.reuse, R60 ;  /* 0x0000009ea83c723c */ /* 0x080ff0000000183c */
[C---:B------:R-:W-:Y:S08]  /*96f0*/  HMMA.16816.F32 R64, R152.reuse, R158, R64 ;  /* 0x0000009e9840723c */ /* 0x040ff00000001840 */
[-C--:B-1----:R-:W-:Y:S08]  /*9700*/  HMMA.16816.F32 R68, R152, R160.reuse, R68 ;  /* 0x000000a09844723c */ /* 0x082ff00000001844 */
[C---:B------:R-:W-:Y:S08]  /*9710*/  HMMA.16816.F32 R72, R168.reuse, R160, R72 ;  /* 0x000000a0a848723c */ /* 0x040ff00000001848 */
[-C--:B------:R-:W-:Y:S08]  /*9720*/  HMMA.16816.F32 R76, R168, R162.reuse, R76 ;  /* 0x000000a2a84c723c */ /* 0x080ff0000000184c */
[----:B------:R-:W-:Y:S08]  /*9730*/  HMMA.16816.F32 R80, R152, R162, R80 ;  /* 0x000000a29850723c */ /* 0x000ff00000001850 */
[-C--:B--2---:R-:W-:Y:S08]  /*9740*/  HMMA.16816.F32 R4, R172, R176.reuse, R4 ;  /* 0x000000b0ac04723c */ /* 0x084ff00000001804 */
[C---:B---3--:R-:W-:Y:S08]  /*9750*/  HMMA.16816.F32 R8, R164.reuse, R176, R8 ;  /* 0x000000b0a408723c */ /* 0x048ff00000001808 */
        /* <DEDUP_REMOVED lines=39> */
[-C--:B--2---:R-:W-:Y:S01]  /*99d0*/  HMMA.16816.F32 R52, R172, R4.reuse, R52 ;  /* 0x00000004ac34723c */ /* 0x084fe20000001834 */
[----:B------:R-:W-:Y:S04]  /*99e0*/  BAR.SYNC.DEFER_BLOCKING 0x0 ;  /* 0x0000000000007b1d */ /* 0x000fe80000010000 */
[----:B------:R-:W-:Y:S02]  /*99f0*/  FMUL.FTZ R2, R43, c[0x0][0x320] ;  /* 0x0000c8002b027a20 */ /* 0x000fe40000410000 */
[----:B------:R-:W-:Y:S01]  /*9a00*/  FMUL.FTZ R3, R42, c[0x0][0x320] ;  /* 0x0000c8002a037a20 */ /* 0x000fe20000410000 */
[C---:B------:R-:W-:Y:S01]  /*9a10*/  HMMA.16816.F32 R56, R164.reuse, R4, R56 ;  /* 0x00000004a438723c */ /* 0x040fe20000001838 */
[----:B------:R2:W2:Y:S03]  /*9a20*/  MUFU.TANH R207, R2 ;  /* 0x0000000200cf7308 */ /* 0x0004a60000002400 */
[----:B-1----:R-:W-:Y:S04]  /*9a30*/  FMUL.FTZ R0, R14, c[0x0][0x320] ;  /* 0x0000c8000e007a20 */ /* 0x002fe80000410000 */
[-C--:B------:R-:W-:Y:S03]  /*9a40*/  HMMA.16816.F32 R60, R164, R6.reuse, R60 ;  /* 0x00000006a43c723c */ /* 0x080fe6000000183c */
[----:B------:R1:W1:Y:S05]  /*9a50*/  MUFU.TANH R229, R0 ;  /* 0x0000000000e57308 */ /* 0x00026a0000002400 */
[C---:B------:R-:W-:Y:S05]  /*9a60*/  HMMA.16816.F32 R64, R172.reuse, R6, R64 ;  /* 0x00000006ac40723c */ /* 0x040fea0000001840 */
[----:B------:R3:W3:Y:S03]  /*9a70*/  MUFU.TANH R208, R3 ;  /* 0x0000000300d07308 */ /* 0x0006e60000002400 */
[-C--:B-----5:R-:W-:Y:S04]  /*9a80*/  HMMA.16816.F32 R68, R172, R8.reuse, R68 ;  /* 0x00000008ac44723c */ /* 0x0a0fe80000001844 */
[----:B--2---:R-:W-:Y:S04]  /*9a90*/  FMUL.FTZ R2, R59, c[0x0][0x320] ;  /* 0x0000c8003b027a20 */ /* 0x004fe80000410000 */
[----:B------:R-:W2:Y:S01]  /*9aa0*/  MUFU.TANH R204, R2 ;  /* 0x0000000200cc7308 */ /* 0x000ea20000002400 */
[C---:B------:R-:W-:Y:S04]  /*9ab0*/  HMMA.16816.F32 R72, R164.reuse, R8, R72 ;  /* 0x00000008a448723c */ /* 0x040fe80000001848 */
[----:B-1----:R-:W-:Y:S04]  /*9ac0*/  FMUL.FTZ R0, R15, c[0x0][0x320] ;  /* 0x0000c8000f007a20 */ /* 0x002fe80000410000 */
[-C--:B------:R-:W-:Y:S01]  /*9ad0*/  HMMA.16816.F32 R76, R164, R10.reuse, R76 ;  /* 0x0000000aa44c723c */ /* 0x080fe2000000184c */
[----:B------:R1:W1:Y:S03]  /*9ae0*/  MUFU.TANH R228, R0 ;  /* 0x0000000000e47308 */ /* 0x0002660000002400 */
[----:B---3--:R-:W-:Y:S04]  /*9af0*/  FMUL.FTZ R3, R58, c[0x0][0x320] ;  /* 0x0000c8003a037a20 */ /* 0x008fe80000410000 */
[----:B------:R-:W-:Y:S03]  /*9b00*/  HMMA.16816.F32 R80, R172, R10, R80 ;  /* 0x0000000aac50723c */ /* 0x000fe60000001850 */
[----:B------:R-:W3:Y:S01]  /*9b10*/  MUFU.TANH R183, R3 ;  /* 0x0000000300b77308 */ /* 0x000ee20000002400 */
[----:B-1----:R-:W-:Y:S09]  /*9b20*/  FMUL.FTZ R0, R16, c[0x0][0x320] ;  /* 0x0000c80010007a20 */ /* 0x002ff20000410000 */
        /* <DEDUP_REMOVED lines=124> */
[----:B--234-:R-:W-:Y:S01]  /*a2f0*/  IMAD.MOV.U32 R240, RZ, RZ, c[0x0][0x2b8] ;  /* 0x0000ae00fff07624 */ /* 0x01cfe200078e00ff */
[----:B------:R-:W2:Y:S01]  /*a300*/  LDL R239, [R1+0x20] ;  /* 0x0000200001ef7983 */ /* 0x000ea20000100800 */
[----:B------:R-:W-:Y:S01]  /*a310*/  IMAD.MOV.U32 R212, RZ, RZ, RZ ;  /* 0x000000ffffd47224 */ /* 0x000fe200078e00ff */
[----:B------:R-:W-:Y:S01]  /*a320*/  SHF.R.S32.HI R6, RZ, 0x1f, R201 ;  /* 0x0000001fff067819 */ /* 0x000fe200000114c9 */
[----:B------:R-:W-:Y:S01]  /*a330*/  IMAD.SHL.U32 R18, R201, 0x2, RZ ;  /* 0x00000002c9127824 */ /* 0x000fe200078e00ff */
[----:B------:R-:W-:Y:S01]  /*a340*/  ISETP.NE.AND P2, PT, R240, 0x1, PT ;  /* 0x00000001f000780c */ /* 0x000fe20003f45270 */
[----:B------:R-:W3:Y:S04]  /*a350*/  LDL R238, [R1+0x18] ;  /* 0x0000180001ee7983 */ /* 0x000ee80000100800 */
[----:B------:R-:W4:Y:S04]  /*a360*/  LDL.64 R236, [R1+0x30] ;  /* 0x0000300001ec7983 */ /* 0x000f280000100a00 */
[----:B------:R-:W5:Y:S04]  /*a370*/  LDL R233, [R1+0x40] ;  /* 0x0000400001e97983 */ /* 0x000f680000100800 */
[----:B------:R-:W4:Y:S04]  /*a380*/  LDL.64 R234, [R1+0x28] ;  /* 0x0000280001ea7983 */ /* 0x000f280000100a00 */
[----:B------:R-:W5:Y:S01]  /*a390*/  LDL R7, [R1+0x24] ;  /* 0x0000240001077983 */ /* 0x000f620000100800 */
[----:B--2---:R-:W-:Y:S05]  /*a3a0*/  IMAD R2, R202, 0x50, R239 ;  /* 0x00000050ca027824 */ /* 0x004fea00078e02ef */
[----:B---3--:R-:W-:Y:S02]  /*a3b0*/  IADD3 R2, R2, -0x50, R238 ;  /* 0xffffffb002027810 */ /* 0x008fe40007ffe0ee */
[----:B------:R-:W-:Y:S03]  /*a3c0*/  ISETP.GT.AND P1, PT, R238, 0x4f, PT ;  /* 0x0000004fee00780c */ /* 0x000fe60003f24270 */
[----:B------:R-:W-:Y:S04]  /*a3d0*/  @P2 IMAD.HI.U32 R3, R2, c[0x0][0x2bc], RZ ;  /* 0x0000af0002032a27 */ /* 0x000fe800078e00ff */
[----:B-1----:R-:W-:Y:S01]  /*a3e0*/  IMAD.MOV.U32 R0, RZ, RZ, R2 ;  /* 0x000000ffff007224 */ /* 0x002fe200078e0002 */
[----:B------:R-:W-:Y:S05]  /*a3f0*/  @P2 SHF.R.U32.HI R0, RZ, c[0x0][0x2c0], R3 ;  /* 0x0000b000ff002a19 */ /* 0x000fea0000011603 */
[C---:B----4-:R-:W-:Y:S04]  /*a400*/  @!P1 IADD3 R3, P0, R0.reuse, R236, RZ ;  /* 0x000000ec00039210 */ /* 0x050fe80007f1e0ff */
[----:B-----5:R-:W-:Y:S01]  /*a410*/  @!P1 LEA.HI.X.SX32 R5, R0, R233, 0x1, P0 ;  /* 0x000000e900059211 */ /* 0x020fe200000f0eff */
[----:B------:R-:W-:Y:S01]  /*a420*/  IMAD.MOV R0, RZ, RZ, -R0 ;  /* 0x000000ffff007224 */ /* 0x000fe200078e0a00 */
[C---:B------:R-:W-:Y:S03]  /*a430*/  @!P1 LEA R4, P0, R3.reuse, c[0x0][0x2a0], 0x2 ;  /* 0x0000a80003049a11 */ /* 0x040fe600078010ff */
[----:B------:R-:W-:Y:S01]  /*a440*/  IMAD R214, R0, c[0x0][0x2b8], R2 ;  /* 0x0000ae0000d67a24 */ /* 0x000fe200078e0202 */
[----:B------:R-:W-:Y:S03]  /*a450*/  @!P1 LEA.HI.X R5, R3, c[0x0][0x2a4], R5, 0x2, P0 ;  /* 0x0000a90003059a11 */ /* 0x000fe600000f1405 */
[----:B------:R-:W-:Y:S01]  /*a460*/  IMAD.WIDE.U32 R2, R214, c[0x0][0x1e0], RZ ;  /* 0x00007800d6027a25 */ /* 0x000fe200078e00ff */
[----:B------:R-:W-:Y:S01]  /*a470*/  SHF.R.S32.HI R0, RZ, 0x1f, R214 ;  /* 0x0000001fff007819 */ /* 0x000fe200000114d6 */
[----:B------:R1:W2:Y:S04]  /*a480*/  @!P1 LDG.E R212, [R4.64] ;  /* 0x0000000604d49981 */ /* 0x0002a8000c1e1900 */
[----:B------:R-:W-:Y:S04]  /*a490*/  IMAD R0, R0, c[0x0][0x1e0], RZ ;  /* 0x0000780000007a24 */ /* 0x000fe800078e02ff */
[----:B------:R-:W-:Y:S04]  /*a4a0*/  IMAD R0, R214, c[0x0][0x1e4], R0 ;  /* 0x00007900d6007a24 */ /* 0x000fe800078e0200 */
[----:B------:R-:W-:Y:S01]  /*a4b0*/  IMAD.IADD R3, R3, 0x1, R0 ;  /* 0x0000000103037824 */ /* 0x000fe200078e0200 */
[----:B-1----:R-:W-:Y:S02]  /*a4c0*/  SHF.L.U64.HI R5, R201, 0x1, R6 ;  /* 0x00000001c9057819 */ /* 0x002fe40000010206 */
[----:B--2---:R-:W-:Y:S01]  /*a4d0*/  SHF.R.S32.HI R0, RZ, 0x1f, R212 ;  /* 0x0000001fff007819 */ /* 0x004fe200000114d4 */
[----:B------:R-:W-:Y:S04]  /*a4e0*/  IMAD.WIDE.U32 R2, R212, c[0x0][0x1f0], R2 ;  /* 0x00007c00d4027a25 */ /* 0x000fe800078e0002 */
[----:B------:R-:W-:Y:S01]  /*a4f0*/  IMAD R0, R0, c[0x0][0x1f0], RZ ;  /* 0x00007c0000007a24 */ /* 0x000fe200078e02ff */
[----:B------:R-:W-:Y:S03]  /*a500*/  IADD3 R2, P1, R234, R2, RZ ;  /* 0x00000002ea027210 */ /* 0x000fe60007f3e0ff */
[----:B------:R-:W-:Y:S01]  /*a510*/  IMAD R4, R212, c[0x0][0x1f4], R0 ;  /* 0x00007d00d4047a24 */ /* 0x000fe200078e0200 */
[C---:B------:R-:W-:Y:S04]  /*a520*/  LEA R0, P0, R2.reuse, c[0x0][0x1c8], 0x1 ;  /* 0x0000720002007a11 */ /* 0x040fe800078008ff */
[----:B------:R-:W-:Y:S04]  /*a530*/  IADD3.X R3, R7, R3, R4, P1, !PT ;  /* 0x0000000307037210 */ /* 0x000fe80000ffe404 */
[----:B------:R-:W-:Y:S01]  /*a540*/  LEA.HI.X R4, R2, c[0x0][0x1cc], R3, 0x1, P0 ;  /* 0x0000730002047a11 */ /* 0x000fe200000f0c03 */
[----:B------:R-:W-:-:S05]  /*a550*/  BRA.DIV ~URZ, `(.L_x_665) ;  /* 0x000141127f007947 */ /* 0x000fca000b800000 */
[----:B------:R1:W2:Y:S02]  /*a560*/  SHFL.IDX PT, R7, R4, RZ, 0x181f ;  /* 0x00181fff04077589 */ /* 0x0002a400000e0000 */
.L_x_831:
        /* <DEDUP_REMOVED lines=22> */
.L_x_832:
[----:B--2---:R-:W-:Y:S04]  /*a6d0*/  IADD3 R2, P0, R0, R18, RZ ;  /* 0x0000001200027210 */ /* 0x004fe80007f1e0ff */
[----:B-1----:R-:W-:Y:S05]  /*a6e0*/  IADD3.X R3, R4, R5, RZ, P0, !PT ;  /* 0x0000000504037210 */ /* 0x002fea00007fe4ff */
[----:B------:R-:W-:Y:S01]  /*a6f0*/  @!PT LDS RZ, [RZ] ;  /* 0x00000000fffff984 */ /* 0x000fe20000000800 */
[----:B------:R-:W-:Y:S01]  /*a700*/  @!PT LDS RZ, [RZ] ;  /* 0x00000000fffff984 */ /* 0x000fe20000000800 */
[----:B------:R-:W-:Y:S01]  /*a710*/  @!PT LDS RZ, [RZ] ;  /* 0x00000000fffff984 */ /* 0x000fe20000000800 */
[----:B------:R1:W-:Y:S04]  /*a720*/  LDGSTS.E.BYPASS.LTC128B.128 [R203+0x4900], [R2.64], !P3 ;  /* 0x0490000002cb7fae */ /* 0x0003e8000d901d46 */
.L_x_664:
[----:B--234-:R-:W-:Y:S05]  /*a730*/  BSYNC B0 ;  /* 0x0000000000007941 */ /* 0x01cfea0003800000 */
.L_x_663:
[----:B------:R-:W2:Y:S01]  /*a740*/  LDL R4, [R1+0x48] ;  /* 0x0000480001047983 */ /* 0x000ea20000100800 */
[----:B-1----:R-:W-:Y:S01]  /*a750*/  IMAD.MOV.U32 R0, RZ, RZ, c[0x0][0x2c4] ;  /* 0x0000b100ff007624 */ /* 0x002fe200078e00ff */
[----:B------:R-:W-:Y:S02]  /*a760*/  LOP3.LUT R8, RZ, c[0x0][0x324], RZ, 0x33, !PT ;  /* 0x0000c900ff087a12 */ /* 0x000fe400078e33ff */
[----:B------:R-:W2:Y:S02]  /*a770*/  LDL R3, [R1+0x4c] ;  /* 0x00004c0001037983 */ /* 0x000ea40000100800 */
[----:B------:R-:W-:Y:S01]  /*a780*/  ISETP.NE.AND P0, PT, R0, 0x1, PT ;  /* 0x000000010000780c */ /* 0x000fe20003f05270 */
[----:B------:R-:W-:Y:S01]  /*a790*/  IMAD R0, R202, -0x50, RZ ;  /* 0xffffffb0ca007824 */ /* 0x000fe200078e02ff */
[----:B------:R-:W3:Y:S04]  /*a7a0*/  LDL R2, [R1] ;  /* 0x0000000001027983 */ /* 0x000ee80000100800 */
[----:B------:R-:W0:Y:S01]  /*a7b0*/  LDGDEPBAR ;  /* 0x00000000000079af */ /* 0x000e220000000000 */
[----:B---3--:R-:W-:Y:S01]  /*a7c0*/  IADD3 R2, -R2, 0x1, R0 ;  /* 0x0000000102027810 */ /* 0x008fe20007ffe100 */
[----:B--2---:R-:W-:Y:S03]  /*a7d0*/  IMAD.IADD R5, R3, 0x1, R4 ;  /* 0x0000000103057824 */ /* 0x004fe600078e0204 */
[----:B------:R-:W-:Y:S02]  /*a7e0*/  IADD3 R7, -R246, R2, R248 ;  /* 0x00000002f6077210 */ /* 0x000fe40007ffe1f8 */
[----:B------:R-:W-:Y:S02]  /*a7f0*/  @P0 IMAD.HI.U32 R3, R5, c[0x0][0x2c8], RZ ;  /* 0x0000b20005030a27 */ /* 0x000fe400078e00ff */
[----:B------:R-:W-:Y:S03]  /*a800*/  IADD3 R6, R7, c[0x0][0x328], RZ ;  /* 0x0000ca0007067a10 */ /* 0x000fe60007ffe0ff */
[----:B------:R-:W-:Y:S01]  /*a810*/  @P0 SHF.R.U32.HI R5, RZ, c[0x0][0x2cc], R3 ;  /* 0x0000b300ff050a19 */ /* 0x000fe20000011603 */
[----:B------:R-:W-:-:S05]  /*a820*/  BRA.DIV ~URZ, `(.L_x_667) ;  /* 0x000143627f007947 */ /* 0x000fca000b800000 */
[----:B------:R1:W2:Y:S02]  /*a830*/  SHFL.IDX PT, R4, R5, RZ, 0x1c1f ;  /* 0x001c1fff05047589 */ /* 0x0002a400000e0000 */
.L_x_833:
[-C--:B--2---:R-:W-:Y:S01]  /*a840*/  IADD3 R3, R6, R4.reuse, RZ ;  /* 0x0000000406037210 */ /* 0x084fe20007ffe0ff */
[----:B------:R-:W-:Y:S02]  /*a850*/  IMAD.MOV.U32 R2, RZ, RZ, c[0x0][0x32c] ;  /* 0x0000cb00ff027624 */ /* 0x000fe400078e00ff */
[----:B------:R-:W-:Y:S03]  /*a860*/  IMAD.IADD R7, R8, 0x1, R7 ;  /* 0x0000000108077824 */ /* 0x000fe600078e0207 */
[----:B------:R-:W-:Y:S02]  /*a870*/  ISETP.GE.AND P0, PT, R2, 0x1, PT ;  /* 0x000000010200780c */ /* 0x000fe40003f06270 */
[----:B------:R-:W-:Y:S11]  /*a880*/  IADD3 R2, R7, R4, RZ ;  /* 0x0000000407027210 */ /* 0x000ff60007ffe0ff */
[----:B------:R-:W-:-:S05]  /*a890*/  @!P0 BRA `(.L_x_668) ;  /* 0x0000016000008947 */ /* 0x000fca0003800000 */
[----:B------:R-:W-:Y:S01]  /*a8a0*/  IADD3 R4, -R246, R248, R4 ;  /* 0x000000f8f6047210 */ /* 0x000fe20007ffe104 */
[----:B------:R-:W-:Y:S03]  /*a8b0*/  BSSY B0, `(.L_x_669) ;  /* 0x000000e000007945 */ /* 0x000fe60003800000 */
[----:B------:R-:W-:-:S13]  /*a8c0*/  ISETP.GT.AND P0, PT, R4, -0x1, PT ;  /* 0xffffffff0400780c */ /* 0x000fda0003f04270 */
[----:B------:R-:W-:-:S05]  /*a8d0*/  @P0 BRA `(.L_x_670) ;  /* 0x0000007000000947 */ /* 0x000fca0003800000 */
[----:B------:R-:W-:Y:S01]  /*a8e0*/  LOP3.LUT R4, RZ, R4, RZ, 0x33, !PT ;  /* 0x00000004ff047212 */ /* 0x000fe200078e33ff */
[----:B------:R-:W-:Y:S05]  /*a8f0*/  IMAD.MOV.U32 R8, RZ, RZ, c[0x0][0x32c] ;  /* 0x0000cb00ff087624 */ /* 0x000fea00078e00ff */
[----:B------:R-:W-:-:S13]  /*a900*/  ISETP.NE.AND P0, PT, R8, 0x1, PT ;  /* 0x000000010800780c */ /* 0x000fda0003f05270 */
[----:B------:R-:W-:Y:S05]  /*a910*/  @P0 IMAD.HI.U32 R8, R4, c[0x0][0x330], RZ ;  /* 0x0000cc0004080a27 */ /* 0x000fea00078e00ff */
[----:B------:R-:W-:Y:S04]  /*a920*/  @P0 SHF.R.U32.HI R4, RZ, c[0x0][0x334], R8 ;  /* 0x0000cd00ff040a19 */ /* 0x000fe80000011608 */
[----:B------:R-:W-:Y:S01]  /*a930*/  LOP3.LUT R4, RZ, R4, RZ, 0x33, !PT ;  /* 0x00000004ff047212 */ /* 0x000fe200078e33ff */
[----:B------:R-:W-:-:S05]  /*a940*/  BRA `(.L_x_671) ;  /* 0x0000004000007947 */ /* 0x000fca0003800000 */
.L_x_670:
[----:B------:R-:W-:Y:S04]  /*a950*/  MOV R8, c[0x0][0x32c] ;  /* 0x0000cb0000087a02 */ /* 0x000fe80000000f00 */
[----:B------:R-:W-:-:S13]  /*a960*/  ISETP.NE.AND P0, PT, R8, 0x1, PT ;  /* 0x000000010800780c */ /* 0x000fda0003f05270 */
[----:B------:R-:W-:Y:S05]  /*a970*/  @P0 IMAD.HI.U32 R8, R4, c[0x0][0x330], RZ ;  /* 0x0000cc0004080a27 */ /* 0x000fea00078e00ff */
[----:B------:R-:W-:Y:S02]  /*a980*/  @P0 SHF.R.U32.HI R4, RZ, c[0x0][0x334], R8 ;  /* 0x0000cd00ff040a19 */ /* 0x000fe40000011608 */
.L_x_671:
[----:B------:R-:W-:Y:S05]  /*a990*/  BSYNC B0 ;  /* 0x0000000000007941 */ /* 0x000fea0003800000 */
.L_x_669:
[----:B------:R-:W2:Y:S02]  /*a9a0*/  LDL R8, [R1] ;  /* 0x0000000001087983 */ /* 0x000ea40000100800 */
[----:B--2---:R-:W-:Y:S04]  /*a9b0*/  IMAD.IADD R8, R0, 0x1, -R8 ;  /* 0x0000000100087824 */ /* 0x004fe800078e0a08 */
[----:B------:R-:W-:Y:S05]  /*a9c0*/  IMAD R4, R4, c[0x0][0x32c], R8 ;  /* 0x0000cb0004047a24 */ /* 0x000fea00078e0208 */
[----:B------:R-:W-:Y:S02]  /*a9d0*/  IADD3 R8, R4, c[0x0][0x32c], RZ ;  /* 0x0000cb0004087a10 */ /* 0x000fe40007ffe0ff */
[----:B------:R-:W-:Y:S02]  /*a9e0*/  IMNMX R2, R2, R4, !PT ;  /* 0x0000000402027217 */ /* 0x000fe40007800200 */
[----:B------:R-:W-:Y:S02]  /*a9f0*/  IMNMX R3, R3, R8, PT ;  /* 0x0000000803037217 */ /* 0x000fe40003800200 */
.L_x_668:
[C---:B------:R-:W-:Y:S02]  /*aa00*/  ISETP.GE.AND P0, PT, R0.reuse, 0x1, PT ;  /* 0x000000010000780c */ /* 0x040fe40003f06270 */
[----:B------:R-:W-:Y:S02]  /*aa10*/  ISETP.GE.AND P1, PT, R0, 0x2, PT ;  /* 0x000000020000780c */ /* 0x000fe40003f26270 */
[----:B------:R-:W-:Y:S02]  /*aa20*/  LOP3.LUT R200, R200, 0xffffdfff, RZ, 0xc0, !PT ;  /* 0xffffdfffc8c87812 */ /* 0x000fe400078ec0ff */
[C---:B------:R-:W-:Y:S02]  /*aa30*/  ISETP.GE.AND P6, PT, R0.reuse, 0x39, PT ;  /* 0x000000390000780c */ /* 0x040fe40003fc6270 */
[C---:B------:R-:W-:Y:S02]  /*aa40*/  ISETP.GE.AND P5, PT, R0.reuse, 0x3a, PT ;  /* 0x0000003a0000780c */ /* 0x040fe40003fa6270 */
[C---:B------:R-:W-:Y:S02]  /*aa50*/  ISETP.GE.AND P4, PT, R0.reuse, 0x41, PT ;  /* 0x000000410000780c */ /* 0x040fe40003f86270 */
[----:B------:R-:W-:Y:S02]  /*aa60*/  ISETP.GE.AND P2, PT, R0, 0x42, PT ;  /* 0x000000420000780c */ /* 0x000fe40003f46270 */
[----:B------:R-:W-:Y:S02]  /*aa70*/  @P0 LOP3.LUT R200, R200, 0x2000, RZ, 0xfc, !PT ;  /* 0x00002000c8c80812 */ /* 0x000fe400078efcff */
[----:B------:R-:W-:Y:S02]  /*aa80*/  ISETP.GT.AND P0, PT, R2, RZ, !P0 ;  /* 0x000000ff0200720c */ /* 0x000fe40004704270 */
[----:B------:R-:W-:Y:S02]  /*aa90*/  LOP3.LUT R200, R200, 0xffffefff, RZ, 0xc0, !PT ;  /* 0xffffefffc8c87812 */ /* 0x000fe400078ec0ff */
[----:B------:R-:W-:Y:S02]  /*aaa0*/  ISETP.LT.OR P0, PT, R3, 0x1, P0 ;  /* 0x000000010300780c */ /* 0x000fe40000701670 */
[----:B------:R-:W-:Y:S02]  /*aab0*/  @P1 LOP3.LUT R200, R200, 0x1000, RZ, 0xfc, !PT ;  /* 0x00001000c8c81812 */ /* 0x000fe400078efcff */
[----:B------:R-:W-:Y:S02]  /*aac0*/  FSEL R19, R217, -INF , !P0 ;  /* 0xff800000d9137808 */ /* 0x000fe40004000000 */
[----:B------:R-:W-:Y:S02]  /*aad0*/  ISETP.GT.AND P0, PT, R2, 0x1, !P1 ;  /* 0x000000010200780c */ /* 0x000fe40004f04270 */
[----:B------:R-:W-:Y:S02]  /*aae0*/  ISETP.GE.AND P1, PT, R0, 0x9, PT ;  /* 0x000000090000780c */ /* 0x000fe40003f26270 */
[----:B------:R-:W-:Y:S02]  /*aaf0*/  ISETP.LT.OR P0, PT, R3, 0x2, P0 ;  /* 0x000000020300780c */ /* 0x000fe40000701670 */
[----:B------:R-:W-:Y:S02]  /*ab00*/  LOP3.LUT R200, R200, 0xfffff7ff, RZ, 0xc0, !PT ;  /* 0xfffff7ffc8c87812 */ /* 0x000fe400078ec0ff */
[----:B------:R-:W-:Y:S02]  /*ab10*/  FSEL R22, R215, -INF , !P0 ;  /* 0xff800000d7167808 */ /* 0x000fe40004000000 */
[----:B------:R-:W-:Y:S04]  /*ab20*/  ISETP.GT.AND P0, PT, R2, 0x8, !P1 ;  /* 0x000000080200780c */ /* 0x000fe80004f04270 */
[C---:B------:R-:W-:Y:S02]  /*ab30*/  ISETP.LT.OR P0, PT, R3.reuse, 0x9, P0 ;  /* 0x000000090300780c */ /* 0x040fe40000701670 */
[----:B------:R-:W-:Y:S02]  /*ab40*/  @P1 LOP3.LUT R200, R200, 0x800, RZ, 0xfc, !PT ;  /* 0x00000800c8c81812 */ /* 0x000fe400078efcff */
[----:B------:R-:W-:Y:S02]  /*ab50*/  ISETP.GE.AND P1, PT, R0, 0xa, PT ;  /* 0x0000000a0000780c */ /* 0x000fe40003f26270 */
[----:B------:R-:W-:Y:S02]  /*ab60*/  LOP3.LUT R200, R200, 0xfffffbff, RZ, 0xc0, !PT ;  /* 0xfffffbffc8c87812 */ /* 0x000fe400078ec0ff */
[----:B------:R-:W-:Y:S02]  /*ab70*/  FSEL R23, R180, -INF , !P0 ;  /* 0xff800000b4177808 */ /* 0x000fe40004000000 */
[----:B------:R-:W-:Y:S04]  /*ab80*/  ISETP.GT.AND P0, PT, R2, 0x9, !P1 ;  /* 0x000000090200780c */ /* 0x000fe80004f04270 */
[----:B------:R-:W-:Y:S03]  /*ab90*/  ISETP.LT.OR P0, PT, R3, 0xa, P0 ;  /* 0x0000000a0300780c */ /* 0x000fe60000701670 */
        /* <DEDUP_REMOVED lines=17> */
[C---:B------:R-:W-:Y:S03]  /*acb0*/  ISETP.LT.OR P0, PT, R3.reuse, 0x19, P0 ;  /* 0x000000190300780c */ /* 0x040fe60000701670 */
        /* <DEDUP_REMOVED lines=32> */
[----:B------:R-:W-:Y:S02]  /*aec0*/  FSEL R42, R37, -INF , !P0 ;  /* 0xff800000252a7808 */ /* 0x000fe40004000000 */
[----:B------:R-:W-:Y:S02]  /*aed0*/  LOP3.LUT R200, R200, 0xfffffffd, RZ, 0xc0, !PT ;  /* 0xfffffffdc8c87812 */ /* 0x000fe400078ec0ff */
[----:B------:R-:W-:Y:S04]  /*aee0*/  ISETP.GT.AND P0, PT, R2, 0x30, !P1 ;  /* 0x000000300200780c */ /* 0x000fe80004f04270 */
[C---:B------:R-:W-:Y:S03]  /*aef0*/  ISETP.LT.OR P0, PT, R3.reuse, 0x31, P0 ;  /* 0x000000310300780c */ /* 0x040fe60000701670 */
[----:B------:R-:W-:Y:S02]  /*af00*/  @P1 LOP3.LUT R200, R200, 0x2, RZ, 0xfc, !PT ;  /* 0x00000002c8c81812 */ /* 0x000fe400078efcff */
[----:B------:R-:W-:Y:S02]  /*af10*/  ISETP.GE.AND P1, PT, R0, 0x32, PT ;  /* 0x000000320000780c */ /* 0x000fe40003f26270 */
[----:B------:R-:W-:Y:S02]  /*af20*/  FSEL R41, R36, -INF , !P0 ;  /* 0xff80000024297808 */ /* 0x000fe40004000000 */
[----:B------:R-:W-:Y:S02]  /*af30*/  ISETP.GT.AND P0, PT, R2, 0x31, !P1 ;  /* 0x000000310200780c */ /* 0x000fe40004f04270 */
[----:B------:R-:W-:Y:S02]  /*af40*/  LOP3.LUT R200, R200, 0xfffffffe, RZ, 0xc0, !PT ;  /* 0xfffffffec8c87812 */ /* 0x000fe400078ec0ff */
[----:B------:R-:W-:Y:S04]  /*af50*/  ISETP.LT.OR P0, PT, R3, 0x32, P0 ;  /* 0x000000320300780c */ /* 0x000fe80000701670 */
[----:B------:R-:W-:Y:S02]  /*af60*/  FSEL R39, R35, -INF , !P0 ;  /* 0xff80000023277808 */ /* 0x000fe40004000000 */
[----:B------:R-:W-:Y:S02]  /*af70*/  ISETP.GT.AND P0, PT, R2, 0x38, !P6 ;  /* 0x000000380200780c */ /* 0x000fe40007704270 */
[----:B------:R-:W-:Y:S02]  /*af80*/  @P1 LOP3.LUT R200, R200, 0x1, RZ, 0xfc, !PT ;  /* 0x00000001c8c81812 */ /* 0x000fe400078efcff */
[----:B------:R-:W-:Y:S02]  /*af90*/  ISETP.LT.OR P0, PT, R3, 0x39, P0 ;  /* 0x000000390300780c */ /* 0x000fe40000701670 */
[----:B------:R-:W-:Y:S02]  /*afa0*/  ISETP.GE.AND P1, PT, R0, 0x49, PT ;  /* 0x000000490000780c */ /* 0x000fe40003f26270 */
[----:B------:R-:W-:Y:S02]  /*afb0*/  FSEL R38, R31, -INF , !P0 ;  /* 0xff8000001f267808 */ /* 0x000fe40004000000 */
[----:B------:R-:W-:Y:S02]  /*afc0*/  ISETP.GT.AND P0, PT, R2, 0x39, !P5 ;  /* 0x000000390200780c */ /* 0x000fe40006f04270 */
[----:B------:R-:W-:Y:S02]  /*afd0*/  LOP3.LUT R200, R200, 0xffffbfff, RZ, 0xc0, !PT ;  /* 0xffffbfffc8c87812 */ /* 0x000fe400078ec0ff */
[C---:B------:R-:W-:Y:S04]  /*afe0*/  ISETP.LT.OR P0, PT, R3.reuse, 0x3a, P0 ;  /* 0x0000003a0300780c */ /* 0x040fe80000701670 */
[----:B------:R-:W-:Y:S02]  /*aff0*/  FSEL R37, R26, -INF , !P0 ;  /* 0xff8000001a257808 */ /* 0x000fe40004000000 */
[C---:B------:R-:W-:Y:S04]  /*b000*/  ISETP.GT.AND P0, PT, R2.reuse, 0x40, !P4 ;  /* 0x000000400200780c */ /* 0x040fe80006704270 */
[----:B------:R-:W-:Y:S04]  /*b010*/  ISETP.LT.OR P0, PT, R3, 0x41, P0 ;  /* 0x000000410300780c */ /* 0x000fe80000701670 */
[----:B------:R-:W-:Y:S02]  /*b020*/  FSEL R36, R21, -INF , !P0 ;  /* 0xff80000015247808 */ /* 0x000fe40004000000 */
[----:B------:R-:W-:Y:S04]  /*b030*/  ISETP.GT.AND P0, PT, R2, 0x41, !P2 ;  /* 0x000000410200780c */ /* 0x000fe80005704270 */
[C---:B------:R-:W-:Y:S04]  /*b040*/  ISETP.LT.OR P0, PT, R3.reuse, 0x42, P0 ;  /* 0x000000420300780c */ /* 0x040fe80000701670 */
[----:B------:R-:W-:Y:S02]  /*b050*/  FSEL R35, R20, -INF , !P0 ;  /* 0xff80000014237808 */ /* 0x000fe40004000000 */
[----:B------:R-:W-:Y:S04]  /*b060*/  ISETP.GT.AND P0, PT, R2, 0x48, !P1 ;  /* 0x000000480200780c */ /* 0x000fe80004f04270 */
[----:B------:R-:W-:Y:S04]  /*b070*/  ISETP.LT.OR P0, PT, R3, 0x49, P0 ;  /* 0x000000490300780c */ /* 0x000fe80000701670 */
[----:B------:R-:W-:Y:S02]  /*b080*/  FSEL R31, R16, -INF , !P0 ;  /* 0xff800000101f7808 */ /* 0x000fe40004000000 */
[----:B------:R-:W-:-:S13]  /*b090*/  ISETP.GE.AND P0, PT, R0, 0x4a, PT ;  /* 0x0000004a0000780c */ /* 0x000fda0003f06270 */
[----:B------:R-:W-:Y:S02]  /*b0a0*/  @P0 LOP3.LUT R200, R200, 0x4000, RZ, 0xfc, !PT ;  /* 0x00004000c8c80812 */ /* 0x000fe400078efcff */
[----:B------:R-:W-:Y:S04]  /*b0b0*/  ISETP.GT.AND P0, PT, R2, 0x49, !P0 ;  /* 0x000000490200780c */ /* 0x000fe80004704270 */
[----:B------:R-:W-:Y:S04]  /*b0c0*/  ISETP.LT.OR P0, PT, R3, 0x4a, P0 ;  /* 0x0000004a0300780c */ /* 0x000fe80000701670 */
[----:B------:R-:W-:Y:S01]  /*b0d0*/  FSEL R26, R15, -INF , !P0 ;  /* 0xff8000000f1a7808 */ /* 0x000fe20004000000 */
[----:B------:R-:W-:-:S06]  /*b0e0*/  BRA.DIV ~URZ, `(.L_x_672) ;  /* 0x00013b127f007947 */ /* 0x000fcc000b800000 */
[----:B------:R2:W3:Y:S02]  /*b0f0*/  SHFL.IDX PT, R4, R5, 0x1, 0x1c1f ;  /* 0x003c1f0005047f89 */ /* 0x0004e400000e0000 */
.L_x_834:
[----:B---3--:R-:W-:Y:S01]  /*b100*/  IADD3 R3, R7, R4, RZ ;  /* 0x0000000407037210 */ /* 0x008fe20007ffe0ff */
[----:B------:R-:W-:Y:S05]  /*b110*/  IMAD.MOV.U32 R2, RZ, RZ, c[0x0][0x32c] ;  /* 0x0000cb00ff027624 */ /* 0x000fea00078e00ff */
[----:B------:R-:W-:Y:S01]  /*b120*/  ISETP.GE.AND P0, PT, R2, 0x1, PT ;  /* 0x000000010200780c */ /* 0x000fe20003f06270 */
[----:B------:R-:W-:-:S12]  /*b130*/  IMAD.IADD R2, R6, 0x1, R4 ;  /* 0x0000000106027824 */ /* 0x000fd800078e0204 */
        /* <DEDUP_REMOVED lines=12> */
.L_x_675:
[----:B------:R-:W-:Y:S04]  /*b200*/  MOV R8, c[0x0][0x32c] ;  /* 0x0000cb0000087a02 */ /* 0x000fe80000000f00 */
[----:B------:R-:W-:-:S13]  /*b210*/  ISETP.NE.AND P0, PT, R8, 0x1, PT ;  /* 0x000000010800780c */ /* 0x000fda0003f05270 */
[----:B------:R-:W-:Y:S05]  /*b220*/  @P0 IMAD.HI.U32 R8, R4, c[0x0][0x330], RZ ;  /* 0x0000cc0004080a27 */ /* 0x000fea00078e00ff */
[----:B------:R-:W-:Y:S02]  /*b230*/  @P0 SHF.R.U32.HI R4, RZ, c[0x0][0x334], R8 ;  /* 0x0000cd00ff040a19 */ /* 0x000fe40000011608 */
.L_x_676:
[----:B------:R-:W-:Y:S05]  /*b240*/  BSYNC B0 ;  /* 0x0000000000007941 */ /* 0x000fea0003800000 */
.L_x_674:
[----:B------:R-:W3:Y:S02]  /*b250*/  LDL R8, [R1] ;  /* 0x0000000001087983 */ /* 0x000ee40000100800 */
[----:B---3--:R-:W-:Y:S04]  /*b260*/  IMAD.IADD R8, R0, 0x1, -R8 ;  /* 0x0000000100087824 */ /* 0x008fe800078e0a08 */
[----:B------:R-:W-:Y:S05]  /*b270*/  IMAD R4, R4, c[0x0][0x32c], R8 ;  /* 0x0000cb0004047a24 */ /* 0x000fea00078e0208 */
[----:B------:R-:W-:Y:S02]  /*b280*/  IADD3 R8, R4, c[0x0][0x32c], RZ ;  /* 0x0000cb0004087a10 */ /* 0x000fe40007ffe0ff */
[----:B------:R-:W-:Y:S02]  /*b290*/  IMNMX R3, R3, R4, !PT ;  /* 0x0000000403037217 */ /* 0x000fe40007800200 */
[----:B------:R-:W-:Y:S02]  /*b2a0*/  IMNMX R2, R2, R8, PT ;  /* 0x0000000802027217 */ /* 0x000fe40003800200 */
.L_x_673:
[----:B------:R-:W-:Y:S04]  /*b2b0*/  LOP3.LUT P0, RZ, R200, 0x1000, RZ, 0xc0, !PT ;  /* 0x00001000c8ff7812 */ /* 0x000fe8000780c0ff */
[----:B------:R-:W-:Y:S04]  /*b2c0*/  ISETP.GT.AND P0, PT, R3, 0x1, !P0 ;  /* 0x000000010300780c */ /* 0x000fe80004704270 */
[----:B------:R-:W-:Y:S04]  /*b2d0*/  ISETP.LT.OR P0, PT, R2, 0x2, P0 ;  /* 0x000000020200780c */ /* 0x000fe80000701670 */
[----:B------:R-:W-:Y:S02]  /*b2e0*/  FSEL R18, R221, -INF , !P0 ;  /* 0xff800000dd127808 */ /* 0x000fe40004000000 */
        /* <DEDUP_REMOVED lines=9> */
[C---:B------:R-:W-:Y:S04]  /*b380*/  ISETP.GT.AND P0, PT, R3.reuse, 0x10, !P0 ;  /* 0x000000100300780c */ /* 0x040fe80004704270 */
        /* <DEDUP_REMOVED lines=45> */
[C---:B------:R-:W-:Y:S04]  /*b660*/  ISETP.LT.OR P0, PT, R2.reuse, 0x41, P0 ;  /* 0x000000410200780c */ /* 0x040fe80000701670 */
[----:B------:R-:W-:Y:S02]  /*b670*/  FSEL R75, R53, -INF , !P0 ;  /* 0xff800000354b7808 */ /* 0x000fe40004000000 */
[C---:B------:R-:W-:Y:S04]  /*b680*/  ISETP.GT.AND P0, PT, R3.reuse, 0x41, !P2 ;  /* 0x000000410300780c */ /* 0x040fe80005704270 */
[----:B------:R-:W-:Y:S04]  /*b690*/  ISETP.LT.OR P0, PT, R2, 0x42, P0 ;  /* 0x000000420200780c */ /* 0x000fe80000701670 */
[----:B------:R-:W-:Y:S02]  /*b6a0*/  FSEL R74, R48, -INF , !P0 ;  /* 0xff800000304a7808 */ /* 0x000fe40004000000 */
[C---:B------:R-:W-:Y:S04]  /*b6b0*/  ISETP.GT.AND P0, PT, R3.reuse, 0x48, !P1 ;  /* 0x000000480300780c */ /* 0x040fe80004f04270 */
[----:B------:R-:W-:Y:S04]  /*b6c0*/  ISETP.LT.OR P0, PT, R2, 0x49, P0 ;  /* 0x000000490200780c */ /* 0x000fe80000701670 */
[----:B------:R-:W-:Y:S02]  /*b6d0*/  FSEL R67, R24, -INF , !P0 ;  /* 0xff80000018437808 */ /* 0x000fe40004000000 */
[----:B------:R-:W-:Y:S04]  /*b6e0*/  LOP3.LUT P0, RZ, R200, 0x2000, RZ, 0xc0, !PT ;  /* 0x00002000c8ff7812 */ /* 0x000fe8000780c0ff */
[C---:B------:R-:W-:Y:S04]  /*b6f0*/  ISETP.GT.AND P0, PT, R3.reuse, RZ, !P0 ;  /* 0x000000ff0300720c */ /* 0x040fe80004704270 */
[----:B------:R-:W-:Y:S04]  /*b700*/  ISETP.LT.OR P0, PT, R2, 0x1, P0 ;  /* 0x000000010200780c */ /* 0x000fe80000701670 */
[----:B------:R-:W-:Y:S02]  /*b710*/  FSEL R12, R226, -INF , !P0 ;  /* 0xff800000e20c7808 */ /* 0x000fe40004000000 */
[----:B------:R-:W-:Y:S04]  /*b720*/  LOP3.LUT P0, RZ, R200, 0x4000, RZ, 0xc0, !PT ;  /* 0x00004000c8ff7812 */ /* 0x000fe8000780c0ff */
[----:B------:R-:W-:Y:S04]  /*b730*/  ISETP.GT.AND P0, PT, R3, 0x49, !P0 ;  /* 0x000000490300780c */ /* 0x000fe80004704270 */
[----:B------:R-:W-:Y:S04]  /*b740*/  ISETP.LT.OR P0, PT, R2, 0x4a, P0 ;  /* 0x0000004a0200780c */ /* 0x000fe80000701670 */
[----:B------:R-:W-:Y:S01]  /*b750*/  FSEL R53, R17, -INF , !P0 ;  /* 0xff80000011357808 */ /* 0x000fe20004000000 */
[----:B------:R-:W-:-:S06]  /*b760*/  BRA.DIV ~URZ, `(.L_x_677) ;  /* 0x000135027f007947 */ /* 0x000fcc000b800000 */
[----:B------:R3:W4:Y:S02]  /*b770*/  SHFL.IDX PT, R4, R5, 0x2, 0x1c1f ;  /* 0x005c1f0005047f89 */ /* 0x00072400000e0000 */
.L_x_835:
[----:B----4-:R-:W-:Y:S01]  /*b780*/  IADD3 R3, R7, R4, RZ ;  /* 0x0000000407037210 */ /* 0x010fe20007ffe0ff */
        /* <DEDUP_REMOVED lines=15> */
.L_x_680:
[----:B------:R-:W-:Y:S04]  /*b880*/  MOV R8, c[0x0][0x32c] ;  /* 0x0000cb0000087a02 */ /* 0x000fe80000000f00 */
[----:B------:R-:W-:-:S13]  /*b890*/  ISETP.NE.AND P0, PT, R8, 0x1, PT ;  /* 0x000000010800780c */ /* 0x000fda0003f05270 */
[----:B------:R-:W-:Y:S05]  /*b8a0*/  @P0 IMAD.HI.U32 R8, R4, c[0x0][0x330], RZ ;  /* 0x0000cc0004080a27 */ /* 0x000fea00078e00ff */
[----:B------:R-:W-:Y:S02]  /*b8b0*/  @P0 SHF.R.U32.HI R4, RZ, c[0x0][0x334], R8 ;  /* 0x0000cd00ff040a19 */ /* 0x000fe40000011608 */
.L_x_681:
[----:B------:R-:W-:Y:S05]  /*b8c0*/  BSYNC B0 ;  /* 0x0000000000007941 */ /* 0x000fea0003800000 */
.L_x_679:
[----:B------:R-:W4:Y:S02]  /*b8d0*/  LDL R8, [R1] ;  /* 0x0000000001087983 */ /* 0x000f240000100800 */
[----:B----4-:R-:W-:Y:S04]  /*b8e0*/  IMAD.IADD R8, R0, 0x1, -R8 ;  /* 0x0000000100087824 */ /* 0x010fe800078e0a08 */
[----:B------:R-:W-:Y:S05]  /*b8f0*/  IMAD R4, R4, c[0x0][0x32c], R8 ;  /* 0x0000cb0004047a24 */ /* 0x000fea00078e0208 */
[----:B------:R-:W-:Y:S02]  /*b900*/  IADD3 R8, R4, c[0x0][0x32c], RZ ;  /* 0x0000cb0004087a10 */ /* 0x000fe40007ffe0ff */
[----:B------:R-:W-:Y:S02]  /*b910*/  IMNMX R3, R3, R4, !PT ;  /* 0x0000000403037217 */ /* 0x000fe40007800200 */
[----:B------:R-:W-:Y:S02]  /*b920*/  IMNMX R2, R2, R8, PT ;  /* 0x0000000802027217 */ /* 0x000fe40003800200 */
.L_x_678:
        /* <DEDUP_REMOVED lines=76> */
[----:B------:R4:W1:Y:S02]  /*bdf0*/  SHFL.IDX PT, R4, R5, 0x3, 0x1c1f ;  /* 0x007c1f0005047f89 */ /* 0x00086400000e0000 */
.L_x_836:
[----:B-1----:R-:W-:Y:S01]  /*be00*/  IADD3 R3, R6, R4, RZ ;  /* 0x0000000406037210 */ /* 0x002fe20007ffe0ff */
        /* <DEDUP_REMOVED lines=9> */
[----:B--234-:R-:W-:Y:S05]  /*bea0*/  IMAD.MOV.U32 R5, RZ, RZ, c[0x0][0x32c] ;  /* 0x0000cb00ff057624 */ /* 0x01cfea00078e00ff */
[----:B------:R-:W-:-:S13]  /*beb0*/  ISETP.NE.AND P0, PT, R5, 0x1, PT ;  /* 0x000000010500780c */ /* 0x000fda0003f05270 */
[----:B------:R-:W-:Y:S05]  /*bec0*/  @P0 IMAD.HI.U32 R5, R4, c[0x0][0x330], RZ ;  /* 0x0000cc0004050a27 */ /* 0x000fea00078e00ff */
[----:B------:R-:W-:Y:S04]  /*bed0*/  @P0 SHF.R.U32.HI R4, RZ, c[0x0][0x334], R5 ;  /* 0x0000cd00ff040a19 */ /* 0x000fe80000011605 */
[----:B------:R-:W-:Y:S01]  /*bee0*/  LOP3.LUT R4, RZ, R4, RZ, 0x33, !PT ;  /* 0x00000004ff047212 */ /* 0x000fe200078e33ff */
[----:B------:R-:W-:-:S05]  /*bef0*/  BRA `(.L_x_686) ;  /* 0x0000004000007947 */ /* 0x000fca0003800000 */
.L_x_685:
[----:B--234-:R-:W-:Y:S04]  /*bf00*/  MOV R5, c[0x0][0x32c] ;  /* 0x0000cb0000057a02 */ /* 0x01cfe80000000f00 */
[----:B------:R-:W-:-:S13]  /*bf10*/  ISETP.NE.AND P0, PT, R5, 0x1, PT ;  /* 0x000000010500780c */ /* 0x000fda0003f05270 */
[----:B------:R-:W-:Y:S05]  /*bf20*/  @P0 IMAD.HI.U32 R5, R4, c[0x0][0x330], RZ ;  /* 0x0000cc0004050a27 */ /* 0x000fea00078e00ff */
[----:B------:R-:W-:Y:S02]  /*bf30*/  @P0 SHF.R.U32.HI R4, RZ, c[0x0][0x334], R5 ;  /* 0x0000cd00ff040a19 */ /* 0x000fe40000011605 */
.L_x_686:
[----:B------:R-:W-:Y:S05]  /*bf40*/  BSYNC B0 ;  /* 0x0000000000007941 */ /* 0x000fea0003800000 */
.L_x_684:
[----:B------:R-:W2:Y:S02]  /*bf50*/  LDL R5, [R1] ;  /* 0x0000000001057983 */ /* 0x000ea40000100800 */
[----:B--2---:R-:W-:Y:S04]  /*bf60*/  IMAD.IADD R0, R0, 0x1, -R5 ;  /* 0x0000000100007824 */ /* 0x004fe800078e0a05 */
[----:B------:R-:W-:Y:S05]  /*bf70*/  IMAD R0, R4, c[0x0][0x32c], R0 ;  /* 0x0000cb0004007a24 */ /* 0x000fea00078e0200 */
[----:B------:R-:W-:Y:S02]  /*bf80*/  IADD3 R4, R0, c[0x0][0x32c], RZ ;  /* 0x0000cb0000047a10 */ /* 0x000fe40007ffe0ff */
[----:B------:R-:W-:Y:S02]  /*bf90*/  IMNMX R2, R2, R0, !PT ;  /* 0x0000000002027217 */ /* 0x000fe40007800200 */
[----:B------:R-:W-:Y:S02]  /*bfa0*/  IMNMX R3, R3, R4, PT ;  /* 0x0000000403037217 */ /* 0x000fe40003800200 */
.L_x_683:
[----:B------:R-:W-:Y:S02]  /*bfb0*/  LOP3.LUT P0, RZ, R200, 0x2000, RZ, 0xc0, !PT ;  /* 0x00002000c8ff7812 */ /* 0x000fe4000780c0ff */
[C---:B------:R-:W-:Y:S02]  /*bfc0*/  ISETP.GT.AND P1, PT, R2.reuse, 0x48, !P1 ;  /* 0x000000480200780c */ /* 0x040fe40004f24270 */
[----:B------:R-:W-:Y:S02]  /*bfd0*/  ISETP.GT.AND P0, PT, R2, RZ, !P0 ;  /* 0x000000ff0200720c */ /* 0x000fe40004704270 */
[----:B------:R-:W-:Y:S02]  /*bfe0*/  FMNMX.FTZ R0, R12, R85, !PT ;  /* 0x000000550c007209 */ /* 0x000fe40007810000 */
[C---:B------:R-:W-:Y:S02]  /*bff0*/  ISETP.LT.OR P0, PT, R3.reuse, 0x1, P0 ;  /* 0x000000010300780c */ /* 0x040fe40000701670 */
[C---:B------:R-:W-:Y:S02]  /*c000*/  ISETP.LT.OR P1, PT, R3.reuse, 0x49, P1 ;  /* 0x000000490300780c */ /* 0x040fe40000f21670 */
[----:B------:R-:W-:Y:S02]  /*c010*/  FSEL R11, R232, -INF , !P0 ;  /* 0xff800000e80b7808 */ /* 0x000fe40004000000 */
[----:B------:R-:W-:Y:S02]  /*c020*/  LOP3.LUT P0, RZ, R200, 0x1000, RZ, 0xc0, !PT ;  /* 0x00001000c8ff7812 */ /* 0x000fe4000780c0ff */
[----:B------:R-:W-:Y:S02]  /*c030*/  FMNMX.FTZ R0, R18, R0, !PT ;  /* 0x0000000012007209 */ /* 0x000fe40007810000 */
[----:B------:R-:W-:Y:S02]  /*c040*/  ISETP.GT.AND P0, PT, R2, 0x1, !P0 ;  /* 0x000000010200780c */ /* 0x000fe40004704270 */
[----:B--234-:R-:W-:Y:S02]  /*c050*/  FMNMX.FTZ R5, R20, R0, !PT ;  /* 0x0000000014057209 */ /* 0x01cfe40007810000 */
[----:B------:R-:W-:Y:S02]  /*c060*/  ISETP.LT.OR P0, PT, R3, 0x2, P0 ;  /* 0x000000020300780c */ /* 0x000fe40000701670 */
[----:B------:R-:W-:Y:S02]  /*c070*/  FMNMX.FTZ R5, R21, R5, !PT ;  /* 0x0000000515057209 */ /* 0x000fe40007810000 */
[----:B------:R-:W-:Y:S02]  /*c080*/  FSEL R14, R231, -INF , !P0 ;  /* 0xff800000e70e7808 */ /* 0x000fe40004000000 */
[----:B------:R-:W-:Y:S02]  /*c090*/  LOP3.LUT P0, RZ, R200, 0x800, RZ, 0xc0, !PT ;  /* 0x00000800c8ff7812 */ /* 0x000fe4000780c0ff */
[----:B------:R-:W-:Y:S02]  /*c0a0*/  FMNMX.FTZ R5, R44, R5, !PT ;  /* 0x000000052c057209 */ /* 0x000fe40007810000 */
[----:B------:R-:W-:Y:S02]  /*c0b0*/  ISETP.GT.AND P0, PT, R2, 0x8, !P0 ;  /* 0x000000080200780c */ /* 0x000fe40004704270 */
[----:B------:R-:W-:Y:S02]  /*c0c0*/  FMNMX.FTZ R5, R45, R5, !PT ;  /* 0x000000052d057209 */ /* 0x000fe40007810000 */
        /* <DEDUP_REMOVED lines=31> */
[----:B------:R-:W-:Y:S04]  /*c2c0*/  LOP3.LUT P0, RZ, R200, 0x40, RZ, 0xc0, !PT ;  /* 0x00000040c8ff7812 */ /* 0x000fe8000780c0ff */
[----:B------:R-:W-:Y:S04]  /*c2d0*/  ISETP.GT.AND P0, PT, R2, 0x19, !P0 ;  /* 0x000000190200780c */ /* 0x000fe80004704270 */
[----:B------:R-:W-:Y:S04]  /*c2e0*/  ISETP.LT.OR P0, PT, R3, 0x1a, P0 ;  /* 0x0000001a0300780c */ /* 0x000fe80000701670 */
[----:B------:R-:W-:Y:S02]  /*c2f0*/  FSEL R176, R219, -INF , !P0 ;  /* 0xff800000dbb07808 */ /* 0x000fe40004000000 */
[----:B------:R-:W-:Y:S04]  /*c300*/  LOP3.LUT P0, RZ, R200, 0x20, RZ, 0xc0, !PT ;  /* 0x00000020c8ff7812 */ /* 0x000fe8000780c0ff */
[----:B------:R-:W-:Y:S04]  /*c310*/  ISETP.GT.AND P0, PT, R2, 0x20, !P0 ;  /* 0x000000200200780c */ /* 0x000fe80004704270 */
[C---:B------:R-:W-:Y:S04]  /*c320*/  ISETP.LT.OR P0, PT, R3.reuse, 0x21, P0 ;  /* 0x000000210300780c */ /* 0x040fe80000701670 */
        /* <DEDUP_REMOVED lines=21> */
[----:B------:R-:W-:Y:S02]  /*c480*/  ISETP.GT.AND P0, PT, R2, 0x38, !P6 ;  /* 0x000000380200780c */ /* 0x000fe40007704270 */
[----:B------:R-:W-:Y:S02]  /*c490*/  LOP3.LUT P6, RZ, R200, 0x4000, RZ, 0xc0, !PT ;  /* 0x00004000c8ff7812 */ /* 0x000fe400078cc0ff */
[C---:B------:R-:W-:Y:S04]  /*c4a0*/  ISETP.LT.OR P0, PT, R3.reuse, 0x39, P0 ;  /* 0x000000390300780c */ /* 0x040fe80000701670 */
[----:B------:R-:W-:Y:S02]  /*c4b0*/  FSEL R206, R178, -INF , !P0 ;  /* 0xff800000b2ce7808 */ /* 0x000fe40004000000 */
[----:B------:R-:W-:Y:S02]  /*c4c0*/  ISETP.GT.AND P0, PT, R2, 0x39, !P5 ;  /* 0x000000390200780c */ /* 0x000fe40006f04270 */
[----:B------:R-:W-:Y:S02]  /*c4d0*/  FSEL R178, R60, -INF , !P1 ;  /* 0xff8000003cb27808 */ /* 0x000fe40004800000 */
[----:B------:R-:W-:Y:S04]  /*c4e0*/  ISETP.LT.OR P0, PT, R3, 0x3a, P0 ;  /* 0x0000003a0300780c */ /* 0x000fe80000701670 */
[----:B------:R-:W-:Y:S02]  /*c4f0*/  FSEL R208, R177, -INF , !P0 ;  /* 0xff800000b1d07808 */ /* 0x000fe40004000000 */
[C---:B------:R-:W-:Y:S04]  /*c500*/  ISETP.GT.AND P0, PT, R2.reuse, 0x40, !P4 ;  /* 0x000000400200780c */ /* 0x040fe80006704270 */
[----:B------:R-:W-:Y:S04]  /*c510*/  ISETP.LT.OR P0, PT, R3, 0x41, P0 ;  /* 0x000000410300780c */ /* 0x000fe80000701670 */
[----:B------:R-:W-:Y:S02]  /*c520*/  FSEL R207, R65, -INF , !P0 ;  /* 0xff80000041cf7808 */ /* 0x000fe40004000000 */
[----:B------:R-:W-:Y:S04]  /*c530*/  ISETP.GT.AND P0, PT, R2, 0x41, !P2 ;  /* 0x000000410200780c */ /* 0x000fe80005704270 */
[----:B------:R-:W-:Y:S04]  /*c540*/  ISETP.LT.OR P0, PT, R3, 0x42, P0 ;  /* 0x000000420300780c */ /* 0x000fe80000701670 */
[----:B------:R-:W-:Y:S02]  /*c550*/  FSEL R205, R64, -INF , !P0 ;  /* 0xff80000040cd7808 */ /* 0x000fe40004000000 */
[----:B------:R-:W-:Y:S02]  /*c560*/  ISETP.GT.AND P0, PT, R2, 0x49, !P6 ;  /* 0x000000490200780c */ /* 0x000fe40007704270 */
[----:B------:R-:W-:Y:S02]  /*c570*/  FMNMX.FTZ R2, R19, R84, !PT ;  /* 0x0000005413027209 */ /* 0x000fe40007810000 */
[----:B------:R-:W-:Y:S02]  /*c580*/  ISETP.LT.OR P0, PT, R3, 0x4a, P0 ;  /* 0x0000004a0300780c */ /* 0x000fe40000701670 */
        /* <DEDUP_REMOVED lines=53> */
[----:B------:R-:W-:Y:S02]  /*c8e0*/  FSEL R177, R59, -INF , !P0 ;  /* 0xff8000003bb17808 */ /* 0x000fe40004000000 */
        /* <DEDUP_REMOVED lines=8> */
[----:B------:R1:W2:Y:S02]  /*c970*/  SHFL.BFLY PT, R2, R4, 0x2, 0x1f ;  /* 0x0c401f0004027f89 */ /* 0x0002a400000e0000 */
.L_x_837:
[----:B--2---:R-:W-:Y:S01]  /*c980*/  FMNMX.FTZ R5, R4, R2, !PT ;  /* 0x0000000204057209 */ /* 0x004fe20007810000 */
[----:B------:R-:W-:-:S05]  /*c990*/  BRA.DIV ~URZ, `(.L_x_688) ;  /* 0x000124027f007947 */ /* 0x000fca000b800000 */
[----:B------:R-:W-:Y:S04]  /*c9a0*/  SHFL.BFLY PT, R2, R0, 0x2, 0x1f ;  /* 0x0c401f0000027f89 */ /* 0x000fe800000e0000 */
[----:B------:R-:W-:Y:S04]  /*c9b0*/  SHFL.BFLY PT, R3, R6, 0x2, 0x1f ;  /* 0x0c401f0006037f89 */ /* 0x000fe800000e0000 */
[----:B-1----:R-:W1:Y:S02]  /*c9c0*/  SHFL.BFLY PT, R4, R7, 0x2, 0x1f ;  /* 0x0c401f0007047f89 */ /* 0x002e6400000e0000 */
[----:B-1----:R-:W-:Y:S02]  /*c9d0*/  FMNMX.FTZ R4, R7, R4, !PT ;  /* 0x0000000407047209 */ /* 0x002fe40007810000 */
[----:B------:R-:W-:Y:S02]  /*c9e0*/  FMNMX.FTZ R0, R0, R2, !PT ;  /* 0x0000000200007209 */ /* 0x000fe40007810000 */
[----:B------:R-:W-:Y:S02]  /*c9f0*/  FMNMX.FTZ R2, R6, R3, !PT ;  /* 0x0000000306027209 */ /* 0x000fe40007810000 */
[----:B------:R-:W1:Y:S04]  /*ca00*/  SHFL.BFLY PT, R6, R5, 0x1, 0x1f ;  /* 0x0c201f0005067f89 */ /* 0x000e6800000e0000 */
[----:B------:R-:W2:Y:S04]  /*ca10*/  SHFL.BFLY PT, R8, R0, 0x1, 0x1f ;  /* 0x0c201f0000087f89 */ /* 0x000ea800000e0000 */
[----:B------:R-:W3:Y:S04]  /*ca20*/  SHFL.BFLY PT, R9, R2, 0x1, 0x1f ;  /* 0x0c201f0002097f89 */ /* 0x000ee800000e0000 */
[----:B------:R4:W4:Y:S01]  /*ca30*/  SHFL.BFLY PT, R3, R4, 0x1, 0x1f ;  /* 0x0c201f0004037f89 */ /* 0x00092200000e0000 */
[----:B-1----:R-:W-:Y:S02]  /*ca40*/  FMNMX.FTZ R72, R5, R6, !PT ;  /* 0x0000000605487209 */ /* 0x002fe40007810000 */
[----:B--2---:R-:W-:Y:S02]  /*ca50*/  FMNMX.FTZ R71, R0, R8, !PT ;  /* 0x0000000800477209 */ /* 0x004fe40007810000 */
[----:B---3--:R-:W-:Y:S02]  /*ca60*/  FMNMX.FTZ R70, R2, R9, !PT ;  /* 0x0000000902467209 */ /* 0x008fe40007810000 */
.L_x_838:
[C---:B------:R-:W-:Y:S01]  /*ca70*/  FMUL.FTZ R0, R72.reuse, c[0x0][0x2d0] ;  /* 0x0000b40048007a20 */ /* 0x040fe20000410000 */
[----:B------:R-:W-:Y:S01]  /*ca80*/  FSETP.NEU.FTZ.AND P0, PT, R72, -INF , PT ;  /* 0xff8000004800780b */ /* 0x000fe20003f1d000 */
[----:B------:R-:W2:Y:S01]  /*ca90*/  LDL.LU R237, [R1+0x4] ;  /* 0x0000040001ed7983 */ /* 0x000ea20000300800 */
[----:B------:R-:W-:Y:S01]  /*caa0*/  FSETP.NEU.FTZ.AND P1, PT, R71, -INF , PT ;  /* 0xff8000004700780b */ /* 0x000fe20003f3d000 */
[----:B------:R-:W-:Y:S01]  /*cab0*/  WARPSYNC 0xffffffff ;  /* 0xffffffff00007948 */ /* 0x000fe20003800000 */
[----:B------:R-:W-:Y:S02]  /*cac0*/  FSEL R5, R0, RZ, P0 ;  /* 0x000000ff00057208 */ /* 0x000fe40000000000 */
[----:B----4-:R-:W-:Y:S03]  /*cad0*/  FMNMX.FTZ R69, R3, R4, !PT ;  /* 0x0000000403457209 */ /* 0x010fe60007810000 */
[--C-:B------:R-:W-:Y:S02]  /*cae0*/  FFMA.FTZ R0, R19, c[0x0][0x2d0], -R5.reuse ;  /* 0x0000b40013007a23 */ /* 0x100fe40000010805 */
[--C-:B------:R-:W-:Y:S02]  /*caf0*/  FFMA.FTZ R2, R22, c[0x0][0x2d0], -R5.reuse ;  /* 0x0000b40016027a23 */ /* 0x100fe40000010805 */
[----:B------:R1:W-:Y:S01]  /*cb00*/  MUFU.EX2 R220, R0 ;  /* 0x0000000000dc7308 */ /* 0x0003e20000000800 */
[--C-:B------:R-:W-:Y:S02]  /*cb10*/  FFMA.FTZ R216, R39, c[0x0][0x2d0], -R5.reuse ;  /* 0x0000b40027d87a23 */ /* 0x100fe40000010805 */
[--C-:B------:R-:W-:Y:S02]  /*cb20*/  FFMA.FTZ R215, R38, c[0x0][0x2d0], -R5.reuse ;  /* 0x0000b40026d77a23 */ /* 0x100fe40000010805 */
[--C-:B------:R-:W-:Y:S02]  /*cb30*/  FFMA.FTZ R213, R37, c[0x0][0x2d0], -R5.reuse ;  /* 0x0000b40025d57a23 */ /* 0x100fe40000010805 */
[--C-:B------:R-:W-:Y:S02]  /*cb40*/  FFMA.FTZ R211, R36, c[0x0][0x2d0], -R5.reuse ;  /* 0x0000b40024d37a23 */ /* 0x100fe40000010805 */
[----:B------:R-:W-:Y:S01]  /*cb50*/  LDSM.16.MT88.4 R36, [R189] ;  /* 0x00000000bd24783b */ /* 0x000fe20000004200 */
[----:B------:R3:W-:Y:S01]  /*cb60*/  MUFU.EX2 R232, R2 ;  /* 0x0000000200e87308 */ /* 0x0007e20000000800 */
[----:B------:R-:W-:Y:S02]  /*cb70*/  FMUL.FTZ R4, R69, c[0x0][0x2d0] ;  /* 0x0000b40045047a20 */ /* 0x000fe40000410000 */
[--C-:B------:R-:W-:Y:S02]  /*cb80*/  FFMA.FTZ R48, R30, c[0x0][0x2d0], -R5.reuse ;  /* 0x0000b4001e307a23 */ /* 0x100fe40000010805 */
[--C-:B------:R-:W-:Y:S02]  /*cb90*/  FFMA.FTZ R156, R28, c[0x0][0x2d0], -R5.reuse ;  /* 0x0000b4001c9c7a23 */ /* 0x100fe40000010805 */
[--C-:B------:R-:W-:Y:S02]  /*cba0*/  FFMA.FTZ R155, R27, c[0x0][0x2d0], -R5.reuse ;  /* 0x0000b4001b9b7a23 */ /* 0x100fe40000010805 */
[--C-:B------:R-:W-:Y:S01]  /*cbb0*/  FFMA.FTZ R154, R34, c[0x0][0x2d0], -R5.reuse ;  /* 0x0000b400229a7a23 */ /* 0x100fe20000010805 */
[----:B------:R-:W-:Y:S01]  /*cbc0*/  MUFU.EX2 R236, R156 ;  /* 0x0000009c00ec7308 */ /* 0x000fe20000000800 */
[--C-:B------:R-:W-:Y:S02]  /*cbd0*/  FFMA.FTZ R73, R33, c[0x0][0x2d0], -R5.reuse ;  /* 0x0000b40021497a23 */ /* 0x100fe40000010805 */
[--C-:B------:R-:W-:Y:S02]  /*cbe0*/  FFMA.FTZ R66, R32, c[0x0][0x2d0], -R5.reuse ;  /* 0x0000b40020427a23 */ /* 0x100fe40000010805 */
[----:B-1----:R-:W-:Y:S02]  /*cbf0*/  FMUL.FTZ R0, R71, c[0x0][0x2d0] ;  /* 0x0000b40047007a20 */ /* 0x002fe40000410000 */
[--C-:B------:R-:W-:Y:S02]  /*cc00*/  FFMA.FTZ R209, R42, c[0x0][0x2d0], -R5.reuse ;  /* 0x0000b4002ad17a23 */ /* 0x100fe40000010805 */
[--C-:B------:R-:W-:Y:S01]  /*cc10*/  FFMA.FTZ R217, R41, c[0x0][0x2d0], -R5.reuse ;  /* 0x0000b40029d97a23 */ /* 0x100fe20000010805 */
[----:B------:R-:W-:Y:S01]  /*cc20*/  MUFU.EX2 R249, R66 ;  /* 0x0000004200f97308 */ /* 0x000fe20000000800 */
[----:B------:R-:W-:Y:S01]  /*cc30*/  FSEL R40, R0, RZ, P1 ;  /* 0x000000ff00287208 */ /* 0x000fe20000800000 */
[--C-:B------:R-:W-:Y:S02]  /*cc40*/  FFMA.FTZ R210, R35, c[0x0][0x2d0], -R5.reuse ;  /* 0x0000b40023d27a23 */ /* 0x100fe40000010805 */
[--C-:B---3--:R-:W-:Y:S02]  /*cc50*/  FFMA.FTZ R2, R23, c[0x0][0x2d0], -R5.reuse ;  /* 0x0000b40017027a23 */ /* 0x108fe40000010805 */
[--C-:B------:R-:W-:Y:S02]  /*cc60*/  FFMA.FTZ R0, R12, c[0x0][0x2d0], -R40.reuse ;  /* 0x0000b4000c007a23 */ /* 0x100fe40000010828 */
[--C-:B------:R-:W-:Y:S02]  /*cc70*/  FFMA.FTZ R6, R21, c[0x0][0x2d0], -R40.reuse ;  /* 0x0000b40015067a23 */ /* 0x100fe40000010828 */
[----:B------:R1:W-:Y:S01]  /*cc80*/  MUFU.EX2 R222, R0 ;  /* 0x0000000000de7308 */ /* 0x0003e20000000800 */
[--C-:B------:R-:W-:Y:S02]  /*cc90*/  FFMA.FTZ R218, R31, c[0x0][0x2d0], -R5.reuse ;  /* 0x0000b4001fda7a23 */ /* 0x100fe40000010805 */
[--C-:B------:R-:W-:Y:S02]  /*cca0*/  FFMA.FTZ R219, R26, c[0x0][0x2d0], -R5.reuse ;  /* 0x0000b4001adb7a23 */ /* 0x100fe40000010805 */
[--C-:B------:R-:W-:Y:S02]  /*ccb0*/  FFMA.FTZ R65, R44, c[0x0][0x2d0], -R40.reuse ;  /* 0x0000b4002c417a23 */ /* 0x100fe40000010828 */
[--C-:B------:R-:W-:Y:S02]  /*ccc0*/  FFMA.FTZ R61, R49, c[0x0][0x2d0], -R40.reuse ;  /* 0x0000b400313d7a23 */ /* 0x100fe40000010828 */
[--C-:B------:R-:W-:Y:S01]  /*ccd0*/  FFMA.FTZ R59, R50, c[0x0][0x2d0], -R40.reuse ;  /* 0x0000b400323b7a23 */ /* 0x100fe20000010828 */
[----:B------:R3:W-:Y:S01]  /*cce0*/  MUFU.EX2 R228, R2 ;  /* 0x0000000200e47308 */ /* 0x0007e20000000800 */
[--C-:B------:R-:W-:Y:S02]  /*ccf0*/  FFMA.FTZ R64, R45, c[0x0][0x2d0], -R40.reuse ;  /* 0x0000b4002d407a23 */ /* 0x100fe40000010828 */
[--C-:B------:R-:W-:Y:S02]  /*cd00*/  FFMA.FTZ R63, R46, c[0x0][0x2d0], -R40.reuse ;  /* 0x0000b4002e3f7a23 */ /* 0x100fe40000010828 */
[--C-:B------:R-:W-:Y:S05]  /*cd10*/  FFMA.FTZ R62, R47, c[0x0][0x2d0], -R40.reuse ;  /* 0x0000b4002f3e7a23 */ /* 0x100fea0000010828 */
[----:B------:R-:W-:Y:S01]  /*cd20*/  MUFU.EX2 R251, R6 ;  /* 0x0000000600fb7308 */ /* 0x000fe20000000800 */
[--C-:B-1----:R-:W-:Y:S09]  /*cd30*/  FFMA.FTZ R0, R18, c[0x0][0x2d0], -R40.reuse ;  /* 0x0000b40012007a23 */ /* 0x102ff20000010828 */
[----:B------:R1:W-:Y:S01]  /*cd40*/  MUFU.EX2 R227, R0 ;  /* 0x0000000000e37308 */ /* 0x0003e20000000800 */
[----:B---3--:R-:W-:Y:S09]  /*cd50*/  FMUL.FTZ R2, R70, c[0x0][0x2d0] ;  /* 0x0000b40046027a20 */ /* 0x008ff20000410000 */
[----:B------:R-:W-:Y:S10]  /*cd60*/  MUFU.EX2 R240, R61 ;  /* 0x0000003d00f07308 */ /* 0x000ff40000000800 */
[----:B------:R-:W-:Y:S01]  /*cd70*/  MUFU.EX2 R245, R59 ;  /* 0x0000003b00f57308 */ /* 0x000fe20000000800 */
[--C-:B-1----:R-:W-:Y:S09]  /*cd80*/  FFMA.FTZ R0, R25, c[0x0][0x2d0], -R5.reuse ;  /* 0x0000b40019007a23 */ /* 0x102ff20000010805 */
[----:B------:R1:W-:Y:S10]  /*cd90*/  MUFU.EX2 R252, R0 ;  /* 0x0000000000fc7308 */ /* 0x0003f40000000800 */
[----:B------:R-:W-:Y:S10]  /*cda0*/  MUFU.EX2 R230, R64 ;  /* 0x0000004000e67308 */ /* 0x000ff40000000800 */
[----:B------:R-:W-:Y:S01]  /*cdb0*/  MUFU.EX2 R235, R63 ;  /* 0x0000003f00eb7308 */ /* 0x000fe20000000800 */
[----:B-1----:R-:W-:Y:S02]  /*cdc0*/  FFMA.FTZ R0, R20, c[0x0][0x2d0], -R40 ;  /* 0x0000b40014007a23 */ /* 0x002fe40000010828 */
[----:B------:R-:W1:Y:S07]  /*cdd0*/  LDSM.16.MT88.4 R20, [R185] ;  /* 0x00000000b914783b */ /* 0x000e6e0000004200 */
[----:B------:R3:W-:Y:S10]  /*cde0*/  MUFU.EX2 R234, R0 ;  /* 0x0000000000ea7308 */ /* 0x0007f40000000800 */
[----:B------:R-:W-:Y:S10]  /*cdf0*/  MUFU.EX2 R244, R62 ;  /* 0x0000003e00f47308 */ /* 0x000ff40000000800 */
[----:B------:R-:W-:Y:S01]  /*ce00*/  MUFU.EX2 R241, R155 ;  /* 0x0000009b00f17308 */ /* 0x000fe20000000800 */
[----:B---3--:R-:W-:Y:S02]  /*ce10*/  FSEL R0, R72, RZ, P0 ;  /* 0x000000ff48007208 */ /* 0x008fe40000000000 */
[----:B------:R-:W-:Y:S03]  /*ce20*/  FSETP.NEU.FTZ.AND P0, PT, R70, -INF , PT ;  /* 0xff8000004600780b */ /* 0x000fe60003f1d000 */
[----:B------:R-:W-:Y:S04]  /*ce30*/  FADD.FTZ R0, -R0, R84 ;  /* 0x0000005400007221 */ /* 0x000fe80000010100 */
[----:B------:R-:W-:Y:S01]  /*ce40*/  MUFU.EX2 R247, R73 ;  /* 0x0000004900f77308 */ /* 0x000fe20000000800 */
[----:B------:R-:W-:Y:S01]  /*ce50*/  FSEL R56, R2, RZ, P0 ;  /* 0x000000ff02387208 */ /* 0x000fe20000000000 */
[----:B------:R-:W-:Y:S02]  /*ce60*/  FFMA.FTZ R84, R29, c[0x0][0x2d0], -R5 ;  /* 0x0000b4001d547a23 */ /* 0x000fe40000010805 */
[----:B------:R-:W-:Y:S02]  /*ce70*/  FMUL.FTZ R0, R0, c[0x0][0x2d0] ;  /* 0x0000b40000007a20 */ /* 0x000fe40000410000 */
[--C-:B------:R-:W-:Y:S02]  /*ce80*/  FFMA.FTZ R2, R10, c[0x0][0x2d0], -R56.reuse ;  /* 0x0000b4000a027a23 */ /* 0x100fe40000010838 */
[--C-:B------:R-:W-:Y:S02]  /*ce90*/  FFMA.FTZ R57, R158, c[0x0][0x2d0], -R56.reuse ;  /* 0x0000b4009e397a23 */ /* 0x100fe40000010838 */
[----:B------:R3:W-:Y:S10]  /*cea0*/  MUFU.EX2 R221, R2 ;  /* 0x0000000200dd7308 */ /* 0x0007f40000000800 */
[----:B------:R-:W4:Y:S10]  /*ceb0*/  MUFU.EX2 R60, R0 ;  /* 0x00000000003c7308 */ /* 0x000f340000000800 */
[----:B------:R-:W-:Y:S01]  /*cec0*/  MUFU.EX2 R231, R84 ;  /* 0x0000005400e77308 */ /* 0x000fe20000000800 */
[--C-:B---3--:R-:W-:Y:S09]  /*ced0*/  FFMA.FTZ R2, R13, c[0x0][0x2d0], -R56.reuse ;  /* 0x0000b4000d027a23 */ /* 0x108ff20000010838 */
[----:B------:R3:W5:Y:S10]  /*cee0*/  MUFU.EX2 R225, R2 ;  /* 0x0000000200e17308 */ /* 0x0007740000000800 */
[----:B------:R-:W-:Y:S10]  /*cef0*/  MUFU.EX2 R226, R57 ;  /* 0x0000003900e27308 */ /* 0x000ff40000000800 */
[----:B------:R-:W-:Y:S01]  /*cf00*/  MUFU.EX2 R242, R154 ;  /* 0x0000009a00f27308 */ /* 0x000fe20000000800 */
[--C-:B---3--:R-:W-:Y:S09]  /*cf10*/  FFMA.FTZ R2, R15, c[0x0][0x2d0], -R56.reuse ;  /* 0x0000b4000f027a23 */ /* 0x108ff20000010838 */
[----:B------:R3:W-:Y:S02]  /*cf20*/  MUFU.EX2 R229, R2 ;  /* 0x0000000200e57308 */ /* 0x0007e40000000800 */
[----:B---3--:R-:W-:Y:S08]  /*cf30*/  FFMA.FTZ R2, R17, c[0x0][0x2d0], -R56 ;  /* 0x0000b40011027a23 */ /* 0x008ff00000010838 */
[----:B------:R3:W1:Y:S02]  /*cf40*/  MUFU.EX2 R250, R2 ;  /* 0x0000000200fa7308 */ /* 0x0006640000000800 */
[----:B---3--:R-:W-:Y:S05]  /*cf50*/  FSEL R2, R71, RZ, P1 ;  /* 0x000000ff47027208 */ /* 0x008fea0000800000 */
[----:B------:R-:W-:Y:S01]  /*cf60*/  FADD.FTZ R0, -R2, R85 ;  /* 0x0000005502007221 */ /* 0x000fe20000010100 */
[----:B------:R-:W-:Y:S01]  /*cf70*/  FSEL R2, R70, RZ, P0 ;  /* 0x000000ff46027208 */ /* 0x000fe20000000000 */
[----:B----4-:R-:W-:Y:S01]  /*cf80*/  FMUL.FTZ R5, R60, R89 ;  /* 0x000000593c057220 */ /* 0x010fe20000410000 */
[----:B------:R-:W-:Y:S01]  /*cf90*/  FSETP.NEU.FTZ.AND P0, PT, R69, -INF , PT ;  /* 0xff8000004500780b */ /* 0x000fe20003f1d000 */
[----:B------:R-:W-:Y:S01]  /*cfa0*/  FMUL.FTZ R0, R0, c[0x0][0x2d0] ;  /* 0x0000b40000007a20 */ /* 0x000fe20000410000 */
[----:B------:R-:W-:Y:S01]  /*cfb0*/  F2FP.PACK_AB R76, R232, R220 ;  /* 0x000000dce84c723e */ /* 0x000fe200000000ff */
[----:B------:R-:W-:Y:S01]  /*cfc0*/  FMUL.FTZ R17, R60, R101 ;  /* 0x000000653c117220 */ /* 0x000fe20000410000 */
[----:B------:R-:W-:Y:S01]  /*cfd0*/  FSEL R68, R4, RZ, P0 ;  /* 0x000000ff04447208 */ /* 0x000fe20000000000 */
[----:B------:R3:W4:Y:S01]  /*cfe0*/  MUFU.EX2 R3, R0 ;  /* 0x0000000000037308 */ /* 0x0007220000000800 */
[----:B------:R-:W-:Y:S01]  /*cff0*/  F2FP.PACK_AB R77, R227, R222 ;  /* 0x000000dee34d723e */ /* 0x000fe200000000ff */
[----:B------:R-:W-:Y:S01]  /*d000*/  FMUL.FTZ R32, R60, R116 ;  /* 0x000000743c207220 */ /* 0x000fe20000410000 */
[----:B------:R-:W-:Y:S01]  /*d010*/  F2FP.PACK_AB R78, R252, R228 ;  /* 0x000000e4fc4e723e */ /* 0x000fe200000000ff */
[----:B------:R-:W-:Y:S01]  /*d020*/  FFMA.FTZ R4, R11, c[0x0][0x2d0], -R68 ;  /* 0x0000b4000b047a23 */ /* 0x000fe20000010844 */
[----:B------:R-:W-:Y:S01]  /*d030*/  F2FP.PACK_AB R79, R251, R234 ;  /* 0x000000eafb4f723e */ /* 0x000fe200000000ff */
[----:B------:R-:W-:Y:S01]  /*d040*/  FMUL.FTZ R33, R60, R117 ;  /* 0x000000753c217220 */ /* 0x000fe20000410000 */
[----:B-----5:R-:W-:Y:S01]  /*d050*/  F2FP.PACK_AB R80, R225, R221 ;  /* 0x000000dde150723e */ /* 0x020fe200000000ff */
[----:B------:R-:W-:Y:S01]  /*d060*/  FFMA.FTZ R117, R75, c[0x0][0x2d0], -R40 ;  /* 0x0000b4004b757a23 */ /* 0x000fe20000010828 */
[----:B-1----:R-:W-:Y:S01]  /*d070*/  F2FP.PACK_AB R82, R250, R229 ;  /* 0x000000e5fa52723e */ /* 0x002fe200000000ff */
[----:B------:R1:W-:Y:S01]  /*d080*/  MUFU.EX2 R223, R4 ;  /* 0x0000000400df7308 */ /* 0x0003e20000000800 */
[----:B------:R-:W-:Y:S02]  /*d090*/  FFMA.FTZ R101, R168, c[0x0][0x2d0], -R56 ;  /* 0x0000b400a8657a23 */ /* 0x000fe40000010838 */
[----:B------:R-:W-:Y:S02]  /*d0a0*/  FMUL.FTZ R49, R60, R133 ;  /* 0x000000853c317220 */ /* 0x000fe40000410000 */
[--C-:B------:R-:W-:Y:S02]  /*d0b0*/  FFMA.FTZ R116, R208, c[0x0][0x2d0], -R68.reuse ;  /* 0x0000b400d0747a23 */ /* 0x100fe40000010844 */
[----:B------:R-:W-:Y:S02]  /*d0c0*/  FMUL.FTZ R64, R60, R144 ;  /* 0x000000903c407220 */ /* 0x000fe40000410000 */
[--C-:B------:R-:W-:Y:S01]  /*d0d0*/  FFMA.FTZ R73, R179, c[0x0][0x2d0], -R68.reuse ;  /* 0x0000b400b3497a23 */ /* 0x100fe20000010844 */
[----:B------:R-:W-:Y:S01]  /*d0e0*/  MUFU.EX2 R156, R116 ;  /* 0x00000074009c7308 */ /* 0x000fe20000000800 */
[--C-:B------:R-:W-:Y:S02]  /*d0f0*/  FFMA.FTZ R61, R175, c[0x0][0x2d0], -R68.reuse ;  /* 0x0000b400af3d7a23 */ /* 0x100fe40000010844 */
[----:B------:R-:W-:Y:S02]  /*d100*/  FFMA.FTZ R66, R176, c[0x0][0x2d0], -R68 ;  /* 0x0000b400b0427a23 */ /* 0x000fe40000010844 */
[----:B---3--:R-:W-:Y:S02]  /*d110*/  FADD.FTZ R0, -R2, R86 ;  /* 0x0000005602007221 */ /* 0x008fe40000010100 */
[C---:B----4-:R-:W-:Y:S02]  /*d120*/  FMUL.FTZ R6, R3.reuse, R90 ;  /* 0x0000005a03067220 */ /* 0x050fe40000410000 */
[----:B------:R-:W-:Y:S01]  /*d130*/  FMUL.FTZ R0, R0, c[0x0][0x2d0] ;  /* 0x0000b40000007a20 */ /* 0x000fe20000410000 */
[----:B------:R-:W-:Y:S01]  /*d140*/  MUFU.EX2 R176, R213 ;  /* 0x000000d500b07308 */ /* 0x000fe20000000800 */
[C---:B------:R-:W-:Y:S02]  /*d150*/  FMUL.FTZ R7, R3.reuse, R91 ;  /* 0x0000005b03077220 */ /* 0x040fe40000410000 */
[C---:B------:R-:W-:Y:S02]  /*d160*/  FMUL.FTZ R18, R3.reuse, R102 ;  /* 0x0000006603127220 */ /* 0x040fe40000410000 */
[----:B-1----:R-:W-:Y:S02]  /*d170*/  FFMA.FTZ R4, R24, c[0x0][0x2d0], -R68 ;  /* 0x0000b40018047a23 */ /* 0x002fe40000010844 */
[C---:B------:R-:W-:Y:S02]  /*d180*/  FMUL.FTZ R19, R3.reuse, R103 ;  /* 0x0000006703137220 */ /* 0x040fe40000410000 */
[C---:B------:R-:W-:Y:S01]  /*d190*/  FMUL.FTZ R34, R3.reuse, R118 ;  /* 0x0000007603227220 */ /* 0x040fe20000410000 */
[----:B------:R1:W3:Y:S01]  /*d1a0*/  MUFU.EX2 R2, R0 ;  /* 0x0000000000027308 */ /* 0x0002e20000000800 */
[C---:B------:R-:W-:Y:S02]  /*d1b0*/  FMUL.FTZ R35, R3.reuse, R119 ;  /* 0x0000007703237220 */ /* 0x040fe40000410000 */
[----:B------:R-:W-:Y:S02]  /*d1c0*/  FFMA.FTZ R118, R74, c[0x0][0x2d0], -R40 ;  /* 0x0000b4004a767a23 */ /* 0x000fe40000010828 */
[--C-:B------:R-:W-:Y:S02]  /*d1d0*/  FFMA.FTZ R103, R162, c[0x0][0x2d0], -R56.reuse ;  /* 0x0000b400a2677a23 */ /* 0x100fe40000010838 */
[----:B------:R-:W-:Y:S02]  /*d1e0*/  FFMA.FTZ R102, R166, c[0x0][0x2d0], -R56 ;  /* 0x0000b400a6667a23 */ /* 0x000fe40000010838 */
[----:B------:R-:W-:Y:S01]  /*d1f0*/  FMUL.FTZ R50, R3, R134 ;  /* 0x0000008603327220 */ /* 0x000fe20000410000 */
[----:B------:R4:W-:Y:S01]  /*d200*/  MUFU.EX2 R243, R4 ;  /* 0x0000000400f37308 */ /* 0x0009e20000000800 */
[--C-:B------:R-:W-:Y:S02]  /*d210*/  FFMA.FTZ R119, R207, c[0x0][0x2d0], -R68.reuse ;  /* 0x0000b400cf777a23 */ /* 0x100fe40000010844 */
[--C-:B------:R-:W-:Y:S02]  /*d220*/  FFMA.FTZ R74, R180, c[0x0][0x2d0], -R68.reuse ;  /* 0x0000b400b44a7a23 */ /* 0x100fe40000010844 */
[--C-:B------:R-:W-:Y:S05]  /*d230*/  FFMA.FTZ R75, R181, c[0x0][0x2d0], -R68.reuse ;  /* 0x0000b400b54b7a23 */ /* 0x100fea0000010844 */
[----:B------:R-:W-:Y:S01]  /*d240*/  MUFU.EX2 R162, R118 ;  /* 0x0000007600a27308 */ /* 0x000fe20000000800 */
[--C-:B-1----:R-:W-:Y:S02]  /*d250*/  FFMA.FTZ R0, R14, c[0x0][0x2d0], -R68.reuse ;  /* 0x0000b4000e007a23 */ /* 0x102fe40000010844 */
[C---:B---3--:R-:W-:Y:S02]  /*d260*/  FMUL.FTZ R44, R2.reuse, R128 ;  /* 0x00000080022c7220 */ /* 0x048fe40000410000 */
[C---:B------:R-:W-:Y:S05]  /*d270*/  FMUL.FTZ R8, R2.reuse, R92 ;  /* 0x0000005c02087220 */ /* 0x040fea0000410000 */
[----:B------:R1:W3:Y:S01]  /*d280*/  MUFU.EX2 R224, R0 ;  /* 0x0000000000e07308 */ /* 0x0002e20000000800 */
[C---:B------:R-:W-:Y:S02]  /*d290*/  FMUL.FTZ R9, R2.reuse, R93 ;  /* 0x0000005d02097220 */ /* 0x040fe40000410000 */
[----:B------:R-:W-:Y:S02]  /*d2a0*/  FMUL.FTZ R12, R2, R96 ;  /* 0x00000060020c7220 */ /* 0x000fe40000410000 */
[----:B----4-:R-:W-:Y:S02]  /*d2b0*/  FMUL.FTZ R4, R60, R88 ;  /* 0x000000583c047220 */ /* 0x010fe40000410000 */
[----:B------:R-:W-:Y:S01]  /*d2c0*/  LDSM.16.MT88.4 R88, [R185+0x800] ;  /* 0x00080000b958783b */ /* 0x000fe20000004200 */
[----:B------:R-:W-:Y:S02]  /*d2d0*/  FFMA.FTZ R96, R182, c[0x0][0x2d0], -R68 ;  /* 0x0000b400b6607a23 */ /* 0x000fe40000010844 */
[C---:B------:R-:W-:Y:S01]  /*d2e0*/  FMUL.FTZ R13, R2.reuse, R97 ;  /* 0x00000061020d7220 */ /* 0x040fe20000410000 */
[----:B------:R-:W-:Y:S01]  /*d2f0*/  MUFU.EX2 R181, R209 ;  /* 0x000000d100b57308 */ /* 0x000fe20000000800 */
[-C--:B------:R-:W-:Y:S05]  /*d300*/  HMMA.16816.F32 R4, R76, R20.reuse, R4 ;  /* 0x000000144c04723c */ /* 0x080fea0000001804 */
[----:B------:R-:W-:Y:S02]  /*d310*/  FMUL.FTZ R24, R2, R108 ;  /* 0x0000006c02187220 */ /* 0x000fe40000410000 */
[----:B------:R-:W-:Y:S02]  /*d320*/  FFMA.FTZ R108, R54, c[0x0][0x2d0], -R40 ;  /* 0x0000b400366c7a23 */ /* 0x000fe40000010828 */
[----:B------:R-:W-:Y:S01]  /*d330*/  FMUL.FTZ R29, R2, R113 ;  /* 0x00000071021d7220 */ /* 0x000fe20000410000 */
[----:B------:R-:W-:Y:S02]  /*d340*/  MUFU.EX2 R166, R217 ;  /* 0x000000d900a67308 */ /* 0x000fe40000000800 */
[----:B-1----:R-:W-:Y:S01]  /*d350*/  FFMA.FTZ R0, R16, c[0x0][0x2d0], -R68 ;  /* 0x0000b40010007a23 */ /* 0x002fe20000010844 */
[----:B---3--:R-:W-:Y:S01]  /*d360*/  F2FP.PACK_AB R81, R224, R223 ;  /* 0x000000dfe051723e */ /* 0x008fe200000000ff */
[----:B------:R-:W-:Y:S02]  /*d370*/  FMUL.FTZ R16, R60, R100 ;  /* 0x000000643c107220 */ /* 0x000fe40000410000 */
[----:B------:R-:W3:Y:S01]  /*d380*/  LDL.LU R100, [R1+0x8] ;  /* 0x0000080001647983 */ /* 0x000ee20000300800 */
[--C-:B------:R-:W-:Y:S02]  /*d390*/  FFMA.FTZ R113, R55, c[0x0][0x2d0], -R40.reuse ;  /* 0x0000b40037717a23 */ /* 0x100fe40000010828 */
[C---:B------:R-:W-:Y:S01]  /*d3a0*/  FMUL.FTZ R25, R2.reuse, R109 ;  /* 0x0000006d02197220 */ /* 0x040fe20000410000 */
[----:B------:R1:W4:Y:S01]  /*d3b0*/  MUFU.EX2 R238, R0 ;  /* 0x0000000000ee7308 */ /* 0x0003220000000800 */
[----:B------:R-:W5:Y:S01]  /*d3c0*/  LDL.LU R128, [R1+0xc] ;  /* 0x00000c0001807983 */ /* 0x000f620000300800 */
[C---:B------:R-:W-:Y:S02]  /*d3d0*/  FMUL.FTZ R28, R2.reuse, R112 ;  /* 0x00000070021c7220 */ /* 0x040fe40000410000 */
[----:B------:R-:W-:Y:S02]  /*d3e0*/  FMUL.FTZ R41, R2, R125 ;  /* 0x0000007d02297220 */ /* 0x000fe40000410000 */
[--C-:B------:R-:W-:Y:S02]  /*d3f0*/  FFMA.FTZ R109, R152, c[0x0][0x2d0], -R40.reuse ;  /* 0x0000b400986d7a23 */ /* 0x100fe40000010828 */
[----:B------:R-:W-:Y:S02]  /*d400*/  FFMA.FTZ R152, R67, c[0x0][0x2d0], -R40 ;  /* 0x0000b40043987a23 */ /* 0x000fe40000010828 */
[----:B------:R-:W-:Y:S01]  /*d410*/  FMUL.FTZ R45, R2, R129 ;  /* 0x00000081022d7220 */ /* 0x000fe20000410000 */
[----:B------:R-:W-:Y:S01]  /*d420*/  MUFU.EX2 R179, R108 ;  /* 0x0000006c00b37308 */ /* 0x000fe20000000800 */
[--C-:B------:R-:W-:Y:S02]  /*d430*/  FFMA.FTZ R97, R174, c[0x0][0x2d0], -R56.reuse ;  /* 0x0000b400ae617a23 */ /* 0x100fe40000010838 */
[----:B------:R-:W-:Y:S02]  /*d440*/  FMUL.FTZ R57, R2, R141 ;  /* 0x0000008d02397220 */ /* 0x000fe40000410000 */
[----:B------:R-:W-:Y:S02]  /*d450*/  FMUL.FTZ R67, R3, R147 ;  /* 0x0000009303437220 */ /* 0x000fe40000410000 */
[----:B------:R-:W-:Y:S02]  /*d460*/  FFMA.FTZ R125, R169, c[0x0][0x2d0], -R56 ;  /* 0x0000b400a97d7a23 */ /* 0x000fe40000010838 */
[----:B------:R-:W-:Y:S01]  /*d470*/  FFMA.FTZ R112, R204, c[0x0][0x2d0], -R68 ;  /* 0x0000b400cc707a23 */ /* 0x000fe20000010844 */
[----:B------:R2:W-:Y:S01]  /*d480*/  MUFU.EX2 R129, R48 ;  /* 0x0000003000817308 */ /* 0x0005e20000000800 */
[----:B-1----:R-:W-:Y:S02]  /*d490*/  FSEL R0, R69, RZ, P0 ;  /* 0x000000ff45007208 */ /* 0x002fe40000000000 */
[----:B----4-:R-:W-:Y:S03]  /*d4a0*/  F2FP.PACK_AB R83, R243, R238 ;  /* 0x000000eef353723e */ /* 0x010fe600000000ff */
[----:B------:R-:W-:Y:S02]  /*d4b0*/  FADD.FTZ R0, -R0, R87 ;  /* 0x0000005700007221 */ /* 0x000fe40000010100 */
[----:B------:R-:W-:Y:S02]  /*d4c0*/  LDSM.16.MT88.4 R84, [R188] ;  /* 0x00000000bc54783b */ /* 0x000fe40000004200 */
[----:B------:R-:W-:Y:S01]  /*d4d0*/  MUFU.EX2 R169, R216 ;  /* 0x000000d800a97308 */ /* 0x000fe20000000800 */
[----:B------:R-:W-:Y:S09]  /*d4e0*/  FMUL.FTZ R0, R0, c[0x0][0x2d0] ;  /* 0x0000b40000007a20 */ /* 0x000ff20000410000 */
[----:B------:R-:W1:Y:S01]  /*d4f0*/  MUFU.EX2 R0, R0 ;  /* 0x0000000000007308 */ /* 0x000e620000000800 */
[----:B--2---:R-:W-:Y:S02]  /*d500*/  FMUL.FTZ R48, R60, R132 ;  /* 0x000000843c307220 */ /* 0x004fe40000410000 */
[----:B------:R-:W2:Y:S04]  /*d510*/  LDL.LU R132, [R1+0x10] ;  /* 0x0000100001847983 */ /* 0x000ea80000300800 */
[----:B------:R-:W4:Y:S03]  /*d520*/  LDL R182, [R1+0x1c] ;  /* 0x00001c0001b67983 */ /* 0x000f260000100800 */
[----:B------:R-:W-:Y:S10]  /*d530*/  MUFU.EX2 R168, R113 ;  /* 0x0000007100a87308 */ /* 0x000ff40000000800 */
[----:B------:R-:W-:Y:S01]  /*d540*/  MUFU.EX2 R175, R109 ;  /* 0x0000006d00af7308 */ /* 0x000fe20000000800 */
[C---:B-1----:R-:W-:Y:S02]  /*d550*/  FMUL.FTZ R10, R0.reuse, R94 ;  /* 0x0000005e000a7220 */ /* 0x042fe40000410000 */
[C---:B------:R-:W-:Y:S02]  /*d560*/  FMUL.FTZ R11, R0.reuse, R95 ;  /* 0x0000005f000b7220 */ /* 0x040fe40000410000 */
[----:B------:R-:W-:Y:S01]  /*d570*/  LDSM.16.MT88.4 R92, [R189+0x800] ;  /* 0x00080000bd5c783b */ /* 0x000fe20000004200 */
[----:B------:R-:W-:Y:S02]  /*d580*/  FMUL.FTZ R14, R0, R98 ;  /* 0x00000062000e7220 */ /* 0x000fe40000410000 */
[--C-:B------:R-:W-:Y:S02]  /*d590*/  FFMA.FTZ R98, R172, c[0x0][0x2d0], -R56.reuse ;  /* 0x0000b400ac627a23 */ /* 0x100fe40000010838 */
[C---:B------:R-:W-:Y:S01]  /*d5a0*/  HMMA.16816.F32 R8, R80.reuse, R20, R8 ;  /* 0x000000145008723c */ /* 0x040fe20000001808 */
[----:B------:R-:W-:Y:S03]  /*d5b0*/  MUFU.EX2 R172, R97 ;  /* 0x0000006100ac7308 */ /* 0x000fe60000000800 */
[C---:B------:R-:W-:Y:S02]  /*d5c0*/  FMUL.FTZ R15, R0.reuse, R99 ;  /* 0x00000063000f7220 */ /* 0x040fe40000410000 */
[----:B------:R-:W-:Y:S02]  /*d5d0*/  FFMA.FTZ R99, R161, c[0x0][0x2d0], -R56 ;  /* 0x0000b400a1637a23 */ /* 0x000fe40000010838 */
[C---:B------:R-:W-:Y:S03]  /*d5e0*/  FMUL.FTZ R46, R0.reuse, R130 ;  /* 0x00000082002e7220 */ /* 0x040fe60000410000 */
[-C--:B------:R-:W-:Y:S01]  /*d5f0*/  HMMA.16816.F32 R12, R80, R22.reuse, R12 ;  /* 0x00000016500c723c */ /* 0x080fe2000000180c */
[----:B------:R-:W-:Y:S02]  /*d600*/  MUFU.EX2 R130, R99 ;  /* 0x0000006300827308 */ /* 0x000fe40000000800 */
[C---:B------:R-:W-:Y:S02]  /*d610*/  FMUL.FTZ R59, R0.reuse, R143 ;  /* 0x0000008f003b7220 */ /* 0x040fe40000410000 */
[C---:B------:R-:W-:Y:S02]  /*d620*/  FMUL.FTZ R62, R0.reuse, R150 ;  /* 0x00000096003e7220 */ /* 0x040fe40000410000 */
[----:B------:R-:W-:Y:S01]  /*d630*/  FMUL.FTZ R63, R0, R151 ;  /* 0x00000097003f7220 */ /* 0x000fe20000410000 */
[C---:B------:R-:W-:Y:S03]  /*d640*/  HMMA.16816.F32 R16, R76.reuse, R22, R16 ;  /* 0x000000164c10723c */ /* 0x040fe60000001810 */
[----:B------:R-:W-:Y:S01]  /*d650*/  MUFU.EX2 R143, R102 ;  /* 0x00000066008f7308 */ /* 0x000fe20000000800 */
[C---:B------:R-:W-:Y:S02]  /*d660*/  FMUL.FTZ R20, R60.reuse, R104 ;  /* 0x000000683c147220 */ /* 0x040fe40000410000 */
[----:B------:R-:W-:Y:S02]  /*d670*/  FMUL.FTZ R21, R60, R105 ;  /* 0x000000693c157220 */ /* 0x000fe40000410000 */
[C---:B------:R-:W-:Y:S04]  /*d680*/  FMUL.FTZ R22, R3.reuse, R106 ;  /* 0x0000006a03167220 */ /* 0x040fe80000410000 */
[----:B------:R-:W-:Y:S01]  /*d690*/  FMUL.FTZ R23, R3, R107 ;  /* 0x0000006b03177220 */ /* 0x000fe20000410000 */
[----:B------:R-:W-:Y:S01]  /*d6a0*/  MUFU.EX2 R161, R218 ;  /* 0x000000da00a17308 */ /* 0x000fe20000000800 */
[C---:B------:R-:W-:Y:S02]  /*d6b0*/  FMUL.FTZ R26, R0.reuse, R110 ;  /* 0x0000006e001a7220 */ /* 0x040fe40000410000 */
[--C-:B------:R-:W-:Y:S02]  /*d6c0*/  FFMA.FTZ R110, R153, c[0x0][0x2d0], -R40.reuse ;  /* 0x0000b400996e7a23 */ /* 0x100fe40000010828 */
[--C-:B------:R-:W-:Y:S01]  /*d6d0*/  FFMA.FTZ R153, R53, c[0x0][0x2d0], -R40.reuse ;  /* 0x0000b40035997a23 */ /* 0x100fe20000010828 */
[-C--:B------:R-:W-:Y:S01]  /*d6e0*/  HMMA.16816.F32 R20, R76, R36.reuse, R20 ;  /* 0x000000244c14723c */ /* 0x080fe20000001814 */
[----:B------:R-:W1:Y:S02]  /*d6f0*/  LDSM.16.MT88.4 R52, [R186] ;  /* 0x00000000ba34783b */ /* 0x000e640000004200 */
[C---:B------:R-:W-:Y:S01]  /*d700*/  FMUL.FTZ R27, R0.reuse, R111 ;  /* 0x0000006f001b7220 */ /* 0x040fe20000410000 */
[----:B------:R-:W-:Y:S01]  /*d710*/  MUFU.EX2 R158, R153 ;  /* 0x00000099009e7308 */ /* 0x000fe20000000800 */
[----:B------:R-:W-:Y:S02]  /*d720*/  FFMA.FTZ R106, R51, c[0x0][0x2d0], -R40 ;  /* 0x0000b400336a7a23 */ /* 0x000fe40000010828 */
[----:B------:R-:W-:Y:S02]  /*d730*/  FMUL.FTZ R51, R3, R135 ;  /* 0x0000008703337220 */ /* 0x000fe40000410000 */
[----:B------:R-:W-:Y:S01]  /*d740*/  FFMA.FTZ R105, R163, c[0x0][0x2d0], -R56 ;  /* 0x0000b400a3697a23 */ /* 0x000fe20000010838 */
[C---:B------:R-:W-:Y:S04]  /*d750*/  HMMA.16816.F32 R24, R80.reuse, R36, R24 ;  /* 0x000000245018723c */ /* 0x040fe80000001818 */
[C---:B------:R-:W-:Y:S01]  /*d760*/  FMUL.FTZ R30, R0.reuse, R114 ;  /* 0x00000072001e7220 */ /* 0x040fe20000410000 */
[----:B------:R-:W1:Y:S01]  /*d770*/  MUFU.EX2 R163, R117 ;  /* 0x0000007500a37308 */ /* 0x000e620000000800 */
[----:B------:R-:W-:Y:S02]  /*d780*/  FMUL.FTZ R31, R0, R115 ;  /* 0x00000073001f7220 */ /* 0x000fe40000410000 */
[C---:B------:R-:W-:Y:S04]  /*d790*/  FMUL.FTZ R36, R60.reuse, R120 ;  /* 0x000000783c247220 */ /* 0x040fe80000410000 */
[----:B------:R-:W-:Y:S01]  /*d7a0*/  FMUL.FTZ R37, R60, R121 ;  /* 0x000000793c257220 */ /* 0x000fe20000410000 */
[-C--:B------:R-:W-:Y:S02]  /*d7b0*/  HMMA.16816.F32 R28, R80, R38.reuse, R28 ;  /* 0x00000026501c723c */ /* 0x080fe4000000181c */
[----:B------:R-:W-:Y:S01]  /*d7c0*/  MUFU.EX2 R180, R106 ;  /* 0x0000006a00b47308 */ /* 0x000fe20000000800 */
[----:B------:R-:W-:Y:S02]  /*d7d0*/  FFMA.FTZ R115, R58, c[0x0][0x2d0], -R40 ;  /* 0x0000b4003a737a23 */ /* 0x000fe40000010828 */
[----:B------:R-:W-:Y:S02]  /*d7e0*/  FMUL.FTZ R40, R2, R124 ;  /* 0x0000007c02287220 */ /* 0x000fe40000410000 */
[--C-:B------:R-:W-:Y:S01]  /*d7f0*/  FFMA.FTZ R124, R170, c[0x0][0x2d0], -R56.reuse ;  /* 0x0000b400aa7c7a23 */ /* 0x100fe20000010838 */
[C---:B------:R-:W-:Y:S04]  /*d800*/  HMMA.16816.F32 R32, R76.reuse, R38, R32 ;  /* 0x000000264c20723c */ /* 0x040fe80000001820 */
[C---:B------:R-:W-:Y:S01]  /*d810*/  FMUL.FTZ R42, R0.reuse, R126 ;  /* 0x0000007e002a7220 */ /* 0x040fe20000410000 */
[----:B------:R-:W-:Y:S01]  /*d820*/  MUFU.EX2 R170, R98 ;  /* 0x0000006200aa7308 */ /* 0x000fe20000000800 */
[C---:B------:R-:W-:Y:S02]  /*d830*/  FMUL.FTZ R43, R0.reuse, R127 ;  /* 0x0000007f002b7220 */ /* 0x040fe40000410000 */
[C---:B------:R-:W-:Y:S04]  /*d840*/  FMUL.FTZ R38, R3.reuse, R122 ;  /* 0x0000007a03267220 */ /* 0x040fe80000410000 */
[----:B------:R-:W-:Y:S02]  /*d850*/  FMUL.FTZ R39, R3, R123 ;  /* 0x0000007b03277220 */ /* 0x000fe40000410000 */
[----:B------:R-:W-:Y:S01]  /*d860*/  FMUL.FTZ R47, R0, R131 ;  /* 0x00000083002f7220 */ /* 0x000fe20000410000 */
[----:B------:R-:W-:Y:S01]  /*d870*/  MUFU.EX2 R127, R65 ;  /* 0x00000041007f7308 */ /* 0x000fe20000000800 */
[--C-:B------:R-:W-:Y:S02]  /*d880*/  FFMA.FTZ R58, R157, c[0x0][0x2d0], -R56.reuse ;  /* 0x0000b4009d3a7a23 */ /* 0x100fe40000010838 */
[--C-:B------:R-:W-:Y:S01]  /*d890*/  FFMA.FTZ R104, R164, c[0x0][0x2d0], -R56.reuse ;  /* 0x0000b400a4687a23 */ /* 0x100fe20000010838 */
[-C--:B-1----:R-:W-:Y:S03]  /*d8a0*/  HMMA.16816.F32 R36, R76, R52.reuse, R36 ;  /* 0x000000344c24723c */ /* 0x082fe60000001824 */
[--C-:B------:R-:W-:Y:S02]  /*d8b0*/  FFMA.FTZ R122, R173, c[0x0][0x2d0], -R56.reuse ;  /* 0x0000b400ad7a7a23 */ /* 0x100fe40000010838 */
[----:B------:R-:W-:Y:S01]  /*d8c0*/  FFMA.FTZ R123, R171, c[0x0][0x2d0], -R56 ;  /* 0x0000b400ab7b7a23 */ /* 0x000fe20000010838 */
[----:B------:R1:W1:Y:S01]  /*d8d0*/  MUFU.EX2 R126, R58 ;  /* 0x0000003a007e7308 */ /* 0x0002620000000800 */
[----:B------:R-:W-:Y:S01]  /*d8e0*/  FFMA.FTZ R107, R60, R237, R220 ;  /* 0x000000ed3c6b7223 */ /* 0x000fe200000100dc */
[C---:B------:R-:W-:Y:S04]  /*d8f0*/  HMMA.16816.F32 R40, R80.reuse, R52, R40 ;  /* 0x000000345028723c */ /* 0x040fe80000001828 */
[--C-:B------:R-:W-:Y:S02]  /*d900*/  FFMA.FTZ R111, R183, c[0x0][0x2d0], -R68.reuse ;  /* 0x0000b400b76f7a23 */ /* 0x100fe40000010844 */
[----:B------:R-:W-:Y:S02]  /*d910*/  FFMA.FTZ R114, R206, c[0x0][0x2d0], -R68 ;  /* 0x0000b400ce727a23 */ /* 0x000fe40000010844 */
[-C--:B------:R-:W-:Y:S01]  /*d920*/  HMMA.16816.F32 R44, R80, R54.reuse, R44 ;  /* 0x00000036502c723c */ /* 0x080fe2000000182c */
[----:B------:R1:W-:Y:S03]  /*d930*/  MUFU.EX2 R220, R61 ;  /* 0x0000003d00dc7308 */ /* 0x0003e60000000800 */
[--C-:B------:R-:W-:Y:S02]  /*d940*/  FFMA.FTZ R52, R160, c[0x0][0x2d0], -R56.reuse ;  /* 0x0000b400a0347a23 */ /* 0x100fe40000010838 */
[----:B------:R-:W-:Y:S02]  /*d950*/  FFMA.FTZ R53, R159, c[0x0][0x2d0], -R56 ;  /* 0x0000b4009f357a23 */ /* 0x000fe40000010838 */
[C---:B------:R-:W-:Y:S03]  /*d960*/  HMMA.16816.F32 R48, R76.reuse, R54, R48 ;  /* 0x000000364c30723c */ /* 0x040fe60000001830 */
[----:B------:R1:W-:Y:S01]  /*d970*/  MUFU.EX2 R239, R52 ;  /* 0x0000003400ef7308 */ /* 0x0003e20000000800 */
[--C-:B------:R-:W-:Y:S02]  /*d980*/  FFMA.FTZ R56, R167, c[0x0][0x2d0], -R68.reuse ;  /* 0x0000b400a7387a23 */ /* 0x100fe40000010844 */
[----:B-1----:R-:W-:Y:S02]  /*d990*/  FMUL.FTZ R58, R0, R142 ;  /* 0x0000008e003a7220 */ /* 0x002fe40000410000 */
[C---:B------:R-:W-:Y:S04]  /*d9a0*/  FMUL.FTZ R54, R3.reuse, R138 ;  /* 0x0000008a03367220 */ /* 0x040fe80000410000 */
[----:B------:R-:W-:Y:S01]  /*d9b0*/  FMUL.FTZ R55, R3, R139 ;  /* 0x0000008b03377220 */ /* 0x000fe20000410000 */
[----:B------:R1:W1:Y:S01]  /*d9c0*/  MUFU.EX2 R233, R53 ;  /* 0x0000003500e97308 */ /* 0x0002620000000800 */
[----:B------:R-:W-:Y:S01]  /*d9d0*/  FMUL.FTZ R65, R60, R145 ;  /* 0x000000913c417220 */ /* 0x000fe20000410000 */
[----:B------:R-:W-:Y:S01]  /*d9e0*/  F2FP.PACK_AB R145, R162, R163 ;  /* 0x000000a3a291723e */ /* 0x000fe200000000ff */
[--C-:B------:R-:W-:Y:S02]  /*d9f0*/  FFMA.FTZ R120, R205, c[0x0][0x2d0], -R68.reuse ;  /* 0x0000b400cd787a23 */ /* 0x100fe40000010844 */
[----:B------:R-:W-:Y:S02]  /*da00*/  FMUL.FTZ R61, R2, R149 ;  /* 0x00000095023d7220 */ /* 0x000fe40000410000 */
[--C-:B------:R-:W-:Y:S03]  /*da10*/  FFMA.FTZ R121, R178, c[0x0][0x2d0], -R68.reuse ;  /* 0x0000b400b2797a23 */ /* 0x100fe60000010844 */
[----:B------:R1:W-:Y:S01]  /*da20*/  MUFU.EX2 R131, R56 ;  /* 0x0000003800837308 */ /* 0x0003e20000000800 */
[--C-:B------:R-:W-:Y:S02]  /*da30*/  FFMA.FTZ R52, R165, c[0x0][0x2d0], -R68.reuse ;  /* 0x0000b400a5347a23 */ /* 0x100fe40000010844 */
[----:B------:R-:W-:Y:S07]  /*da40*/  FFMA.FTZ R68, R177, c[0x0][0x2d0], -R68 ;  /* 0x0000b400b1447a23 */ /* 0x000fee0000010844 */
[----:B------:R1:W1:Y:S02]  /*da50*/  MUFU.EX2 R174, R52 ;  /* 0x0000003400ae7308 */ /* 0x0002640000000800 */
[----:B-1----:R-:W-:Y:S08]  /*da60*/  FMUL.FTZ R53, R60, R137 ;  /* 0x000000893c357220 */ /* 0x002ff00000410000 */
[----:B------:R1:W1:Y:S01]  /*da70*/  MUFU.EX2 R237, R66 ;  /* 0x0000004200ed7308 */ /* 0x0002620000000800 */
[----:B------:R-:W-:Y:S09]  /*da80*/  FMUL.FTZ R56, R2, R140 ;  /* 0x0000008c02387220 */ /* 0x000ff20000410000 */
[----:B------:R-:W-:Y:S01]  /*da90*/  MUFU.EX2 R139, R103 ;  /* 0x00000067008b7308 */ /* 0x000fe20000000800 */
[----:B------:R-:W-:Y:S02]  /*daa0*/  FMUL.FTZ R52, R60, R136 ;  /* 0x000000883c347220 */ /* 0x000fe40000410000 */
[----:B------:R-:W-:Y:S07]  /*dab0*/  FMUL.FTZ R60, R2, R148 ;  /* 0x00000094023c7220 */ /* 0x000fee0000410000 */
[----:B------:R1:W-:Y:S01]  /*dac0*/  MUFU.EX2 R136, R96 ;  /* 0x0000006000887308 */ /* 0x0003e20000000800 */
[-C--:B------:R-:W-:Y:S03]  /*dad0*/  HMMA.16816.F32 R52, R76, R84.reuse, R52 ;  /* 0x000000544c34723c */ /* 0x080fe60000001834 */
[----:B-1----:R-:W-:Y:S05]  /*dae0*/  FMUL.FTZ R66, R3, R146 ;  /* 0x0000009203427220 */ /* 0x002fea0000410000 */
[C---:B------:R-:W-:Y:S01]  /*daf0*/  HMMA.16816.F32 R56, R80.reuse, R84, R56 ;  /* 0x000000545038723c */ /* 0x040fe20000001838 */
[----:B------:R-:W-:Y:S07]  /*db00*/  MUFU.EX2 R167, R101 ;  /* 0x0000006500a77308 */ /* 0x000fee0000000800 */
[-C--:B------:R-:W-:Y:S03]  /*db10*/  HMMA.16816.F32 R60, R80, R86.reuse, R60 ;  /* 0x00000056503c723c */ /* 0x080fe6000000183c */
[----:B------:R-:W1:Y:S01]  /*db20*/  MUFU.EX2 R160, R219 ;  /* 0x000000db00a07308 */ /* 0x000e620000000800 */
[----:B------:R-:W-:Y:S04]  /*db30*/  LDSM.16.MT88.4 R96, [R186+0x1000] ;  /* 0x00100000ba60783b */ /* 0x000fe80000004200 */
[----:B------:R-:W-:Y:S04]  /*db40*/  HMMA.16816.F32 R64, R76, R86, R64 ;  /* 0x000000564c40723c */ /* 0x000fe80000001840 */
[----:B------:R-:W-:Y:S01]  /*db50*/  F2FP.PACK_AB R80, R226, R126 ;  /* 0x0000007ee250723e */ /* 0x000fe200000000ff */
[----:B------:R-:W-:Y:S01]  /*db60*/  MUFU.EX2 R142, R105 ;  /* 0x00000069008e7308 */ /* 0x000fe20000000800 */
[----:B------:R-:W-:Y:S01]  /*db70*/  F2FP.PACK_AB R82, R239, R233 ;  /* 0x000000e9ef52723e */ /* 0x000fe200000000ff */
[----:B------:R-:W2:Y:S01]  /*db80*/  LDSM.16.MT88.4 R84, [R186+0x800] ;  /* 0x00080000ba54783b */ /* 0x000ea20000004200 */
[----:B------:R-:W-:Y:S04]  /*db90*/  F2FP.PACK_AB R76, R231, R129 ;  /* 0x00000081e74c723e */ /* 0x000fe800000000ff */
[----:B------:R-:W-:Y:S02]  /*dba0*/  F2FP.PACK_AB R77, R230, R127 ;  /* 0x0000007fe64d723e */ /* 0x000fe400000000ff */
[----:B------:R-:W-:Y:S01]  /*dbb0*/  F2FP.PACK_AB R78, R241, R236 ;  /* 0x000000ecf14e723e */ /* 0x000fe200000000ff */
[----:B------:R-:W-:Y:S01]  /*dbc0*/  MUFU.EX2 R164, R104 ;  /* 0x0000006800a47308 */ /* 0x000fe20000000800 */
[----:B------:R-:W-:Y:S02]  /*dbd0*/  F2FP.PACK_AB R79, R244, R235 ;  /* 0x000000ebf44f723e */ /* 0x000fe400000000ff */
[----:B------:R-:W-:Y:S02]  /*dbe0*/  F2FP.PACK_AB R81, R131, R174 ;  /* 0x000000ae8351723e */ /* 0x000fe400000000ff */
[----:B------:R-:W-:Y:S01]  /*dbf0*/  F2FP.PACK_AB R83, R237, R220 ;  /* 0x000000dced53723e */ /* 0x000fe200000000ff */
[----:B---3--:R-:W-:Y:S01]  /*dc00*/  FFMA.FTZ R100, R3, R100, R222 ;  /* 0x0000006403647223 */ /* 0x008fe200000100de */
[----:B-1----:R-:W-:Y:S01]  /*dc10*/  F2FP.PACK_AB R146, R160, R161 ;  /* 0x000000a1a092723e */ /* 0x002fe200000000ff */
[-C--:B------:R-:W-:Y:S02]  /*dc20*/  HMMA.16816.F32 R4, R76, R88.reuse, R4 ;  /* 0x000000584c04723c */ /* 0x080fe40000001804 */
[----:B------:R-:W-:Y:S01]  /*dc30*/  MUFU.EX2 R138, R74 ;  /* 0x0000004a008a7308 */ /* 0x000fe20000000800 */
[----:B-----5:R-:W-:Y:S04]  /*dc40*/  FFMA.FTZ R3, R2, R128, R221 ;  /* 0x0000008002037223 */ /* 0x020fe800000100dd */
[----:B------:R-:W-:Y:S01]  /*dc50*/  FADD.FTZ R3, R225, R3 ;  /* 0x00000003e1037221 */ /* 0x000fe20000010000 */
[C---:B------:R-:W-:Y:S04]  /*dc60*/  HMMA.16816.F32 R8, R80.reuse, R88, R8 ;  /* 0x000000585008723c */ /* 0x040fe80000001808 */
[----:B------:R1:W-:Y:S01]  /*dc70*/  MUFU.EX2 R128, R73 ;  /* 0x0000004900807308 */ /* 0x0003e20000000800 */
[----:B------:R-:W-:Y:S03]  /*dc80*/  FADD.FTZ R3, R229, R3 ;  /* 0x00000003e5037221 */ /* 0x000fe60000010000 */
[-C--:B------:R-:W-:Y:S04]  /*dc90*/  HMMA.16816.F32 R12, R80, R90.reuse, R12 ;  /* 0x0000005a500c723c */ /* 0x080fe8000000180c */
[----:B------:R-:W-:Y:S02]  /*dca0*/  FADD.FTZ R3, R250, R3 ;  /* 0x00000003fa037221 */ /* 0x000fe40000010000 */
[----:B------:R3:W-:Y:S02]  /*dcb0*/  MUFU.EX2 R137, R75 ;  /* 0x0000004b00897308 */ /* 0x0007e40000000800 */
[C---:B------:R-:W-:Y:S01]  /*dcc0*/  HMMA.16816.F32 R16, R76.reuse, R90, R16 ;  /* 0x0000005a4c10723c */ /* 0x040fe20000001810 */
[----:B------:R-:W5:Y:S07]  /*dcd0*/  LDSM.16.MT88.4 R88, [R188+0x800] ;  /* 0x00080000bc58783b */ /* 0x000f6e0000004200 */
[-C--:B------:R-:W-:Y:S01]  /*dce0*/  HMMA.16816.F32 R20, R76, R92.reuse, R20 ;  /* 0x0000005c4c14723c */ /* 0x080fe20000001814 */
[----:B------:R-:W-:Y:S03]  /*dcf0*/  MUFU.EX2 R165, R115 ;  /* 0x0000007300a57308 */ /* 0x000fe60000000800 */
[----:B-1----:R-:W-:Y:S02]  /*dd00*/  FADD.FTZ R73, R227, R100 ;  /* 0x00000064e3497221 */ /* 0x002fe40000010000 */
[----:B------:R-:W-:Y:S02]  /*dd10*/  LDSM.16.MT88.4 R100, [R185+0x2000] ;  /* 0x00200000b964783b */ /* 0x000fe40000004200 */
[C---:B------:R-:W-:Y:S03]  /*dd20*/  HMMA.16816.F32 R24, R80.reuse, R92, R24 ;  /* 0x0000005c5018723c */ /* 0x040fe60000001818 */
[----:B------:R-:W-:Y:S01]  /*dd30*/  MUFU.EX2 R171, R215 ;  /* 0x000000d700ab7308 */ /* 0x000fe20000000800 */
[----:B------:R-:W-:Y:S04]  /*dd40*/  FADD.FTZ R73, R234, R73 ;  /* 0x00000049ea497221 */ /* 0x000fe80000010000 */
[-C--:B------:R-:W-:Y:S04]  /*dd50*/  HMMA.16816.F32 R28, R80, R94.reuse, R28 ;  /* 0x0000005e501c723c */ /* 0x080fe8000000181c */
[----:B--2---:R-:W-:Y:S01]  /*dd60*/  FFMA.FTZ R2, R0, R132, R223 ;  /* 0x0000008400027223 */ /* 0x004fe200000100df */
[----:B------:R-:W-:Y:S01]  /*dd70*/  MUFU.EX2 R173, R110 ;  /* 0x0000006e00ad7308 */ /* 0x000fe20000000800 */
[----:B------:R-:W-:Y:S01]  /*dd80*/  LDSM.16.MT88.4 R132, [R186+0x2000] ;  /* 0x00200000ba84783b */ /* 0x000fe20000004200 */
[----:B------:R-:W-:Y:S01]  /*dd90*/  FADD.FTZ R73, R251, R73 ;  /* 0x00000049fb497221 */ /* 0x000fe20000010000 */
[C---:B------:R-:W-:Y:S04]  /*dda0*/  HMMA.16816.F32 R32, R76.reuse, R94, R32 ;  /* 0x0000005e4c20723c */ /* 0x040fe80000001820 */
[----:B------:R-:W-:Y:S01]  /*ddb0*/  FADD.FTZ R73, R127, R73 ;  /* 0x000000497f497221 */ /* 0x000fe20000010000 */
[----:B----4-:R-:W-:Y:S01]  /*ddc0*/  ISETP.GT.AND P0, PT, R202, R182, PT ;  /* 0x000000b6ca00720c */ /* 0x010fe20003f04270 */
[----:B------:R-:W1:Y:S01]  /*ddd0*/  LDSM.16.MT88.4 R92, [R185+0x1000] ;  /* 0x00100000b95c783b */ /* 0x000e620000004200 */
[----:B------:R-:W-:Y:S01]  /*dde0*/  MUFU.EX2 R177, R211 ;  /* 0x000000d300b17308 */ /* 0x000fe20000000800 */
[-C--:B------:R-:W-:Y:S04]  /*ddf0*/  HMMA.16816.F32 R36, R76, R84.reuse, R36 ;  /* 0x000000544c24723c */ /* 0x080fe80000001824 */
[----:B------:R-:W-:Y:S01]  /*de00*/  FADD.FTZ R0, R232, R107 ;  /* 0x0000006be8007221 */ /* 0x000fe20000010000 */
[----:B------:R-:W-:Y:S01]  /*de10*/  IADD3 R202, R202, -0x1, RZ ;  /* 0xffffffffcaca7810 */ /* 0x000fe20007ffe0ff */
[----:B------:R-:W-:Y:S02]  /*de20*/  FADD.FTZ R2, R224, R2 ;  /* 0x00000002e0027221 */ /* 0x000fe40000010000 */
[C---:B------:R-:W-:Y:S01]  /*de30*/  HMMA.16816.F32 R40, R80.reuse, R84, R40 ;  /* 0x000000545028723c */ /* 0x040fe20000001828 */
[----:B------:R-:W2:Y:S03]  /*de40*/  MUFU.EX2 R178, R210 ;  /* 0x000000d200b27308 */ /* 0x000ea60000000800 */
[----:B------:R-:W-:Y:S02]  /*de50*/  FADD.FTZ R2, R238, R2 ;  /* 0x00000002ee027221 */ /* 0x000fe40000010000 */
[----:B------:R-:W-:Y:S02]  /*de60*/  FADD.FTZ R0, R228, R0 ;  /* 0x00000000e4007221 */ /* 0x000fe40000010000 */
[-C--:B------:R-:W-:Y:S03]  /*de70*/  HMMA.16816.F32 R44, R80, R86.reuse, R44 ;  /* 0x00000056502c723c */ /* 0x080fe6000000182c */
[----:B------:R-:W4:Y:S01]  /*de80*/  MUFU.EX2 R159, R152 ;  /* 0x00000098009f7308 */ /* 0x000f220000000800 */
[----:B------:R-:W-:Y:S02]  /*de90*/  FADD.FTZ R0, R252, R0 ;  /* 0x00000000fc007221 */ /* 0x000fe40000010000 */
[----:B---3--:R-:W-:Y:S02]  /*dea0*/  FADD.FTZ R75, R243, R2 ;  /* 0x00000002f34b7221 */ /* 0x008fe40000010000 */
[C---:B------:R-:W-:Y:S01]  /*deb0*/  HMMA.16816.F32 R48, R76.reuse, R86, R48 ;  /* 0x000000564c30723c */ /* 0x040fe20000001830 */
[----:B------:R-:W3:Y:S03]  /*dec0*/  LDSM.16.MT88.4 R84, [R189+0x1000] ;  /* 0x00100000bd54783b */ /* 0x000ee60000004200 */
[----:B------:R-:W-:Y:S01]  /*ded0*/  FADD.FTZ R74, R129, R0 ;  /* 0x00000000814a7221 */ /* 0x000fe20000010000 */
[----:B------:R-:W-:Y:S01]  /*dee0*/  MUFU.EX2 R152, R125 ;  /* 0x0000007d00987308 */ /* 0x000fe20000000800 */
[----:B------:R-:W-:Y:S02]  /*def0*/  FADD.FTZ R2, R126, R3 ;  /* 0x000000037e027221 */ /* 0x000fe40000010000 */
[-C--:B-----5:R-:W-:Y:S04]  /*df00*/  HMMA.16816.F32 R52, R76, R88.reuse, R52 ;  /* 0x000000584c34723c */ /* 0x0a0fe80000001834 */
[----:B--2---:R-:W-:Y:S01]  /*df10*/  F2FP.PACK_AB R144, R178, R177 ;  /* 0x000000b1b290723e */ /* 0x004fe200000000ff */
[----:B------:R-:W-:Y:S02]  /*df20*/  FADD.FTZ R0, R174, R75 ;  /* 0x0000004bae007221 */ /* 0x000fe40000010000 */
[----:B------:R-:W2:Y:S01]  /*df30*/  MUFU.EX2 R153, R124 ;  /* 0x0000007c00997308 */ /* 0x000ea20000000800 */
[C---:B------:R-:W-:Y:S04]  /*df40*/  HMMA.16816.F32 R56, R80.reuse, R88, R56 ;  /* 0x000000585038723c */ /* 0x040fe80000001838 */
[----:B----4-:R-:W-:Y:S01]  /*df50*/  F2FP.PACK_AB R147, R158, R159 ;  /* 0x0000009f9e93723e */ /* 0x010fe200000000ff */
[----:B------:R-:W-:Y:S02]  /*df60*/  FADD.FTZ R0, R131, R0 ;  /* 0x0000000083007221 */ /* 0x000fe40000010000 */
[----:B------:R-:W-:Y:S01]  /*df70*/  FADD.FTZ R2, R226, R2 ;  /* 0x00000002e2027221 */ /* 0x000fe20000010000 */
[-C--:B------:R-:W-:Y:S01]  /*df80*/  HMMA.16816.F32 R60, R80, R90.reuse, R60 ;  /* 0x0000005a503c723c */ /* 0x080fe2000000183c */
[----:B------:R-:W-:Y:S03]  /*df90*/  MUFU.EX2 R141, R111 ;  /* 0x0000006f008d7308 */ /* 0x000fe60000000800 */
[----:B------:R-:W-:Y:S02]  /*dfa0*/  FADD.FTZ R0, R220, R0 ;  /* 0x00000000dc007221 */ /* 0x000fe40000010000 */
[----:B------:R-:W-:Y:S01]  /*dfb0*/  FADD.FTZ R2, R233, R2 ;  /* 0x00000002e9027221 */ /* 0x000fe20000010000 */
[----:B------:R-:W-:Y:S01]  /*dfc0*/  F2FP.PACK_AB R80, R139, R130 ;  /* 0x000000828b50723e */ /* 0x000fe200000000ff */
[----:B------:R-:W-:Y:S01]  /*dfd0*/  HMMA.16816.F32 R64, R76, R90, R64 ;  /* 0x0000005a4c40723c */ /* 0x000fe20000001840 */
[----:B------:R-:W4:Y:S02]  /*dfe0*/  LDSM.16.MT88.4 R88, [R188+0x1000] ;  /* 0x00100000bc58783b */ /* 0x000f240000004200 */
[----:B------:R-:W-:Y:S01]  /*dff0*/  MUFU.EX2 R140, R112 ;  /* 0x00000070008c7308 */ /* 0x000fe20000000800 */
[----:B------:R-:W-:Y:S01]  /*e000*/  F2FP.PACK_AB R82, R164, R142 ;  /* 0x0000008ea452723e */ /* 0x000fe200000000ff */
[----:B------:R-:W-:Y:S01]  /*e010*/  FADD.FTZ R0, R237, R0 ;  /* 0x00000000ed007221 */ /* 0x000fe20000010000 */
[----:B------:R-:W-:Y:S01]  /*e020*/  F2FP.PACK_AB R81, R138, R128 ;  /* 0x000000808a51723e */ /* 0x000fe200000000ff */
[----:B------:R-:W-:Y:S01]  /*e030*/  FADD.FTZ R2, R239, R2 ;  /* 0x00000002ef027221 */ /* 0x000fe20000010000 */
[----:B------:R-:W-:Y:S01]  /*e040*/  F2FP.PACK_AB R76, R247, R242 ;  /* 0x000000f2f74c723e */ /* 0x000fe200000000ff */
[----:B------:R-:W-:Y:S03]  /*e050*/  FADD.FTZ R3, R230, R73 ;  /* 0x00000049e6037221 */ /* 0x000fe60000010000 */
[----:B------:R-:W-:Y:S01]  /*e060*/  F2FP.PACK_AB R77, R245, R240 ;  /* 0x000000f0f54d723e */ /* 0x000fe200000000ff */
[----:B------:R-:W-:Y:S01]  /*e070*/  MUFU.EX2 R157, R114 ;  /* 0x00000072009d7308 */ /* 0x000fe20000000800 */
[----:B------:R-:W-:Y:S01]  /*e080*/  F2FP.PACK_AB R78, R181, R249 ;  /* 0x000000f9b54e723e */ /* 0x000fe200000000ff */
[----:B------:R-:W-:Y:S01]  /*e090*/  FADD.FTZ R3, R235, R3 ;  /* 0x00000003eb037221 */ /* 0x000fe20000010000 */
[----:B------:R-:W-:Y:S02]  /*e0a0*/  F2FP.PACK_AB R79, R179, R180 ;  /* 0x000000b4b34f723e */ /* 0x000fe400000000ff */
[----:B------:R-:W-:Y:S01]  /*e0b0*/  F2FP.PACK_AB R83, R136, R137 ;  /* 0x000000898853723e */ /* 0x000fe200000000ff */
[----:B------:R-:W-:Y:S01]  /*e0c0*/  FADD.FTZ R3, R244, R3 ;  /* 0x00000003f4037221 */ /* 0x000fe20000010000 */
[----:B--2---:R-:W-:Y:S03]  /*e0d0*/  F2FP.PACK_AB R150, R152, R153 ;  /* 0x000000999896723e */ /* 0x004fe600000000ff */
[-C--:B-1----:R-:W-:Y:S01]  /*e0e0*/  HMMA.16816.F32 R4, R76, R92.reuse, R4 ;  /* 0x0000005c4c04723c */ /* 0x082fe20000001804 */
[----:B------:R-:W-:Y:S07]  /*e0f0*/  MUFU.EX2 R154, R123 ;  /* 0x0000007b009a7308 */ /* 0x000fee0000000800 */
[C---:B------:R-:W-:Y:S03]  /*e100*/  HMMA.16816.F32 R8, R80.reuse, R92, R8 ;  /* 0x0000005c5008723c */ /* 0x040fe60000001808 */
[----:B------:R-:W1:Y:S05]  /*e110*/  MUFU.EX2 R155, R122 ;  /* 0x0000007a009b7308 */ /* 0x000e6a0000000800 */
[-C--:B------:R-:W-:Y:S08]  /*e120*/  HMMA.16816.F32 R12, R80, R94.reuse, R12 ;  /* 0x0000005e500c723c */ /* 0x080ff0000000180c */
[C---:B------:R-:W-:Y:S01]  /*e130*/  HMMA.16816.F32 R16, R76.reuse, R94, R16 ;  /* 0x0000005e4c10723c */ /* 0x040fe20000001810 */
[----:B------:R-:W-:Y:S07]  /*e140*/  LDSM.16.MT88.4 R92, [R189+0x1800] ;  /* 0x00180000bd5c783b */ /* 0x000fee0000004200 */
[-C--:B---3--:R-:W-:Y:S04]  /*e150*/  HMMA.16816.F32 R20, R76, R84.reuse, R20 ;  /* 0x000000544c14723c */ /* 0x088fe80000001814 */
[----:B-1----:R-:W-:Y:S04]  /*e160*/  F2FP.PACK_AB R148, R154, R155 ;  /* 0x0000009b9a94723e */ /* 0x002fe800000000ff */
        /* <DEDUP_REMOVED lines=8> */
[----:B------:R-:W2:Y:S07]  /*e1f0*/  LDSM.16.MT88.4 R96, [R186+0x1800] ;  /* 0x00180000ba60783b */ /* 0x000eae0000004200 */
[-C--:B----4-:R-:W-:Y:S08]  /*e200*/  HMMA.16816.F32 R52, R76, R88.reuse, R52 ;  /* 0x000000584c34723c */ /* 0x090ff00000001834 */
[C---:B------:R-:W-:Y:S08]  /*e210*/  HMMA.16816.F32 R56, R80.reuse, R88, R56 ;  /* 0x000000585038723c */ /* 0x040ff00000001838 */
[-C--:B------:R-:W-:Y:S07]  /*e220*/  HMMA.16816.F32 R60, R80, R90.reuse, R60 ;  /* 0x0000005a503c723c */ /* 0x080fee000000183c */
[----:B------:R-:W-:Y:S01]  /*e230*/  F2FP.PACK_AB R80, R167, R143 ;  /* 0x0000008fa750723e */ /* 0x000fe200000000ff */
[----:B------:R-:W-:Y:S01]  /*e240*/  HMMA.16816.F32 R64, R76, R90, R64 ;  /* 0x0000005a4c40723c */ /* 0x000fe20000001840 */
[----:B------:R-:W3:Y:S03]  /*e250*/  LDSM.16.MT88.4 R88, [R188+0x1800] ;  /* 0x00180000bc58783b */ /* 0x000ee60000004200 */
[----:B------:R-:W-:Y:S02]  /*e260*/  F2FP.PACK_AB R82, R172, R170 ;  /* 0x000000aaac52723e */ /* 0x000fe400000000ff */
[----:B------:R-:W-:Y:S02]  /*e270*/  F2FP.PACK_AB R81, R140, R141 ;  /* 0x0000008d8c51723e */ /* 0x000fe400000000ff */
[----:B------:R-:W-:Y:S04]  /*e280*/  F2FP.PACK_AB R76, R169, R166 ;  /* 0x000000a6a94c723e */ /* 0x000fe800000000ff */
[----:B------:R-:W-:Y:S02]  /*e290*/  F2FP.PACK_AB R77, R168, R165 ;  /* 0x000000a5a84d723e */ /* 0x000fe400000000ff */
[----:B------:R-:W-:Y:S02]  /*e2a0*/  F2FP.PACK_AB R78, R176, R171 ;  /* 0x000000abb04e723e */ /* 0x000fe400000000ff */
[----:B------:R-:W-:Y:S02]  /*e2b0*/  F2FP.PACK_AB R79, R175, R173 ;  /* 0x000000adaf4f723e */ /* 0x000fe400000000ff */
[----:B------:R-:W-:Y:S05]  /*e2c0*/  F2FP.PACK_AB R83, R156, R157 ;  /* 0x0000009d9c53723e */ /* 0x000fea00000000ff */
[-C--:B-1----:R-:W-:Y:S08]  /*e2d0*/  HMMA.16816.F32 R4, R76, R84.reuse, R4 ;  /* 0x000000544c04723c */ /* 0x082ff00000001804 */
[C---:B------:R-:W-:Y:S01]  /*e2e0*/  HMMA.16816.F32 R8, R80.reuse, R84, R8 ;  /* 0x000000545008723c */ /* 0x040fe20000001808 */
[----:B------:R1:W-:Y:S07]  /*e2f0*/  MUFU.EX2 R84, R68 ;  /* 0x0000004400547308 */ /* 0x0003ee0000000800 */
[-C--:B------:R-:W-:Y:S03]  /*e300*/  HMMA.16816.F32 R12, R80, R86.reuse, R12 ;  /* 0x00000056500c723c */ /* 0x080fe6000000180c */
[----:B------:R-:W4:Y:S05]  /*e310*/  MUFU.EX2 R85, R121 ;  /* 0x0000007900557308 */ /* 0x000f2a0000000800 */
[C---:B------:R-:W-:Y:S05]  /*e320*/  HMMA.16816.F32 R16, R76.reuse, R86, R16 ;  /* 0x000000564c10723c */ /* 0x040fea0000001810 */
[----:B------:R5:W-:Y:S03]  /*e330*/  MUFU.EX2 R87, R119 ;  /* 0x0000007700577308 */ /* 0x000be60000000800 */
[-C--:B------:R-:W-:Y:S04]  /*e340*/  HMMA.16816.F32 R20, R76, R92.reuse, R20 ;  /* 0x0000005c4c14723c */ /* 0x080fe80000001814 */
[----:B-1----:R-:W-:Y:S03]  /*e350*/  FADD.FTZ R68, R231, R74 ;  /* 0x0000004ae7447221 */ /* 0x002fe60000010000 */
[----:B------:R-:W1:Y:S01]  /*e360*/  MUFU.EX2 R86, R120 ;  /* 0x0000007800567308 */ /* 0x000e620000000800 */
[C---:B------:R-:W-:Y:S04]  /*e370*/  HMMA.16816.F32 R24, R80.reuse, R92, R24 ;  /* 0x0000005c5018723c */ /* 0x040fe80000001818 */
[----:B----4-:R-:W-:Y:S01]  /*e380*/  F2FP.PACK_AB R151, R84, R85 ;  /* 0x000000555497723e */ /* 0x010fe200000000ff */
[----:B------:R-:W-:Y:S03]  /*e390*/  FADD.FTZ R68, R236, R68 ;  /* 0x00000044ec447221 */ /* 0x000fe60000010000 */
[-C--:B------:R-:W-:Y:S01]  /*e3a0*/  HMMA.16816.F32 R28, R80, R94.reuse, R28 ;  /* 0x0000005e501c723c */ /* 0x080fe2000000181c */
[----:B-----5:R-:W4:Y:S07]  /*e3b0*/  LDSM.16.MT88.4 R116, [R189+0x2000] ;  /* 0x00200000bd74783b */ /* 0x020f2e0000004200 */
[C---:B------:R-:W-:Y:S04]  /*e3c0*/  HMMA.16816.F32 R32, R76.reuse, R94, R32 ;  /* 0x0000005e4c20723c */ /* 0x040fe80000001820 */
[----:B-1----:R-:W-:Y:S04]  /*e3d0*/  F2FP.PACK_AB R149, R86, R87 ;  /* 0x000000575695723e */ /* 0x002fe800000000ff */
[-C--:B--2---:R-:W-:Y:S08]  /*e3e0*/  HMMA.16816.F32 R36, R76, R96.reuse, R36 ;  /* 0x000000604c24723c */ /* 0x084ff00000001824 */
        /* <DEDUP_REMOVED lines=11> */
[-C--:B------:R-:W-:Y:S04]  /*e4a0*/  HMMA.16816.F32 R96, R148, R102.reuse, R12 ;  /* 0x000000669460723c */ /* 0x080fe8000000180c */
[----:B------:R-:W-:Y:S02]  /*e4b0*/  FADD.FTZ R8, R128, R0 ;  /* 0x0000000080087221 */ /* 0x000fe40000010000 */
[----:B------:R-:W-:Y:S02]  /*e4c0*/  FADD.FTZ R0, R139, R9 ;  /* 0x000000098b007221 */ /* 0x000fe40000010000 */
[C---:B------:R-:W-:Y:S04]  /*e4d0*/  HMMA.16816.F32 R100, R144.reuse, R102, R16 ;  /* 0x000000669064723c */ /* 0x040fe80000001810 */
[----:B------:R-:W-:Y:S02]  /*e4e0*/  FADD.FTZ R11, R241, R68 ;  /* 0x00000044f10b7221 */ /* 0x000fe40000010000 */
[----:B------:R-:W-:Y:S02]  /*e4f0*/  FADD.FTZ R10, R240, R3 ;  /* 0x00000003f00a7221 */ /* 0x000fe40000010000 */
[-C--:B----4-:R-:W-:Y:S04]  /*e500*/  HMMA.16816.F32 R104, R144, R116.reuse, R20 ;  /* 0x000000749068723c */ /* 0x090fe80000001814 */
        /* <DEDUP_REMOVED lines=50> */
[----:B------:R-:W-:Y:S01]  /*e830*/  FADD.FTZ R2, R153, R2 ;  /* 0x0000000299027221 */ /* 0x000fe20000010000 */
[----:B------:R1:W-:Y:S01]  /*e840*/  STL [R1+0x4], R4 ;  /* 0x0000040401007387 */ /* 0x0003e20000100800 */
[----:B------:R-:W-:Y:S02]  /*e850*/  FADD.FTZ R3, R158, R3 ;  /* 0x000000039e037221 */ /* 0x000fe40000010000 */
[----:B------:R-:W-:Y:S01]  /*e860*/  FADD.FTZ R0, R86, R5 ;  /* 0x0000000556007221 */ /* 0x000fe20000010000 */
[----:B------:R-:W-:Y:S01]  /*e870*/  MOV R86, R70 ;  /* 0x0000004600567202 */ /* 0x000fe20000000f00 */
[----:B------:R-:W-:Y:S01]  /*e880*/  FADD.FTZ R2, R152, R2 ;  /* 0x0000000298027221 */ /* 0x000fe20000010000 */
[----:B------:R1:W-:Y:S01]  /*e890*/  STL [R1+0x8], R3 ;  /* 0x0000080301007387 */ /* 0x0003e20000100800 */
[----:B------:R-:W-:Y:S01]  /*e8a0*/  FADD.FTZ R0, R85, R0 ;  /* 0x0000000055007221 */ /* 0x000fe20000010000 */
[----:B------:R-:W-:Y:S02]  /*e8b0*/  MOV R85, R71 ;  /* 0x0000004700557202 */ /* 0x000fe40000000f00 */
[----:B------:R1:W-:Y:S01]  /*e8c0*/  STL [R1+0xc], R2 ;  /* 0x00000c0201007387 */ /* 0x0003e20000100800 */
[----:B------:R-:W-:Y:S01]  /*e8d0*/  FADD.FTZ R0, R84, R0 ;  /* 0x0000000054007221 */ /* 0x000fe20000010000 */
[----:B------:R-:W-:Y:S04]  /*e8e0*/  MOV R84, R72 ;  /* 0x0000004800547202 */ /* 0x000fe80000000f00 */
[----:B------:R1:W-:Y:S02]  /*e8f0*/  STL [R1+0x10], R0 ;  /* 0x0000100001007387 */ /* 0x0003e40000100800 */
[----:B-1----:R-:W-:-:S05]  /*e900*/  @P0 BRA `(.L_x_689) ;  /* 0xffffa52000000947 */ /* 0x002fca000383ffff */
.L_x_658:
[----:B------:R-:W2:Y:S01]  /*e910*/  LDL R0, [R1+0x48] ;  /* 0x0000480001007983 */ /* 0x000ea20000100800 */
[----:B-1----:R-:W-:-:S05]  /*e920*/  IMAD.MOV.U32 R2, RZ, RZ, c[0x0][0x2c4] ;  /* 0x0000b100ff027624 */ /* 0x002fca00078e00ff */
[----:B------:R-:W-:Y:S01]  /*e930*/  ISETP.NE.AND P1, PT, R2, 0x1, PT ;  /* 0x000000010200780c */ /* 0x000fe20003f25270 */
[----:B------:R-:W-:-:S05]  /*e940*/  IMAD.MOV.U32 R4, RZ, RZ, c[0x0][0x32c] ;  /* 0x0000cb00ff047624 */ /* 0x000fca00078e00ff */
[----:B------:R-:W-:Y:S02]  /*e950*/  ISETP.GE.AND P0, PT, R4, 0x1, PT ;  /* 0x000000010400780c */ /* 0x000fe40003f06270 */
[----:B------:R-:W-:Y:S02]  /*e960*/  IADD3 R2, R248, 0x1, -R246 ;  /* 0x00000001f8027810 */ /* 0x000fe40007ffe8f6 */
[----:B--2---:R-:W-:-:S05]  /*e970*/  IADD3 R0, R0, 0x7f, RZ ;  /* 0x0000007f00007810 */ /* 0x004fca0007ffe0ff */
[----:B------:R-:W-:-:S05]  /*e980*/  @P1 IMAD.HI.U32 R3, R0, c[0x0][0x2c8], RZ ;  /* 0x0000b20000031a27 */ /* 0x000fca00078e00ff */
[----:B------:R-:W-:-:S05]  /*e990*/  @P1 SHF.R.U32.HI R0, RZ, c[0x0][0x2cc], R3 ;  /* 0x0000b300ff001a19 */ /* 0x000fca0000011603 */
[----:B------:R-:W-:-:S05]  /*e9a0*/  IMAD.IADD R0, R2, 0x1, R0 ;  /* 0x0000000102007824 */ /* 0x000fca00078e0200 */
[----:B------:R-:W-:Y:S01]  /*e9b0*/  IADD3 R2, R0, -c[0x0][0x324], RZ ;  /* 0x8000c90000027a10 */ /* 0x000fe20007ffe0ff */
[----:B------:R-:W-:Y:S05]  /*e9c0*/  @!P0 BRA `(.L_x_690) ;  /* 0x0000011000008947 */ /* 0x000fea0003800000 */
[----:B------:R-:W-:Y:S01]  /*e9d0*/  ISETP.GT.AND P0, PT, R0, -0x1, PT ;  /* 0xffffffff0000780c */ /* 0x000fe20003f04270 */
[----:B------:R-:W-:-:S12]  /*e9e0*/  BSSY B0, `(.L_x_691) ;  /* 0x000000d000007945 */ /* 0x000fd80003800000 */
[----:B------:R-:W-:Y:S05]  /*e9f0*/  @P0 BRA `(.L_x_692) ;  /* 0x0000007000000947 */ /* 0x000fea0003800000 */
[----:B------:R-:W-:Y:S01]  /*ea00*/  IMAD.MOV.U32 R3, RZ, RZ, 0x1 ;  /* 0x00000001ff037424 */ /* 0x000fe200078e00ff */
[----:B------:R-:W-:-:S04]  /*ea10*/  LOP3.LUT R0, RZ, R0, RZ, 0x33, !PT ;  /* 0x00000000ff007212 */ /* 0x000fc800078e33ff */
[----:B------:R-:W-:-:S13]  /*ea20*/  ISETP.NE.AND P0, PT, R3, c[0x0][0x32c], PT ;  /* 0x0000cb0003007a0c */ /* 0x000fda0003f05270 */
[----:B------:R-:W-:-:S05]  /*ea30*/  @P0 IMAD.HI.U32 R3, R0, c[0x0][0x330], RZ ;  /* 0x0000cc0000030a27 */ /* 0x000fca00078e00ff */
[----:B------:R-:W-:-:S04]  /*ea40*/  @P0 SHF.R.U32.HI R0, RZ, c[0x0][0x334], R3 ;  /* 0x0000cd00ff000a19 */ /* 0x000fc80000011603 */
[----:B------:R-:W-:Y:S01]  /*ea50*/  LOP3.LUT R0, RZ, R0, RZ, 0x33, !PT ;  /* 0x00000000ff007212 */ /* 0x000fe200078e33ff */
[----:B------:R-:W-:Y:S05]  /*ea60*/  BRA `(.L_x_693) ;  /* 0x0000004000007947 */ /* 0x000fea0003800000 */
.L_x_692:
[----:B------:R-:W-:-:S04]  /*ea70*/  MOV R3, 0x1 ;  /* 0x0000000100037802 */ /* 0x000fc80000000f00 */
[----:B------:R-:W-:-:S13]  /*ea80*/  ISETP.NE.AND P0, PT, R3, c[0x0][0x32c], PT ;  /* 0x0000cb0003007a0c */ /* 0x000fda0003f05270 */
[----:B------:R-:W-:-:S05]  /*ea90*/  @P0 IMAD.HI.U32 R3, R0, c[0x0][0x330], RZ ;  /* 0x0000cc0000030a27 */ /* 0x000fca00078e00ff */
[----:B------:R-:W-:Y:S02]  /*eaa0*/  @P0 SHF.R.U32.HI R0, RZ, c[0x0][0x334], R3 ;  /* 0x0000cd00ff000a19 */ /* 0x000fe40000011603 */
.L_x_693:
[----:B------:R-:W-:Y:S05]  /*eab0*/  BSYNC B0 ;  /* 0x0000000000007941 */ /* 0x000fea0003800000 */
.L_x_691:
[----:B------:R-:W-:-:S05]  /*eac0*/  IMAD R0, R0, c[0x0][0x32c], RZ ;  /* 0x0000cb0000007a24 */ /* 0x000fca00078e02ff */
[----:B------:R-:W-:-:S03]  /*ead0*/  IMNMX R2, R2, R0, !PT ;  /* 0x0000000002027217 */ /* 0x000fc60007800200 */
.L_x_690:
[----:B------:R-:W2:Y:S01]  /*eae0*/  LDL R3, [R1+0x14] ;  /* 0x0000140001037983 */ /* 0x000ea20000100800 */
[----:B------:R-:W-:-:S05]  /*eaf0*/  IADD3 R2, R2, 0x4f, RZ ;  /* 0x0000004f02027810 */ /* 0x000fca0007ffe0ff */
[----:B------:R-:W-:-:S05]  /*eb00*/  IMAD.HI R2, R2, 0x66666667, RZ ;  /* 0x6666666702027827 */ /* 0x000fca00078e02ff */
[----:B------:R-:W-:-:S04]  /*eb10*/  SHF.R.U32.HI R0, RZ, 0x1f, R2 ;  /* 0x0000001fff007819 */ /* 0x000fc80000011602 */
[----:B------:R-:W-:-:S04]  /*eb20*/  LEA.HI.SX32 R0, R2, R0, 0x1b ;  /* 0x0000000002007211 */ /* 0x000fc800078fdaff */
[----:B--2---:R-:W-:-:S04]  /*eb30*/  IMNMX R247, R3, R0, !PT ;  /* 0x0000000003f77217 */ /* 0x004fc80007800200 */
[----:B------:R-:W-:-:S13]  /*eb40*/  ISETP.GE.AND P0, PT, R202, R247, PT ;  /* 0x000000f7ca00720c */ /* 0x000fda0003f06270 */
[----:B------:R-:W-:Y:S05]  /*eb50*/  @!P0 BRA `(.L_x_694) ;  /* 0x00003d5000008947 */ /* 0x000fea0003800000 */
[----:B------:R-:W-:Y:S01]  /*eb60*/  IMAD.MOV.U32 R84, RZ, RZ, R71 ;  /* 0x000000ffff547224 */ /* 0x000fe200078e0047 */
[----:B------:R-:W-:Y:S01]  /*eb70*/  MOV R86, R69 ;  /* 0x0000004500567202 */ /* 0x000fe20000000f00 */
[----:B------:R-:W-:Y:S01]  /*eb80*/  IMAD.MOV.U32 R0, RZ, RZ, R72 ;  /* 0x000000ffff007224 */ /* 0x000fe200078e0048 */
[----:B------:R-:W-:Y:S02]  /*eb90*/  MOV R85, R70 ;  /* 0x0000004600557202 */ /* 0x000fe40000000f00 */
.L_x_705:
[----:B------:R-:W2:Y:S01]  /*eba0*/  LDL R2, [R1+0x14] ;  /* 0x0000140001027983 */ /* 0x000ea20000100800 */
[----:B------:R-:W-:Y:S04]  /*ebb0*/  DEPBAR.LE SB0, 0x0 ;  /* 0x000080000000791a */ /* 0x000fe80000000000 */
[----:B------:R-:W-:Y:S01]  /*ebc0*/  WARPSYNC 0xffffffff ;  /* 0xffffffff00007948 */ /* 0x000fe20003800000 */
[----:B------:R-:W-:Y:S06]  /*ebd0*/  BAR.SYNC.DEFER_BLOCKING 0x0 ;  /* 0x0000000000007b1d */ /* 0x000fec0000010000 */
[----:B------:R1:W3:Y:S01]  /*ebe0*/  LDSM.16.M88.4 R80, [R191] ;  /* 0x00000000bf50783b */ /* 0x0002e20000000200 */
[----:B------:R-:W-:Y:S03]  /*ebf0*/  BSSY B0, `(.L_x_695) ;  /* 0x0000040000007945 */ /* 0x000fe60003800000 */
[----:B------:R1:W4:Y:S04]  /*ec00*/  LDSM.16.M88.4 R76, [R191+0x2000] ;  /* 0x00200000bf4c783b */ /* 0x0003280000000200 */
        /* <DEDUP_REMOVED lines=14> */
[C---:B-1-34-:R-:W-:Y:S01]  /*ecf0*/  IMAD.SHL.U32 R20, R201.reuse, 0x2, RZ ;  /* 0x00000002c9147824 */ /* 0x05afe200078e00ff */
[----:B------:R-:W2:Y:S01]  /*ed00*/  LDL.64 R8, [R1+0x38] ;  /* 0x0000380001087983 */ /* 0x000ea20000100a00 */
[----:B------:R-:W-:Y:S02]  /*ed10*/  SHF.R.S32.HI R2, RZ, 0x1f, R214 ;  /* 0x0000001fff027819 */ /* 0x000fe400000114d6 */
[----:B------:R-:W-:Y:S03]  /*ed20*/  SHF.R.S32.HI R6, RZ, 0x1f, R201 ;  /* 0x0000001fff067819 */ /* 0x000fe600000114c9 */
[----:B------:R-:W-:Y:S01]  /*ed30*/  IMAD R4, R2, c[0x0][0x208], RZ ;  /* 0x0000820002047a24 */ /* 0x000fe200078e02ff */
[----:B------:R-:W3:Y:S01]  /*ed40*/  LDL R7, [R1+0x44] ;  /* 0x0000440001077983 */ /* 0x000ee20000100800 */
[C---:B------:R-:W-:Y:S01]  /*ed50*/  IMAD.WIDE.U32 R2, R214.reuse, c[0x0][0x208], RZ ;  /* 0x00008200d6027a25 */ /* 0x040fe200078e00ff */
[----:B------:R-:W-:Y:S03]  /*ed60*/  SHF.L.U64.HI R6, R201, 0x1, R6 ;  /* 0x00000001c9067819 */ /* 0x000fe60000010206 */
[----:B------:R-:W-:Y:S04]  /*ed70*/  IMAD R4, R214, c[0x0][0x20c], R4 ;  /* 0x00008300d6047a24 */ /* 0x000fe800078e0204 */
[----:B------:R-:W-:Y:S01]  /*ed80*/  IMAD.IADD R3, R3, 0x1, R4 ;  /* 0x0000000103037824 */ /* 0x000fe200078e0204 */
[----:B------:R-:W-:Y:S03]  /*ed90*/  SHF.R.S32.HI R4, RZ, 0x1f, R212 ;  /* 0x0000001fff047819 */ /* 0x000fe600000114d4 */
[----:B------:R-:W-:Y:S04]  /*eda0*/  IMAD.WIDE.U32 R2, R212, c[0x0][0x218], R2 ;  /* 0x00008600d4027a25 */ /* 0x000fe800078e0002 */
[----:B------:R-:W-:Y:S04]  /*edb0*/  IMAD R4, R4, c[0x0][0x218], RZ ;  /* 0x0000860004047a24 */ /* 0x000fe800078e02ff */
[----:B------:R-:W-:Y:S01]  /*edc0*/  IMAD R5, R212, c[0x0][0x21c], R4 ;  /* 0x00008700d4057a24 */ /* 0x000fe200078e0204 */
[----:B--2---:R-:W-:Y:S04]  /*edd0*/  IADD3 R2, P1, R8, R2, RZ ;  /* 0x0000000208027210 */ /* 0x004fe80007f3e0ff */
[C---:B------:R-:W-:Y:S02]  /*ede0*/  LEA R4, P0, R2.reuse, c[0x0][0x1f8], 0x1 ;  /* 0x00007e0002047a11 */ /* 0x040fe400078008ff */
[----:B---3--:R-:W-:Y:S04]  /*edf0*/  IADD3.X R3, R7, R3, R5, P1, !PT ;  /* 0x0000000307037210 */ /* 0x008fe80000ffe405 */
[----:B------:R-:W-:Y:S01]  /*ee00*/  LEA.HI.X R5, R2, c[0x0][0x1fc], R3, 0x1, P0 ;  /* 0x00007f0002057a11 */ /* 0x000fe200000f0c03 */
[----:B------:R-:W-:-:S05]  /*ee10*/  BRA.DIV ~URZ, `(.L_x_697) ;  /* 0x000101927f007947 */ /* 0x000fca000b800000 */
[----:B------:R1:W2:Y:S02]  /*ee20*/  SHFL.IDX PT, R8, R5, RZ, 0x181f ;  /* 0x00181fff05087589 */ /* 0x0002a400000e0000 */
.L_x_839:
        /* <DEDUP_REMOVED lines=11> */
[-C--:B----4-:R-:W-:Y:S03]  /*eee0*/  IADD3 R10, P2, R3, R20.reuse, RZ ;  /* 0x00000014030a7210 */ /* 0x090fe60007f5e0ff */
[--C-:B--2---:R-:W-:Y:S01]  /*eef0*/  IMAD.X R13, R8, 0x1, R6.reuse, P0 ;  /* 0x00000001080d7824 */ /* 0x104fe200000e0606 */
[-C--:B-----5:R-:W-:Y:S01]  /*ef00*/  IADD3 R8, P1, R7, R20.reuse, RZ ;  /* 0x0000001407087210 */ /* 0x0a0fe20007f3e0ff */
        /* <DEDUP_REMOVED lines=8> */
.L_x_840:
[----:B--2---:R-:W-:Y:S04]  /*ef90*/  IADD3 R2, P0, R4, R20, RZ ;  /* 0x0000001404027210 */ /* 0x004fe80007f1e0ff */
[----:B-1----:R-:W-:Y:S05]  /*efa0*/  IADD3.X R3, R5, R6, RZ, P0, !PT ;  /* 0x0000000605037210 */ /* 0x002fea00007fe4ff */
[----:B------:R-:W-:Y:S01]  /*efb0*/  @!PT LDS RZ, [RZ] ;  /* 0x00000000fffff984 */ /* 0x000fe20000000800 */
[----:B------:R-:W-:Y:S01]  /*efc0*/  @!PT LDS RZ, [RZ] ;  /* 0x00000000fffff984 */ /* 0x000fe20000000800 */
[----:B------:R-:W-:Y:S01]  /*efd0*/  @!PT LDS RZ, [RZ] ;  /* 0x00000000fffff984 */ /* 0x000fe20000000800 */
[----:B------:R1:W-:Y:S04]  /*efe0*/  LDGSTS.E.BYPASS.LTC128B.128 [R203+0x2100], [R2.64], !P3 ;  /* 0x0210000002cb7fae */ /* 0x0003e8000d901d46 */
.L_x_696:
[----:B-1-34-:R-:W-:Y:S05]  /*eff0*/  BSYNC B0 ;  /* 0x0000000000007941 */ /* 0x01afea0003800000 */
.L_x_695:
        /* <DEDUP_REMOVED lines=277> */
[--C-:B-1----:R-:W-:Y:S01]  /*10150*/  IMAD.MOV.U32 R2, RZ, RZ, R3.reuse ;  /* 0x000000ffff027224 */ /* 0x102fe200078e0003 */
[----:B------:R-:W-:Y:S05]  /*10160*/  @P2 SHF.R.U32.HI R2, RZ, c[0x0][0x2c0], R4 ;  /* 0x0000b000ff022a19 */ /* 0x000fea0000011604 */
[C---:B----4-:R-:W-:Y:S04]  /*10170*/  @!P1 IADD3 R5, P0, R2.reuse, R238, RZ ;  /* 0x000000ee02059210 */ /* 0x050fe80007f1e0ff */
[----:B-----5:R-:W-:Y:S01]  /*10180*/  @!P1 LEA.HI.X.SX32 R6, R2, R236, 0x1, P0 ;  /* 0x000000ec02069211 */ /* 0x020fe200000f0eff */
        /* <DEDUP_REMOVED lines=12> */
[----:B------:R-:W-:Y:S04]  /*10250*/  IMAD.WIDE.U32 R2, R212, c[0x0][0x1f0], R2 ;  /* 0x00007c00d4027a25 */ /* 0x000fe800078e0002 */
[----:B------:R-:W-:Y:S01]  /*10260*/  IMAD R4, R4, c[0x0][0x1f0], RZ ;  /* 0x00007c0004047a24 */ /* 0x000fe200078e02ff */
[----:B------:R-:W-:Y:S03]  /*10270*/  IADD3 R2, P1, R234, R2, RZ ;  /* 0x00000002ea027210 */ /* 0x000fe60007f3e0ff */
[----:B------:R-:W-:Y:S01]  /*10280*/  IMAD R5, R212, c[0x0][0x1f4], R4 ;  /* 0x00007d00d4057a24 */ /* 0x000fe200078e0204 */
[----:B------:R-:W-:Y:S04]  /*10290*/  LEA R4, P0, R2, c[0x0][0x1c8], 0x1 ;  /* 0x0000720002047a11 */ /* 0x000fe800078008ff */
[----:B------:R-:W-:Y:S04]  /*102a0*/  IADD3.X R3, R8, R3, R5, P1, !PT ;  /* 0x0000000308037210 */ /* 0x000fe80000ffe405 */
[----:B------:R-:W-:Y:S01]  /*102b0*/  LEA.HI.X R5, R2, c[0x0][0x1cc], R3, 0x1, P0 ;  /* 0x0000730002057a11 */ /* 0x000fe200000f0c03 */
[----:B------:R-:W-:-:S05]  /*102c0*/  BRA.DIV ~URZ, `(.L_x_701) ;  /* 0x0000f2027f007947 */ /* 0x000fca000b800000 */
[----:B------:R1:W2:Y:S02]  /*102d0*/  SHFL.IDX PT, R8, R5, RZ, 0x181f ;  /* 0x00181fff05087589 */ /* 0x0002a400000e0000 */
.L_x_841:
        /* <DEDUP_REMOVED lines=22> */
.L_x_842:
[----:B--2---:R-:W-:Y:S04]  /*10440*/  IADD3 R2, P0, R4, R18, RZ ;  /* 0x0000001204027210 */ /* 0x004fe80007f1e0ff */
[----:B-1----:R-:W-:Y:S05]  /*10450*/  IADD3.X R3, R5, R6, RZ, P0, !PT ;  /* 0x0000000605037210 */ /* 0x002fea00007fe4ff */
[----:B------:R-:W-:Y:S01]  /*10460*/  @!PT LDS RZ, [RZ] ;  /* 0x00000000fffff984 */ /* 0x000fe20000000800 */
[----:B------:R-:W-:Y:S01]  /*10470*/  @!PT LDS RZ, [RZ] ;  /* 0x00000000fffff984 */ /* 0x000fe20000000800 */
[----:B------:R-:W-:Y:S01]  /*10480*/  @!PT LDS RZ, [RZ] ;  /* 0x00000000fffff984 */ /* 0x000fe20000000800 */
[----:B------:R1:W-:Y:S04]  /*10490*/  LDGSTS.E.BYPASS.LTC128B.128 [R203+0x4900], [R2.64], !P3 ;  /* 0x0490000002cb7fae */ /* 0x0003e8000d901d46 */
.L_x_700:
[----:B--234-:R-:W-:Y:S05]  /*104a0*/  BSYNC B0 ;  /* 0x0000000000007941 */ /* 0x01cfea0003800000 */
.L_x_699:
        /* <DEDUP_REMOVED lines=83> */
.L_x_843:
        /* <DEDUP_REMOVED lines=15> */
.L_x_844:
[----:B------:R-:W-:Y:S01]  /*10ad0*/  FADD.FTZ R0, -R72, R0 ;  /* 0x0000000048007221 */ /* 0x000fe20000010100 */
[----:B------:R-:W2:Y:S01]  /*10ae0*/  LDL.LU R249, [R1+0x4] ;  /* 0x0000040001f97983 */ /* 0x000ea20000300800 */
[----:B------:R-:W-:Y:S01]  /*10af0*/  FMUL.FTZ R40, R71, c[0x0][0x2d0] ;  /* 0x0000b40047287a20 */ /* 0x000fe20000410000 */
[----:B----4-:R-:W-:Y:S01]  /*10b00*/  FMNMX.FTZ R2, R2, R4, !PT ;  /* 0x0000000402027209 */ /* 0x010fe20007810000 */
[----:B------:R-:W-:Y:S01]  /*10b10*/  FMUL.FTZ R0, R0, c[0x0][0x2d0] ;  /* 0x0000b40000007a20 */ /* 0x000fe20000410000 */
[----:B------:R-:W-:Y:S01]  /*10b20*/  WARPSYNC 0xffffffff ;  /* 0xffffffff00007948 */ /* 0x000fe20003800000 */
[----:B------:R-:W1:Y:S01]  /*10b30*/  LDSM.16.MT88.4 R20, [R185] ;  /* 0x00000000b914783b */ /* 0x000e620000004200 */
[----:B------:R-:W-:Y:S01]  /*10b40*/  FMUL.FTZ R56, R70, c[0x0][0x2d0] ;  /* 0x0000b40046387a20 */ /* 0x000fe20000410000 */
[----:B------:R3:W4:Y:S01]  /*10b50*/  MUFU.EX2 R3, R0 ;  /* 0x0000000000037308 */ /* 0x0007220000000800 */
[----:B------:R-:W-:Y:S01]  /*10b60*/  FMUL.FTZ R5, R72, c[0x0][0x2d0] ;  /* 0x0000b40048057a20 */ /* 0x000fe20000410000 */
[----:B------:R-:W-:Y:S01]  /*10b70*/  ISETP.GT.AND P0, PT, R202, R247, PT ;  /* 0x000000f7ca00720c */ /* 0x000fe20003f04270 */
[----:B------:R-:W-:Y:S01]  /*10b80*/  FMUL.FTZ R73, R2, c[0x0][0x2d0] ;  /* 0x0000b40002497a20 */ /* 0x000fe20000410000 */
[----:B------:R-:W-:Y:S01]  /*10b90*/  IADD3 R202, R202, -0x1, RZ ;  /* 0xffffffffcaca7810 */ /* 0x000fe20007ffe0ff */
[----:B------:R-:W-:Y:S01]  /*10ba0*/  FFMA.FTZ R8, R204, c[0x0][0x2d0], -R5 ;  /* 0x0000b400cc087a23 */ /* 0x000fe20000010805 */
[----:B------:R-:W5:Y:S01]  /*10bb0*/  LDSM.16.MT88.4 R36, [R189] ;  /* 0x00000000bd24783b */ /* 0x000f620000004200 */
[----:B------:R-:W-:Y:S02]  /*10bc0*/  FFMA.FTZ R4, R181, c[0x0][0x2d0], -R73 ;  /* 0x0000b400b5047a23 */ /* 0x000fe40000010849 */
[--C-:B------:R-:W-:Y:S01]  /*10bd0*/  FFMA.FTZ R7, R159, c[0x0][0x2d0], -R5.reuse ;  /* 0x0000b4009f077a23 */ /* 0x100fe20000010805 */
[----:B------:R-:W-:Y:S01]  /*10be0*/  MUFU.EX2 R235, R8 ;  /* 0x0000000800eb7308 */ /* 0x000fe20000000800 */
[--C-:B------:R-:W-:Y:S02]  /*10bf0*/  FFMA.FTZ R6, R158, c[0x0][0x2d0], -R5.reuse ;  /* 0x0000b4009e067a23 */ /* 0x100fe40000010805 */
[--C-:B------:R-:W-:Y:S01]  /*10c00*/  FFMA.FTZ R9, R171, c[0x0][0x2d0], -R5.reuse ;  /* 0x0000b400ab097a23 */ /* 0x100fe20000010805 */
[----:B------:R-:W1:Y:S01]  /*10c10*/  LDSM.16.MT88.4 R52, [R186] ;  /* 0x00000000ba34783b */ /* 0x000e620000004200 */
[--C-:B------:R-:W-:Y:S02]  /*10c20*/  FFMA.FTZ R65, R161, c[0x0][0x2d0], -R5.reuse ;  /* 0x0000b400a1417a23 */ /* 0x100fe40000010805 */
[--C-:B------:R-:W-:Y:S02]  /*10c30*/  FFMA.FTZ R152, R152, c[0x0][0x2d0], -R5.reuse ;  /* 0x0000b40098987a23 */ /* 0x100fe40000010805 */
[--C-:B------:R-:W-:Y:S01]  /*10c40*/  FFMA.FTZ R75, R33, c[0x0][0x2d0], -R5.reuse ;  /* 0x0000b400214b7a23 */ /* 0x100fe20000010805 */
[----:B------:R4:W-:Y:S01]  /*10c50*/  MUFU.EX2 R234, R7 ;  /* 0x0000000700ea7308 */ /* 0x0009e20000000800 */
[--C-:B------:R-:W-:Y:S02]  /*10c60*/  FFMA.FTZ R74, R32, c[0x0][0x2d0], -R5.reuse ;  /* 0x0000b400204a7a23 */ /* 0x100fe40000010805 */
[--C-:B------:R-:W-:Y:S02]  /*10c70*/  FFMA.FTZ R67, R31, c[0x0][0x2d0], -R5.reuse ;  /* 0x0000b4001f437a23 */ /* 0x100fe40000010805 */
[----:B---3--:R-:W-:Y:S02]  /*10c80*/  FADD.FTZ R0, -R71, R84 ;  /* 0x0000005447007221 */ /* 0x008fe40000010100 */
[--C-:B------:R-:W-:Y:S02]  /*10c90*/  FFMA.FTZ R66, R30, c[0x0][0x2d0], -R5.reuse ;  /* 0x0000b4001e427a23 */ /* 0x100fe40000010805 */
[----:B------:R-:W-:Y:S01]  /*10ca0*/  FMUL.FTZ R0, R0, c[0x0][0x2d0] ;  /* 0x0000b40000007a20 */ /* 0x000fe20000410000 */
        /* <DEDUP_REMOVED lines=9> */
[----:B----4-:R-:W-:Y:S02]  /*10d40*/  FFMA.FTZ R7, R180, c[0x0][0x2d0], -R56 ;  /* 0x0000b400b4077a23 */ /* 0x010fe40000010838 */
[--C-:B------:R-:W-:Y:S02]  /*10d50*/  FFMA.FTZ R64, R219, c[0x0][0x2d0], -R40.reuse ;  /* 0x0000b400db407a23 */ /* 0x100fe40000010828 */
[--C-:B------:R-:W-:Y:S01]  /*10d60*/  FFMA.FTZ R63, R217, c[0x0][0x2d0], -R40.reuse ;  /* 0x0000b400d93f7a23 */ /* 0x100fe20000010828 */
[----:B------:R-:W4:Y:S01]  /*10d70*/  MUFU.EX2 R173, R9 ;  /* 0x0000000900ad7308 */ /* 0x000f220000000800 */
[--C-:B------:R-:W-:Y:S02]  /*10d80*/  FFMA.FTZ R62, R209, c[0x0][0x2d0], -R40.reuse ;  /* 0x0000b400d13e7a23 */ /* 0x100fe40000010828 */
[----:B------:R-:W-:Y:S02]  /*10d90*/  FFMA.FTZ R61, R208, c[0x0][0x2d0], -R40 ;  /* 0x0000b400d03d7a23 */ /* 0x000fe40000010828 */
[----:B---3--:R-:W-:Y:S02]  /*10da0*/  FFMA.FTZ R6, R205, c[0x0][0x2d0], -R56 ;  /* 0x0000b400cd067a23 */ /* 0x008fe40000010838 */
[--C-:B------:R-:W-:Y:S02]  /*10db0*/  FFMA.FTZ R60, R179, c[0x0][0x2d0], -R40.reuse ;  /* 0x0000b400b33c7a23 */ /* 0x100fe40000010828 */
[----:B------:R-:W-:Y:S01]  /*10dc0*/  FFMA.FTZ R59, R178, c[0x0][0x2d0], -R40 ;  /* 0x0000b400b23b7a23 */ /* 0x000fe20000010828 */
[----:B------:R-:W-:Y:S01]  /*10dd0*/  MUFU.EX2 R174, R7 ;  /* 0x0000000700ae7308 */ /* 0x000fe20000000800 */
[--C-:B------:R-:W-:Y:S02]  /*10de0*/  FFMA.FTZ R58, R226, c[0x0][0x2d0], -R56.reuse ;  /* 0x0000b400e23a7a23 */ /* 0x100fe40000010838 */
[----:B------:R-:W-:Y:S02]  /*10df0*/  FFMA.FTZ R57, R224, c[0x0][0x2d0], -R56 ;  /* 0x0000b400e0397a23 */ /* 0x000fe40000010838 */
[--C-:B-1----:R-:W-:Y:S02]  /*10e00*/  FFMA.FTZ R0, R170, c[0x0][0x2d0], -R40.reuse ;  /* 0x0000b400aa007a23 */ /* 0x102fe40000010828 */
[--C-:B------:R-:W-:Y:S03]  /*10e10*/  FFMA.FTZ R170, R41, c[0x0][0x2d0], -R40.reuse ;  /* 0x0000b40029aa7a23 */ /* 0x100fe60000010828 */
[----:B------:R1:W-:Y:S10]  /*10e20*/  MUFU.EX2 R175, R0 ;  /* 0x0000000000af7308 */ /* 0x0003f40000000800 */
[----:B------:R-:W-:Y:S10]  /*10e30*/  MUFU.EX2 R180, R6 ;  /* 0x0000000600b47308 */ /* 0x000ff40000000800 */
[----:B------:R-:W-:Y:S01]  /*10e40*/  MUFU.EX2 R240, R59 ;  /* 0x0000003b00f07308 */ /* 0x000fe20000000800 */
[--C-:B-1----:R-:W-:Y:S09]  /*10e50*/  FFMA.FTZ R0, R183, c[0x0][0x2d0], -R40.reuse ;  /* 0x0000b400b7007a23 */ /* 0x102ff20000010828 */
[----:B------:R1:W3:Y:S10]  /*10e60*/  MUFU.EX2 R183, R0 ;  /* 0x0000000000b77308 */ /* 0x0002f40000000800 */
[----:B------:R-:W-:Y:S10]  /*10e70*/  MUFU.EX2 R208, R63 ;  /* 0x0000003f00d07308 */ /* 0x000ff40000000800 */
[----:B------:R-:W-:Y:S01]  /*10e80*/  MUFU.EX2 R239, R61 ;  /* 0x0000003d00ef7308 */ /* 0x000fe20000000800 */
[--C-:B-1----:R-:W-:Y:S02]  /*10e90*/  FFMA.FTZ R0, R155, c[0x0][0x2d0], -R40.reuse ;  /* 0x0000b4009b007a23 */ /* 0x102fe40000010828 */
[--C-:B------:R-:W-:Y:S07]  /*10ea0*/  FFMA.FTZ R155, R29, c[0x0][0x2d0], -R5.reuse ;  /* 0x0000b4001d9b7a23 */ /* 0x100fee0000010805 */
[----:B------:R1:W-:Y:S10]  /*10eb0*/  MUFU.EX2 R236, R0 ;  /* 0x0000000000ec7308 */ /* 0x0003f40000000800 */
[----:B------:R-:W-:Y:S10]  /*10ec0*/  MUFU.EX2 R241, R67 ;  /* 0x0000004300f17308 */ /* 0x000ff40000000800 */
[----:B------:R-:W-:Y:S01]  /*10ed0*/  MUFU.EX2 R243, R66 ;  /* 0x0000004200f37308 */ /* 0x000fe20000000800 */
[----:B-1----:R-:W-:Y:S02]  /*10ee0*/  FFMA.FTZ R0, R153, c[0x0][0x2d0], -R40 ;  /* 0x0000b40099007a23 */ /* 0x002fe40000010828 */
[--C-:B------:R-:W-:Y:S02]  /*10ef0*/  FFMA.FTZ R153, R160, c[0x0][0x2d0], -R5.reuse ;  /* 0x0000b400a0997a23 */ /* 0x100fe40000010805 */
[----:B------:R-:W-:Y:S05]  /*10f00*/  FFMA.FTZ R160, R25, c[0x0][0x2d0], -R5 ;  /* 0x0000b40019a07a23 */ /* 0x000fea0000010805 */
[----:B------:R1:W-:Y:S10]  /*10f10*/  MUFU.EX2 R244, R0 ;  /* 0x0000000000f47308 */ /* 0x0003f40000000800 */
[----:B------:R-:W-:Y:S10]  /*10f20*/  MUFU.EX2 R209, R153 ;  /* 0x0000009900d17308 */ /* 0x000ff40000000800 */
[----:B------:R3:W-:Y:S01]  /*10f30*/  MUFU.EX2 R224, R75 ;  /* 0x0000004b00e07308 */ /* 0x0007e20000000800 */
[----:B-1----:R-:W-:Y:S04]  /*10f40*/  FADD.FTZ R0, -R70, R85 ;  /* 0x0000005546007221 */ /* 0x002fe80000010100 */
[----:B------:R-:W-:Y:S05]  /*10f50*/  FMUL.FTZ R0, R0, c[0x0][0x2d0] ;  /* 0x0000b40000007a20 */ /* 0x000fea0000410000 */
[----:B------:R1:W-:Y:S10]  /*10f60*/  MUFU.EX2 R226, R74 ;  /* 0x0000004a00e27308 */ /* 0x0003f40000000800 */
[----:B------:R4:W2:Y:S01]  /*10f70*/  MUFU.EX2 R68, R0 ;  /* 0x0000000000447308 */ /* 0x0008a20000000800 */
[--C-:B---3--:R-:W-:Y:S09]  /*10f80*/  FFMA.FTZ R75, R227, c[0x0][0x2d0], -R73.reuse ;  /* 0x0000b400e34b7a23 */ /* 0x108ff20000010849 */
[----:B------:R-:W-:Y:S01]  /*10f90*/  MUFU.EX2 R179, R160 ;  /* 0x000000a000b37308 */ /* 0x000fe20000000800 */
[--C-:B-1----:R-:W-:Y:S09]  /*10fa0*/  FFMA.FTZ R74, R228, c[0x0][0x2d0], -R73.reuse ;  /* 0x0000b400e44a7a23 */ /* 0x102ff20000010849 */
[----:B------:R-:W-:Y:S01]  /*10fb0*/  MUFU.EX2 R219, R155 ;  /* 0x0000009b00db7308 */ /* 0x000fe20000000800 */
[--C-:B----4-:R-:W-:Y:S09]  /*10fc0*/  FFMA.FTZ R0, R177, c[0x0][0x2d0], -R56.reuse ;  /* 0x0000b400b1007a23 */ /* 0x110ff20000010838 */
[----:B------:R1:W-:Y:S10]  /*10fd0*/  MUFU.EX2 R204, R0 ;  /* 0x0000000000cc7308 */ /* 0x0003f40000000800 */
[----:B------:R-:W-:Y:S10]  /*10fe0*/  MUFU.EX2 R167, R167 ;  /* 0x000000a700a77308 */ /* 0x000ff40000000800 */
[----:B------:R-:W-:Y:S01]  /*10ff0*/  MUFU.EX2 R166, R166 ;  /* 0x000000a600a67308 */ /* 0x000fe20000000800 */
[----:B-1----:R-:W-:Y:S09]  /*11000*/  FFMA.FTZ R0, R176, c[0x0][0x2d0], -R56 ;  /* 0x0000b400b0007a23 */ /* 0x002ff20000010838 */
[----:B------:R1:W-:Y:S10]  /*11010*/  MUFU.EX2 R176, R4 ;  /* 0x0000000400b07308 */ /* 0x0003f40000000800 */
[----:B------:R3:W-:Y:S10]  /*11020*/  MUFU.EX2 R242, R0 ;  /* 0x0000000000f27308 */ /* 0x0007f40000000800 */
[----:B------:R-:W-:Y:S01]  /*11030*/  MUFU.EX2 R181, R159 ;  /* 0x0000009f00b57308 */ /* 0x000fe20000000800 */
[--C-:B-1----:R-:W-:Y:S09]  /*11040*/  FFMA.FTZ R4, R207, c[0x0][0x2d0], -R73.reuse ;  /* 0x0000b400cf047a23 */ /* 0x102ff20000010849 */
[----:B------:R1:W-:Y:S01]  /*11050*/  MUFU.EX2 R177, R4 ;  /* 0x0000000400b17308 */ /* 0x0003e20000000800 */
[----:B---3--:R-:W-:Y:S04]  /*11060*/  FADD.FTZ R0, -R2, R86 ;  /* 0x0000005602007221 */ /* 0x008fe80000010100 */
[----:B------:R-:W-:Y:S05]  /*11070*/  FMUL.FTZ R0, R0, c[0x0][0x2d0] ;  /* 0x0000b40000007a20 */ /* 0x000fea0000410000 */
[----:B------:R-:W-:Y:S10]  /*11080*/  MUFU.EX2 R207, R57 ;  /* 0x0000003900cf7308 */ /* 0x000ff40000000800 */
[----:B------:R-:W3:Y:S01]  /*11090*/  MUFU.EX2 R0, R0 ;  /* 0x0000000000007308 */ /* 0x000ee20000000800 */
[--C-:B-1----:R-:W-:Y:S09]  /*110a0*/  FFMA.FTZ R4, R182, c[0x0][0x2d0], -R73.reuse ;  /* 0x0000b400b6047a23 */ /* 0x102ff20000010849 */
[----:B------:R1:W-:Y:S10]  /*110b0*/  MUFU.EX2 R238, R4 ;  /* 0x0000000400ee7308 */ /* 0x0003f40000000800 */
[----:B------:R-:W-:Y:S10]  /*110c0*/  MUFU.EX2 R182, R158 ;  /* 0x0000009e00b67308 */ /* 0x000ff40000000800 */
[----:B------:R-:W-:Y:S01]  /*110d0*/  MUFU.EX2 R158, R172 ;  /* 0x000000ac009e7308 */ /* 0x000fe20000000800 */
[--C-:B-1----:R-:W-:Y:S09]  /*110e0*/  FFMA.FTZ R4, R206, c[0x0][0x2d0], -R73.reuse ;  /* 0x0000b400ce047a23 */ /* 0x102ff20000010849 */
[----:B------:R1:W4:Y:S10]  /*110f0*/  MUFU.EX2 R237, R4 ;  /* 0x0000000400ed7308 */ /* 0x0003340000000800 */
[----:B------:R-:W-:Y:S01]  /*11100*/  MUFU.EX2 R159, R171 ;  /* 0x000000ab009f7308 */ /* 0x000fe20000000800 */
[----:B------:R-:W-:Y:S01]  /*11110*/  FMUL.FTZ R5, R3, R89 ;  /* 0x0000005903057220 */ /* 0x000fe20000410000 */
[----:B------:R-:W-:Y:S01]  /*11120*/  F2FP.PACK_AB R76, R235, R173 ;  /* 0x000000adeb4c723e */ /* 0x000fe200000000ff */
[----:B------:R-:W-:Y:S01]  /*11130*/  FMUL.FTZ R6, R69, R90 ;  /* 0x0000005a45067220 */ /* 0x000fe20000410000 */
[----:B------:R-:W-:Y:S01]  /*11140*/  F2FP.PACK_AB R77, R183, R175 ;  /* 0x000000afb74d723e */ /* 0x000fe200000000ff */
[----:B------:R-:W-:Y:S01]  /*11150*/  FMUL.FTZ R7, R69, R91 ;  /* 0x0000005b45077220 */ /* 0x000fe20000410000 */
[----:B------:R-:W-:Y:S01]  /*11160*/  F2FP.PACK_AB R78, R245, R234 ;  /* 0x000000eaf54e723e */ /* 0x000fe200000000ff */
[----:B--2---:R-:W-:Y:S01]  /*11170*/  FMUL.FTZ R25, R68, R109 ;  /* 0x0000006d44197220 */ /* 0x004fe20000410000 */
[----:B------:R-:W-:Y:S01]  /*11180*/  F2FP.PACK_AB R79, R244, R236 ;  /* 0x000000ecf44f723e */ /* 0x000fe200000000ff */
[--C-:B------:R-:W-:Y:S01]  /*11190*/  FFMA.FTZ R109, R46, c[0x0][0x2d0], -R40.reuse ;  /* 0x0000b4002e6d7a23 */ /* 0x100fe20000010828 */
[----:B------:R-:W-:Y:S01]  /*111a0*/  F2FP.PACK_AB R80, R180, R174 ;  /* 0x000000aeb450723e */ /* 0x000fe200000000ff */
[----:B---3--:R-:W-:Y:S01]  /*111b0*/  FMUL.FTZ R46, R0, R130 ;  /* 0x00000082002e7220 */ /* 0x008fe20000410000 */
[----:B------:R-:W-:Y:S01]  /*111c0*/  F2FP.PACK_AB R82, R242, R204 ;  /* 0x000000ccf252723e */ /* 0x000fe200000000ff */
[----:B------:R-:W2:Y:S01]  /*111d0*/  LDL.LU R130, [R1+0x8] ;  /* 0x0000080001827983 */ /* 0x000ea20000300800 */
[----:B-1----:R-:W-:Y:S01]  /*111e0*/  FMUL.FTZ R4, R3, R88 ;  /* 0x0000005803047220 */ /* 0x002fe20000410000 */
[----:B------:R-:W-:Y:S01]  /*111f0*/  F2FP.PACK_AB R81, R177, R176 ;  /* 0x000000b0b151723e */ /* 0x000fe200000000ff */
[C---:B------:R-:W-:Y:S01]  /*11200*/  FMUL.FTZ R24, R68.reuse, R108 ;  /* 0x0000006c44187220 */ /* 0x040fe20000410000 */
[----:B------:R-:W-:Y:S01]  /*11210*/  LDSM.16.MT88.4 R88, [R185+0x800] ;  /* 0x00080000b958783b */ /* 0x000fe20000004200 */
[----:B------:R-:W-:Y:S01]  /*11220*/  FFMA.FTZ R108, R45, c[0x0][0x2d0], -R40 ;  /* 0x0000b4002d6c7a23 */ /* 0x000fe20000010828 */
[----:B----4-:R-:W-:Y:S01]  /*11230*/  F2FP.PACK_AB R83, R237, R238 ;  /* 0x000000eeed53723e */ /* 0x010fe200000000ff */
[C---:B------:R-:W-:Y:S01]  /*11240*/  FMUL.FTZ R45, R68.reuse, R129 ;  /* 0x00000081442d7220 */ /* 0x040fe20000410000 */
[-C--:B------:R-:W-:Y:S04]  /*11250*/  HMMA.16816.F32 R4, R76, R20.reuse, R4 ;  /* 0x000000144c04723c */ /* 0x080fe80000001804 */
[----:B------:R-:W3:Y:S01]  /*11260*/  LDL.LU R129, [R1+0xc] ;  /* 0x00000c0001817983 */ /* 0x000ee20000300800 */
[C---:B------:R-:W-:Y:S02]  /*11270*/  FMUL.FTZ R8, R68.reuse, R92 ;  /* 0x0000005c44087220 */ /* 0x040fe40000410000 */
[----:B------:R-:W-:Y:S02]  /*11280*/  FMUL.FTZ R9, R68, R93 ;  /* 0x0000005d44097220 */ /* 0x000fe40000410000 */
[C---:B------:R-:W-:Y:S03]  /*11290*/  FMUL.FTZ R10, R0.reuse, R94 ;  /* 0x0000005e000a7220 */ /* 0x040fe60000410000 */
[----:B------:R-:W-:Y:S02]  /*112a0*/  FMUL.FTZ R11, R0, R95 ;  /* 0x0000005f000b7220 */ /* 0x000fe40000410000 */
[----:B------:R-:W-:Y:S01]  /*112b0*/  LDSM.16.MT88.4 R92, [R189+0x800] ;  /* 0x00080000bd5c783b */ /* 0x000fe20000004200 */
[----:B------:R-:W-:Y:S02]  /*112c0*/  FMUL.FTZ R51, R69, R135 ;  /* 0x0000008745337220 */ /* 0x000fe40000410000 */
[C---:B------:R-:W-:Y:S02]  /*112d0*/  FMUL.FTZ R12, R68.reuse, R96 ;  /* 0x00000060440c7220 */ /* 0x040fe40000410000 */
[C---:B------:R-:W-:Y:S04]  /*112e0*/  HMMA.16816.F32 R8, R80.reuse, R20, R8 ;  /* 0x000000145008723c */ /* 0x040fe80000001808 */
[----:B------:R-:W-:Y:S02]  /*112f0*/  FMUL.FTZ R13, R68, R97 ;  /* 0x00000061440d7220 */ /* 0x000fe40000410000 */
[C---:B------:R-:W-:Y:S02]  /*11300*/  FMUL.FTZ R14, R0.reuse, R98 ;  /* 0x00000062000e7220 */ /* 0x040fe40000410000 */
[----:B------:R-:W-:Y:S04]  /*11310*/  FMUL.FTZ R15, R0, R99 ;  /* 0x00000063000f7220 */ /* 0x000fe80000410000 */
[--C-:B------:R-:W-:Y:S02]  /*11320*/  FFMA.FTZ R99, R216, c[0x0][0x2d0], -R56.reuse ;  /* 0x0000b400d8637a23 */ /* 0x100fe40000010838 */
[--C-:B------:R-:W-:Y:S01]  /*11330*/  FFMA.FTZ R98, R169, c[0x0][0x2d0], -R56.reuse ;  /* 0x0000b400a9627a23 */ /* 0x100fe20000010838 */
[-C--:B------:R-:W-:Y:S01]  /*11340*/  HMMA.16816.F32 R12, R80, R22.reuse, R12 ;  /* 0x00000016500c723c */ /* 0x080fe2000000180c */
[----:B------:R-:W-:Y:S02]  /*11350*/  MUFU.EX2 R169, R161 ;  /* 0x000000a100a97308 */ /* 0x000fe40000000800 */
[C---:B------:R-:W-:Y:S02]  /*11360*/  FMUL.FTZ R16, R3.reuse, R100 ;  /* 0x0000006403107220 */ /* 0x040fe40000410000 */
[----:B------:R-:W-:Y:S02]  /*11370*/  FMUL.FTZ R17, R3, R101 ;  /* 0x0000006503117220 */ /* 0x000fe40000410000 */
[C---:B------:R-:W-:Y:S02]  /*11380*/  FMUL.FTZ R18, R69.reuse, R102 ;  /* 0x0000006645127220 */ /* 0x040fe40000410000 */
[----:B------:R-:W-:Y:S03]  /*11390*/  FMUL.FTZ R19, R69, R103 ;  /* 0x0000006745137220 */ /* 0x000fe60000410000 */
[--C-:B------:R-:W-:Y:S02]  /*113a0*/  FFMA.FTZ R101, R50, c[0x0][0x2d0], -R56.reuse ;  /* 0x0000b40032657a23 */ /* 0x100fe40000010838 */
[--C-:B------:R-:W-:Y:S02]  /*113b0*/  FFMA.FTZ R100, R49, c[0x0][0x2d0], -R56.reuse ;  /* 0x0000b40031647a23 */ /* 0x100fe40000010838 */
[C---:B------:R-:W-:Y:S04]  /*113c0*/  HMMA.16816.F32 R16, R76.reuse, R22, R16 ;  /* 0x000000164c10723c */ /* 0x040fe80000001810 */
[C---:B------:R-:W-:Y:S02]  /*113d0*/  FMUL.FTZ R20, R3.reuse, R104 ;  /* 0x0000006803147220 */ /* 0x040fe40000410000 */
[----:B------:R-:W-:Y:S02]  /*113e0*/  FMUL.FTZ R21, R3, R105 ;  /* 0x0000006903157220 */ /* 0x000fe40000410000 */
[C---:B------:R-:W-:Y:S04]  /*113f0*/  FMUL.FTZ R22, R69.reuse, R106 ;  /* 0x0000006a45167220 */ /* 0x040fe80000410000 */
[----:B------:R-:W-:Y:S02]  /*11400*/  FMUL.FTZ R23, R69, R107 ;  /* 0x0000006b45177220 */ /* 0x000fe40000410000 */
[----:B------:R-:W-:Y:S02]  /*11410*/  FMUL.FTZ R49, R3, R133 ;  /* 0x0000008503317220 */ /* 0x000fe40000410000 */
[----:B------:R-:W-:Y:S02]  /*11420*/  FMUL.FTZ R50, R69, R134 ;  /* 0x0000008645327220 */ /* 0x000fe40000410000 */
[--C-:B------:R-:W-:Y:S01]  /*11430*/  FFMA.FTZ R102, R211, c[0x0][0x2d0], -R56.reuse ;  /* 0x0000b400d3667a23 */ /* 0x100fe20000010838 */
[-C--:B-----5:R-:W-:Y:S01]  /*11440*/  HMMA.16816.F32 R20, R76, R36.reuse, R20 ;  /* 0x000000244c14723c */ /* 0x0a0fe20000001814 */
[----:B------:R-:W-:Y:S02]  /*11450*/  MUFU.EX2 R211, R62 ;  /* 0x0000003e00d37308 */ /* 0x000fe40000000800 */
[C---:B------:R-:W-:Y:S02]  /*11460*/  FMUL.FTZ R26, R0.reuse, R110 ;  /* 0x0000006e001a7220 */ /* 0x040fe40000410000 */
[----:B------:R-:W-:Y:S02]  /*11470*/  FMUL.FTZ R27, R0, R111 ;  /* 0x0000006f001b7220 */ /* 0x000fe40000410000 */
[--C-:B------:R-:W-:Y:S02]  /*11480*/  FFMA.FTZ R103, R213, c[0x0][0x2d0], -R56.reuse ;  /* 0x0000b400d5677a23 */ /* 0x100fe40000010838 */
[----:B------:R-:W-:Y:S02]  /*11490*/  FFMA.FTZ R97, R168, c[0x0][0x2d0], -R56 ;  /* 0x0000b400a8617a23 */ /* 0x000fe40000010838 */
[----:B------:R-:W-:Y:S01]  /*114a0*/  MUFU.EX2 R168, R98 ;  /* 0x0000006200a87308 */ /* 0x000fe20000000800 */
[C---:B------:R-:W-:Y:S04]  /*114b0*/  HMMA.16816.F32 R24, R80.reuse, R36, R24 ;  /* 0x000000245018723c */ /* 0x040fe80000001818 */
[C---:B------:R-:W-:Y:S02]  /*114c0*/  FMUL.FTZ R30, R0.reuse, R114 ;  /* 0x00000072001e7220 */ /* 0x040fe40000410000 */
[----:B------:R-:W-:Y:S02]  /*114d0*/  FMUL.FTZ R31, R0, R115 ;  /* 0x00000073001f7220 */ /* 0x000fe40000410000 */
[C---:B------:R-:W-:Y:S01]  /*114e0*/  FMUL.FTZ R28, R68.reuse, R112 ;  /* 0x00000070441c7220 */ /* 0x040fe20000410000 */
[----:B------:R-:W-:Y:S03]  /*114f0*/  MUFU.EX2 R213, R152 ;  /* 0x0000009800d57308 */ /* 0x000fe60000000800 */
[----:B------:R-:W-:Y:S02]  /*11500*/  FMUL.FTZ R29, R68, R113 ;  /* 0x00000071441d7220 */ /* 0x000fe40000410000 */
[--C-:B------:R-:W-:Y:S02]  /*11510*/  FFMA.FTZ R96, R225, c[0x0][0x2d0], -R73.reuse ;  /* 0x0000b400e1607a23 */ /* 0x100fe40000010849 */
[C---:B------:R-:W-:Y:S02]  /*11520*/  FMUL.FTZ R32, R3.reuse, R116 ;  /* 0x0000007403207220 */ /* 0x040fe40000410000 */
[--C-:B------:R-:W-:Y:S01]  /*11530*/  FFMA.FTZ R116, R44, c[0x0][0x2d0], -R40.reuse ;  /* 0x0000b4002c747a23 */ /* 0x100fe20000010828 */
[-C--:B------:R-:W-:Y:S03]  /*11540*/  HMMA.16816.F32 R28, R80, R38.reuse, R28 ;  /* 0x00000026501c723c */ /* 0x080fe6000000181c */
[----:B------:R-:W-:Y:S01]  /*11550*/  FMUL.FTZ R33, R3, R117 ;  /* 0x0000007503217220 */ /* 0x000fe20000410000 */
[----:B------:R-:W-:Y:S01]  /*11560*/  MUFU.EX2 R161, R116 ;  /* 0x0000007400a17308 */ /* 0x000fe20000000800 */
[--C-:B------:R-:W-:Y:S02]  /*11570*/  FFMA.FTZ R112, R35, c[0x0][0x2d0], -R40.reuse ;  /* 0x0000b40023707a23 */ /* 0x100fe40000010828 */
[C---:B------:R-:W-:Y:S02]  /*11580*/  FMUL.FTZ R35, R69.reuse, R119 ;  /* 0x0000007745237220 */ /* 0x040fe40000410000 */
[--C-:B------:R-:W-:Y:S03]  /*11590*/  FFMA.FTZ R111, R34, c[0x0][0x2d0], -R40.reuse ;  /* 0x0000b400226f7a23 */ /* 0x100fe60000010828 */
[----:B------:R-:W-:Y:S02]  /*115a0*/  FMUL.FTZ R34, R69, R118 ;  /* 0x0000007645227220 */ /* 0x000fe40000410000 */
[--C-:B------:R-:W-:Y:S02]  /*115b0*/  FFMA.FTZ R117, R43, c[0x0][0x2d0], -R40.reuse ;  /* 0x0000b4002b757a23 */ /* 0x100fe40000010828 */
[--C-:B------:R-:W-:Y:S02]  /*115c0*/  FFMA.FTZ R119, R42, c[0x0][0x2d0], -R40.reuse ;  /* 0x0000b4002a777a23 */ /* 0x100fe40000010828 */
[--C-:B------:R-:W-:Y:S01]  /*115d0*/  FFMA.FTZ R118, R165, c[0x0][0x2d0], -R73.reuse ;  /* 0x0000b400a5767a23 */ /* 0x100fe20000010849 */
[C---:B------:R-:W-:Y:S01]  /*115e0*/  HMMA.16816.F32 R32, R76.reuse, R38, R32 ;  /* 0x000000264c20723c */ /* 0x040fe20000001820 */
[----:B------:R-:W1:Y:S03]  /*115f0*/  MUFU.EX2 R160, R117 ;  /* 0x0000007500a07308 */ /* 0x000e660000000800 */
[C---:B------:R-:W-:Y:S02]  /*11600*/  FMUL.FTZ R36, R3.reuse, R120 ;  /* 0x0000007803247220 */ /* 0x040fe40000410000 */
[----:B------:R-:W-:Y:S02]  /*11610*/  FMUL.FTZ R37, R3, R121 ;  /* 0x0000007903257220 */ /* 0x000fe40000410000 */
[C---:B------:R-:W-:Y:S03]  /*11620*/  FMUL.FTZ R38, R69.reuse, R122 ;  /* 0x0000007a45267220 */ /* 0x040fe60000410000 */
[----:B------:R-:W-:Y:S01]  /*11630*/  MUFU.EX2 R165, R111 ;  /* 0x0000006f00a57308 */ /* 0x000fe20000000800 */
[----:B------:R-:W-:Y:S02]  /*11640*/  FMUL.FTZ R39, R69, R123 ;  /* 0x0000007b45277220 */ /* 0x000fe40000410000 */
[--C-:B------:R-:W-:Y:S02]  /*11650*/  FFMA.FTZ R107, R48, c[0x0][0x2d0], -R40.reuse ;  /* 0x0000b400306b7a23 */ /* 0x100fe40000010828 */
[----:B------:R-:W-:Y:S02]  /*11660*/  FMUL.FTZ R48, R3, R132 ;  /* 0x0000008403307220 */ /* 0x000fe40000410000 */
[----:B------:R-:W4:Y:S01]  /*11670*/  LDL.LU R132, [R1+0x10] ;  /* 0x0000100001847983 */ /* 0x000f220000300800 */
[-C--:B------:R-:W-:Y:S02]  /*11680*/  HMMA.16816.F32 R36, R76, R52.reuse, R36 ;  /* 0x000000344c24723c */ /* 0x080fe40000001824 */
[----:B------:R-:W-:Y:S01]  /*11690*/  MUFU.EX2 R205, R107 ;  /* 0x0000006b00cd7308 */ /* 0x000fe20000000800 */
[----:B------:R-:W-:Y:S02]  /*116a0*/  FMUL.FTZ R41, R68, R125 ;  /* 0x0000007d44297220 */ /* 0x000fe40000410000 */
[C---:B------:R-:W-:Y:S02]  /*116b0*/  FMUL.FTZ R42, R0.reuse, R126 ;  /* 0x0000007e002a7220 */ /* 0x040fe40000410000 */
[----:B------:R-:W-:Y:S02]  /*116c0*/  FMUL.FTZ R43, R0, R127 ;  /* 0x0000007f002b7220 */ /* 0x000fe40000410000 */
[----:B------:R-:W-:Y:S03]  /*116d0*/  FFMA.FTZ R105, R47, c[0x0][0x2d0], -R40 ;  /* 0x0000b4002f697a23 */ /* 0x000fe60000010828 */
[----:B------:R-:W-:Y:S01]  /*116e0*/  FMUL.FTZ R40, R68, R124 ;  /* 0x0000007c44287220 */ /* 0x000fe20000410000 */
[----:B------:R5:W1:Y:S01]  /*116f0*/  MUFU.EX2 R127, R58 ;  /* 0x0000003a007f7308 */ /* 0x000a620000000800 */
[--C-:B------:R-:W-:Y:S02]  /*11700*/  FFMA.FTZ R125, R87, c[0x0][0x2d0], -R56.reuse ;  /* 0x0000b400577d7a23 */ /* 0x100fe40000010838 */
[----:B------:R-:W1:Y:S01]  /*11710*/  LDSM.16.MT88.4 R84, [R188] ;  /* 0x00000000bc54783b */ /* 0x000e620000004200 */
[----:B------:R-:W-:Y:S02]  /*11720*/  FMUL.FTZ R47, R0, R131 ;  /* 0x00000083002f7220 */ /* 0x000fe40000410000 */
[C---:B------:R-:W-:Y:S04]  /*11730*/  HMMA.16816.F32 R40, R80.reuse, R52, R40 ;  /* 0x000000345028723c */ /* 0x040fe80000001828 */
[--C-:B------:R-:W-:Y:S01]  /*11740*/  FFMA.FTZ R104, R210, c[0x0][0x2d0], -R56.reuse ;  /* 0x0000b400d2687a23 */ /* 0x100fe20000010838 */
[----:B------:R-:W-:Y:S01]  /*11750*/  MUFU.EX2 R126, R65 ;  /* 0x00000041007e7308 */ /* 0x000fe20000000800 */
[----:B------:R-:W-:Y:S02]  /*11760*/  FMUL.FTZ R44, R68, R128 ;  /* 0x00000080442c7220 */ /* 0x000fe40000410000 */
[--C-:B------:R-:W-:Y:S04]  /*11770*/  FFMA.FTZ R52, R222, c[0x0][0x2d0], -R56.reuse ;  /* 0x0000b400de347a23 */ /* 0x100fe80000010838 */
[--C-:B------:R-:W-:Y:S01]  /*11780*/  FFMA.FTZ R53, R223, c[0x0][0x2d0], -R56.reuse ;  /* 0x0000b400df357a23 */ /* 0x100fe20000010838 */
[-C--:B------:R-:W-:Y:S02]  /*11790*/  HMMA.16816.F32 R44, R80, R54.reuse, R44 ;  /* 0x00000036502c723c */ /* 0x080fe4000000182c */
[----:B------:R1:W-:Y:S01]  /*117a0*/  MUFU.EX2 R222, R52 ;  /* 0x0000003400de7308 */ /* 0x0003e20000000800 */
[--C-:B------:R-:W-:Y:S02]  /*117b0*/  FFMA.FTZ R122, R157, c[0x0][0x2d0], -R56.reuse ;  /* 0x0000b4009d7a7a23 */ /* 0x100fe40000010838 */
[--C-:B-----5:R-:W-:Y:S02]  /*117c0*/  FFMA.FTZ R58, R232, c[0x0][0x2d0], -R73.reuse ;  /* 0x0000b400e83a7a23 */ /* 0x120fe40000010849 */
[----:B------:R-:W-:Y:S01]  /*117d0*/  FMUL.FTZ R57, R68, R141 ;  /* 0x0000008d44397220 */ /* 0x000fe20000410000 */
[C---:B------:R-:W-:Y:S04]  /*117e0*/  HMMA.16816.F32 R48, R76.reuse, R54, R48 ;  /* 0x000000364c30723c */ /* 0x040fe80000001830 */
[----:B------:R5:W-:Y:S01]  /*117f0*/  MUFU.EX2 R223, R60 ;  /* 0x0000003c00df7308 */ /* 0x000be20000000800 */
[----:B------:R-:W-:Y:S02]  /*11800*/  FMUL.FTZ R59, R0, R143 ;  /* 0x0000008f003b7220 */ /* 0x000fe40000410000 */
[C---:B------:R-:W-:Y:S02]  /*11810*/  FMUL.FTZ R54, R69.reuse, R138 ;  /* 0x0000008a45367220 */ /* 0x040fe40000410000 */
[----:B------:R-:W-:Y:S03]  /*11820*/  FMUL.FTZ R55, R69, R139 ;  /* 0x0000008b45377220 */ /* 0x000fe60000410000 */
[--C-:B------:R-:W-:Y:S02]  /*11830*/  FFMA.FTZ R123, R156, c[0x0][0x2d0], -R56.reuse ;  /* 0x0000b4009c7b7a23 */ /* 0x100fe40000010838 */
[----:B------:R5:W5:Y:S01]  /*11840*/  MUFU.EX2 R210, R53 ;  /* 0x0000003500d27308 */ /* 0x000b620000000800 */
[----:B------:R-:W-:Y:S02]  /*11850*/  FFMA.FTZ R124, R154, c[0x0][0x2d0], -R56 ;  /* 0x0000b4009a7c7a23 */ /* 0x000fe40000010838 */
[----:B------:R-:W-:Y:S02]  /*11860*/  FMUL.FTZ R56, R68, R140 ;  /* 0x0000008c44387220 */ /* 0x000fe40000410000 */
[----:B-1----:R-:W-:Y:S02]  /*11870*/  FFMA.FTZ R52, R230, c[0x0][0x2d0], -R73 ;  /* 0x0000b400e6347a23 */ /* 0x002fe40000010849 */
[----:B------:R-:W-:Y:S02]  /*11880*/  FMUL.FTZ R61, R68, R149 ;  /* 0x00000095443d7220 */ /* 0x000fe40000410000 */
[C---:B------:R-:W-:Y:S01]  /*11890*/  FMUL.FTZ R62, R0.reuse, R150 ;  /* 0x00000096003e7220 */ /* 0x040fe20000410000 */
[----:B------:R1:W-:Y:S01]  /*118a0*/  MUFU.EX2 R178, R52 ;  /* 0x0000003400b27308 */ /* 0x0003e20000000800 */
[----:B------:R-:W-:Y:S02]  /*118b0*/  FMUL.FTZ R63, R0, R151 ;  /* 0x00000097003f7220 */ /* 0x000fe40000410000 */
[----:B------:R-:W-:Y:S02]  /*118c0*/  FFMA.FTZ R106, R3, R249, R173 ;  /* 0x000000f9036a7223 */ /* 0x000fe400000100ad */
[--C-:B-----5:R-:W-:Y:S02]  /*118d0*/  FFMA.FTZ R60, R231, c[0x0][0x2d0], -R73.reuse ;  /* 0x0000b400e73c7a23 */ /* 0x120fe40000010849 */
[----:B------:R-:W-:Y:S01]  /*118e0*/  FMUL.FTZ R65, R3, R145 ;  /* 0x0000009103417220 */ /* 0x000fe20000410000 */
[----:B------:R-:W-:Y:S01]  /*118f0*/  F2FP.PACK_AB R145, R160, R161 ;  /* 0x000000a1a091723e */ /* 0x000fe200000000ff */
[C---:B------:R-:W-:Y:S01]  /*11900*/  FMUL.FTZ R66, R69.reuse, R146 ;  /* 0x0000009245427220 */ /* 0x040fe20000410000 */
[----:B------:R5:W5:Y:S01]  /*11910*/  MUFU.EX2 R131, R58 ;  /* 0x0000003a00837308 */ /* 0x000b620000000800 */
[----:B------:R-:W-:Y:S01]  /*11920*/  FMUL.FTZ R67, R69, R147 ;  /* 0x0000009345437220 */ /* 0x000fe20000410000 */
[----:B------:R-:W-:Y:S01]  /*11930*/  F2FP.PACK_AB R146, R158, R159 ;  /* 0x0000009f9e92723e */ /* 0x000fe200000000ff */
[--C-:B------:R-:W-:Y:S02]  /*11940*/  FFMA.FTZ R120, R164, c[0x0][0x2d0], -R73.reuse ;  /* 0x0000b400a4787a23 */ /* 0x100fe40000010849 */
[----:B------:R-:W-:Y:S02]  /*11950*/  FMUL.FTZ R53, R3, R137 ;  /* 0x0000008903357220 */ /* 0x000fe40000410000 */
[--C-:B------:R-:W-:Y:S02]  /*11960*/  FFMA.FTZ R110, R221, c[0x0][0x2d0], -R73.reuse ;  /* 0x0000b400dd6e7a23 */ /* 0x100fe40000010849 */
[--C-:B------:R-:W-:Y:S01]  /*11970*/  FFMA.FTZ R113, R220, c[0x0][0x2d0], -R73.reuse ;  /* 0x0000b400dc717a23 */ /* 0x100fe20000010849 */
[----:B------:R5:W-:Y:S01]  /*11980*/  MUFU.EX2 R216, R60 ;  /* 0x0000003c00d87308 */ /* 0x000be20000000800 */
[--C-:B------:R-:W-:Y:S02]  /*11990*/  FFMA.FTZ R114, R218, c[0x0][0x2d0], -R73.reuse ;  /* 0x0000b400da727a23 */ /* 0x100fe40000010849 */
[--C-:B------:R-:W-:Y:S02]  /*119a0*/  FFMA.FTZ R115, R215, c[0x0][0x2d0], -R73.reuse ;  /* 0x0000b400d7737a23 */ /* 0x100fe40000010849 */
[----:B-1----:R-:W-:Y:S02]  /*119b0*/  FMUL.FTZ R52, R3, R136 ;  /* 0x0000008803347220 */ /* 0x002fe40000410000 */
[--C-:B------:R-:W-:Y:S03]  /*119c0*/  FFMA.FTZ R121, R163, c[0x0][0x2d0], -R73.reuse ;  /* 0x0000b400a3797a23 */ /* 0x100fe60000010849 */
[----:B------:R1:W1:Y:S02]  /*119d0*/  MUFU.EX2 R128, R64 ;  /* 0x0000004000807308 */ /* 0x0002640000000800 */
[-C--:B------:R-:W-:Y:S03]  /*119e0*/  HMMA.16816.F32 R52, R76, R84.reuse, R52 ;  /* 0x000000544c34723c */ /* 0x080fe60000001834 */
[----:B-----5:R-:W-:Y:S05]  /*119f0*/  FMUL.FTZ R58, R0, R142 ;  /* 0x0000008e003a7220 */ /* 0x020fea0000410000 */
[----:B------:R-:W-:Y:S02]  /*11a00*/  MUFU.EX2 R139, R103 ;  /* 0x00000067008b7308 */ /* 0x000fe40000000800 */
[C---:B------:R-:W-:Y:S04]  /*11a10*/  HMMA.16816.F32 R56, R80.reuse, R84, R56 ;  /* 0x000000545038723c */ /* 0x040fe80000001838 */
[----:B------:R-:W-:Y:S04]  /*11a20*/  FMUL.FTZ R60, R68, R148 ;  /* 0x00000094443c7220 */ /* 0x000fe80000410000 */
[----:B------:R-:W-:Y:S03]  /*11a30*/  MUFU.EX2 R136, R96 ;  /* 0x0000006000887308 */ /* 0x000fe60000000800 */
[-C--:B------:R-:W-:Y:S03]  /*11a40*/  HMMA.16816.F32 R60, R80, R86.reuse, R60 ;  /* 0x00000056503c723c */ /* 0x080fe6000000183c */
[----:B-1----:R-:W-:Y:S01]  /*11a50*/  FMUL.FTZ R64, R3, R144 ;  /* 0x0000009003407220 */ /* 0x002fe20000410000 */
[----:B------:R-:W-:Y:S01]  /*11a60*/  F2FP.PACK_AB R144, R182, R181 ;  /* 0x000000b5b690723e */ /* 0x000fe200000000ff */
[----:B------:R-:W-:Y:S02]  /*11a70*/  FFMA.FTZ R3, R233, c[0x0][0x2d0], -R73 ;  /* 0x0000b400e9037a23 */ /* 0x000fe40000010849 */
[----:B------:R-:W-:Y:S01]  /*11a80*/  MUFU.EX2 R173, R97 ;  /* 0x0000006100ad7308 */ /* 0x000fe20000000800 */
[----:B------:R-:W-:Y:S02]  /*11a90*/  F2FP.PACK_AB R80, R207, R127 ;  /* 0x0000007fcf50723e */ /* 0x000fe400000000ff */
[----:B------:R-:W-:Y:S01]  /*11aa0*/  HMMA.16816.F32 R64, R76, R86, R64 ;  /* 0x000000564c40723c */ /* 0x000fe20000001840 */
[----:B------:R-:W1:Y:S03]  /*11ab0*/  LDSM.16.MT88.4 R84, [R186+0x800] ;  /* 0x00080000ba54783b */ /* 0x000e660000004200 */
[----:B------:R-:W-:Y:S02]  /*11ac0*/  F2FP.PACK_AB R82, R222, R210 ;  /* 0x000000d2de52723e */ /* 0x000fe400000000ff */
[----:B------:R-:W-:Y:S01]  /*11ad0*/  F2FP.PACK_AB R81, R131, R178 ;  /* 0x000000b28351723e */ /* 0x000fe200000000ff */
[----:B------:R-:W5:Y:S01]  /*11ae0*/  MUFU.EX2 R217, R3 ;  /* 0x0000000300d97308 */ /* 0x000f620000000800 */
[----:B------:R-:W-:Y:S04]  /*11af0*/  F2FP.PACK_AB R76, R209, R126 ;  /* 0x0000007ed14c723e */ /* 0x000fe800000000ff */
[----:B------:R-:W-:Y:S02]  /*11b00*/  F2FP.PACK_AB R77, R208, R128 ;  /* 0x00000080d04d723e */ /* 0x000fe400000000ff */
[----:B------:R-:W-:Y:S02]  /*11b10*/  F2FP.PACK_AB R78, R224, R213 ;  /* 0x000000d5e04e723e */ /* 0x000fe400000000ff */
[----:B------:R-:W-:Y:S01]  /*11b20*/  F2FP.PACK_AB R79, R239, R211 ;  /* 0x000000d3ef4f723e */ /* 0x000fe200000000ff */
[----:B------:R-:W-:Y:S06]  /*11b30*/  MUFU.EX2 R143, R101 ;  /* 0x00000065008f7308 */ /* 0x000fec0000000800 */
[-C--:B------:R-:W-:Y:S04]  /*11b40*/  HMMA.16816.F32 R4, R76, R88.reuse, R4 ;  /* 0x000000584c04723c */ /* 0x080fe80000001804 */
[----:B------:R-:W-:Y:S01]  /*11b50*/  MUFU.EX2 R164, R100 ;  /* 0x0000006400a47308 */ /* 0x000fe20000000800 */
[----:B--2---:R-:W-:Y:S01]  /*11b60*/  FFMA.FTZ R69, R69, R130, R175 ;  /* 0x0000008245457223 */ /* 0x004fe200000100af */
[----:B-----5:R-:W-:Y:S01]  /*11b70*/  F2FP.PACK_AB R83, R217, R216 ;  /* 0x000000d8d953723e */ /* 0x020fe200000000ff */
[--C-:B------:R-:W-:Y:S02]  /*11b80*/  FFMA.FTZ R3, R229, c[0x0][0x2d0], -R73.reuse ;  /* 0x0000b400e5037a23 */ /* 0x100fe40000010849 */
[----:B------:R-:W-:Y:S05]  /*11b90*/  FFMA.FTZ R73, R162, c[0x0][0x2d0], -R73 ;  /* 0x0000b400a2497a23 */ /* 0x000fea0000010849 */
[----:B------:R2:W-:Y:S01]  /*11ba0*/  MUFU.EX2 R130, R99 ;  /* 0x0000006300827308 */ /* 0x0005e20000000800 */
[C---:B------:R-:W-:Y:S04]  /*11bb0*/  HMMA.16816.F32 R8, R80.reuse, R88, R8 ;  /* 0x000000585008723c */ /* 0x040fe80000001808 */
[----:B---3--:R-:W-:Y:S02]  /*11bc0*/  FFMA.FTZ R68, R68, R129, R174 ;  /* 0x0000008144447223 */ /* 0x008fe400000100ae */
[----:B------:R-:W-:Y:S02]  /*11bd0*/  FADD.FTZ R69, R183, R69 ;  /* 0x00000045b7457221 */ /* 0x000fe40000010000 */
[-C--:B------:R-:W-:Y:S01]  /*11be0*/  HMMA.16816.F32 R12, R80, R90.reuse, R12 ;  /* 0x0000005a500c723c */ /* 0x080fe2000000180c */
[----:B------:R3:W-:Y:S03]  /*11bf0*/  MUFU.EX2 R162, R102 ;  /* 0x0000006600a27308 */ /* 0x0007e60000000800 */
[----:B------:R-:W-:Y:S04]  /*11c00*/  FADD.FTZ R68, R180, R68 ;  /* 0x00000044b4447221 */ /* 0x000fe80000010000 */
[C---:B------:R-:W-:Y:S01]  /*11c10*/  HMMA.16816.F32 R16, R76.reuse, R90, R16 ;  /* 0x0000005a4c10723c */ /* 0x040fe20000001810 */
[----:B------:R-:W5:Y:S02]  /*11c20*/  LDSM.16.MT88.4 R88, [R188+0x800] ;  /* 0x00080000bc58783b */ /* 0x000f640000004200 */
[----:B------:R-:W-:Y:S05]  /*11c30*/  MUFU.EX2 R157, R119 ;  /* 0x00000077009d7308 */ /* 0x000fea0000000800 */
[-C--:B------:R-:W-:Y:S01]  /*11c40*/  HMMA.16816.F32 R20, R76, R92.reuse, R20 ;  /* 0x0000005c4c14723c */ /* 0x080fe20000001814 */
[----:B--2---:R-:W-:Y:S04]  /*11c50*/  LDSM.16.MT88.4 R96, [R186+0x1000] ;  /* 0x00100000ba60783b */ /* 0x004fe80000004200 */
[----:B------:R-:W2:Y:S03]  /*11c60*/  MUFU.EX2 R156, R170 ;  /* 0x000000aa009c7308 */ /* 0x000ea60000000800 */
[C---:B------:R-:W-:Y:S01]  /*11c70*/  HMMA.16816.F32 R24, R80.reuse, R92, R24 ;  /* 0x0000005c5018723c */ /* 0x040fe20000001818 */
[----:B---3--:R-:W-:Y:S06]  /*11c80*/  LDSM.16.MT88.4 R100, [R185+0x2000] ;  /* 0x00200000b964783b */ /* 0x008fec0000004200 */
[----:B------:R-:W-:Y:S01]  /*11c90*/  MUFU.EX2 R73, R73 ;  /* 0x0000004900497308 */ /* 0x000fe20000000800 */
[-C--:B------:R-:W-:Y:S08]  /*11ca0*/  HMMA.16816.F32 R28, R80, R94.reuse, R28 ;  /* 0x0000005e501c723c */ /* 0x080ff0000000181c */
[C---:B------:R-:W-:Y:S01]  /*11cb0*/  HMMA.16816.F32 R32, R76.reuse, R94, R32 ;  /* 0x0000005e4c20723c */ /* 0x040fe20000001820 */
[----:B------:R-:W3:Y:S01]  /*11cc0*/  LDSM.16.MT88.4 R92, [R185+0x1000] ;  /* 0x00100000b95c783b */ /* 0x000ee20000004200 */
[----:B------:R-:W-:Y:S02]  /*11cd0*/  MUFU.EX2 R206, R105 ;  /* 0x0000006900ce7308 */ /* 0x000fe40000000800 */
[----:B--2---:R-:W-:Y:S04]  /*11ce0*/  F2FP.PACK_AB R147, R156, R157 ;  /* 0x0000009d9c93723e */ /* 0x004fe800000000ff */
[-C--:B-1----:R-:W-:Y:S04]  /*11cf0*/  HMMA.16816.F32 R36, R76, R84.reuse, R36 ;  /* 0x000000544c24723c */ /* 0x082fe80000001824 */
[----:B------:R-:W1:Y:S04]  /*11d00*/  MUFU.EX2 R142, R104 ;  /* 0x00000068008e7308 */ /* 0x000e680000000800 */
[C---:B------:R-:W-:Y:S06]  /*11d10*/  HMMA.16816.F32 R40, R80.reuse, R84, R40 ;  /* 0x000000545028723c */ /* 0x040fec0000001828 */
[----:B------:R2:W-:Y:S02]  /*11d20*/  MUFU.EX2 R129, R3 ;  /* 0x0000000300817308 */ /* 0x0005e40000000800 */
[-C--:B------:R-:W-:Y:S08]  /*11d30*/  HMMA.16816.F32 R44, R80, R86.reuse, R44 ;  /* 0x00000056502c723c */ /* 0x080ff0000000182c */
[C---:B------:R-:W-:Y:S01]  /*11d40*/  HMMA.16816.F32 R48, R76.reuse, R86, R48 ;  /* 0x000000564c30723c */ /* 0x040fe20000001830 */
[----:B------:R-:W3:Y:S01]  /*11d50*/  LDSM.16.MT88.4 R84, [R189+0x1000] ;  /* 0x00100000bd54783b */ /* 0x000ee20000004200 */
[----:B------:R1:W1:Y:S06]  /*11d60*/  MUFU.EX2 R138, R74 ;  /* 0x0000004a008a7308 */ /* 0x00026c0000000800 */
[-C--:B-----5:R-:W-:Y:S04]  /*11d70*/  HMMA.16816.F32 R52, R76, R88.reuse, R52 ;  /* 0x000000584c34723c */ /* 0x0a0fe80000001834 */
[----:B------:R-:W5:Y:S01]  /*11d80*/  MUFU.EX2 R137, R75 ;  /* 0x0000004b00897308 */ /* 0x000f620000000800 */
[----:B--2---:R-:W-:Y:S03]  /*11d90*/  FADD.FTZ R3, R235, R106 ;  /* 0x0000006aeb037221 */ /* 0x004fe60000010000 */
[C---:B------:R-:W-:Y:S06]  /*11da0*/  HMMA.16816.F32 R56, R80.reuse, R88, R56 ;  /* 0x000000585038723c */ /* 0x040fec0000001838 */
[----:B------:R-:W-:Y:S02]  /*11db0*/  MUFU.EX2 R163, R112 ;  /* 0x0000007000a37308 */ /* 0x000fe40000000800 */
[-C--:B------:R-:W-:Y:S04]  /*11dc0*/  HMMA.16816.F32 R60, R80, R90.reuse, R60 ;  /* 0x0000005a503c723c */ /* 0x080fe8000000183c */
[----:B-1----:R-:W-:Y:S03]  /*11dd0*/  FADD.FTZ R74, R236, R69 ;  /* 0x00000045ec4a7221 */ /* 0x002fe60000010000 */
[----:B------:R-:W-:Y:S01]  /*11de0*/  F2FP.PACK_AB R80, R139, R130 ;  /* 0x000000828b50723e */ /* 0x000fe200000000ff */
[----:B------:R-:W-:Y:S01]  /*11df0*/  HMMA.16816.F32 R64, R76, R90, R64 ;  /* 0x0000005a4c40723c */ /* 0x000fe20000001840 */
[----:B------:R-:W1:Y:S01]  /*11e00*/  LDSM.16.MT88.4 R88, [R188+0x1000] ;  /* 0x00100000bc58783b */ /* 0x000e620000004200 */
[----:B------:R-:W-:Y:S02]  /*11e10*/  MUFU.EX2 R174, R109 ;  /* 0x0000006d00ae7308 */ /* 0x000fe40000000800 */
[----:B------:R-:W-:Y:S02]  /*11e20*/  F2FP.PACK_AB R82, R162, R142 ;  /* 0x0000008ea252723e */ /* 0x000fe400000000ff */
[----:B------:R-:W-:Y:S02]  /*11e30*/  F2FP.PACK_AB R81, R138, R129 ;  /* 0x000000818a51723e */ /* 0x000fe400000000ff */
[----:B------:R-:W-:Y:S04]  /*11e40*/  F2FP.PACK_AB R76, R241, R226 ;  /* 0x000000e2f14c723e */ /* 0x000fe800000000ff */
[----:B------:R-:W-:Y:S01]  /*11e50*/  F2FP.PACK_AB R77, R240, R223 ;  /* 0x000000dff04d723e */ /* 0x000fe200000000ff */
[----:B------:R-:W-:Y:S01]  /*11e60*/  MUFU.EX2 R175, R108 ;  /* 0x0000006c00af7308 */ /* 0x000fe20000000800 */
[----:B------:R-:W-:Y:S02]  /*11e70*/  F2FP.PACK_AB R78, R219, R243 ;  /* 0x000000f3db4e723e */ /* 0x000fe400000000ff */
[----:B------:R-:W-:Y:S02]  /*11e80*/  F2FP.PACK_AB R79, R205, R206 ;  /* 0x000000cecd4f723e */ /* 0x000fe400000000ff */
[----:B-----5:R-:W-:Y:S01]  /*11e90*/  F2FP.PACK_AB R83, R136, R137 ;  /* 0x000000898853723e */ /* 0x020fe200000000ff */
[----:B----4-:R-:W-:Y:S04]  /*11ea0*/  FFMA.FTZ R0, R0, R132, R176 ;  /* 0x0000008400007223 */ /* 0x010fe800000100b0 */
[-C--:B---3--:R-:W-:Y:S01]  /*11eb0*/  HMMA.16816.F32 R4, R76, R92.reuse, R4 ;  /* 0x0000005c4c04723c */ /* 0x088fe20000001804 */
[----:B------:R-:W-:Y:S01]  /*11ec0*/  LDSM.16.MT88.4 R132, [R186+0x2000] ;  /* 0x00200000ba84783b */ /* 0x000fe20000004200 */
[----:B------:R-:W-:Y:S01]  /*11ed0*/  MUFU.EX2 R141, R110 ;  /* 0x0000006e008d7308 */ /* 0x000fe20000000800 */
[----:B------:R-:W-:Y:S02]  /*11ee0*/  FADD.FTZ R75, R177, R0 ;  /* 0x00000000b14b7221 */ /* 0x000fe40000010000 */
[----:B------:R-:W-:Y:S02]  /*11ef0*/  FADD.FTZ R0, R234, R3 ;  /* 0x00000003ea007221 */ /* 0x000fe40000010000 */
[----:B------:R-:W-:Y:S01]  /*11f00*/  FADD.FTZ R69, R238, R75 ;  /* 0x0000004bee457221 */ /* 0x000fe20000010000 */
[C---:B------:R-:W-:Y:S04]  /*11f10*/  HMMA.16816.F32 R8, R80.reuse, R92, R8 ;  /* 0x0000005c5008723c */ /* 0x040fe80000001808 */
[----:B------:R-:W2:Y:S01]  /*11f20*/  MUFU.EX2 R75, R121 ;  /* 0x00000079004b7308 */ /* 0x000ea20000000800 */
[----:B------:R-:W-:Y:S02]  /*11f30*/  FADD.FTZ R0, R245, R0 ;  /* 0x00000000f5007221 */ /* 0x000fe40000010000 */
[----:B------:R-:W-:Y:S01]  /*11f40*/  FADD.FTZ R3, R204, R68 ;  /* 0x00000044cc037221 */ /* 0x000fe20000010000 */
[-C--:B------:R-:W-:Y:S04]  /*11f50*/  HMMA.16816.F32 R12, R80, R94.reuse, R12 ;  /* 0x0000005e500c723c */ /* 0x080fe8000000180c */
[----:B------:R-:W-:Y:S02]  /*11f60*/  FADD.FTZ R68, R244, R74 ;  /* 0x0000004af4447221 */ /* 0x000fe40000010000 */
[----:B------:R-:W-:Y:S01]  /*11f70*/  MUFU.EX2 R140, R113 ;  /* 0x00000071008c7308 */ /* 0x000fe20000000800 */
[----:B------:R-:W-:Y:S01]  /*11f80*/  FADD.FTZ R3, R242, R3 ;  /* 0x00000003f2037221 */ /* 0x000fe20000010000 */
[C---:B------:R-:W-:Y:S01]  /*11f90*/  HMMA.16816.F32 R16, R76.reuse, R94, R16 ;  /* 0x0000005e4c10723c */ /* 0x040fe20000001810 */
[----:B------:R-:W-:Y:S03]  /*11fa0*/  LDSM.16.MT88.4 R92, [R189+0x1800] ;  /* 0x00180000bd5c783b */ /* 0x000fe60000004200 */
[----:B------:R-:W-:Y:S02]  /*11fb0*/  FADD.FTZ R3, R127, R3 ;  /* 0x000000037f037221 */ /* 0x000fe40000010000 */
[----:B------:R-:W-:Y:S02]  /*11fc0*/  FADD.FTZ R68, R128, R68 ;  /* 0x0000004480447221 */ /* 0x000fe40000010000 */
[-C--:B------:R-:W-:Y:S01]  /*11fd0*/  HMMA.16816.F32 R20, R76, R84.reuse, R20 ;  /* 0x000000544c14723c */ /* 0x080fe20000001814 */
[----:B------:R-:W-:Y:S03]  /*11fe0*/  MUFU.EX2 R155, R114 ;  /* 0x00000072009b7308 */ /* 0x000fe60000000800 */
[----:B--2---:R-:W-:Y:S01]  /*11ff0*/  F2FP.PACK_AB R151, R73, R75 ;  /* 0x0000004b4997723e */ /* 0x004fe200000000ff */
[----:B------:R-:W-:Y:S02]  /*12000*/  FADD.FTZ R74, R237, R69 ;  /* 0x00000045ed4a7221 */ /* 0x000fe40000010000 */
[----:B------:R-:W-:Y:S01]  /*12010*/  FADD.FTZ R69, R126, R0 ;  /* 0x000000007e457221 */ /* 0x000fe20000010000 */
[C---:B------:R-:W-:Y:S03]  /*12020*/  HMMA.16816.F32 R24, R80.reuse, R84, R24 ;  /* 0x000000545018723c */ /* 0x040fe60000001818 */
[----:B------:R-:W-:Y:S01]  /*12030*/  MUFU.EX2 R154, R115 ;  /* 0x00000073009a7308 */ /* 0x000fe20000000800 */
[----:B------:R-:W-:Y:S02]  /*12040*/  FADD.FTZ R0, R178, R74 ;  /* 0x0000004ab2007221 */ /* 0x000fe40000010000 */
[----:B------:R-:W-:Y:S02]  /*12050*/  FADD.FTZ R69, R209, R69 ;  /* 0x00000045d1457221 */ /* 0x000fe40000010000 */
[-C--:B------:R-:W-:Y:S04]  /*12060*/  HMMA.16816.F32 R28, R80, R86.reuse, R28 ;  /* 0x00000056501c723c */ /* 0x080fe8000000181c */
[----:B------:R-:W-:Y:S01]  /*12070*/  FADD.FTZ R0, R131, R0 ;  /* 0x0000000083007221 */ /* 0x000fe20000010000 */
[----:B------:R-:W-:Y:S01]  /*12080*/  MUFU.EX2 R152, R123 ;  /* 0x0000007b00987308 */ /* 0x000fe20000000800 */
[----:B------:R-:W-:Y:S02]  /*12090*/  FADD.FTZ R69, R213, R69 ;  /* 0x00000045d5457221 */ /* 0x000fe40000010000 */
[C---:B------:R-:W-:Y:S01]  /*120a0*/  HMMA.16816.F32 R32, R76.reuse, R86, R32 ;  /* 0x000000564c20723c */ /* 0x040fe20000001820 */
[----:B------:R-:W2:Y:S03]  /*120b0*/  LDSM.16.MT88.4 R84, [R185+0x1800] ;  /* 0x00180000b954783b */ /* 0x000ea60000004200 */
[----:B------:R-:W-:Y:S02]  /*120c0*/  FADD.FTZ R0, R216, R0 ;  /* 0x00000000d8007221 */ /* 0x000fe40000010000 */
[----:B------:R-:W-:Y:S01]  /*120d0*/  FADD.FTZ R3, R207, R3 ;  /* 0x00000003cf037221 */ /* 0x000fe20000010000 */
[----:B------:R-:W3:Y:S01]  /*120e0*/  MUFU.EX2 R153, R122 ;  /* 0x0000007a00997308 */ /* 0x000ee20000000800 */
[-C--:B------:R-:W-:Y:S04]  /*120f0*/  HMMA.16816.F32 R36, R76, R96.reuse, R36 ;  /* 0x000000604c24723c */ /* 0x080fe80000001824 */
[----:B------:R-:W-:Y:S02]  /*12100*/  FADD.FTZ R0, R217, R0 ;  /* 0x00000000d9007221 */ /* 0x000fe40000010000 */
[----:B------:R-:W-:Y:S02]  /*12110*/  FADD.FTZ R3, R210, R3 ;  /* 0x00000003d2037221 */ /* 0x000fe40000010000 */
[C---:B------:R-:W-:Y:S04]  /*12120*/  HMMA.16816.F32 R40, R80.reuse, R96, R40 ;  /* 0x000000605028723c */ /* 0x040fe80000001828 */
[----:B------:R-:W-:Y:S02]  /*12130*/  FADD.FTZ R3, R222, R3 ;  /* 0x00000003de037221 */ /* 0x000fe40000010000 */
[----:B------:R-:W-:Y:S02]  /*12140*/  FADD.FTZ R68, R208, R68 ;  /* 0x00000044d0447221 */ /* 0x000fe40000010000 */
[-C--:B------:R-:W-:Y:S04]  /*12150*/  HMMA.16816.F32 R44, R80, R98.reuse, R44 ;  /* 0x00000062502c723c */ /* 0x080fe8000000182c */
[----:B------:R-:W-:Y:S01]  /*12160*/  FADD.FTZ R68, R211, R68 ;  /* 0x00000044d3447221 */ /* 0x000fe20000010000 */
[----:B---3--:R-:W-:Y:S03]  /*12170*/  F2FP.PACK_AB R148, R152, R153 ;  /* 0x000000999894723e */ /* 0x008fe600000000ff */
[C---:B------:R-:W-:Y:S01]  /*12180*/  HMMA.16816.F32 R48, R76.reuse, R98, R48 ;  /* 0x000000624c30723c */ /* 0x040fe20000001830 */
[----:B------:R-:W3:Y:S07]  /*12190*/  LDSM.16.MT88.4 R96, [R186+0x1800] ;  /* 0x00180000ba60783b */ /* 0x000eee0000004200 */
[-C--:B-1----:R-:W-:Y:S08]  /*121a0*/  HMMA.16816.F32 R52, R76, R88.reuse, R52 ;  /* 0x000000584c34723c */ /* 0x082ff00000001834 */
[C---:B------:R-:W-:Y:S08]  /*121b0*/  HMMA.16816.F32 R56, R80.reuse, R88, R56 ;  /* 0x000000585038723c */ /* 0x040ff00000001838 */
[-C--:B------:R-:W-:Y:S07]  /*121c0*/  HMMA.16816.F32 R60, R80, R90.reuse, R60 ;  /* 0x0000005a503c723c */ /* 0x080fee000000183c */
[----:B------:R-:W-:Y:S01]  /*121d0*/  F2FP.PACK_AB R80, R164, R143 ;  /* 0x0000008fa450723e */ /* 0x000fe200000000ff */
[----:B------:R-:W-:Y:S01]  /*121e0*/  HMMA.16816.F32 R64, R76, R90, R64 ;  /* 0x0000005a4c40723c */ /* 0x000fe20000001840 */
[----:B------:R-:W1:Y:S03]  /*121f0*/  LDSM.16.MT88.4 R88, [R188+0x1800] ;  /* 0x00180000bc58783b */ /* 0x000e660000004200 */
[----:B------:R-:W-:Y:S02]  /*12200*/  F2FP.PACK_AB R82, R173, R168 ;  /* 0x000000a8ad52723e */ /* 0x000fe400000000ff */
[----:B------:R-:W-:Y:S02]  /*12210*/  F2FP.PACK_AB R81, R140, R141 ;  /* 0x0000008d8c51723e */ /* 0x000fe400000000ff */
[----:B------:R-:W-:Y:S04]  /*12220*/  F2FP.PACK_AB R76, R166, R167 ;  /* 0x000000a7a64c723e */ /* 0x000fe800000000ff */
[----:B------:R-:W-:Y:S02]  /*12230*/  F2FP.PACK_AB R77, R165, R163 ;  /* 0x000000a3a54d723e */ /* 0x000fe400000000ff */
[----:B------:R-:W-:Y:S02]  /*12240*/  F2FP.PACK_AB R78, R179, R169 ;  /* 0x000000a9b34e723e */ /* 0x000fe400000000ff */
[----:B------:R-:W-:Y:S02]  /*12250*/  F2FP.PACK_AB R79, R175, R174 ;  /* 0x000000aeaf4f723e */ /* 0x000fe400000000ff */
[----:B------:R-:W-:Y:S05]  /*12260*/  F2FP.PACK_AB R83, R154, R155 ;  /* 0x0000009b9a53723e */ /* 0x000fea00000000ff */
[-C--:B--2---:R-:W-:Y:S08]  /*12270*/  HMMA.16816.F32 R4, R76, R84.reuse, R4 ;  /* 0x000000544c04723c */ /* 0x084ff00000001804 */
[C---:B------:R-:W-:Y:S01]  /*12280*/  HMMA.16816.F32 R8, R80.reuse, R84, R8 ;  /* 0x000000545008723c */ /* 0x040fe20000001808 */
[----:B------:R2:W-:Y:S07]  /*12290*/  MUFU.EX2 R85, R118 ;  /* 0x0000007600557308 */ /* 0x0005ee0000000800 */
[-C--:B------:R-:W-:Y:S03]  /*122a0*/  HMMA.16816.F32 R12, R80, R86.reuse, R12 ;  /* 0x00000056500c723c */ /* 0x080fe6000000180c */
[----:B------:R-:W4:Y:S05]  /*122b0*/  MUFU.EX2 R84, R120 ;  /* 0x0000007800547308 */ /* 0x000f2a0000000800 */
[C---:B------:R-:W-:Y:S05]  /*122c0*/  HMMA.16816.F32 R16, R76.reuse, R86, R16 ;  /* 0x000000564c10723c */ /* 0x040fea0000001810 */
[----:B------:R-:W-:Y:S03]  /*122d0*/  MUFU.EX2 R86, R125 ;  /* 0x0000007d00567308 */ /* 0x000fe60000000800 */
[-C--:B------:R-:W-:Y:S01]  /*122e0*/  HMMA.16816.F32 R20, R76, R92.reuse, R20 ;  /* 0x0000005c4c14723c */ /* 0x080fe20000001814 */
[----:B--2---:R-:W2:Y:S06]  /*122f0*/  LDSM.16.MT88.4 R116, [R189+0x2000] ;  /* 0x00200000bd74783b */ /* 0x004eac0000004200 */
[----:B------:R-:W5:Y:S01]  /*12300*/  MUFU.EX2 R87, R124 ;  /* 0x0000007c00577308 */ /* 0x000f620000000800 */
[C---:B------:R-:W-:Y:S04]  /*12310*/  HMMA.16816.F32 R24, R80.reuse, R92, R24 ;  /* 0x0000005c5018723c */ /* 0x040fe80000001818 */
[----:B----4-:R-:W-:Y:S04]  /*12320*/  F2FP.PACK_AB R149, R84, R85 ;  /* 0x000000555495723e */ /* 0x010fe800000000ff */
[-C--:B------:R-:W-:Y:S08]  /*12330*/  HMMA.16816.F32 R28, R80, R94.reuse, R28 ;  /* 0x0000005e501c723c */ /* 0x080ff0000000181c */
[C---:B------:R-:W-:Y:S04]  /*12340*/  HMMA.16816.F32 R32, R76.reuse, R94, R32 ;  /* 0x0000005e4c20723c */ /* 0x040fe80000001820 */
[----:B-----5:R-:W-:Y:S04]  /*12350*/  F2FP.PACK_AB R150, R86, R87 ;  /* 0x000000575696723e */ /* 0x020fe800000000ff */
[-C--:B---3--:R-:W-:Y:S08]  /*12360*/  HMMA.16816.F32 R36, R76, R96.reuse, R36 ;  /* 0x000000604c24723c */ /* 0x088ff00000001824 */
[C---:B------:R-:W-:Y:S08]  /*12370*/  HMMA.16816.F32 R40, R80.reuse, R96, R40 ;  /* 0x000000605028723c */ /* 0x040ff00000001828 */
[-C--:B------:R-:W-:Y:S08]  /*12380*/  HMMA.16816.F32 R44, R80, R98.reuse, R44 ;  /* 0x00000062502c723c */ /* 0x080ff0000000182c */
[C---:B------:R-:W-:Y:S08]  /*12390*/  HMMA.16816.F32 R48, R76.reuse, R98, R48 ;  /* 0x000000624c30723c */ /* 0x040ff00000001830 */
[-C--:B-1----:R-:W-:Y:S08]  /*123a0*/  HMMA.16816.F32 R52, R76, R88.reuse, R52 ;  /* 0x000000584c34723c */ /* 0x082ff00000001834 */
        /* <DEDUP_REMOVED lines=8> */
[----:B------:R-:W-:Y:S01]  /*12430*/  FADD.FTZ R9, R224, R69 ;  /* 0x00000045e0097221 */ /* 0x000fe20000010000 */
[----:B------:R-:W-:Y:S01]  /*12440*/  MOV R69, R2 ;  /* 0x0000000200457202 */ /* 0x000fe20000000f00 */
[----:B------:R-:W-:Y:S02]  /*12450*/  FADD.FTZ R8, R239, R68 ;  /* 0x00000044ef087221 */ /* 0x000fe40000010000 */
[C---:B------:R-:W-:Y:S04]  /*12460*/  HMMA.16816.F32 R100, R144.reuse, R102, R16 ;  /* 0x000000669064723c */ /* 0x040fe80000001810 */
[----:B------:R-:W-:Y:S02]  /*12470*/  FADD.FTZ R12, R226, R9 ;  /* 0x00000009e20c7221 */ /* 0x000fe40000010000 */
[----:B------:R-:W-:Y:S02]  /*12480*/  FADD.FTZ R9, R129, R0 ;  /* 0x0000000081097221 */ /* 0x000fe40000010000 */
[-C--:B--2---:R-:W-:Y:S04]  /*12490*/  HMMA.16816.F32 R104, R144, R116.reuse, R20 ;  /* 0x000000749068723c */ /* 0x084fe80000001814 */
[----:B------:R-:W-:Y:S02]  /*124a0*/  FADD.FTZ R11, R223, R8 ;  /* 0x00000008df0b7221 */ /* 0x000fe40000010000 */
[----:B------:R-:W-:Y:S02]  /*124b0*/  FADD.FTZ R0, R139, R10 ;  /* 0x0000000a8b007221 */ /* 0x000fe40000010000 */
        /* <DEDUP_REMOVED lines=32> */
[C---:B------:R-:W-:Y:S07]  /*126c0*/  HMMA.16816.F32 R140, R148.reuse, R4, R56 ;  /* 0x00000004948c723c */ /* 0x040fee0000001838 */
[----:B------:R-:W-:Y:S01]  /*126d0*/  FADD.FTZ R4, R174, R11 ;  /* 0x0000000bae047221 */ /* 0x000fe20000010000 */
[-C--:B------:R-:W-:Y:S04]  /*126e0*/  HMMA.16816.F32 R148, R148, R6.reuse, R60 ;  /* 0x000000069494723c */ /* 0x080fe8000000183c */
[----:B------:R-:W-:Y:S02]  /*126f0*/  FADD.FTZ R9, R175, R4 ;  /* 0x00000004af097221 */ /* 0x000fe40000010000 */
[----:B------:R-:W-:Y:S02]  /*12700*/  FADD.FTZ R5, R154, R0 ;  /* 0x000000009a057221 */ /* 0x000fe40000010000 */
[----:B------:R-:W-:Y:S01]  /*12710*/  FADD.FTZ R4, R181, R10 ;  /* 0x0000000ab5047221 */ /* 0x000fe20000010000 */
[----:B------:R-:W-:Y:S04]  /*12720*/  HMMA.16816.F32 R144, R144, R6, R64 ;  /* 0x000000069090723c */ /* 0x000fe80000001840 */
[----:B------:R-:W-:Y:S02]  /*12730*/  FADD.FTZ R3, R161, R9 ;  /* 0x00000009a1037221 */ /* 0x000fe40000010000 */
[----:B------:R-:W-:Y:S02]  /*12740*/  FADD.FTZ R0, R153, R8 ;  /* 0x0000000899007221 */ /* 0x000fe40000010000 */
[----:B------:R-:W-:Y:S01]  /*12750*/  FADD.FTZ R8, R85, R5 ;  /* 0x0000000555087221 */ /* 0x000fe20000010000 */
[----:B------:R-:W-:Y:S03]  /*12760*/  MOV R85, R70 ;  /* 0x0000004600557202 */ /* 0x000fe60000000f00 */
        /* <DEDUP_REMOVED lines=10> */
[----:B------:R-:W-:Y:S01]  /*12810*/  MOV R84, R71 ;  /* 0x0000004700547202 */ /* 0x000fe20000000f00 */
[----:B------:R-:W-:Y:S01]  /*12820*/  FADD.FTZ R3, R86, R3 ;  /* 0x0000000356037221 */ /* 0x000fe20000010000 */
[----:B------:R-:W-:Y:S01]  /*12830*/  STL [R1+0x8], R4 ;  /* 0x0000080401007387 */ /* 0x000fe20000100800 */
[----:B------:R-:W-:Y:S01]  /*12840*/  FADD.FTZ R0, R75, R0 ;  /* 0x000000004b007221 */ /* 0x000fe20000010000 */
[----:B------:R-:W-:Y:S02]  /*12850*/  MOV R86, R2 ;  /* 0x0000000200567202 */ /* 0x000fe40000000f00 */
[----:B------:R-:W-:Y:S01]  /*12860*/  STL [R1+0xc], R3 ;  /* 0x00000c0301007387 */ /* 0x000fe20000100800 */
[----:B------:R-:W-:Y:S05]  /*12870*/  FADD.FTZ R0, R73, R0 ;  /* 0x0000000049007221 */ /* 0x000fea0000010000 */
[----:B------:R1:W-:Y:S02]  /*12880*/  STL [R1+0x10], R0 ;  /* 0x0000100001007387 */ /* 0x0003e40000100800 */
[----:B-1----:R-:W-:Y:S01]  /*12890*/  MOV R0, R72 ;  /* 0x0000004800007202 */ /* 0x002fe20000000f00 */
[----:B------:R-:W-:-:S05]  /*128a0*/  @P0 BRA `(.L_x_705) ;  /* 0xffffc2f000000947 */ /* 0x000fca000383ffff */
.L_x_694:
[----:B------:R-:W2:Y:S02]  /*128b0*/  LDL R2, [R1+0x14] ;  /* 0x0000140001027983 */ /* 0x000ea40000100800 */
[----:B--2---:R-:W-:-:S13]  /*128c0*/  ISETP.GE.AND P0, PT, R202, R2, PT ;  /* 0x00000002ca00720c */ /* 0x004fda0003f06270 */
[----:B------:R-:W-:Y:S05]  /*128d0*/  @!P0 BRA `(.L_x_706) ;  /* 0x00005aa000008947 */ /* 0x000fea0003800000 */
[----:B------:R-:W-:Y:S01]  /*128e0*/  IMAD.MOV.U32 R85, RZ, RZ, R71 ;  /* 0x000000ffff557224 */ /* 0x000fe200078e0047 */
[----:B------:R-:W-:Y:S01]  /*128f0*/  MOV R87, R69 ;  /* 0x0000004500577202 */ /* 0x000fe20000000f00 */
[----:B------:R-:W-:Y:S01]  /*12900*/  IMAD.MOV.U32 R84, RZ, RZ, R72 ;  /* 0x000000ffff547224 */ /* 0x000fe200078e0048 */
[----:B------:R-:W-:Y:S02]  /*12910*/  MOV R86, R70 ;  /* 0x0000004600567202 */ /* 0x000fe40000000f00 */
.L_x_734:
[----:B------:R-:W2:Y:S01]  /*12920*/  LDL.64 R6, [R1+0x38] ;  /* 0x0000380001067983 */ /* 0x000ea20000100a00 */
[----:B------:R-:W-:Y:S04]  /*12930*/  DEPBAR.LE SB0, 0x0 ;  /* 0x000080000000791a */ /* 0x000fe80000000000 */
[----:B------:R-:W3:Y:S01]  /*12940*/  LDL R5, [R1+0x44] ;  /* 0x0000440001057983 */ /* 0x000ee20000100800 */
[----:B------:R-:W-:Y:S01]  /*12950*/  WARPSYNC 0xffffffff ;  /* 0xffffffff00007948 */ /* 0x000fe20003800000 */
[----:B------:R-:W-:Y:S01]  /*12960*/  SHF.R.S32.HI R0, RZ, 0x1f, R214 ;  /* 0x0000001fff007819 */ /* 0x000fe200000114d6 */
[----:B------:R-:W-:Y:S01]  /*12970*/  IMAD.WIDE.U32 R2, R214, c[0x0][0x208], RZ ;  /* 0x00008200d6027a25 */ /* 0x000fe200078e00ff */
[----:B------:R-:W-:Y:S01]  /*12980*/  BAR.SYNC.DEFER_BLOCKING 0x0 ;  /* 0x0000000000007b1d */ /* 0x000fe20000010000 */
[----:B------:R-:W-:Y:S02]  /*12990*/  SHF.R.S32.HI R4, RZ, 0x1f, R201 ;  /* 0x0000001fff047819 */ /* 0x000fe400000114c9 */
[----:B------:R-:W-:Y:S02]  /*129a0*/  IMAD R0, R0, c[0x0][0x208], RZ ;  /* 0x0000820000007a24 */ /* 0x000fe400078e02ff */
[C---:B------:R-:W-:Y:S01]  /*129b0*/  SHF.L.U64.HI R68, R201.reuse, 0x1, R4 ;  /* 0x00000001c9447819 */ /* 0x040fe20000010204 */
[----:B------:R-:W-:Y:S02]  /*129c0*/  IMAD.SHL.U32 R58, R201, 0x2, RZ ;  /* 0x00000002c93a7824 */ /* 0x000fe400078e00ff */
[----:B------:R-:W-:Y:S04]  /*129d0*/  IMAD R0, R214, c[0x0][0x20c], R0 ;  /* 0x00008300d6007a24 */ /* 0x000fe800078e0200 */
[----:B------:R-:W-:Y:S01]  /*129e0*/  IMAD.IADD R3, R3, 0x1, R0 ;  /* 0x0000000103037824 */ /* 0x000fe200078e0200 */
[----:B------:R-:W-:Y:S03]  /*129f0*/  SHF.R.S32.HI R0, RZ, 0x1f, R212 ;  /* 0x0000001fff007819 */ /* 0x000fe600000114d4 */
[----:B------:R-:W-:Y:S04]  /*12a00*/  IMAD.WIDE.U32 R2, R212, c[0x0][0x218], R2 ;  /* 0x00008600d4027a25 */ /* 0x000fe800078e0002 */
[----:B------:R-:W-:Y:S01]  /*12a10*/  IMAD R0, R0, c[0x0][0x218], RZ ;  /* 0x0000860000007a24 */ /* 0x000fe200078e02ff */
[----:B------:R1:W4:Y:S03]  /*12a20*/  LDSM.16.M88.4 R80, [R191] ;  /* 0x00000000bf50783b */ /* 0x0003260000000200 */
[----:B------:R-:W-:Y:S01]  /*12a30*/  IMAD R0, R212, c[0x0][0x21c], R0 ;  /* 0x00008700d4007a24 */ /* 0x000fe200078e0200 */
        /* <DEDUP_REMOVED lines=19> */
.L_x_845:
[-C--:B------:R-:W-:Y:S01]  /*12b70*/  HMMA.16816.F32 R4, R80, R16.reuse, RZ ;  /* 0x000000105004723c */ /* 0x080fe200000018ff */
[----:B------:R-:W3:Y:S01]  /*12b80*/  SHFL.IDX PT, R2, R0, RZ, 0x181f ;  /* 0x00181fff00027589 */ /* 0x000ee200000e0000 */
[----:B------:R-:W-:Y:S06]  /*12b90*/  BSSY B0, `(.L_x_708) ;  /* 0x000015f000007945 */ /* 0x000fec0003800000 */
[C---:B------:R-:W-:Y:S01]  /*12ba0*/  HMMA.16816.F32 R8, R76.reuse, R16, RZ ;  /* 0x000000104c08723c */ /* 0x040fe200000018ff */
[----:B------:R-:W4:Y:S07]  /*12bb0*/  SHFL.IDX PT, R3, R0, 0x1, 0x181f ;  /* 0x00381f0000037f89 */ /* 0x000f2e00000e0000 */
[-C--:B------:R-:W-:Y:S01]  /*12bc0*/  HMMA.16816.F32 R12, R76, R18.reuse, RZ ;  /* 0x000000124c0c723c */ /* 0x080fe200000018ff */
[----:B------:R-:W5:Y:S07]  /*12bd0*/  SHFL.IDX PT, R55, R52, 0x1, 0x181f ;  /* 0x00381f0034377f89 */ /* 0x000f6e00000e0000 */
[C---:B------:R-:W-:Y:S01]  /*12be0*/  HMMA.16816.F32 R16, R80.reuse, R18, RZ ;  /* 0x000000125010723c */ /* 0x040fe200000018ff */
[----:B------:R-:W1:Y:S07]  /*12bf0*/  SHFL.IDX PT, R53, R0, 0x2, 0x181f ;  /* 0x00581f0000357f89 */ /* 0x000e6e00000e0000 */
[-C--:B------:R-:W-:Y:S01]  /*12c00*/  HMMA.16816.F32 R20, R80, R32.reuse, RZ ;  /* 0x000000205014723c */ /* 0x080fe200000018ff */
[----:B------:R-:W-:Y:S07]  /*12c10*/  SHFL.IDX PT, R56, R52, 0x2, 0x181f ;  /* 0x00581f0034387f89 */ /* 0x000fee00000e0000 */
[C---:B------:R-:W-:Y:S01]  /*12c20*/  HMMA.16816.F32 R24, R76.reuse, R32, RZ ;  /* 0x000000204c18723c */ /* 0x040fe200000018ff */
[----:B------:R-:W3:Y:S07]  /*12c30*/  SHFL.IDX PT, R54, R0, 0x3, 0x181f ;  /* 0x00781f0000367f89 */ /* 0x000eee00000e0000 */
[-C--:B------:R-:W-:Y:S01]  /*12c40*/  HMMA.16816.F32 R28, R76, R34.reuse, RZ ;  /* 0x000000224c1c723c */ /* 0x080fe200000018ff */
[----:B------:R-:W1:Y:S07]  /*12c50*/  SHFL.IDX PT, R69, R52, 0x3, 0x181f ;  /* 0x00781f0034457f89 */ /* 0x000e6e00000e0000 */
[C---:B------:R-:W-:Y:S01]  /*12c60*/  HMMA.16816.F32 R32, R80.reuse, R34, RZ ;  /* 0x000000225020723c */ /* 0x040fe200000018ff */
[----:B------:R1:W-:Y:S07]  /*12c70*/  SHFL.IDX PT, R73, R52, 0x4, 0x181f ;  /* 0x00981f0034497f89 */ /* 0x0003ee00000e0000 */
[-C--:B------:R-:W-:Y:S01]  /*12c80*/  HMMA.16816.F32 R36, R80, R48.reuse, RZ ;  /* 0x000000305024723c */ /* 0x080fe200000018ff */
[----:B------:R-:W1:Y:S07]  /*12c90*/  SHFL.IDX PT, R0, R0, 0x4, 0x181f ;  /* 0x00981f0000007f89 */ /* 0x000e6e00000e0000 */
[C---:B------:R-:W-:Y:S01]  /*12ca0*/  HMMA.16816.F32 R40, R76.reuse, R48, RZ ;  /* 0x000000304c28723c */ /* 0x040fe200000018ff */
[----:B------:R-:W2:Y:S07]  /*12cb0*/  LDL R235, [R1+0x14] ;  /* 0x0000140001eb7983 */ /* 0x000eae0000100800 */
[-C--:B------:R-:W-:Y:S08]  /*12cc0*/  HMMA.16816.F32 R44, R76, R50.reuse, RZ ;  /* 0x000000324c2c723c */ /* 0x080ff000000018ff */
[C---:B------:R-:W-:Y:S04]  /*12cd0*/  HMMA.16816.F32 R48, R80.reuse, R50, RZ ;  /* 0x000000325030723c */ /* 0x040fe800000018ff */
[-C--:B---3--:R-:W-:Y:S02]  /*12ce0*/  IADD3 R2, P0, R2, R58.reuse, RZ ;  /* 0x0000003a02027210 */ /* 0x088fe40007f1e0ff */
[----:B----4-:R-:W-:Y:S02]  /*12cf0*/  IADD3 R62, P1, R3, R58, RZ ;  /* 0x0000003a033e7210 */ /* 0x010fe40007f3e0ff */
[-C--:B--2---:R-:W-:Y:S04]  /*12d00*/  IADD3.X R3, R57, R68.reuse, RZ, P0, !PT ;  /* 0x0000004439037210 */ /* 0x084fe800007fe4ff */
[----:B-----5:R-:W-:Y:S01]  /*12d10*/  IADD3.X R63, R55, R68, RZ, P1, !PT ;  /* 0x00000044373f7210 */ /* 0x020fe20000ffe4ff */
[----:B------:R2:W-:Y:S01]  /*12d20*/  LDGSTS.E.BYPASS.LTC128B.128 [R203+0x100], [R2.64], !P3 ;  /* 0x0010000002cb7fae */ /* 0x0005e2000d901d46 */
[-C--:B-1----:R-:W-:Y:S02]  /*12d30*/  IADD3 R60, P0, R53, R58.reuse, RZ ;  /* 0x0000003a353c7210 */ /* 0x082fe40007f1e0ff */
[----:B------:R-:W-:Y:S02]  /*12d40*/  IADD3 R70, P1, R54, R58, RZ ;  /* 0x0000003a36467210 */ /* 0x000fe40007f3e0ff */
[-C--:B------:R-:W-:Y:S01]  /*12d50*/  IADD3.X R61, R56, R68.reuse, RZ, P0, !PT ;  /* 0x00000044383d7210 */ /* 0x080fe200007fe4ff */
[-C--:B------:R-:W-:Y:S01]  /*12d60*/  HMMA.16816.F32 R52, R80, R64.reuse, RZ ;  /* 0x000000405034723c */ /* 0x080fe200000018ff */
[----:B------:R-:W-:Y:S01]  /*12d70*/  IADD3.X R71, R69, R68, RZ, P1, !PT ;  /* 0x0000004445477210 */ /* 0x000fe20000ffe4ff */
[----:B------:R1:W-:Y:S01]  /*12d80*/  LDGSTS.E.BYPASS.LTC128B.128 [R203+0x900], [R62.64], !P3 ;  /* 0x009000003ecb7fae */ /* 0x0003e2000d901d46 */
[----:B------:R-:W-:Y:S04]  /*12d90*/  IADD3 R72, P0, R0, R58, RZ ;  /* 0x0000003a00487210 */ /* 0x000fe80007f1e0ff */
[----:B------:R-:W-:Y:S01]  /*12da0*/  IADD3.X R73, R73, R68, RZ, P0, !PT ;  /* 0x0000004449497210 */ /* 0x000fe200007fe4ff */
[C---:B------:R-:W-:Y:S02]  /*12db0*/  HMMA.16816.F32 R56, R76.reuse, R64, RZ ;  /* 0x000000404c38723c */ /* 0x040fe400000018ff */
[----:B------:R1:W-:Y:S08]  /*12dc0*/  LDGSTS.E.BYPASS.LTC128B.128 [R203+0x1100], [R60.64], !P3 ;  /* 0x011000003ccb7fae */ /* 0x0003f0000d901d46 */
[----:B------:R3:W-:Y:S08]  /*12dd0*/  LDGSTS.E.BYPASS.LTC128B.128 [R203+0x1900], [R70.64], !P3 ;  /* 0x0190000046cb7fae */ /* 0x0007f0000d901d46 */
[----:B------:R4:W-:Y:S08]  /*12de0*/  LDGSTS.E.BYPASS.LTC128B.128 [R203+0x2100], [R72.64], !P3 ;  /* 0x0210000048cb7fae */ /* 0x0009f0000d901d46 */
[----:B------:R-:W0:Y:S01]  /*12df0*/  LDGDEPBAR ;  /* 0x00000000000079af */ /* 0x000e220000000000 */
[-C--:B-1----:R-:W-:Y:S08]  /*12e00*/  HMMA.16816.F32 R60, R76, R66.reuse, RZ ;  /* 0x000000424c3c723c */ /* 0x082ff000000018ff */
        /* <DEDUP_REMOVED lines=31> */
[----:B------:R-:W2:Y:S07]  /*13000*/  LDSM.16.M88.4 R156, [R190+0x1800] ;  /* 0x00180000be9c783b */ /* 0x000eae0000000200 */
[-C--:B-1----:R-:W-:Y:S08]  /*13010*/  HMMA.16816.F32 R4, R152, R160.reuse, R4 ;  /* 0x000000a09804723c */ /* 0x082ff00000001804 */
[C---:B---3--:R-:W-:Y:S08]  /*13020*/  HMMA.16816.F32 R8, R168.reuse, R160, R8 ;  /* 0x000000a0a808723c */ /* 0x048ff00000001808 */
[-C--:B------:R-:W-:Y:S03]  /*13030*/  HMMA.16816.F32 R12, R168, R162.reuse, R12 ;  /* 0x000000a2a80c723c */ /* 0x080fe6000000180c */
[----:B------:R-:W-:Y:S05]  /*13040*/  ISETP.GT.AND P0, PT, R202, R235, PT ;  /* 0x000000ebca00720c */ /* 0x000fea0003f04270 */
[C---:B------:R-:W-:Y:S01]  /*13050*/  HMMA.16816.F32 R16, R152.reuse, R162, R16 ;  /* 0x000000a29810723c */ /* 0x040fe20000001810 */
[----:B------:R-:W1:Y:S07]  /*13060*/  LDSM.16.M88.4 R160, [R190+0x2000] ;  /* 0x00200000bea0783b */ /* 0x000e6e0000000200 */
        /* <DEDUP_REMOVED lines=10> */
[-C--:B--2---:R-:W-:Y:S08]  /*13110*/  HMMA.16816.F32 R52, R152, R156.reuse, R52 ;  /* 0x0000009c9834723c */ /* 0x084ff00000001834 */
[C---:B------:R-:W-:Y:S08]  /*13120*/  HMMA.16816.F32 R56, R168.reuse, R156, R56 ;  /* 0x0000009ca838723c */ /* 0x040ff00000001838 */
[-C--:B------:R-:W-:Y:S08]  /*13130*/  HMMA.16816.F32 R60, R168, R158.reuse, R60 ;  /* 0x0000009ea83c723c */ /* 0x080ff0000000183c */
[C---:B------:R-:W-:Y:S08]  /*13140*/  HMMA.16816.F32 R64, R152.reuse, R158, R64 ;  /* 0x0000009e9840723c */ /* 0x040ff00000001840 */
[-C--:B-1----:R-:W-:Y:S08]  /*13150*/  HMMA.16816.F32 R68, R152, R160.reuse, R68 ;  /* 0x000000a09844723c */ /* 0x082ff00000001844 */
        /* <DEDUP_REMOVED lines=230> */
.L_x_846:
        /* <DEDUP_REMOVED lines=22> */
.L_x_847:
[----:B--2---:R-:W-:Y:S04]  /*14120*/  IADD3 R2, P0, R0, R18, RZ ;  /* 0x0000001200027210 */ /* 0x004fe80007f1e0ff */
[----:B-1----:R-:W-:Y:S05]  /*14130*/  IADD3.X R3, R4, R5, RZ, P0, !PT ;  /* 0x0000000504037210 */ /* 0x002fea00007fe4ff */
[----:B------:R-:W-:Y:S01]  /*14140*/  @!PT LDS RZ, [RZ] ;  /* 0x00000000fffff984 */ /* 0x000fe20000000800 */
[----:B------:R-:W-:Y:S01]  /*14150*/  @!PT LDS RZ, [RZ] ;  /* 0x00000000fffff984 */ /* 0x000fe20000000800 */
[----:B------:R-:W-:Y:S01]  /*14160*/  @!PT LDS RZ, [RZ] ;  /* 0x00000000fffff984 */ /* 0x000fe20000000800 */
[----:B------:R1:W-:Y:S04]  /*14170*/  LDGSTS.E.BYPASS.LTC128B.128 [R203+0x4900], [R2.64], !P3 ;  /* 0x0490000002cb7fae */ /* 0x0003e8000d901d46 */
.L_x_709:
[----:B--234-:R-:W-:Y:S05]  /*14180*/  BSYNC B0 ;  /* 0x0000000000007941 */ /* 0x01cfea0003800000 */
.L_x_708:
[----:B-1----:R-:W2:Y:S01]  /*14190*/  LDL R2, [R1] ;  /* 0x0000000001027983 */ /* 0x002ea20000100800 */
[----:B------:R-:W-:Y:S01]  /*141a0*/  IMAD.MOV.U32 R3, RZ, RZ, c[0x0][0x2c4] ;  /* 0x0000b100ff037624 */ /* 0x000fe200078e00ff */
[----:B------:R-:W-:Y:S01]  /*141b0*/  ULDC UR4, c[0x0][0x324] ;  /* 0x0000c90000047ab9 */ /* 0x000fe20000000800 */
[----:B------:R-:W-:Y:S01]  /*141c0*/  IMAD R0, R202, -0x50, RZ ;  /* 0xffffffb0ca007824 */ /* 0x000fe200078e02ff */
[----:B------:R-:W3:Y:S01]  /*141d0*/  LDL R5, [R1+0x48] ;  /* 0x0000480001057983 */ /* 0x000ee20000100800 */
[----:B------:R-:W-:Y:S01]  /*141e0*/  ULOP3.LUT UR4, URZ, UR4, URZ, 0x33, !UPT ;  /* 0x000000043f047292 */ /* 0x000fe2000f8e333f */
[----:B------:R-:W-:Y:S02]  /*141f0*/  ISETP.NE.AND P0, PT, R3, 0x1, PT ;  /* 0x000000010300780c */ /* 0x000fe40003f05270 */
[----:B------:R-:W3:Y:S04]  /*14200*/  LDL R4, [R1+0x4c] ;  /* 0x00004c0001047983 */ /* 0x000ee80000100800 */
[----:B------:R-:W0:Y:S01]  /*14210*/  LDGDEPBAR ;  /* 0x00000000000079af */ /* 0x000e220000000000 */
[----:B--2---:R-:W-:Y:S04]  /*14220*/  IADD3 R2, -R2, 0x1, R0 ;  /* 0x0000000102027810 */ /* 0x004fe80007ffe100 */
[----:B------:R-:W-:Y:S04]  /*14230*/  IADD3 R2, -R246, R2, R248 ;  /* 0x00000002f6027210 */ /* 0x000fe80007ffe1f8 */
[----:B------:R-:W-:Y:S01]  /*14240*/  IADD3 R7, R2, UR4, RZ ;  /* 0x0000000402077c10 */ /* 0x000fe2000fffe0ff */
[----:B---3--:R-:W-:Y:S01]  /*14250*/  IMAD.IADD R5, R4, 0x1, R5 ;  /* 0x0000000104057824 */ /* 0x008fe200078e0205 */
[----:B------:R-:W-:Y:S03]  /*14260*/  IADD3 R6, R2, c[0x0][0x328], RZ ;  /* 0x0000ca0002067a10 */ /* 0x000fe60007ffe0ff */
[----:B------:R-:W-:Y:S05]  /*14270*/  @P0 IMAD.HI.U32 R3, R5, c[0x0][0x2c8], RZ ;  /* 0x0000b20005030a27 */ /* 0x000fea00078e00ff */
[----:B------:R-:W-:Y:S01]  /*14280*/  @P0 SHF.R.U32.HI R5, RZ, c[0x0][0x2cc], R3 ;  /* 0x0000b300ff050a19 */ /* 0x000fe20000011603 */
[----:B------:R-:W-:-:S05]  /*14290*/  BRA.DIV ~URZ, `(.L_x_712) ;  /* 0x0000bf227f007947 */ /* 0x000fca000b800000 */
[----:B------:R1:W2:Y:S02]  /*142a0*/  SHFL.IDX PT, R4, R5, RZ, 0x1c1f ;  /* 0x001c1fff05047589 */ /* 0x0002a400000e0000 */
.L_x_848:
[----:B--2---:R-:W-:Y:S01]  /*142b0*/  IADD3 R3, R6, R4, RZ ;  /* 0x0000000406037210 */ /* 0x004fe20007ffe0ff */
        /* <DEDUP_REMOVED lines=15> */
.L_x_715:
[----:B------:R-:W-:Y:S04]  /*143b0*/  MOV R8, c[0x0][0x32c] ;  /* 0x0000cb0000087a02 */ /* 0x000fe80000000f00 */
[----:B------:R-:W-:-:S13]  /*143c0*/  ISETP.NE.AND P0, PT, R8, 0x1, PT ;  /* 0x000000010800780c */ /* 0x000fda0003f05270 */
[----:B------:R-:W-:Y:S05]  /*143d0*/  @P0 IMAD.HI.U32 R8, R4, c[0x0][0x330], RZ ;  /* 0x0000cc0004080a27 */ /* 0x000fea00078e00ff */
[----:B------:R-:W-:Y:S02]  /*143e0*/  @P0 SHF.R.U32.HI R4, RZ, c[0x0][0x334], R8 ;  /* 0x0000cd00ff040a19 */ /* 0x000fe40000011608 */
.L_x_716:
[----:B------:R-:W-:Y:S05]  /*143f0*/  BSYNC B0 ;  /* 0x0000000000007941 */ /* 0x000fea0003800000 */
.L_x_714:
[----:B------:R-:W2:Y:S02]  /*14400*/  LDL R8, [R1] ;  /* 0x0000000001087983 */ /* 0x000ea40000100800 */
[----:B--2---:R-:W-:Y:S04]  /*14410*/  IMAD.IADD R8, R0, 0x1, -R8 ;  /* 0x0000000100087824 */ /* 0x004fe800078e0a08 */
[----:B------:R-:W-:Y:S05]  /*14420*/  IMAD R4, R4, c[0x0][0x32c], R8 ;  /* 0x0000cb0004047a24 */ /* 0x000fea00078e0208 */
[----:B------:R-:W-:Y:S02]  /*14430*/  IADD3 R8, R4, c[0x0][0x32c], RZ ;  /* 0x0000cb0004087a10 */ /* 0x000fe40007ffe0ff */
[----:B------:R-:W-:Y:S02]  /*14440*/  IMNMX R2, R2, R4, !PT ;  /* 0x0000000402027217 */ /* 0x000fe40007800200 */
[----:B------:R-:W-:Y:S02]  /*14450*/  IMNMX R3, R3, R8, PT ;  /* 0x0000000803037217 */ /* 0x000fe40003800200 */
.L_x_713:
        /* <DEDUP_REMOVED lines=76> */
[----:B------:R-:W-:Y:S02]  /*14920*/  FSEL R51, R44, -INF , !P0 ;  /* 0xff8000002c337808 */ /* 0x000fe40004000000 */
[----:B------:R-:W-:Y:S02]  /*14930*/  LOP3.LUT R200, R200, 0xfffffffd, RZ, 0xc0, !PT ;  /* 0xfffffffdc8c87812 */ /* 0x000fe400078ec0ff */
[----:B------:R-:W-:Y:S04]  /*14940*/  ISETP.GT.AND P0, PT, R2, 0x30, !P1 ;  /* 0x000000300200780c */ /* 0x000fe80004f04270 */
[----:B------:R-:W-:Y:S03]  /*14950*/  ISETP.LT.OR P0, PT, R3, 0x31, P0 ;  /* 0x000000310300780c */ /* 0x000fe60000701670 */
[----:B------:R-:W-:Y:S02]  /*14960*/  @P1 LOP3.LUT R200, R200, 0x2, RZ, 0xfc, !PT ;  /* 0x00000002c8c81812 */ /* 0x000fe400078efcff */
[----:B------:R-:W-:Y:S02]  /*14970*/  ISETP.GE.AND P1, PT, R0, 0x32, PT ;  /* 0x000000320000780c */ /* 0x000fe40003f26270 */
[----:B------:R-:W-:Y:S02]  /*14980*/  FSEL R53, R43, -INF , !P0 ;  /* 0xff8000002b357808 */ /* 0x000fe40004000000 */
[----:B------:R-:W-:Y:S02]  /*14990*/  ISETP.GT.AND P0, PT, R2, 0x31, !P1 ;  /* 0x000000310200780c */ /* 0x000fe40004f04270 */
[----:B------:R-:W-:Y:S02]  /*149a0*/  LOP3.LUT R200, R200, 0xfffffffe, RZ, 0xc0, !PT ;  /* 0xfffffffec8c87812 */ /* 0x000fe400078ec0ff */
[C---:B------:R-:W-:Y:S04]  /*149b0*/  ISETP.LT.OR P0, PT, R3.reuse, 0x32, P0 ;  /* 0x000000320300780c */ /* 0x040fe80000701670 */
        /* <DEDUP_REMOVED lines=26> */
.L_x_849:
        /* <DEDUP_REMOVED lines=16> */
.L_x_720:
[----:B------:R-:W-:Y:S04]  /*14c60*/  MOV R8, c[0x0][0x32c] ;  /* 0x0000cb0000087a02 */ /* 0x000fe80000000f00 */
[----:B------:R-:W-:-:S13]  /*14c70*/  ISETP.NE.AND P0, PT, R8, 0x1, PT ;  /* 0x000000010800780c */ /* 0x000fda0003f05270 */
[----:B------:R-:W-:Y:S05]  /*14c80*/  @P0 IMAD.HI.U32 R8, R4, c[0x0][0x330], RZ ;  /* 0x0000cc0004080a27 */ /* 0x000fea00078e00ff */
[----:B------:R-:W-:Y:S02]  /*14c90*/  @P0 SHF.R.U32.HI R4, RZ, c[0x0][0x334], R8 ;  /* 0x0000cd00ff040a19 */ /* 0x000fe40000011608 */
.L_x_721:
[----:B------:R-:W-:Y:S05]  /*14ca0*/  BSYNC B0 ;  /* 0x0000000000007941 */ /* 0x000fea0003800000 */
.L_x_719:
[----:B------:R-:W3:Y:S02]  /*14cb0*/  LDL R8, [R1] ;  /* 0x0000000001087983 */ /* 0x000ee40000100800 */
[----:B---3--:R-:W-:Y:S04]  /*14cc0*/  IMAD.IADD R8, R0, 0x1, -R8 ;  /* 0x0000000100087824 */ /* 0x008fe800078e0a08 */
[----:B------:R-:W-:Y:S05]  /*14cd0*/  IMAD R4, R4, c[0x0][0x32c], R8 ;  /* 0x0000cb0004047a24 */ /* 0x000fea00078e0208 */
[----:B------:R-:W-:Y:S02]  /*14ce0*/  IADD3 R8, R4, c[0x0][0x32c], RZ ;  /* 0x0000cb0004087a10 */ /* 0x000fe40007ffe0ff */
[----:B------:R-:W-:Y:S02]  /*14cf0*/  IMNMX R3, R3, R4, !PT ;  /* 0x0000000403037217 */ /* 0x000fe40007800200 */
[----:B------:R-:W-:Y:S02]  /*14d00*/  IMNMX R2, R2, R8, PT ;  /* 0x0000000802027217 */ /* 0x000fe40003800200 */
.L_x_718:
        /* <DEDUP_REMOVED lines=77> */
.L_x_850:
        /* <DEDUP_REMOVED lines=16> */
.L_x_725:
[----:B------:R-:W-:Y:S04]  /*152e0*/  MOV R8, c[0x0][0x32c] ;  /* 0x0000cb0000087a02 */ /* 0x000fe80000000f00 */
[----:B------:R-:W-:-:S13]  /*152f0*/  ISETP.NE.AND P0, PT, R8, 0x1, PT ;  /* 0x000000010800780c */ /* 0x000fda0003f05270 */
[----:B------:R-:W-:Y:S05]  /*15300*/  @P0 IMAD.HI.U32 R8, R4, c[0x0][0x330], RZ ;  /* 0x0000cc0004080a27 */ /* 0x000fea00078e00ff */
[----:B------:R-:W-:Y:S02]  /*15310*/  @P0 SHF.R.U32.HI R4, RZ, c[0x0][0x334], R8 ;  /* 0x0000cd00ff040a19 */ /* 0x000fe40000011608 */
.L_x_726:
[----:B------:R-:W-:Y:S05]  /*15320*/  BSYNC B0 ;  /* 0x0000000000007941 */ /* 0x000fea0003800000 */
.L_x_724:
[----:B------:R-:W4:Y:S02]  /*15330*/  LDL R8, [R1] ;  /* 0x0000000001087983 */ /* 0x000f240000100800 */
[----:B----4-:R-:W-:Y:S04]  /*15340*/  IMAD.IADD R8, R0, 0x1, -R8 ;  /* 0x0000000100087824 */ /* 0x010fe800078e0a08 */
[----:B------:R-:W-:Y:S05]  /*15350*/  IMAD R4, R4, c[0x0][0x32c], R8 ;  /* 0x0000cb0004047a24 */ /* 0x000fea00078e0208 */
[----:B------:R-:W-:Y:S02]  /*15360*/  IADD3 R8, R4, c[0x0][0x32c], RZ ;  /* 0x0000cb0004087a10 */ /* 0x000fe40007ffe0ff */
[----:B------:R-:W-:Y:S02]  /*15370*/  IMNMX R3, R3, R4, !PT ;  /* 0x0000000403037217 */ /* 0x000fe40007800200 */
[----:B------:R-:W-:Y:S02]  /*15380*/  IMNMX R2, R2, R8, PT ;  /* 0x0000000802027217 */ /* 0x000fe40003800200 */
.L_x_723:
        /* <DEDUP_REMOVED lines=77> */
.L_x_851:
        /* <DEDUP_REMOVED lines=16> */
.L_x_730:
[----:B--234-:R-:W-:Y:S04]  /*15960*/  MOV R5, c[0x0][0x32c] ;  /* 0x0000cb0000057a02 */ /* 0x01cfe80000000f00 */
[----:B------:R-:W-:-:S13]  /*15970*/  ISETP.NE.AND P0, PT, R5, 0x1, PT ;  /* 0x000000010500780c */ /* 0x000fda0003f05270 */
[----:B------:R-:W-:Y:S05]  /*15980*/  @P0 IMAD.HI.U32 R5, R4, c[0x0][0x330], RZ ;  /* 0x0000cc0004050a27 */ /* 0x000fea00078e00ff */
[----:B------:R-:W-:Y:S02]  /*15990*/  @P0 SHF.R.U32.HI R4, RZ, c[0x0][0x334], R5 ;  /* 0x0000cd00ff040a19 */ /* 0x000fe40000011605 */
.L_x_731:
[----:B------:R-:W-:Y:S05]  /*159a0*/  BSYNC B0 ;  /* 0x0000000000007941 */ /* 0x000fea0003800000 */
.L_x_729:
[----:B------:R-:W2:Y:S02]  /*159b0*/  LDL R5, [R1] ;  /* 0x0000000001057983 */ /* 0x000ea40000100800 */
[----:B--2---:R-:W-:Y:S04]  /*159c0*/  IMAD.IADD R0, R0, 0x1, -R5 ;  /* 0x0000000100007824 */ /* 0x004fe800078e0a05 */
[----:B------:R-:W-:Y:S05]  /*159d0*/  IMAD R0, R4, c[0x0][0x32c], R0 ;  /* 0x0000cb0004007a24 */ /* 0x000fea00078e0200 */
[----:B------:R-:W-:Y:S02]  /*159e0*/  IADD3 R4, R0, c[0x0][0x32c], RZ ;  /* 0x0000cb0000047a10 */ /* 0x000fe40007ffe0ff */
[----:B------:R-:W-:Y:S02]  /*159f0*/  IMNMX R2, R2, R0, !PT ;  /* 0x0000000002027217 */ /* 0x000fe40007800200 */
[----:B------:R-:W-:Y:S02]  /*15a00*/  IMNMX R3, R3, R4, PT ;  /* 0x0000000403037217 */ /* 0x000fe40003800200 */
.L_x_728:
        /* <DEDUP_REMOVED lines=45> */
[----:B------:R-:W-:Y:S02]  /*15ce0*/  FSEL R163, R36, -INF , !P1 ;  /* 0xff80000024a37808 */ /* 0x000fe40004800000 */
[----:B------:R-:W-:Y:S02]  /*15cf0*/  ISETP.LT.OR P0, PT, R3, 0x19, P0 ;  /* 0x000000190300780c */ /* 0x000fe40000701670 */
[----:B------:R-:W-:Y:S02]  /*15d00*/  FMNMX.FTZ R5, R177, R5, !PT ;  /* 0x00000005b1057209 */ /* 0x000fe40007810000 */
[----:B------:R-:W-:Y:S02]  /*15d10*/  FSEL R154, R222, -INF , !P0 ;  /* 0xff800000de9a7808 */ /* 0x000fe40004000000 */
[----:B------:R-:W-:Y:S02]  /*15d20*/  LOP3.LUT P0, RZ, R200, 0x40, RZ, 0xc0, !PT ;  /* 0x00000040c8ff7812 */ /* 0x000fe4000780c0ff */
[----:B------:R-:W-:Y:S02]  /*15d30*/  FMNMX.FTZ R5, R176, R5, !PT ;  /* 0x00000005b0057209 */ /* 0x000fe40007810000 */
        /* <DEDUP_REMOVED lines=106> */
.L_x_852:
        /* <DEDUP_REMOVED lines=15> */
.L_x_853:
[C---:B------:R-:W-:Y:S01]  /*164d0*/  FMUL.FTZ R0, R72.reuse, c[0x0][0x2d0] ;  /* 0x0000b40048007a20 */ /* 0x040fe20000410000 */
[----:B------:R-:W-:Y:S01]  /*164e0*/  FSETP.NEU.FTZ.AND P0, PT, R72, -INF , PT ;  /* 0xff8000004800780b */ /* 0x000fe20003f1d000 */
[----:B------:R-:W-:Y:S01]  /*164f0*/  WARPSYNC 0xffffffff ;  /* 0xffffffff00007948 */ /* 0x000fe20003800000 */
[----:B------:R-:W-:Y:S01]  /*16500*/  FSETP.NEU.FTZ.AND P1, PT, R71, -INF , PT ;  /* 0xff8000004700780b */ /* 0x000fe20003f3d000 */
[----:B------:R-:W-:Y:S01]  /*16510*/  LDSM.16.MT88.4 R36, [R189] ;  /* 0x00000000bd24783b */ /* 0x000fe20000004200 */
[----:B------:R-:W-:Y:S02]  /*16520*/  FSEL R40, R0, RZ, P0 ;  /* 0x000000ff00287208 */ /* 0x000fe40000000000 */
[----:B----4-:R-:W-:Y:S03]  /*16530*/  FMNMX.FTZ R69, R3, R4, !PT ;  /* 0x0000000403457209 */ /* 0x010fe60007810000 */
[--C-:B------:R-:W-:Y:S02]  /*16540*/  FFMA.FTZ R0, R19, c[0x0][0x2d0], -R40.reuse ;  /* 0x0000b40013007a23 */ /* 0x100fe40000010828 */
[----:B------:R-:W2:Y:S01]  /*16550*/  LDL.LU R251, [R1+0x4] ;  /* 0x0000040001fb7983 */ /* 0x000ea20000300800 */
[--C-:B------:R-:W-:Y:S01]  /*16560*/  FFMA.FTZ R2, R22, c[0x0][0x2d0], -R40.reuse ;  /* 0x0000b40016027a23 */ /* 0x100fe20000010828 */
[----:B------:R1:W-:Y:S01]  /*16570*/  MUFU.EX2 R217, R0 ;  /* 0x0000000000d97308 */ /* 0x0003e20000000800 */
[--C-:B------:R-:W-:Y:S01]  /*16580*/  FFMA.FTZ R211, R53, c[0x0][0x2d0], -R40.reuse ;  /* 0x0000b40035d37a23 */ /* 0x100fe20000010828 */
[----:B------:R-:W3:Y:S01]  /*16590*/  LDL.LU R250, [R1+0x8] ;  /* 0x0000080001fa7983 */ /* 0x000ee20000300800 */
[--C-:B------:R-:W-:Y:S02]  /*165a0*/  FFMA.FTZ R209, R54, c[0x0][0x2d0], -R40.reuse ;  /* 0x0000b40036d17a23 */ /* 0x100fe40000010828 */
[--C-:B------:R-:W-:Y:S02]  /*165b0*/  FFMA.FTZ R215, R55, c[0x0][0x2d0], -R40.reuse ;  /* 0x0000b40037d77a23 */ /* 0x100fe40000010828 */
[----:B------:R-:W-:Y:S01]  /*165c0*/  LDSM.16.MT88.4 R52, [R186] ;  /* 0x00000000ba34783b */ /* 0x000fe20000004200 */
[--C-:B------:R-:W-:Y:S02]  /*165d0*/  FFMA.FTZ R48, R47, c[0x0][0x2d0], -R40.reuse ;  /* 0x0000b4002f307a23 */ /* 0x100fe40000010828 */
[----:B------:R4:W5:Y:S01]  /*165e0*/  MUFU.EX2 R223, R2 ;  /* 0x0000000200df7308 */ /* 0x0009620000000800 */
[----:B------:R-:W-:Y:S02]  /*165f0*/  FMUL.FTZ R4, R69, c[0x0][0x2d0] ;  /* 0x0000b40045047a20 */ /* 0x000fe40000410000 */
[--C-:B------:R-:W-:Y:S02]  /*16600*/  FFMA.FTZ R58, R49, c[0x0][0x2d0], -R40.reuse ;  /* 0x0000b400313a7a23 */ /* 0x100fe40000010828 */
[--C-:B------:R-:W-:Y:S02]  /*16610*/  FFMA.FTZ R213, R73, c[0x0][0x2d0], -R40.reuse ;  /* 0x0000b40049d57a23 */ /* 0x100fe40000010828 */
[--C-:B------:R-:W-:Y:S02]  /*16620*/  FFMA.FTZ R28, R41, c[0x0][0x2d0], -R40.reuse ;  /* 0x0000b400291c7a23 */ /* 0x100fe40000010828 */
[----:B------:R-:W-:Y:S01]  /*16630*/  FFMA.FTZ R210, R63, c[0x0][0x2d0], -R40 ;  /* 0x0000b4003fd27a23 */ /* 0x000fe20000010828 */
[----:B------:R-:W-:Y:S01]  /*16640*/  MUFU.EX2 R241, R48 ;  /* 0x0000003000f17308 */ /* 0x000fe20000000800 */
[----:B-1----:R-:W-:Y:S05]  /*16650*/  FMUL.FTZ R0, R71, c[0x0][0x2d0] ;  /* 0x0000b40047007a20 */ /* 0x002fea0000410000 */
[----:B------:R-:W-:Y:S04]  /*16660*/  FSEL R56, R0, RZ, P1 ;  /* 0x000000ff00387208 */ /* 0x000fe80000800000 */
[----:B------:R1:W-:Y:S01]  /*16670*/  MUFU.EX2 R245, R28 ;  /* 0x0000001c00f57308 */ /* 0x0003e20000000800 */
[----:B------:R-:W-:Y:S02]  /*16680*/  FFMA.FTZ R0, R12, c[0x0][0x2d0], -R56 ;  /* 0x0000b4000c007a23 */ /* 0x000fe40000010838 */
[----:B----4-:R-:W-:Y:S02]  /*16690*/  FFMA.FTZ R2, R23, c[0x0][0x2d0], -R40 ;  /* 0x0000b40017027a23 */ /* 0x010fe40000010828 */
[--C-:B------:R-:W-:Y:S05]  /*166a0*/  FFMA.FTZ R5, R21, c[0x0][0x2d0], -R56.reuse ;  /* 0x0000b40015057a23 */ /* 0x100fea0000010838 */
[----:B------:R4:W-:Y:S01]  /*166b0*/  MUFU.EX2 R216, R0 ;  /* 0x0000000000d87308 */ /* 0x0009e20000000800 */
[--C-:B------:R-:W-:Y:S09]  /*166c0*/  FFMA.FTZ R73, R83, c[0x0][0x2d0], -R56.reuse ;  /* 0x0000b40053497a23 */ /* 0x100ff20000010838 */
[----:B------:R5:W-:Y:S01]  /*166d0*/  MUFU.EX2 R226, R2 ;  /* 0x0000000200e27308 */ /* 0x000be20000000800 */
[--C-:B-1----:R-:W-:Y:S02]  /*166e0*/  FFMA.FTZ R28, R32, c[0x0][0x2d0], -R56.reuse ;  /* 0x0000b400201c7a23 */ /* 0x102fe40000010838 */
[--C-:B------:R-:W-:Y:S07]  /*166f0*/  FFMA.FTZ R32, R33, c[0x0][0x2d0], -R56.reuse ;  /* 0x0000b40021207a23 */ /* 0x100fee0000010838 */
[----:B------:R-:W-:Y:S01]  /*16700*/  MUFU.EX2 R240, R5 ;  /* 0x0000000500f07308 */ /* 0x000fe20000000800 */
[----:B----4-:R-:W-:Y:S09]  /*16710*/  FFMA.FTZ R0, R18, c[0x0][0x2d0], -R56 ;  /* 0x0000b40012007a23 */ /* 0x010ff20000010838 */
[----:B------:R1:W-:Y:S01]  /*16720*/  MUFU.EX2 R222, R0 ;  /* 0x0000000000de7308 */ /* 0x0003e20000000800 */
[----:B-----5:R-:W-:Y:S09]  /*16730*/  FMUL.FTZ R2, R70, c[0x0][0x2d0] ;  /* 0x0000b40046027a20 */ /* 0x020ff20000410000 */
[----:B------:R-:W-:Y:S10]  /*16740*/  MUFU.EX2 R225, R28 ;  /* 0x0000001c00e17308 */ /* 0x000ff40000000800 */
[----:B------:R-:W-:Y:S01]  /*16750*/  MUFU.EX2 R239, R32 ;  /* 0x0000002000ef7308 */ /* 0x000fe20000000800 */
[----:B-1----:R-:W-:Y:S09]  /*16760*/  FFMA.FTZ R0, R25, c[0x0][0x2d0], -R40 ;  /* 0x0000b40019007a23 */ /* 0x002ff20000010828 */
[----:B------:R1:W-:Y:S10]  /*16770*/  MUFU.EX2 R242, R0 ;  /* 0x0000000000f27308 */ /* 0x0003f40000000800 */
[----:B------:R-:W-:Y:S01]  /*16780*/  MUFU.EX2 R238, R58 ;  /* 0x0000003a00ee7308 */ /* 0x000fe20000000800 */
[----:B-1----:R-:W-:Y:S02]  /*16790*/  FFMA.FTZ R0, R20, c[0x0][0x2d0], -R56 ;  /* 0x0000b40014007a23 */ /* 0x002fe40000010838 */
[----:B------:R-:W1:Y:S07]  /*167a0*/  LDSM.16.MT88.4 R20, [R185] ;  /* 0x00000000b914783b */ /* 0x000e6e0000004200 */
[----:B------:R4:W-:Y:S02]  /*167b0*/  MUFU.EX2 R224, R0 ;  /* 0x0000000000e07308 */ /* 0x0009e40000000800 */
[----:B----4-:R-:W-:Y:S02]  /*167c0*/  FSEL R0, R72, RZ, P0 ;  /* 0x000000ff48007208 */ /* 0x010fe40000000000 */
[----:B------:R-:W-:Y:S03]  /*167d0*/  FSETP.NEU.FTZ.AND P0, PT, R70, -INF , PT ;  /* 0xff8000004600780b */ /* 0x000fe60003f1d000 */
[----:B------:R-:W-:Y:S01]  /*167e0*/  FADD.FTZ R0, -R0, R84 ;  /* 0x0000005400007221 */ /* 0x000fe20000010100 */
[----:B------:R-:W-:Y:S03]  /*167f0*/  FSEL R57, R2, RZ, P0 ;  /* 0x000000ff02397208 */ /* 0x000fe60000000000 */
[----:B------:R-:W-:Y:S02]  /*16800*/  FMUL.FTZ R0, R0, c[0x0][0x2d0] ;  /* 0x0000b40000007a20 */ /* 0x000fe40000410000 */
[--C-:B------:R-:W-:Y:S02]  /*16810*/  FFMA.FTZ R2, R10, c[0x0][0x2d0], -R57.reuse ;  /* 0x0000b4000a027a23 */ /* 0x100fe40000010839 */
[----:B------:R-:W4:Y:S10]  /*16820*/  MUFU.EX2 R68, R0 ;  /* 0x0000000000447308 */ /* 0x000f340000000800 */
[----:B------:R5:W-:Y:S02]  /*16830*/  MUFU.EX2 R220, R2 ;  /* 0x0000000200dc7308 */ /* 0x000be40000000800 */
[--C-:B-----5:R-:W-:Y:S08]  /*16840*/  FFMA.FTZ R2, R13, c[0x0][0x2d0], -R57.reuse ;  /* 0x0000b4000d027a23 */ /* 0x120ff00000010839 */
[----:B------:R5:W-:Y:S02]  /*16850*/  MUFU.EX2 R221, R2 ;  /* 0x0000000200dd7308 */ /* 0x000be40000000800 */
[--C-:B-----5:R-:W-:Y:S08]  /*16860*/  FFMA.FTZ R2, R15, c[0x0][0x2d0], -R57.reuse ;  /* 0x0000b4000f027a23 */ /* 0x120ff00000010839 */
[----:B------:R5:W-:Y:S02]  /*16870*/  MUFU.EX2 R234, R2 ;  /* 0x0000000200ea7308 */ /* 0x000be40000000800 */
[----:B-----5:R-:W-:Y:S08]  /*16880*/  FFMA.FTZ R2, R17, c[0x0][0x2d0], -R57 ;  /* 0x0000b40011027a23 */ /* 0x020ff00000010839 */
[----:B------:R5:W-:Y:S02]  /*16890*/  MUFU.EX2 R236, R2 ;  /* 0x0000000200ec7308 */ /* 0x000be40000000800 */
[----:B-----5:R-:W-:Y:S05]  /*168a0*/  FSEL R2, R71, RZ, P1 ;  /* 0x000000ff47027208 */ /* 0x020fea0000800000 */
[----:B------:R-:W-:Y:S01]  /*168b0*/  FADD.FTZ R0, -R2, R85 ;  /* 0x0000005502007221 */ /* 0x000fe20000010100 */
[----:B------:R-:W-:Y:S02]  /*168c0*/  FSEL R2, R70, RZ, P0 ;  /* 0x000000ff46027208 */ /* 0x000fe40000000000 */
[----:B------:R-:W-:Y:S01]  /*168d0*/  FSETP.NEU.FTZ.AND P0, PT, R69, -INF , PT ;  /* 0xff8000004500780b */ /* 0x000fe20003f1d000 */
[----:B------:R-:W-:Y:S03]  /*168e0*/  FMUL.FTZ R0, R0, c[0x0][0x2d0] ;  /* 0x0000b40000007a20 */ /* 0x000fe60000410000 */
[----:B------:R-:W-:Y:S01]  /*168f0*/  FSEL R60, R4, RZ, P0 ;  /* 0x000000ff043c7208 */ /* 0x000fe20000000000 */
[----:B------:R5:W1:Y:S04]  /*16900*/  MUFU.EX2 R3, R0 ;  /* 0x0000000000037308 */ /* 0x000a680000000800 */
[----:B------:R-:W-:Y:S06]  /*16910*/  FFMA.FTZ R4, R14, c[0x0][0x2d0], -R60 ;  /* 0x0000b4000e047a23 */ /* 0x000fec000001083c */
[----:B------:R1:W-:Y:S01]  /*16920*/  MUFU.EX2 R219, R4 ;  /* 0x0000000400db7308 */ /* 0x0003e20000000800 */
[----:B-----5:R-:W-:Y:S04]  /*16930*/  FADD.FTZ R0, -R2, R86 ;  /* 0x0000005602007221 */ /* 0x020fe80000010100 */
[----:B------:R-:W-:Y:S05]  /*16940*/  FMUL.FTZ R0, R0, c[0x0][0x2d0] ;  /* 0x0000b40000007a20 */ /* 0x000fea0000410000 */
[----:B------:R5:W-:Y:S01]  /*16950*/  MUFU.EX2 R2, R0 ;  /* 0x0000000000027308 */ /* 0x000be20000000800 */
[----:B-1----:R-:W-:Y:S02]  /*16960*/  FFMA.FTZ R4, R24, c[0x0][0x2d0], -R60 ;  /* 0x0000b40018047a23 */ /* 0x002fe4000001083c */
[----:B------:R-:W-:Y:S07]  /*16970*/  FFMA.FTZ R24, R31, c[0x0][0x2d0], -R40 ;  /* 0x0000b4001f187a23 */ /* 0x000fee0000010828 */
[----:B------:R-:W-:Y:S10]  /*16980*/  MUFU.EX2 R231, R4 ;  /* 0x0000000400e77308 */ /* 0x000ff40000000800 */
[----:B------:R-:W-:Y:S01]  /*16990*/  MUFU.EX2 R227, R24 ;  /* 0x0000001800e37308 */ /* 0x000fe20000000800 */
[--C-:B-----5:R-:W-:Y:S09]  /*169a0*/  FFMA.FTZ R0, R11, c[0x0][0x2d0], -R60.reuse ;  /* 0x0000b4000b007a23 */ /* 0x120ff2000001083c */
[----:B------:R1:W5:Y:S02]  /*169b0*/  MUFU.EX2 R218, R0 ;  /* 0x0000000000da7308 */ /* 0x0003640000000800 */
[----:B-1----:R-:W-:Y:S01]  /*169c0*/  FFMA.FTZ R0, R16, c[0x0][0x2d0], -R60 ;  /* 0x0000b40010007a23 */ /* 0x002fe2000001083c */
[----:B------:R-:W-:Y:S01]  /*169d0*/  F2FP.PACK_AB R76, R223, R217 ;  /* 0x000000d9df4c723e */ /* 0x000fe200000000ff */
[----:B----4-:R-:W-:Y:S01]  /*169e0*/  FMUL.FTZ R4, R68, R88 ;  /* 0x0000005844047220 */ /* 0x010fe20000410000 */
[----:B------:R-:W-:Y:S05]  /*169f0*/  F2FP.PACK_AB R77, R222, R216 ;  /* 0x000000d8de4d723e */ /* 0x000fea00000000ff */
[----:B------:R1:W4:Y:S01]  /*16a00*/  MUFU.EX2 R229, R0 ;  /* 0x0000000000e57308 */ /* 0x0003220000000800 */
[----:B------:R-:W-:Y:S01]  /*16a10*/  FMUL.FTZ R5, R68, R89 ;  /* 0x0000005944057220 */ /* 0x000fe20000410000 */
[----:B------:R-:W-:Y:S01]  /*16a20*/  F2FP.PACK_AB R78, R242, R226 ;  /* 0x000000e2f24e723e */ /* 0x000fe200000000ff */
[C---:B------:R-:W-:Y:S01]  /*16a30*/  FMUL.FTZ R6, R3.reuse, R90 ;  /* 0x0000005a03067220 */ /* 0x040fe20000410000 */
[----:B------:R-:W-:Y:S01]  /*16a40*/  F2FP.PACK_AB R79, R240, R224 ;  /* 0x000000e0f04f723e */ /* 0x000fe200000000ff */
[----:B------:R-:W-:Y:S01]  /*16a50*/  FMUL.FTZ R7, R3, R91 ;  /* 0x0000005b03077220 */ /* 0x000fe20000410000 */
[----:B------:R-:W-:Y:S01]  /*16a60*/  F2FP.PACK_AB R64, R221, R220 ;  /* 0x000000dcdd40723e */ /* 0x000fe200000000ff */
[----:B------:R-:W-:Y:S01]  /*16a70*/  LDSM.16.MT88.4 R88, [R189+0x800] ;  /* 0x00080000bd58783b */ /* 0x000fe20000004200 */
[----:B------:R-:W-:Y:S01]  /*16a80*/  FMUL.FTZ R48, R68, R132 ;  /* 0x0000008444307220 */ /* 0x000fe20000410000 */
[----:B------:R-:W-:Y:S01]  /*16a90*/  F2FP.PACK_AB R66, R236, R234 ;  /* 0x000000eaec42723e */ /* 0x000fe200000000ff */
[----:B------:R-:W-:Y:S01]  /*16aa0*/  FMUL.FTZ R49, R68, R133 ;  /* 0x0000008544317220 */ /* 0x000fe20000410000 */
[----:B-----5:R-:W-:Y:S01]  /*16ab0*/  F2FP.PACK_AB R65, R219, R218 ;  /* 0x000000dadb41723e */ /* 0x020fe200000000ff */
[-C--:B------:R-:W-:Y:S03]  /*16ac0*/  HMMA.16816.F32 R4, R76, R20.reuse, R4 ;  /* 0x000000144c04723c */ /* 0x080fe60000001804 */
[----:B------:R-:W5:Y:S02]  /*16ad0*/  LDL.LU R133, [R1+0xc] ;  /* 0x00000c0001857983 */ /* 0x000f640000300800 */
[C---:B------:R-:W-:Y:S02]  /*16ae0*/  FMUL.FTZ R8, R2.reuse, R92 ;  /* 0x0000005c02087220 */ /* 0x040fe40000410000 */
[C---:B------:R-:W-:Y:S01]  /*16af0*/  FMUL.FTZ R9, R2.reuse, R93 ;  /* 0x0000005d02097220 */ /* 0x040fe20000410000 */
[----:B------:R-:W2:Y:S01]  /*16b00*/  LDL.LU R132, [R1+0x10] ;  /* 0x0000100001847983 */ /* 0x000ea20000300800 */
[C---:B------:R-:W-:Y:S03]  /*16b10*/  FMUL.FTZ R12, R2.reuse, R96 ;  /* 0x00000060020c7220 */ /* 0x040fe60000410000 */
[----:B-1----:R-:W-:Y:S01]  /*16b20*/  FSEL R0, R69, RZ, P0 ;  /* 0x000000ff45007208 */ /* 0x002fe20000000000 */
[----:B------:R-:W-:Y:S01]  /*16b30*/  FMUL.FTZ R13, R2, R97 ;  /* 0x00000061020d7220 */ /* 0x000fe20000410000 */
[----:B----4-:R-:W-:Y:S01]  /*16b40*/  F2FP.PACK_AB R67, R231, R229 ;  /* 0x000000e5e743723e */ /* 0x010fe200000000ff */
[----:B------:R-:W-:Y:S02]  /*16b50*/  FMUL.FTZ R16, R68, R100 ;  /* 0x0000006444107220 */ /* 0x000fe40000410000 */
[----:B------:R-:W-:Y:S02]  /*16b60*/  FADD.FTZ R0, -R0, R87 ;  /* 0x0000005700007221 */ /* 0x000fe40000010100 */
[----:B------:R-:W-:Y:S01]  /*16b70*/  FMUL.FTZ R17, R68, R101 ;  /* 0x0000006544117220 */ /* 0x000fe20000410000 */
[----:B------:R-:W-:Y:S01]  /*16b80*/  LDSM.16.MT88.4 R84, [R185+0x800] ;  /* 0x00080000b954783b */ /* 0x000fe20000004200 */
[----:B------:R-:W-:Y:S02]  /*16b90*/  FMUL.FTZ R0, R0, c[0x0][0x2d0] ;  /* 0x0000b40000007a20 */ /* 0x000fe40000410000 */
[C---:B------:R-:W-:Y:S02]  /*16ba0*/  FMUL.FTZ R18, R3.reuse, R102 ;  /* 0x0000006603127220 */ /* 0x040fe40000410000 */
[----:B------:R-:W-:Y:S02]  /*16bb0*/  FMUL.FTZ R19, R3, R103 ;  /* 0x0000006703137220 */ /* 0x000fe40000410000 */
[----:B------:R-:W1:Y:S01]  /*16bc0*/  MUFU.EX2 R0, R0 ;  /* 0x0000000000007308 */ /* 0x000e620000000800 */
[C---:B------:R-:W-:Y:S02]  /*16bd0*/  FMUL.FTZ R24, R2.reuse, R108 ;  /* 0x0000006c02187220 */ /* 0x040fe40000410000 */
[C---:B------:R-:W-:Y:S02]  /*16be0*/  FMUL.FTZ R25, R2.reuse, R109 ;  /* 0x0000006d02197220 */ /* 0x040fe40000410000 */
[C---:B------:R-:W-:Y:S02]  /*16bf0*/  FMUL.FTZ R28, R2.reuse, R112 ;  /* 0x00000070021c7220 */ /* 0x040fe40000410000 */
[----:B------:R-:W-:Y:S02]  /*16c00*/  FMUL.FTZ R29, R2, R113 ;  /* 0x00000071021d7220 */ /* 0x000fe40000410000 */
[--C-:B------:R-:W-:Y:S02]  /*16c10*/  FFMA.FTZ R93, R50, c[0x0][0x2d0], -R40.reuse ;  /* 0x0000b400325d7a23 */ /* 0x100fe40000010828 */
[--C-:B------:R-:W-:Y:S02]  /*16c20*/  FFMA.FTZ R113, R80, c[0x0][0x2d0], -R40.reuse ;  /* 0x0000b40050717a23 */ /* 0x100fe40000010828 */
[--C-:B------:R-:W-:Y:S02]  /*16c30*/  FFMA.FTZ R112, R75, c[0x0][0x2d0], -R40.reuse ;  /* 0x0000b4004b707a23 */ /* 0x100fe40000010828 */
[C---:B------:R-:W-:Y:S02]  /*16c40*/  FMUL.FTZ R32, R68.reuse, R116 ;  /* 0x0000007444207220 */ /* 0x040fe40000410000 */
[----:B------:R-:W-:Y:S02]  /*16c50*/  FMUL.FTZ R33, R68, R117 ;  /* 0x0000007544217220 */ /* 0x000fe40000410000 */
[C---:B------:R-:W-:Y:S02]  /*16c60*/  FMUL.FTZ R34, R3.reuse, R118 ;  /* 0x0000007603227220 */ /* 0x040fe40000410000 */
[----:B------:R-:W-:Y:S02]  /*16c70*/  FMUL.FTZ R35, R3, R119 ;  /* 0x0000007703237220 */ /* 0x000fe40000410000 */
[----:B------:R-:W-:Y:S02]  /*16c80*/  FMUL.FTZ R41, R2, R125 ;  /* 0x0000007d02297220 */ /* 0x000fe40000410000 */
[C---:B-1----:R-:W-:Y:S02]  /*16c90*/  FMUL.FTZ R11, R0.reuse, R95 ;  /* 0x0000005f000b7220 */ /* 0x042fe40000410000 */
[----:B------:R-:W-:Y:S02]  /*16ca0*/  FMUL.FTZ R10, R0, R94 ;  /* 0x0000005e000a7220 */ /* 0x000fe40000410000 */
[----:B------:R-:W-:Y:S02]  /*16cb0*/  FFMA.FTZ R94, R51, c[0x0][0x2d0], -R40 ;  /* 0x0000b400335e7a23 */ /* 0x000fe40000010828 */
[--C-:B------:R-:W-:Y:S02]  /*16cc0*/  FFMA.FTZ R92, R156, c[0x0][0x2d0], -R56.reuse ;  /* 0x0000b4009c5c7a23 */ /* 0x100fe40000010838 */
[--C-:B------:R-:W-:Y:S01]  /*16cd0*/  FFMA.FTZ R103, R179, c[0x0][0x2d0], -R56.reuse ;  /* 0x0000b400b3677a23 */ /* 0x100fe20000010838 */
[C---:B------:R-:W-:Y:S01]  /*16ce0*/  HMMA.16816.F32 R8, R64.reuse, R20, R8 ;  /* 0x000000144008723c */ /* 0x040fe20000001808 */
[----:B------:R-:W-:Y:S03]  /*16cf0*/  MUFU.EX2 R179, R113 ;  /* 0x0000007100b37308 */ /* 0x000fe60000000800 */
[C---:B------:R-:W-:Y:S02]  /*16d00*/  FMUL.FTZ R14, R0.reuse, R98 ;  /* 0x00000062000e7220 */ /* 0x040fe40000410000 */
[----:B------:R-:W-:Y:S02]  /*16d10*/  FMUL.FTZ R15, R0, R99 ;  /* 0x00000063000f7220 */ /* 0x000fe40000410000 */
[----:B------:R-:W-:Y:S04]  /*16d20*/  FFMA.FTZ R119, R176, c[0x0][0x2d0], -R56 ;  /* 0x0000b400b0777a23 */ /* 0x000fe80000010838 */
[C---:B------:R-:W-:Y:S01]  /*16d30*/  FMUL.FTZ R50, R3.reuse, R134 ;  /* 0x0000008603327220 */ /* 0x040fe20000410000 */
[-C--:B------:R-:W-:Y:S03]  /*16d40*/  HMMA.16816.F32 R12, R64, R22.reuse, R12 ;  /* 0x00000016400c723c */ /* 0x080fe6000000180c */
[----:B------:R-:W-:Y:S02]  /*16d50*/  FMUL.FTZ R51, R3, R135 ;  /* 0x0000008703337220 */ /* 0x000fe40000410000 */
[--C-:B------:R-:W-:Y:S02]  /*16d60*/  FFMA.FTZ R97, R204, c[0x0][0x2d0], -R57.reuse ;  /* 0x0000b400cc617a23 */ /* 0x100fe40000010839 */
[--C-:B------:R-:W-:Y:S01]  /*16d70*/  FFMA.FTZ R101, R173, c[0x0][0x2d0], -R57.reuse ;  /* 0x0000b400ad657a23 */ /* 0x100fe20000010839 */
[C---:B------:R-:W-:Y:S01]  /*16d80*/  HMMA.16816.F32 R16, R76.reuse, R22, R16 ;  /* 0x000000164c10723c */ /* 0x040fe20000001810 */
[----:B------:R-:W-:Y:S03]  /*16d90*/  MUFU.EX2 R173, R97 ;  /* 0x0000006100ad7308 */ /* 0x000fe60000000800 */
[C---:B------:R-:W-:Y:S02]  /*16da0*/  FMUL.FTZ R20, R68.reuse, R104 ;  /* 0x0000006844147220 */ /* 0x040fe40000410000 */
[----:B------:R-:W-:Y:S02]  /*16db0*/  FMUL.FTZ R21, R68, R105 ;  /* 0x0000006944157220 */ /* 0x000fe40000410000 */
[C---:B------:R-:W-:Y:S04]  /*16dc0*/  FMUL.FTZ R22, R3.reuse, R106 ;  /* 0x0000006a03167220 */ /* 0x040fe80000410000 */
[----:B------:R-:W-:Y:S02]  /*16dd0*/  FMUL.FTZ R23, R3, R107 ;  /* 0x0000006b03177220 */ /* 0x000fe40000410000 */
[--C-:B------:R-:W-:Y:S02]  /*16de0*/  FFMA.FTZ R100, R174, c[0x0][0x2d0], -R57.reuse ;  /* 0x0000b400ae647a23 */ /* 0x100fe40000010839 */
[--C-:B------:R-:W-:Y:S01]  /*16df0*/  FFMA.FTZ R99, R175, c[0x0][0x2d0], -R57.reuse ;  /* 0x0000b400af637a23 */ /* 0x100fe20000010839 */
[----:B------:R-:W-:Y:S01]  /*16e00*/  MUFU.EX2 R174, R209 ;  /* 0x000000d100ae7308 */ /* 0x000fe20000000800 */
[--C-:B------:R-:W-:Y:S01]  /*16e10*/  FFMA.FTZ R98, R181, c[0x0][0x2d0], -R57.reuse ;  /* 0x0000b400b5627a23 */ /* 0x100fe20000010839 */
[-C--:B------:R-:W-:Y:S03]  /*16e20*/  HMMA.16816.F32 R20, R76, R36.reuse, R20 ;  /* 0x000000244c14723c */ /* 0x080fe60000001814 */
[C---:B------:R-:W-:Y:S02]  /*16e30*/  FMUL.FTZ R26, R0.reuse, R110 ;  /* 0x0000006e001a7220 */ /* 0x040fe40000410000 */
[C---:B------:R-:W-:Y:S02]  /*16e40*/  FMUL.FTZ R27, R0.reuse, R111 ;  /* 0x0000006f001b7220 */ /* 0x040fe40000410000 */
[--C-:B------:R-:W-:Y:S02]  /*16e50*/  FFMA.FTZ R96, R207, c[0x0][0x2d0], -R57.reuse ;  /* 0x0000b400cf607a23 */ /* 0x100fe40000010839 */
[----:B------:R-:W-:Y:S01]  /*16e60*/  FFMA.FTZ R102, R157, c[0x0][0x2d0], -R60 ;  /* 0x0000b4009d667a23 */ /* 0x000fe2000001083c */
[----:B------:R-:W-:Y:S02]  /*16e70*/  MUFU.EX2 R207, R94 ;  /* 0x0000005e00cf7308 */ /* 0x000fe40000000800 */
[C---:B------:R-:W-:Y:S04]  /*16e80*/  HMMA.16816.F32 R24, R64.reuse, R36, R24 ;  /* 0x000000244018723c */ /* 0x040fe80000001818 */
[C---:B------:R-:W-:Y:S02]  /*16e90*/  FMUL.FTZ R30, R0.reuse, R114 ;  /* 0x00000072001e7220 */ /* 0x040fe40000410000 */
[----:B------:R-:W-:Y:S02]  /*16ea0*/  FMUL.FTZ R31, R0, R115 ;  /* 0x00000073001f7220 */ /* 0x000fe40000410000 */
[--C-:B------:R-:W-:Y:S01]  /*16eb0*/  FFMA.FTZ R36, R45, c[0x0][0x2d0], -R40.reuse ;  /* 0x0000b4002d247a23 */ /* 0x100fe20000010828 */
[----:B------:R-:W-:Y:S03]  /*16ec0*/  MUFU.EX2 R175, R96 ;  /* 0x0000006000af7308 */ /* 0x000fe60000000800 */
[--C-:B------:R-:W-:Y:S01]  /*16ed0*/  FFMA.FTZ R37, R46, c[0x0][0x2d0], -R40.reuse ;  /* 0x0000b4002e257a23 */ /* 0x100fe20000010828 */
[-C--:B------:R-:W-:Y:S03]  /*16ee0*/  HMMA.16816.F32 R28, R64, R38.reuse, R28 ;  /* 0x00000026401c723c */ /* 0x080fe6000000181c */
[----:B------:R-:W-:Y:S02]  /*16ef0*/  FFMA.FTZ R111, R74, c[0x0][0x2d0], -R40 ;  /* 0x0000b4004a6f7a23 */ /* 0x000fe40000010828 */
[--C-:B------:R-:W-:Y:S01]  /*16f00*/  FFMA.FTZ R40, R44, c[0x0][0x2d0], -R57.reuse ;  /* 0x0000b4002c287a23 */ /* 0x100fe20000010839 */
[----:B------:R1:W-:Y:S01]  /*16f10*/  MUFU.EX2 R237, R36 ;  /* 0x0000002400ed7308 */ /* 0x0003e20000000800 */
[----:B------:R-:W-:Y:S01]  /*16f20*/  FFMA.FTZ R116, R168, c[0x0][0x2d0], -R60 ;  /* 0x0000b400a8747a23 */ /* 0x000fe2000001083c */
[C---:B------:R-:W-:Y:S04]  /*16f30*/  HMMA.16816.F32 R32, R76.reuse, R38, R32 ;  /* 0x000000264c20723c */ /* 0x040fe80000001820 */
[--C-:B------:R-:W-:Y:S02]  /*16f40*/  FFMA.FTZ R44, R59, c[0x0][0x2d0], -R57.reuse ;  /* 0x0000b4003b2c7a23 */ /* 0x100fe40000010839 */
[----:B------:R-:W-:Y:S02]  /*16f50*/  FMUL.FTZ R47, R0, R131 ;  /* 0x00000083002f7220 */ /* 0x000fe40000410000 */
[----:B------:R4:W-:Y:S01]  /*16f60*/  MUFU.EX2 R249, R37 ;  /* 0x0000002500f97308 */ /* 0x0009e20000000800 */
[C---:B------:R-:W-:Y:S03]  /*16f70*/  FMUL.FTZ R38, R3.reuse, R122 ;  /* 0x0000007a03267220 */ /* 0x040fe60000410000 */
[----:B------:R-:W-:Y:S02]  /*16f80*/  FMUL.FTZ R39, R3, R123 ;  /* 0x0000007b03277220 */ /* 0x000fe40000410000 */
[----:B------:R-:W-:Y:S02]  /*16f90*/  FMUL.FTZ R45, R2, R129 ;  /* 0x00000081022d7220 */ /* 0x000fe40000410000 */
[----:B------:R-:W-:Y:S02]  /*16fa0*/  FMUL.FTZ R46, R0, R130 ;  /* 0x00000082002e7220 */ /* 0x000fe40000410000 */
[----:B------:R3:W-:Y:S01]  /*16fb0*/  MUFU.EX2 R244, R40 ;  /* 0x0000002800f47308 */ /* 0x0007e20000000800 */
[--C-:B------:R-:W-:Y:S02]  /*16fc0*/  FFMA.FTZ R110, R178, c[0x0][0x2d0], -R56.reuse ;  /* 0x0000b400b26e7a23 */ /* 0x100fe40000010838 */
[--C-:B------:R-:W-:Y:S02]  /*16fd0*/  FFMA.FTZ R107, R158, c[0x0][0x2d0], -R56.reuse ;  /* 0x0000b4009e6b7a23 */ /* 0x100fe40000010838 */
[--C-:B-1----:R-:W-:Y:S02]  /*16fe0*/  FFMA.FTZ R36, R61, c[0x0][0x2d0], -R56.reuse ;  /* 0x0000b4003d247a23 */ /* 0x102fe40000010838 */
[--C-:B------:R-:W-:Y:S02]  /*16ff0*/  FFMA.FTZ R106, R166, c[0x0][0x2d0], -R56.reuse ;  /* 0x0000b400a66a7a23 */ /* 0x100fe40000010838 */
[--C-:B------:R-:W-:Y:S01]  /*17000*/  FFMA.FTZ R105, R165, c[0x0][0x2d0], -R56.reuse ;  /* 0x0000b400a5697a23 */ /* 0x100fe20000010838 */
[----:B------:R1:W-:Y:S01]  /*17010*/  MUFU.EX2 R235, R36 ;  /* 0x0000002400eb7308 */ /* 0x0003e20000000800 */
[----:B------:R-:W-:Y:S02]  /*17020*/  FFMA.FTZ R114, R177, c[0x0][0x2d0], -R56 ;  /* 0x0000b400b1727a23 */ /* 0x000fe40000010838 */
[----:B------:R-:W-:Y:S02]  /*17030*/  FFMA.FTZ R61, R154, c[0x0][0x2d0], -R60 ;  /* 0x0000b4009a3d7a23 */ /* 0x000fe4000001083c */
[----:B----4-:R-:W-:Y:S02]  /*17040*/  FMUL.FTZ R37, R68, R121 ;  /* 0x0000007944257220 */ /* 0x010fe40000410000 */
[----:B------:R-:W-:Y:S02]  /*17050*/  FFMA.FTZ R121, R171, c[0x0][0x2d0], -R56 ;  /* 0x0000b400ab797a23 */ /* 0x000fe40000010838 */
[--C-:B------:R-:W-:Y:S01]  /*17060*/  FFMA.FTZ R75, R170, c[0x0][0x2d0], -R57.reuse ;  /* 0x0000b400aa4b7a23 */ /* 0x100fe20000010839 */
[----:B------:R4:W-:Y:S01]  /*17070*/  MUFU.EX2 R243, R44 ;  /* 0x0000002c00f37308 */ /* 0x0009e20000000800 */
[C---:B------:R-:W-:Y:S02]  /*17080*/  FMUL.FTZ R58, R0.reuse, R142 ;  /* 0x0000008e003a7220 */ /* 0x040fe40000410000 */
[----:B------:R-:W-:Y:S02]  /*17090*/  FMUL.FTZ R59, R0, R143 ;  /* 0x0000008f003b7220 */ /* 0x000fe40000410000 */
[----:B---3--:R-:W-:Y:S02]  /*170a0*/  FMUL.FTZ R40, R2, R124 ;  /* 0x0000007c02287220 */ /* 0x008fe40000410000 */
[--C-:B------:R-:W-:Y:S02]  /*170b0*/  FFMA.FTZ R74, R169, c[0x0][0x2d0], -R57.reuse ;  /* 0x0000b400a94a7a23 */ /* 0x100fe40000010839 */
[--C-:B------:R-:W-:Y:S01]  /*170c0*/  FFMA.FTZ R123, R183, c[0x0][0x2d0], -R57.reuse ;  /* 0x0000b400b77b7a23 */ /* 0x100fe20000010839 */
[----:B------:R-:W-:Y:S01]  /*170d0*/  MUFU.EX2 R142, R101 ;  /* 0x00000065008e7308 */ /* 0x000fe20000000800 */
[--C-:B------:R-:W-:Y:S02]  /*170e0*/  FFMA.FTZ R125, R180, c[0x0][0x2d0], -R57.reuse ;  /* 0x0000b400b47d7a23 */ /* 0x100fe40000010839 */
[----:B------:R-:W-:Y:S02]  /*170f0*/  FFMA.FTZ R118, R167, c[0x0][0x2d0], -R60 ;  /* 0x0000b400a7767a23 */ /* 0x000fe4000001083c */
[----:B-1----:R-:W-:Y:S02]  /*17100*/  FFMA.FTZ R36, R62, c[0x0][0x2d0], -R56 ;  /* 0x0000b4003e247a23 */ /* 0x002fe40000010838 */
[--C-:B------:R-:W-:Y:S02]  /*17110*/  FFMA.FTZ R62, R155, c[0x0][0x2d0], -R60.reuse ;  /* 0x0000b4009b3e7a23 */ /* 0x100fe4000001083c */
[--C-:B------:R-:W-:Y:S01]  /*17120*/  FFMA.FTZ R117, R208, c[0x0][0x2d0], -R60.reuse ;  /* 0x0000b400d0757a23 */ /* 0x100fe2000001083c */
[----:B------:R1:W-:Y:S01]  /*17130*/  MUFU.EX2 R247, R36 ;  /* 0x0000002400f77308 */ /* 0x0003e20000000800 */
[--C-:B------:R-:W-:Y:S01]  /*17140*/  FFMA.FTZ R104, R159, c[0x0][0x2d0], -R60.reuse ;  /* 0x0000b4009f687a23 */ /* 0x100fe2000001083c */
[----:B------:R-:W3:Y:S01]  /*17150*/  LDL R208, [R1+0x14] ;  /* 0x0000140001d07983 */ /* 0x000ee20000100800 */
[--C-:B------:R-:W-:Y:S02]  /*17160*/  FFMA.FTZ R108, R160, c[0x0][0x2d0], -R60.reuse ;  /* 0x0000b400a06c7a23 */ /* 0x100fe4000001083c */
[----:B----4-:R-:W-:Y:S02]  /*17170*/  FMUL.FTZ R44, R2, R128 ;  /* 0x00000080022c7220 */ /* 0x010fe40000410000 */
[--C-:B------:R-:W-:Y:S02]  /*17180*/  FFMA.FTZ R109, R162, c[0x0][0x2d0], -R60.reuse ;  /* 0x0000b400a26d7a23 */ /* 0x100fe4000001083c */
[--C-:B------:R-:W-:Y:S01]  /*17190*/  FFMA.FTZ R122, R205, c[0x0][0x2d0], -R60.reuse ;  /* 0x0000b400cd7a7a23 */ /* 0x100fe2000001083c */
[----:B------:R4:W-:Y:S01]  /*171a0*/  MUFU.EX2 R204, R62 ;  /* 0x0000003e00cc7308 */ /* 0x0009e20000000800 */
[--C-:B------:R-:W-:Y:S02]  /*171b0*/  FFMA.FTZ R124, R182, c[0x0][0x2d0], -R60.reuse ;  /* 0x0000b400b67c7a23 */ /* 0x100fe4000001083c */
[----:B------:R-:W-:Y:S02]  /*171c0*/  FMUL.FTZ R63, R0, R151 ;  /* 0x00000097003f7220 */ /* 0x000fe40000410000 */
[--C-:B------:R-:W-:Y:S02]  /*171d0*/  FFMA.FTZ R115, R164, c[0x0][0x2d0], -R60.reuse ;  /* 0x0000b400a4737a23 */ /* 0x100fe4000001083c */
[--C-:B------:R-:W-:Y:S03]  /*171e0*/  FFMA.FTZ R128, R161, c[0x0][0x2d0], -R60.reuse ;  /* 0x0000b400a1807a23 */ /* 0x100fe6000001083c */
[----:B------:R-:W-:Y:S01]  /*171f0*/  MUFU.EX2 R205, R93 ;  /* 0x0000005d00cd7308 */ /* 0x000fe20000000800 */
[--C-:B-1----:R-:W-:Y:S02]  /*17200*/  FFMA.FTZ R36, R42, c[0x0][0x2d0], -R57.reuse ;  /* 0x0000b4002a247a23 */ /* 0x102fe40000010839 */
[C---:B------:R-:W-:Y:S02]  /*17210*/  FMUL.FTZ R42, R0.reuse, R126 ;  /* 0x0000007e002a7220 */ /* 0x040fe40000410000 */
[----:B------:R-:W-:Y:S05]  /*17220*/  FFMA.FTZ R126, R163, c[0x0][0x2d0], -R60 ;  /* 0x0000b400a37e7a23 */ /* 0x000fea000001083c */
[----:B------:R1:W-:Y:S01]  /*17230*/  MUFU.EX2 R228, R36 ;  /* 0x0000002400e47308 */ /* 0x0003e20000000800 */
[C---:B----4-:R-:W-:Y:S09]  /*17240*/  FMUL.FTZ R62, R0.reuse, R150 ;  /* 0x00000096003e7220 */ /* 0x050ff20000410000 */
[----:B------:R4:W-:Y:S10]  /*17250*/  MUFU.EX2 R182, R92 ;  /* 0x0000005c00b67308 */ /* 0x0009f40000000800 */
[----:B------:R-:W-:Y:S01]  /*17260*/  MUFU.EX2 R167, R100 ;  /* 0x0000006400a77308 */ /* 0x000fe20000000800 */
[--C-:B-1----:R-:W-:Y:S02]  /*17270*/  FFMA.FTZ R36, R43, c[0x0][0x2d0], -R57.reuse ;  /* 0x0000b4002b247a23 */ /* 0x102fe40000010839 */
[----:B------:R-:W-:Y:S02]  /*17280*/  FMUL.FTZ R43, R0, R127 ;  /* 0x0000007f002b7220 */ /* 0x000fe40000410000 */
[--C-:B------:R-:W-:Y:S05]  /*17290*/  FFMA.FTZ R127, R172, c[0x0][0x2d0], -R57.reuse ;  /* 0x0000b400ac7f7a23 */ /* 0x100fea0000010839 */
[----:B------:R1:W1:Y:S01]  /*172a0*/  MUFU.EX2 R230, R36 ;  /* 0x0000002400e67308 */ /* 0x0002620000000800 */
[----:B----4-:R-:W-:Y:S09]  /*172b0*/  LDSM.16.MT88.4 R92, [R186+0x800] ;  /* 0x00080000ba5c783b */ /* 0x010ff20000004200 */
[----:B------:R-:W-:Y:S10]  /*172c0*/  MUFU.EX2 R129, R102 ;  /* 0x0000006600817308 */ /* 0x000ff40000000800 */
[----:B------:R-:W-:Y:S01]  /*172d0*/  MUFU.EX2 R143, R99 ;  /* 0x00000063008f7308 */ /* 0x000fe20000000800 */
[----:B-1----:R-:W-:Y:S02]  /*172e0*/  FMUL.FTZ R36, R68, R120 ;  /* 0x0000007844247220 */ /* 0x002fe40000410000 */
[----:B------:R-:W-:Y:S02]  /*172f0*/  FFMA.FTZ R120, R206, c[0x0][0x2d0], -R57 ;  /* 0x0000b400ce787a23 */ /* 0x000fe40000010839 */
[----:B------:R-:W-:Y:S05]  /*17300*/  FMUL.FTZ R57, R2, R141 ;  /* 0x0000008d02397220 */ /* 0x000fea0000410000 */
[----:B------:R1:W-:Y:S01]  /*17310*/  MUFU.EX2 R170, R98 ;  /* 0x0000006200aa7308 */ /* 0x0003e20000000800 */
[-C--:B------:R-:W-:Y:S08]  /*17320*/  HMMA.16816.F32 R36, R76, R52.reuse, R36 ;  /* 0x000000344c24723c */ /* 0x080ff00000001824 */
[C---:B------:R-:W-:Y:S01]  /*17330*/  HMMA.16816.F32 R40, R64.reuse, R52, R40 ;  /* 0x000000344028723c */ /* 0x040fe20000001828 */
[----:B------:R4:W-:Y:S06]  /*17340*/  MUFU.EX2 R178, R103 ;  /* 0x0000006700b27308 */ /* 0x0009ec0000000800 */
[--C-:B------:R-:W-:Y:S01]  /*17350*/  FFMA.FTZ R52, R82, c[0x0][0x2d0], -R56.reuse ;  /* 0x0000b40052347a23 */ /* 0x100fe20000010838 */
[-C--:B------:R-:W-:Y:S03]  /*17360*/  HMMA.16816.F32 R44, R64, R54.reuse, R44 ;  /* 0x00000036402c723c */ /* 0x080fe6000000182c */
[----:B------:R5:W-:Y:S01]  /*17370*/  MUFU.EX2 R232, R52 ;  /* 0x0000003400e87308 */ /* 0x000be20000000800 */
[----:B------:R-:W-:Y:S02]  /*17380*/  FFMA.FTZ R53, R81, c[0x0][0x2d0], -R56 ;  /* 0x0000b40051357a23 */ /* 0x000fe40000010838 */
[----:B------:R-:W5:Y:S01]  /*17390*/  LDSM.16.MT88.4 R80, [R188] ;  /* 0x00000000bc50783b */ /* 0x000f620000004200 */
[----:B------:R-:W-:Y:S01]  /*173a0*/  FFMA.FTZ R56, R153, c[0x0][0x2d0], -R60 ;  /* 0x0000b40099387a23 */ /* 0x000fe2000001083c */
[C---:B------:R-:W-:Y:S04]  /*173b0*/  HMMA.16816.F32 R48, R76.reuse, R54, R48 ;  /* 0x000000364c30723c */ /* 0x040fe80000001830 */
[----:B--2---:R-:W-:Y:S01]  /*173c0*/  FFMA.FTZ R0, R0, R132, R218 ;  /* 0x0000008400007223 */ /* 0x004fe200000100da */
[----:B------:R2:W-:Y:S01]  /*173d0*/  MUFU.EX2 R233, R53 ;  /* 0x0000003500e97308 */ /* 0x0005e20000000800 */
[----:B-1----:R-:W-:Y:S01]  /*173e0*/  LDSM.16.MT88.4 R96, [R186+0x1000] ;  /* 0x00100000ba60783b */ /* 0x002fe20000004200 */
[C---:B------:R-:W-:Y:S02]  /*173f0*/  FMUL.FTZ R54, R3.reuse, R138 ;  /* 0x0000008a03367220 */ /* 0x040fe40000410000 */
[----:B------:R-:W-:Y:S03]  /*17400*/  FMUL.FTZ R55, R3, R139 ;  /* 0x0000008b03377220 */ /* 0x000fe60000410000 */
[----:B------:R-:W-:Y:S02]  /*17410*/  FADD.FTZ R0, R219, R0 ;  /* 0x00000000db007221 */ /* 0x000fe40000010000 */
[----:B----4-:R-:W-:Y:S01]  /*17420*/  LDSM.16.MT88.4 R100, [R185+0x2000] ;  /* 0x00200000b964783b */ /* 0x010fe20000004200 */
[----:B------:R1:W-:Y:S01]  /*17430*/  MUFU.EX2 R177, R56 ;  /* 0x0000003800b17308 */ /* 0x0003e20000000800 */
[----:B------:R-:W-:Y:S02]  /*17440*/  FADD.FTZ R0, R229, R0 ;  /* 0x00000000e5007221 */ /* 0x000fe40000010000 */
[----:B-----5:R-:W-:Y:S02]  /*17450*/  FFMA.FTZ R52, R152, c[0x0][0x2d0], -R60 ;  /* 0x0000b40098347a23 */ /* 0x020fe4000001083c */
[----:B------:R-:W-:Y:S05]  /*17460*/  FMUL.FTZ R60, R2, R148 ;  /* 0x00000094023c7220 */ /* 0x000fea0000410000 */
[----:B------:R4:W5:Y:S01]  /*17470*/  MUFU.EX2 R131, R52 ;  /* 0x0000003400837308 */ /* 0x0009620000000800 */
[----:B--2---:R-:W-:Y:S09]  /*17480*/  FMUL.FTZ R53, R68, R137 ;  /* 0x0000008944357220 */ /* 0x004ff20000410000 */
[----:B------:R2:W2:Y:S01]  /*17490*/  MUFU.EX2 R206, R61 ;  /* 0x0000003d00ce7308 */ /* 0x0004a20000000800 */
[----:B-1----:R-:W-:Y:S09]  /*174a0*/  FMUL.FTZ R56, R2, R140 ;  /* 0x0000008c02387220 */ /* 0x002ff20000410000 */
[----:B------:R-:W-:Y:S01]  /*174b0*/  MUFU.EX2 R140, R116 ;  /* 0x00000074008c7308 */ /* 0x000fe20000000800 */
[----:B----4-:R-:W-:Y:S09]  /*174c0*/  FMUL.FTZ R52, R68, R136 ;  /* 0x0000008844347220 */ /* 0x010ff20000410000 */
[----:B------:R-:W-:Y:S01]  /*174d0*/  MUFU.EX2 R160, R118 ;  /* 0x0000007600a07308 */ /* 0x000fe20000000800 */
[-C--:B------:R-:W-:Y:S03]  /*174e0*/  HMMA.16816.F32 R52, R76, R80.reuse, R52 ;  /* 0x000000504c34723c */ /* 0x080fe60000001834 */
[C---:B--2---:R-:W-:Y:S02]  /*174f0*/  FMUL.FTZ R61, R2.reuse, R149 ;  /* 0x00000095023d7220 */ /* 0x044fe40000410000 */
[----:B------:R-:W-:Y:S02]  /*17500*/  FFMA.FTZ R2, R2, R133, R220 ;  /* 0x0000008502027223 */ /* 0x000fe400000100dc */
[----:B------:R-:W-:Y:S01]  /*17510*/  LDSM.16.MT88.4 R132, [R186+0x2000] ;  /* 0x00200000ba84783b */ /* 0x000fe20000004200 */
[C---:B------:R-:W-:Y:S01]  /*17520*/  HMMA.16816.F32 R56, R64.reuse, R80, R56 ;  /* 0x000000504038723c */ /* 0x040fe20000001838 */
[----:B------:R-:W-:Y:S03]  /*17530*/  MUFU.EX2 R159, R117 ;  /* 0x00000075009f7308 */ /* 0x000fe60000000800 */
[----:B------:R-:W-:Y:S03]  /*17540*/  FADD.FTZ R2, R221, R2 ;  /* 0x00000002dd027221 */ /* 0x000fe60000010000 */
[----:B------:R-:W-:Y:S01]  /*17550*/  F2FP.PACK_AB R80, R230, R228 ;  /* 0x000000e4e650723e */ /* 0x000fe200000000ff */
[-C--:B------:R-:W-:Y:S03]  /*17560*/  HMMA.16816.F32 R60, R64, R82.reuse, R60 ;  /* 0x00000052403c723c */ /* 0x080fe6000000183c */
[----:B------:R1:W-:Y:S01]  /*17570*/  MUFU.EX2 R162, R119 ;  /* 0x0000007700a27308 */ /* 0x0003e20000000800 */
[----:B-----5:R-:W-:Y:S01]  /*17580*/  F2FP.PACK_AB R81, R177, R131 ;  /* 0x00000083b151723e */ /* 0x020fe200000000ff */
[----:B------:R-:W-:Y:S02]  /*17590*/  FADD.FTZ R2, R234, R2 ;  /* 0x00000002ea027221 */ /* 0x000fe40000010000 */
[C---:B------:R-:W-:Y:S02]  /*175a0*/  FMUL.FTZ R64, R68.reuse, R144 ;  /* 0x0000009044407220 */ /* 0x040fe40000410000 */
[C---:B------:R-:W-:Y:S03]  /*175b0*/  FMUL.FTZ R65, R68.reuse, R145 ;  /* 0x0000009144417220 */ /* 0x040fe60000410000 */
[C---:B------:R-:W-:Y:S01]  /*175c0*/  FMUL.FTZ R66, R3.reuse, R146 ;  /* 0x0000009203427220 */ /* 0x040fe20000410000 */
[----:B------:R-:W-:Y:S01]  /*175d0*/  MUFU.EX2 R163, R215 ;  /* 0x000000d700a37308 */ /* 0x000fe20000000800 */
[C---:B------:R-:W-:Y:S02]  /*175e0*/  FMUL.FTZ R67, R3.reuse, R147 ;  /* 0x0000009303437220 */ /* 0x040fe40000410000 */
[----:B------:R-:W-:Y:S02]  /*175f0*/  FFMA.FTZ R68, R68, R251, R217 ;  /* 0x000000fb44447223 */ /* 0x000fe400000100d9 */
[----:B------:R-:W-:Y:S02]  /*17600*/  FFMA.FTZ R3, R3, R250, R216 ;  /* 0x000000fa03037223 */ /* 0x000fe400000100d8 */
[----:B------:R-:W-:Y:S01]  /*17610*/  FADD.FTZ R68, R223, R68 ;  /* 0x00000044df447221 */ /* 0x000fe20000010000 */
[----:B------:R-:W-:Y:S02]  /*17620*/  HMMA.16816.F32 R64, R76, R82, R64 ;  /* 0x000000524c40723c */ /* 0x000fe40000001840 */
[----:B------:R-:W2:Y:S02]  /*17630*/  MUFU.EX2 R161, R121 ;  /* 0x0000007900a17308 */ /* 0x000ea40000000800 */
[----:B------:R-:W-:Y:S01]  /*17640*/  FADD.FTZ R68, R226, R68 ;  /* 0x00000044e2447221 */ /* 0x000fe20000010000 */
[----:B-1----:R-:W-:Y:S02]  /*17650*/  LDSM.16.MT88.4 R116, [R189+0x2000] ;  /* 0x00200000bd74783b */ /* 0x002fe40000004200 */
[----:B------:R-:W-:Y:S01]  /*17660*/  F2FP.PACK_AB R76, R245, R227 ;  /* 0x000000e3f54c723e */ /* 0x000fe200000000ff */
[----:B------:R-:W-:Y:S01]  /*17670*/  FADD.FTZ R68, R242, R68 ;  /* 0x00000044f2447221 */ /* 0x000fe20000010000 */
[----:B------:R-:W-:Y:S03]  /*17680*/  F2FP.PACK_AB R77, R239, R225 ;  /* 0x000000e1ef4d723e */ /* 0x000fe600000000ff */
[----:B------:R-:W-:Y:S01]  /*17690*/  F2FP.PACK_AB R78, R249, R237 ;  /* 0x000000edf94e723e */ /* 0x000fe200000000ff */
[----:B------:R-:W-:Y:S01]  /*176a0*/  MUFU.EX2 R155, R127 ;  /* 0x0000007f009b7308 */ /* 0x000fe20000000800 */
[----:B------:R-:W-:Y:S01]  /*176b0*/  F2FP.PACK_AB R79, R247, R235 ;  /* 0x000000ebf74f723e */ /* 0x000fe200000000ff */
[----:B------:R-:W-:Y:S01]  /*176c0*/  FADD.FTZ R3, R222, R3 ;  /* 0x00000003de037221 */ /* 0x000fe20000010000 */
[----:B------:R-:W-:Y:S02]  /*176d0*/  F2FP.PACK_AB R82, R243, R244 ;  /* 0x000000f4f352723e */ /* 0x000fe400000000ff */
[----:B------:R-:W-:Y:S01]  /*176e0*/  F2FP.PACK_AB R83, R204, R206 ;  /* 0x000000cecc53723e */ /* 0x000fe200000000ff */
[----:B------:R-:W-:Y:S02]  /*176f0*/  FADD.FTZ R3, R224, R3 ;  /* 0x00000003e0037221 */ /* 0x000fe40000010000 */
[-C--:B------:R-:W-:Y:S02]  /*17700*/  HMMA.16816.F32 R4, R76, R84.reuse, R4 ;  /* 0x000000544c04723c */ /* 0x080fe40000001804 */
[----:B------:R1:W-:Y:S01]  /*17710*/  MUFU.EX2 R183, R73 ;  /* 0x0000004900b77308 */ /* 0x0003e20000000800 */
[----:B------:R-:W-:Y:S01]  /*17720*/  FADD.FTZ R3, R240, R3 ;  /* 0x00000003f0037221 */ /* 0x000fe20000010000 */
[----:B--2---:R-:W-:Y:S04]  /*17730*/  F2FP.PACK_AB R147, R161, R162 ;  /* 0x000000a2a193723e */ /* 0x004fe800000000ff */
[C---:B------:R-:W-:Y:S04]  /*17740*/  HMMA.16816.F32 R8, R80.reuse, R84, R8 ;  /* 0x000000545008723c */ /* 0x040fe80000001808 */
[----:B------:R2:W-:Y:S04]  /*17750*/  MUFU.EX2 R130, R74 ;  /* 0x0000004a00827308 */ /* 0x0005e80000000800 */
[-C--:B------:R-:W-:Y:S06]  /*17760*/  HMMA.16816.F32 R12, R80, R86.reuse, R12 ;  /* 0x00000056500c723c */ /* 0x080fec000000180c */
[----:B------:R4:W5:Y:S02]  /*17770*/  MUFU.EX2 R139, R75 ;  /* 0x0000004b008b7308 */ /* 0x0009640000000800 */
[C---:B------:R-:W-:Y:S01]  /*17780*/  HMMA.16816.F32 R16, R76.reuse, R86, R16 ;  /* 0x000000564c10723c */ /* 0x040fe20000001810 */
[----:B------:R-:W3:Y:S03]  /*17790*/  LDSM.16.MT88.4 R84, [R188+0x800] ;  /* 0x00080000bc54783b */ /* 0x000ee60000004200 */
[----:B-1----:R-:W-:Y:S04]  /*177a0*/  FADD.FTZ R73, R227, R68 ;  /* 0x00000044e3497221 */ /* 0x002fe80000010000 */
[-C--:B------:R-:W-:Y:S01]  /*177b0*/  HMMA.16816.F32 R20, R76, R88.reuse, R20 ;  /* 0x000000584c14723c */ /* 0x080fe20000001814 */
[----:B------:R-:W1:Y:S03]  /*177c0*/  MUFU.EX2 R138, R104 ;  /* 0x00000068008a7308 */ /* 0x000e660000000800 */
[----:B--2---:R-:W-:Y:S04]  /*177d0*/  FADD.FTZ R74, R231, R0 ;  /* 0x00000000e74a7221 */ /* 0x004fe80000010000 */
[C---:B------:R-:W-:Y:S03]  /*177e0*/  HMMA.16816.F32 R24, R80.reuse, R88, R24 ;  /* 0x000000585018723c */ /* 0x040fe60000001818 */
[----:B------:R-:W-:Y:S01]  /*177f0*/  MUFU.EX2 R137, R108 ;  /* 0x0000006c00897308 */ /* 0x000fe20000000800 */
[----:B------:R-:W-:Y:S02]  /*17800*/  FADD.FTZ R68, R131, R74 ;  /* 0x0000004a83447221 */ /* 0x000fe40000010000 */
[----:B----4-:R-:W-:Y:S02]  /*17810*/  FADD.FTZ R75, R236, R2 ;  /* 0x00000002ec4b7221 */ /* 0x010fe40000010000 */
[-C--:B------:R-:W-:Y:S04]  /*17820*/  HMMA.16816.F32 R28, R80, R90.reuse, R28 ;  /* 0x0000005a501c723c */ /* 0x080fe8000000181c */
[----:B------:R-:W-:Y:S01]  /*17830*/  FADD.FTZ R0, R228, R75 ;  /* 0x0000004be4007221 */ /* 0x000fe20000010000 */
[----:B------:R-:W2:Y:S01]  /*17840*/  MUFU.EX2 R136, R109 ;  /* 0x0000006d00887308 */ /* 0x000ea20000000800 */
[----:B------:R-:W-:Y:S02]  /*17850*/  FADD.FTZ R2, R225, R3 ;  /* 0x00000003e1027221 */ /* 0x000fe40000010000 */
[C---:B------:R-:W-:Y:S01]  /*17860*/  HMMA.16816.F32 R32, R76.reuse, R90, R32 ;  /* 0x0000005a4c20723c */ /* 0x040fe20000001820 */
[----:B------:R-:W4:Y:S03]  /*17870*/  LDSM.16.MT88.4 R88, [R185+0x1000] ;  /* 0x00100000b958783b */ /* 0x000f260000004200 */
[----:B------:R-:W-:Y:S02]  /*17880*/  FADD.FTZ R3, R245, R73 ;  /* 0x00000049f5037221 */ /* 0x000fe40000010000 */
[----:B------:R-:W-:Y:S01]  /*17890*/  FADD.FTZ R2, R239, R2 ;  /* 0x00000002ef027221 */ /* 0x000fe20000010000 */
[----:B------:R-:W-:Y:S01]  /*178a0*/  MUFU.EX2 R169, R211 ;  /* 0x000000d300a97308 */ /* 0x000fe20000000800 */
[-C--:B------:R-:W-:Y:S04]  /*178b0*/  HMMA.16816.F32 R36, R76, R92.reuse, R36 ;  /* 0x0000005c4c24723c */ /* 0x080fe80000001824 */
[----:B------:R-:W-:Y:S02]  /*178c0*/  FADD.FTZ R3, R237, R3 ;  /* 0x00000003ed037221 */ /* 0x000fe40000010000 */
[----:B------:R-:W-:Y:S02]  /*178d0*/  FADD.FTZ R73, R230, R0 ;  /* 0x00000000e6497221 */ /* 0x000fe40000010000 */
[C---:B------:R-:W-:Y:S01]  /*178e0*/  HMMA.16816.F32 R40, R80.reuse, R92, R40 ;  /* 0x0000005c5028723c */ /* 0x040fe20000001828 */
[----:B------:R-:W-:Y:S03]  /*178f0*/  MUFU.EX2 R172, R210 ;  /* 0x000000d200ac7308 */ /* 0x000fe60000000800 */
[----:B------:R-:W-:Y:S01]  /*17900*/  FADD.FTZ R0, R177, R68 ;  /* 0x00000044b1007221 */ /* 0x000fe20000010000 */
[----:B---3--:R-:W-:Y:S01]  /*17910*/  ISETP.GT.AND P0, PT, R202, R208, PT ;  /* 0x000000d0ca00720c */ /* 0x008fe20003f04270 */
[----:B------:R-:W-:Y:S02]  /*17920*/  FADD.FTZ R68, R235, R2 ;  /* 0x00000002eb447221 */ /* 0x000fe40000010000 */
[-C--:B------:R-:W-:Y:S03]  /*17930*/  HMMA.16816.F32 R44, R80, R94.reuse, R44 ;  /* 0x0000005e502c723c */ /* 0x080fe6000000182c */
[----:B------:R-:W-:Y:S01]  /*17940*/  MUFU.EX2 R168, R107 ;  /* 0x0000006b00a87308 */ /* 0x000fe20000000800 */
[----:B------:R-:W-:Y:S02]  /*17950*/  FADD.FTZ R0, R206, R0 ;  /* 0x00000000ce007221 */ /* 0x000fe40000010000 */
[----:B------:R-:W-:Y:S02]  /*17960*/  FADD.FTZ R2, R244, R73 ;  /* 0x00000049f4027221 */ /* 0x000fe40000010000 */
[C---:B------:R-:W-:Y:S01]  /*17970*/  HMMA.16816.F32 R48, R76.reuse, R94, R48 ;  /* 0x0000005e4c30723c */ /* 0x040fe20000001830 */
[----:B------:R-:W3:Y:S03]  /*17980*/  LDSM.16.MT88.4 R92, [R189+0x1000] ;  /* 0x00100000bd5c783b */ /* 0x000ee60000004200 */
[----:B------:R-:W-:Y:S01]  /*17990*/  FADD.FTZ R0, R204, R0 ;  /* 0x00000000cc007221 */ /* 0x000fe20000010000 */
[----:B------:R-:W-:Y:S01]  /*179a0*/  MUFU.EX2 R171, R106 ;  /* 0x0000006a00ab7308 */ /* 0x000fe20000000800 */
[----:B------:R-:W-:Y:S02]  /*179b0*/  FADD.FTZ R2, R243, R2 ;  /* 0x00000002f3027221 */ /* 0x000fe40000010000 */
[-C--:B------:R-:W-:Y:S07]  /*179c0*/  HMMA.16816.F32 R52, R76, R84.reuse, R52 ;  /* 0x000000544c34723c */ /* 0x080fee0000001834 */
[----:B------:R-:W-:Y:S01]  /*179d0*/  MUFU.EX2 R176, R105 ;  /* 0x0000006900b07308 */ /* 0x000fe20000000800 */
[C---:B------:R-:W-:Y:S08]  /*179e0*/  HMMA.16816.F32 R56, R80.reuse, R84, R56 ;  /* 0x000000545038723c */ /* 0x040ff00000001838 */
[-C--:B------:R-:W-:Y:S01]  /*179f0*/  HMMA.16816.F32 R60, R80, R86.reuse, R60 ;  /* 0x00000056503c723c */ /* 0x080fe2000000183c */
[----:B------:R-:W-:Y:S06]  /*17a00*/  MUFU.EX2 R180, R112 ;  /* 0x0000007000b47308 */ /* 0x000fec0000000800 */
[----:B-----5:R-:W-:Y:S01]  /*17a10*/  F2FP.PACK_AB R80, R139, R130 ;  /* 0x000000828b50723e */ /* 0x020fe200000000ff */
[----:B------:R-:W-:Y:S01]  /*17a20*/  HMMA.16816.F32 R64, R76, R86, R64 ;  /* 0x000000564c40723c */ /* 0x000fe20000001840 */
[----:B------:R-:W5:Y:S02]  /*17a30*/  LDSM.16.MT88.4 R84, [R188+0x1000] ;  /* 0x00100000bc54783b */ /* 0x000f640000004200 */
[----:B------:R-:W3:Y:S01]  /*17a40*/  MUFU.EX2 R181, R111 ;  /* 0x0000006f00b57308 */ /* 0x000ee20000000800 */
[----:B------:R-:W-:Y:S02]  /*17a50*/  F2FP.PACK_AB R82, R167, R142 ;  /* 0x0000008ea752723e */ /* 0x000fe400000000ff */
[----:B-1----:R-:W-:Y:S02]  /*17a60*/  F2FP.PACK_AB R81, R138, R129 ;  /* 0x000000818a51723e */ /* 0x002fe400000000ff */
[----:B------:R-:W-:Y:S04]  /*17a70*/  F2FP.PACK_AB R76, R238, R241 ;  /* 0x000000f1ee4c723e */ /* 0x000fe800000000ff */
[----:B------:R-:W-:Y:S01]  /*17a80*/  F2FP.PACK_AB R77, R232, R233 ;  /* 0x000000e9e84d723e */ /* 0x000fe200000000ff */
[----:B------:R-:W-:Y:S01]  /*17a90*/  MUFU.EX2 R166, R110 ;  /* 0x0000006e00a67308 */ /* 0x000fe20000000800 */
[----:B------:R-:W-:Y:S02]  /*17aa0*/  F2FP.PACK_AB R78, R207, R205 ;  /* 0x000000cdcf4e723e */ /* 0x000fe400000000ff */
[----:B------:R-:W-:Y:S02]  /*17ab0*/  F2FP.PACK_AB R79, R182, R183 ;  /* 0x000000b7b64f723e */ /* 0x000fe400000000ff */
[----:B--2---:R-:W-:Y:S05]  /*17ac0*/  F2FP.PACK_AB R83, R136, R137 ;  /* 0x000000898853723e */ /* 0x004fea00000000ff */
[-C--:B----4-:R-:W-:Y:S01]  /*17ad0*/  HMMA.16816.F32 R4, R76, R88.reuse, R4 ;  /* 0x000000584c04723c */ /* 0x090fe20000001804 */
[----:B------:R-:W1:Y:S02]  /*17ae0*/  MUFU.EX2 R165, R114 ;  /* 0x0000007200a57308 */ /* 0x000e640000000800 */
[----:B---3--:R-:W-:Y:S05]  /*17af0*/  F2FP.PACK_AB R144, R181, R180 ;  /* 0x000000b4b590723e */ /* 0x008fea00000000ff */
[C---:B------:R-:W-:Y:S03]  /*17b00*/  HMMA.16816.F32 R8, R80.reuse, R88, R8 ;  /* 0x000000585008723c */ /* 0x040fe60000001808 */
[----:B------:R-:W2:Y:S05]  /*17b10*/  MUFU.EX2 R164, R213 ;  /* 0x000000d500a47308 */ /* 0x000eaa0000000800 */
[-C--:B------:R-:W-:Y:S05]  /*17b20*/  HMMA.16816.F32 R12, R80, R90.reuse, R12 ;  /* 0x0000005a500c723c */ /* 0x080fea000000180c */
[----:B------:R-:W3:Y:S03]  /*17b30*/  MUFU.EX2 R156, R125 ;  /* 0x0000007d009c7308 */ /* 0x000ee60000000800 */
[C---:B------:R-:W-:Y:S01]  /*17b40*/  HMMA.16816.F32 R16, R76.reuse, R90, R16 ;  /* 0x0000005a4c10723c */ /* 0x040fe20000001810 */
[----:B------:R-:W4:Y:S03]  /*17b50*/  LDSM.16.MT88.4 R88, [R185+0x1800] ;  /* 0x00180000b958783b */ /* 0x000f260000004200 */
[----:B-1----:R-:W-:Y:S03]  /*17b60*/  F2FP.PACK_AB R145, R165, R166 ;  /* 0x000000a6a591723e */ /* 0x002fe600000000ff */
[----:B------:R-:W-:Y:S01]  /*17b70*/  MUFU.EX2 R152, R126 ;  /* 0x0000007e00987308 */ /* 0x000fe20000000800 */
[-C--:B------:R-:W-:Y:S04]  /*17b80*/  HMMA.16816.F32 R20, R76, R92.reuse, R20 ;  /* 0x0000005c4c14723c */ /* 0x080fe80000001814 */
[----:B--2---:R-:W-:Y:S04]  /*17b90*/  F2FP.PACK_AB R146, R163, R164 ;  /* 0x000000a4a392723e */ /* 0x004fe800000000ff */
[C---:B------:R-:W-:Y:S01]  /*17ba0*/  HMMA.16816.F32 R24, R80.reuse, R92, R24 ;  /* 0x0000005c5018723c */ /* 0x040fe20000001818 */
[----:B------:R-:W-:Y:S03]  /*17bb0*/  MUFU.EX2 R141, R115 ;  /* 0x00000073008d7308 */ /* 0x000fe60000000800 */
[----:B---3--:R-:W-:Y:S04]  /*17bc0*/  F2FP.PACK_AB R150, R155, R156 ;  /* 0x0000009c9b96723e */ /* 0x008fe800000000ff */
[-C--:B------:R-:W-:Y:S03]  /*17bd0*/  HMMA.16816.F32 R28, R80, R94.reuse, R28 ;  /* 0x0000005e501c723c */ /* 0x080fe6000000181c */
[----:B------:R-:W-:Y:S05]  /*17be0*/  MUFU.EX2 R157, R123 ;  /* 0x0000007b009d7308 */ /* 0x000fea0000000800 */
[C---:B------:R-:W-:Y:S01]  /*17bf0*/  HMMA.16816.F32 R32, R76.reuse, R94, R32 ;  /* 0x0000005e4c20723c */ /* 0x040fe20000001820 */
[----:B------:R-:W1:Y:S04]  /*17c00*/  LDSM.16.MT88.4 R92, [R189+0x1800] ;  /* 0x00180000bd5c783b */ /* 0x000e680000004200 */
[----:B------:R-:W-:Y:S03]  /*17c10*/  MUFU.EX2 R154, R122 ;  /* 0x0000007a009a7308 */ /* 0x000fe60000000800 */
[-C--:B------:R-:W-:Y:S07]  /*17c20*/  HMMA.16816.F32 R36, R76, R96.reuse, R36 ;  /* 0x000000604c24723c */ /* 0x080fee0000001824 */
[----:B------:R-:W2:Y:S01]  /*17c30*/  MUFU.EX2 R153, R124 ;  /* 0x0000007c00997308 */ /* 0x000ea20000000800 */
[C---:B------:R-:W-:Y:S08]  /*17c40*/  HMMA.16816.F32 R40, R80.reuse, R96, R40 ;  /* 0x000000605028723c */ /* 0x040ff00000001828 */
[-C--:B------:R-:W-:Y:S01]  /*17c50*/  HMMA.16816.F32 R44, R80, R98.reuse, R44 ;  /* 0x00000062502c723c */ /* 0x080fe2000000182c */
[----:B------:R-:W3:Y:S07]  /*17c60*/  MUFU.EX2 R158, R120 ;  /* 0x00000078009e7308 */ /* 0x000eee0000000800 */
[C---:B------:R-:W-:Y:S01]  /*17c70*/  HMMA.16816.F32 R48, R76.reuse, R98, R48 ;  /* 0x000000624c30723c */ /* 0x040fe20000001830 */
[----:B------:R-:W1:Y:S03]  /*17c80*/  LDSM.16.MT88.4 R96, [R186+0x1800] ;  /* 0x00180000ba60783b */ /* 0x000e660000004200 */
[----:B--2---:R-:W-:Y:S04]  /*17c90*/  F2FP.PACK_AB R149, R153, R154 ;  /* 0x0000009a9995723e */ /* 0x004fe800000000ff */
[-C--:B-----5:R-:W-:Y:S08]  /*17ca0*/  HMMA.16816.F32 R52, R76, R84.reuse, R52 ;  /* 0x000000544c34723c */ /* 0x0a0ff00000001834 */
[C---:B------:R-:W-:Y:S04]  /*17cb0*/  HMMA.16816.F32 R56, R80.reuse, R84, R56 ;  /* 0x000000545038723c */ /* 0x040fe80000001838 */
[----:B---3--:R-:W-:Y:S04]  /*17cc0*/  F2FP.PACK_AB R148, R157, R158 ;  /* 0x0000009e9d94723e */ /* 0x008fe800000000ff */
[-C--:B------:R-:W-:Y:S07]  /*17cd0*/  HMMA.16816.F32 R60, R80, R86.reuse, R60 ;  /* 0x00000056503c723c */ /* 0x080fee000000183c */
[----:B------:R-:W-:Y:S01]  /*17ce0*/  F2FP.PACK_AB R80, R170, R143 ;  /* 0x0000008faa50723e */ /* 0x000fe200000000ff */
[----:B------:R-:W-:Y:S01]  /*17cf0*/  HMMA.16816.F32 R64, R76, R86, R64 ;  /* 0x000000564c40723c */ /* 0x000fe20000001840 */
[----:B------:R-:W2:Y:S03]  /*17d00*/  LDSM.16.MT88.4 R84, [R188+0x1800] ;  /* 0x00180000bc54783b */ /* 0x000ea60000004200 */
[----:B------:R-:W-:Y:S02]  /*17d10*/  F2FP.PACK_AB R82, R175, R173 ;  /* 0x000000adaf52723e */ /* 0x000fe400000000ff */
[----:B------:R-:W-:Y:S02]  /*17d20*/  F2FP.PACK_AB R81, R140, R141 ;  /* 0x0000008d8c51723e */ /* 0x000fe400000000ff */
[----:B------:R-:W-:Y:S04]  /*17d30*/  F2FP.PACK_AB R76, R172, R169 ;  /* 0x000000a9ac4c723e */ /* 0x000fe800000000ff */
[----:B------:R-:W-:Y:S02]  /*17d40*/  F2FP.PACK_AB R77, R171, R168 ;  /* 0x000000a8ab4d723e */ /* 0x000fe400000000ff */
[----:B------:R-:W-:Y:S02]  /*17d50*/  F2FP.PACK_AB R78, R179, R174 ;  /* 0x000000aeb34e723e */ /* 0x000fe400000000ff */
[----:B------:R-:W-:Y:S02]  /*17d60*/  F2FP.PACK_AB R79, R178, R176 ;  /* 0x000000b0b24f723e */ /* 0x000fe400000000ff */
[----:B------:R-:W-:Y:S05]  /*17d70*/  F2FP.PACK_AB R83, R159, R160 ;  /* 0x000000a09f53723e */ /* 0x000fea00000000ff */
[-C--:B----4-:R-:W-:Y:S08]  /*17d80*/  HMMA.16816.F32 R4, R76, R88.reuse, R4 ;  /* 0x000000584c04723c */ /* 0x090ff00000001804 */
[C---:B------:R-:W-:Y:S08]  /*17d90*/  HMMA.16816.F32 R8, R80.reuse, R88, R8 ;  /* 0x000000585008723c */ /* 0x040ff00000001808 */
[-C--:B------:R-:W-:Y:S08]  /*17da0*/  HMMA.16816.F32 R12, R80, R90.reuse, R12 ;  /* 0x0000005a500c723c */ /* 0x080ff0000000180c */
[C---:B------:R-:W-:Y:S08]  /*17db0*/  HMMA.16816.F32 R16, R76.reuse, R90, R16 ;  /* 0x0000005a4c10723c */ /* 0x040ff00000001810 */
[-C--:B-1----:R-:W-:Y:S08]  /*17dc0*/  HMMA.16816.F32 R20, R76, R92.reuse, R20 ;  /* 0x0000005c4c14723c */ /* 0x082ff00000001814 */
[C---:B------:R-:W-:Y:S08]  /*17dd0*/  HMMA.16816.F32 R24, R80.reuse, R92, R24 ;  /* 0x0000005c5018723c */ /* 0x040ff00000001818 */
[-C--:B------:R-:W-:Y:S08]  /*17de0*/  HMMA.16816.F32 R28, R80, R94.reuse, R28 ;  /* 0x0000005e501c723c */ /* 0x080ff0000000181c */
[C---:B------:R-:W-:Y:S08]  /*17df0*/  HMMA.16816.F32 R32, R76.reuse, R94, R32 ;  /* 0x0000005e4c20723c */ /* 0x040ff00000001820 */
[-C--:B------:R-:W-:Y:S08]  /*17e00*/  HMMA.16816.F32 R36, R76, R96.reuse, R36 ;  /* 0x000000604c24723c */ /* 0x080ff00000001824 */
[C---:B------:R-:W-:Y:S08]  /*17e10*/  HMMA.16816.F32 R40, R80.reuse, R96, R40 ;  /* 0x000000605028723c */ /* 0x040ff00000001828 */
[-C--:B------:R-:W-:Y:S08]  /*17e20*/  HMMA.16816.F32 R44, R80, R98.reuse, R44 ;  /* 0x00000062502c723c */ /* 0x080ff0000000182c */
[C---:B------:R-:W-:Y:S08]  /*17e30*/  HMMA.16816.F32 R48, R76.reuse, R98, R48 ;  /* 0x000000624c30723c */ /* 0x040ff00000001830 */
[-C--:B--2---:R-:W-:Y:S08]  /*17e40*/  HMMA.16816.F32 R52, R76, R84.reuse, R52 ;  /* 0x000000544c34723c */ /* 0x084ff00000001834 */
[C---:B------:R-:W-:Y:S01]  /*17e50*/  HMMA.16816.F32 R56, R80.reuse, R84, R56 ;  /* 0x000000545038723c */ /* 0x040fe20000001838 */
[----:B------:R-:W1:Y:S06]  /*17e60*/  MUFU.EX2 R84, R128 ;  /* 0x0000008000547308 */ /* 0x000e6c0000000800 */
[----:B------:R-:W-:Y:S01]  /*17e70*/  MOV R85, R71 ;  /* 0x0000004700557202 */ /* 0x000fe20000000f00 */
[-C--:B------:R-:W-:Y:S08]  /*17e80*/  HMMA.16816.F32 R60, R80, R86.reuse, R60 ;  /* 0x00000056503c723c */ /* 0x080ff0000000183c */
[----:B------:R-:W-:Y:S07]  /*17e90*/  HMMA.16816.F32 R64, R76, R86, R64 ;  /* 0x000000564c40723c */ /* 0x000fee0000001840 */
[----:B------:R-:W-:Y:S01]  /*17ea0*/  MOV R86, R70 ;  /* 0x0000004600567202 */ /* 0x000fe20000000f00 */
[-C--:B------:R-:W-:Y:S01]  /*17eb0*/  HMMA.16816.F32 R88, R144, R100.reuse, R4 ;  /* 0x000000649058723c */ /* 0x080fe20000001804 */
[----:B------:R-:W2:Y:S04]  /*17ec0*/  LDSM.16.MT88.4 R4, [R188+0x2000] ;  /* 0x00200000bc04783b */ /* 0x000ea80000004200 */
[----:B-1----:R-:W-:Y:S02]  /*17ed0*/  F2FP.PACK_AB R151, R84, R152 ;  /* 0x000000985497723e */ /* 0x002fe400000000ff */
[----:B------:R-:W-:Y:S05]  /*17ee0*/  MOV R87, R69 ;  /* 0x0000004500577202 */ /* 0x000fea0000000f00 */
        /* <DEDUP_REMOVED lines=8> */
[-C--:B------:R-:W-:Y:S04]  /*17f70*/  HMMA.16816.F32 R104, R144, R116.reuse, R20 ;  /* 0x000000749068723c */ /* 0x080fe80000001814 */
[----:B------:R-:W-:Y:S04]  /*17f80*/  FADD.FTZ R3, R247, R68 ;  /* 0x00000044f7037221 */ /* 0x000fe80000010000 */
        /* <DEDUP_REMOVED lines=28> */
[-C--:B--2---:R-:W-:Y:S03]  /*18150*/  HMMA.16816.F32 R136, R144, R4.reuse, R52 ;  /* 0x000000049088723c */ /* 0x084fe60000001834 */
        /* <DEDUP_REMOVED lines=14> */
[----:B------:R-:W-:Y:S01]  /*18240*/  FADD.FTZ R4, R159, R0 ;  /* 0x000000009f047221 */ /* 0x000fe20000010000 */
[----:B------:R1:W-:Y:S03]  /*18250*/  STL [R1+0x4], R3 ;  /* 0x0000040301007387 */ /* 0x0003e60000100800 */
        /* <DEDUP_REMOVED lines=9> */
[----:B------:R2:W-:Y:S01]  /*182f0*/  STL [R1+0x8], R5 ;  /* 0x0000080501007387 */ /* 0x0005e20000100800 */
[----:B------:R-:W-:Y:S02]  /*18300*/  IADD3 R0, R202, -0x1, RZ ;  /* 0xffffffffca007810 */ /* 0x000fe40007ffe0ff */
[----:B------:R-:W-:Y:S01]  /*18310*/  FADD.FTZ R2, R84, R2 ;  /* 0x0000000254027221 */ /* 0x000fe20000010000 */
[----:B------:R-:W-:Y:S01]  /*18320*/  MOV R84, R72 ;  /* 0x0000004800547202 */ /* 0x000fe20000000f00 */
[----:B-1----:R-:W-:Y:S01]  /*18330*/  FADD.FTZ R3, R155, R4 ;  /* 0x000000049b037221 */ /* 0x002fe20000010000 */
[----:B------:R-:W-:Y:S04]  /*18340*/  MOV R202, R0 ;  /* 0x0000000000ca7202 */ /* 0x000fe80000000f00 */
[----:B------:R2:W-:Y:S04]  /*18350*/  STL [R1+0xc], R3 ;  /* 0x00000c0301007387 */ /* 0x0005e80000100800 */
[----:B------:R2:W-:Y:S02]  /*18360*/  STL [R1+0x10], R2 ;  /* 0x0000100201007387 */ /* 0x0005e40000100800 */
[----:B--2---:R-:W-:-:S05]  /*18370*/  @P0 BRA `(.L_x_734) ;  /* 0xffffa5a000000947 */ /* 0x004fca000383ffff */
.L_x_706:
[----:B------:R-:W-:Y:S05]  /*18380*/  BRA.DIV ~URZ, `(.L_x_735) ;  /* 0x000082527f007947 */ /* 0x000fea000b800000 */
[----:B------:R-:W2:Y:S04]  /*18390*/  LDL R2, [R1+0x4] ;  /* 0x0000040001027983 */ /* 0x000ea80000100800 */
[----:B--2---:R1:W2:Y:S02]  /*183a0*/  SHFL.BFLY PT, R0, R2, 0x2, 0x1f ;  /* 0x0c401f0002007f89 */ /* 0x0042a400000e0000 */
.L_x_854:
[----:B-1----:R-:W3:Y:S02]  /*183b0*/  LDL.LU R2, [R1+0x4] ;  /* 0x0000040001027983 */ /* 0x002ee40000300800 */
[----:B--23--:R-:W-:Y:S01]  /*183c0*/  FADD.FTZ R5, R0, R2 ;  /* 0x0000000200057221 */ /* 0x00cfe20000010000 */
[----:B------:R-:W-:Y:S05]  /*183d0*/  BRA.DIV ~URZ, `(.L_x_736) ;  /* 0x000082627f007947 */ /* 0x000fea000b800000 */
[----:B------:R-:W2:Y:S04]  /*183e0*/  LDL.LU R10, [R1+0x8] ;  /* 0x00000800010a7983 */ /* 0x000ea80000300800 */
[----:B------:R-:W3:Y:S04]  /*183f0*/  LDL.LU R3, [R1+0xc] ;  /* 0x00000c0001037983 */ /* 0x000ee80000300800 */
[----:B------:R-:W4:Y:S04]  /*18400*/  LDL.LU R8, [R1+0x10] ;  /* 0x0000100001087983 */ /* 0x000f280000300800 */
[----:B--2---:R-:W1:Y:S04]  /*18410*/  SHFL.BFLY PT, R0, R10, 0x2, 0x1f ;  /* 0x0c401f000a007f89 */ /* 0x004e6800000e0000 */
[----:B---3--:R-:W2:Y:S04]  /*18420*/  SHFL.BFLY PT, R2, R3, 0x2, 0x1f ;  /* 0x0c401f0003027f89 */ /* 0x008ea800000e0000 */
[----:B----4-:R-:W3:Y:S01]  /*18430*/  SHFL.BFLY PT, R4, R8, 0x2, 0x1f ;  /* 0x0c401f0008047f89 */ /* 0x010ee200000e0000 */
[----:B-1----:R-:W-:-:S02]  /*18440*/  FADD.FTZ R0, R0, R10 ;  /* 0x0000000a00007221 */ /* 0x002fc40000010000 */
[----:B--2---:R-:W-:-:S03]  /*18450*/  FADD.FTZ R2, R2, R3 ;  /* 0x0000000302027221 */ /* 0x004fc60000010000 */
[----:B------:R-:W1:Y:S01]  /*18460*/  SHFL.BFLY PT, R6, R0, 0x1, 0x1f ;  /* 0x0c201f0000067f89 */ /* 0x000e6200000e0000 */
[----:B---3--:R-:W-:-:S03]  /*18470*/  FADD.FTZ R4, R4, R8 ;  /* 0x0000000804047221 */ /* 0x008fc60000010000 */
[----:B------:R-:W2:Y:S04]  /*18480*/  SHFL.BFLY PT, R3, R5, 0x1, 0x1f ;  /* 0x0c201f0005037f89 */ /* 0x000ea800000e0000 */
[----:B------:R-:W3:Y:S04]  /*18490*/  SHFL.BFLY PT, R7, R2, 0x1, 0x1f ;  /* 0x0c201f0002077f89 */ /* 0x000ee800000e0000 */
[----:B------:R4:W4:Y:S01]  /*184a0*/  SHFL.BFLY PT, R9, R4, 0x1, 0x1f ;  /* 0x0c201f0004097f89 */ /* 0x00092200000e0000 */
[----:B-1----:R-:W-:Y:S02]  /*184b0*/  FADD.FTZ R6, R0, R6 ;  /* 0x0000000600067221 */ /* 0x002fe40000010000 */
[----:B--2---:R-:W-:-:S02]  /*184c0*/  FADD.FTZ R5, R5, R3 ;  /* 0x0000000305057221 */ /* 0x004fc40000010000 */
[----:B---3--:R-:W-:-:S03]  /*184d0*/  FADD.FTZ R7, R2, R7 ;  /* 0x0000000702077221 */ /* 0x008fc60000010000 */
.L_x_855:
[----:B------:R-:W-:Y:S01]  /*184e0*/  FSETP.NE.FTZ.AND P3, PT, R5, RZ, PT ;  /* 0x000000ff0500720b */ /* 0x000fe20003f75000 */
[----:B------:R-:W-:Y:S01]  /*184f0*/  CS2R R2, SRZ ;  /* 0x0000000000027805 */ /* 0x000fe2000001ff00 */
[----:B------:R-:W-:Y:S01]  /*18500*/  MOV R0, RZ ;  /* 0x000000ff00007202 */ /* 0x000fe20000000f00 */
[----:B----4-:R-:W-:Y:S01]  /*18510*/  FADD.FTZ R4, R9, R4 ;  /* 0x0000000409047221 */ /* 0x010fe20000010000 */
[----:B------:R-:W-:Y:S02]  /*18520*/  FSETP.NE.FTZ.AND P1, PT, R7, RZ, PT ;  /* 0x000000ff0700720b */ /* 0x000fe40003f35000 */
[----:B------:R-:W-:Y:S02]  /*18530*/  FSETP.NE.FTZ.AND P2, PT, R6, RZ, PT ;  /* 0x000000ff0600720b */ /* 0x000fe40003f55000 */
[----:B------:R-:W-:Y:S02]  /*18540*/  FSETP.NE.FTZ.AND P0, PT, R4, RZ, PT ;  /* 0x000000ff0400720b */ /* 0x000fe40003f15000 */
[----:B------:R-:W-:-:S02]  /*18550*/  MOV R25, 0xff800000 ;  /* 0xff80000000197802 */ /* 0x000fc40000000f00 */
[----:B------:R-:W-:Y:S01]  /*18560*/  MOV R23, 0xff800000 ;  /* 0xff80000000177802 */ /* 0x000fe20000000f00 */
[----:B------:R-:W1:Y:S01]  /*18570*/  @P3 MUFU.RCP R0, R5 ;  /* 0x0000000500003308 */ /* 0x000e620000001000 */
[----:B------:R-:W-:Y:S02]  /*18580*/  MOV R24, 0xff800000 ;  /* 0xff80000000187802 */ /* 0x000fe40000000f00 */
[----:B------:R-:W-:Y:S02]  /*18590*/  MOV R22, 0xff800000 ;  /* 0xff80000000167802 */ /* 0x000fe40000000f00 */
        /* <DEDUP_REMOVED lines=90> */
.L_x_601:
[----:B---3--:R3:W5:Y:S04]  /*18b40*/  LDL R6, [R1+0x50] ;  /* 0x0000500001067983 */ /* 0x0087680000100800 */
[----:B------:R-:W4:Y:S01]  /*18b50*/  S2R R2, SR_TID.X ;  /* 0x0000000000027919 */ /* 0x000f220000002100 */
[----:B------:R-:W-:Y:S01]  /*18b60*/  BSSY B0, `(.L_x_737) ;  /* 0x0000011000007945 */ /* 0x000fe20003800000 */
[----:B----4-:R-:W-:-:S13]  /*18b70*/  LOP3.LUT P0, RZ, R2, 0x7f, RZ, 0xc0, !PT ;  /* 0x0000007f02ff7812 */ /* 0x010fda000780c0ff */
[----:B------:R-:W-:Y:S05]  /*18b80*/  @P0 BRA `(.L_x_738) ;  /* 0x000000e000000947 */ /* 0x000fea0003800000 */
[----:B---3--:R-:W3:Y:S01]  /*18b90*/  S2R R4, SR_LANEID ;  /* 0x0000000000047919 */ /* 0x008ee20000000000 */
[----:B------:R-:W-:Y:S01]  /*18ba0*/  VOTEU.ANY UR4, UPT, PT ;  /* 0x0000000000047886 */ /* 0x000fe200038e0100 */
[----:B--2---:R-:W-:Y:S01]  /*18bb0*/  IMAD.MOV.U32 R5, RZ, RZ, c[0x0][0x564] ;  /* 0x00015900ff057624 */ /* 0x004fe200078e00ff */
[----:B------:R-:W3:Y:S08]  /*18bc0*/  FLO.U32 R3, UR4 ;  /* 0x0000000400037d00 */ /* 0x000ef000080e0000 */
[----:B------:R-:W2:Y:S01]  /*18bd0*/  POPC R2, UR4 ;  /* 0x0000000400027d09 */ /* 0x000ea20008000000 */
[----:B---3--:R-:W-:Y:S01]  /*18be0*/  ISETP.EQ.U32.AND P0, PT, R3, R4, PT ;  /* 0x000000040300720c */ /* 0x008fe20003f02070 */
[----:B------:R-:W-:-:S12]  /*18bf0*/  IMAD.MOV.U32 R4, RZ, RZ, c[0x0][0x560] ;  /* 0x00015800ff047624 */ /* 0x000fd800078e00ff */
[----:B--2---:R2:W3:Y:S04]  /*18c00*/  @P0 ATOMG.E.ADD.STRONG.GPU PT, R2, [R4.64], R2 ;  /* 0x00000002040209a8 */ /* 0x0044e800081ee1c6 */
[----:B--2---:R-:W2:Y:S04]  /*18c10*/  S2R R4, SR_LTMASK ;  /* 0x0000000000047919 */ /* 0x004ea80000003900 */
[----:B---3--:R2:W3:Y:S02]  /*18c20*/  SHFL.IDX PT, R3, R2, R3, 0x1f ;  /* 0x00001f0302037589 */ /* 0x0084e400000e0000 */
[----:B--2---:R-:W-:-:S06]  /*18c30*/  LOP3.LUT R2, R4, UR4, RZ, 0xc0, !PT ;  /* 0x0000000404027c12 */ /* 0x004fcc000f8ec0ff */
[----:B------:R-:W3:Y:S02]  /*18c40*/  POPC R2, R2 ;  /* 0x0000000200027309 */ /* 0x000ee40000000000 */
[----:B---3-5:R-:W-:-:S05]  /*18c50*/  IADD3 R6, R3, c[0x0][0xc], R2 ;  /* 0x0000030003067a10 */ /* 0x028fca0007ffe002 */
[----:B------:R2:W-:Y:S02]  /*18c60*/  STL [R1+0x50], R6 ;  /* 0x0000500601007387 */ /* 0x0005e40000100800 */
.L_x_738:
[----:B---3--:R-:W-:Y:S05]  /*18c70*/  BSYNC B0 ;  /* 0x0000000000007941 */ /* 0x008fea0003800000 */
.L_x_737:
[----:B------:R-:W-:Y:S01]  /*18c80*/  PRMT R0, R0, 0x9910, RZ ;  /* 0x0000991000007816 */ /* 0x000fe200000000ff */
[----:B------:R-:W-:Y:S01]  /*18c90*/  BSSY B1, `(.L_x_739) ;  /* 0x00002fb000017945 */ /* 0x000fe20003800000 */
[----:B-----5:R-:W-:Y:S02]  /*18ca0*/  IMAD.MOV.U32 R53, RZ, RZ, R6 ;  /* 0x000000ffff357224 */ /* 0x020fe400078e0006 */
[----:B------:R-:W-:-:S13]  /*18cb0*/  ISETP.NE.AND P0, PT, R0, RZ, PT ;  /* 0x000000ff0000720c */ /* 0x000fda0003f05270 */
[----:B------:R-:W-:Y:S05]  /*18cc0*/  @!P0 BRA `(.L_x_740) ;  /* 0x0000232000008947 */ /* 0x000fea0003800000 */
[----:B------:R-:W3:Y:S04]  /*18cd0*/  LDL R7, [R1+0x80] ;  /* 0x0000800001077983 */ /* 0x000ee80000100800 */
[----:B--2---:R-:W2:Y:S04]  /*18ce0*/  LDL R6, [R1+0x90] ;  /* 0x0000900001067983 */ /* 0x004ea80000100800 */
        /* <DEDUP_REMOVED lines=11> */
[----:B---3--:R3:W-:Y:S04]  /*18da0*/  STS [R7], R0 ;  /* 0x0000000007007388 */ /* 0x0087e80000000800 */
[----:B------:R1:W-:Y:S04]  /*18db0*/  STS [R7+0x400], R3 ;  /* 0x0004000307007388 */ /* 0x0003e80000000800 */
[----:B--2---:R2:W-:Y:S01]  /*18dc0*/  STS [R6], R2 ;  /* 0x0000000206007388 */ /* 0x0045e20000000800 */
[----:B---3--:R-:W-:-:S02]  /*18dd0*/  F2FP.PACK_AB R0, R89, R88 ;  /* 0x000000585900723e */ /* 0x008fc400000000ff */
[----:B-1----:R-:W-:-:S03]  /*18de0*/  F2FP.PACK_AB R3, R49, R48 ;  /* 0x000000303103723e */ /* 0x002fc600000000ff */
[----:B------:R1:W-:Y:S01]  /*18df0*/  STS [R6+0x400], R0 ;  /* 0x0004000006007388 */ /* 0x0003e20000000800 */
[----:B--2---:R-:W-:-:S03]  /*18e00*/  F2FP.PACK_AB R2, R31, R30 ;  /* 0x0000001e1f02723e */ /* 0x004fc600000000ff */
[----:B------:R2:W-:Y:S04]  /*18e10*/  STS [R7+0x2000], R3 ;  /* 0x0020000307007388 */ /* 0x0005e80000000800 */
[----:B------:R3:W-:Y:S01]  /*18e20*/  STS [R7+0x2400], R2 ;  /* 0x0024000207007388 */ /* 0x0007e20000000800 */
[----:B-1----:R-:W-:Y:S02]  /*18e30*/  F2FP.PACK_AB R0, R35, R34 ;  /* 0x000000222300723e */ /* 0x002fe400000000ff */
[----:B--2---:R-:W-:-:S03]  /*18e40*/  F2FP.PACK_AB R3, R79, R78 ;  /* 0x0000004e4f03723e */ /* 0x004fc600000000ff */
[----:B------:R1:W-:Y:S04]  /*18e50*/  STS [R6+0x2000], R0 ;  /* 0x0020000006007388 */ /* 0x0003e80000000800 */
[----:B---3--:R-:W2:Y:S01]  /*18e60*/  LDL R7, [R1+0x8c] ;  /* 0x00008c0001077983 */ /* 0x008ea20000100800 */
[----:B------:R-:W-:-:S03]  /*18e70*/  F2FP.PACK_AB R2, R91, R90 ;  /* 0x0000005a5b02723e */ /* 0x000fc600000000ff */
[----:B------:R3:W-:Y:S04]  /*18e80*/  STS [R6+0x2400], R4 ;  /* 0x0024000406007388 */ /* 0x0007e80000000800 */
[----:B----4-:R4:W-:Y:S04]  /*18e90*/  STS [R9], R3 ;  /* 0x0000000309007388 */ /* 0x0109e80000000800 */
[----:B------:R4:W-:Y:S01]  /*18ea0*/  STS [R9+0x400], R2 ;  /* 0x0004000209007388 */ /* 0x0009e20000000800 */
[----:B-1----:R-:W-:-:S05]  /*18eb0*/  F2FP.PACK_AB R0, R81, R80 ;  /* 0x000000505100723e */ /* 0x002fca00000000ff */
[----:B------:R1:W-:Y:S01]  /*18ec0*/  STS [R5], R0 ;  /* 0x0000000005007388 */ /* 0x0003e20000000800 */
[----:B---3--:R-:W-:-:S03]  /*18ed0*/  F2FP.PACK_AB R4, R39, R38 ;  /* 0x000000262704723e */ /* 0x008fc600000000ff */
[----:B------:R-:W3:Y:S01]  /*18ee0*/  LDL R6, [R1+0x88] ;  /* 0x0000880001067983 */ /* 0x000ee20000100800 */
[----:B----4-:R-:W-:Y:S02]  /*18ef0*/  F2FP.PACK_AB R3, R101, R100 ;  /* 0x000000646503723e */ /* 0x010fe400000000ff */
[----:B------:R-:W-:-:S03]  /*18f00*/  F2FP.PACK_AB R2, R43, R42 ;  /* 0x0000002a2b02723e */ /* 0x000fc600000000ff */
[----:B------:R4:W-:Y:S04]  /*18f10*/  STS [R5+0x400], R3 ;  /* 0x0004000305007388 */ /* 0x0009e80000000800 */
[----:B------:R-:W-:Y:S01]  /*18f20*/  STS [R9+0x2000], R4 ;  /* 0x0020000409007388 */ /* 0x000fe20000000800 */
[----:B-1----:R-:W-:-:S05]  /*18f30*/  F2FP.PACK_AB R0, R41, R40 ;  /* 0x000000282900723e */ /* 0x002fca00000000ff */
[----:B------:R1:W-:Y:S01]  /*18f40*/  STS [R9+0x2400], R0 ;  /* 0x0024000009007388 */ /* 0x0003e20000000800 */
[----:B----4-:R-:W-:-:S03]  /*18f50*/  F2FP.PACK_AB R3, R61, R60 ;  /* 0x0000003c3d03723e */ /* 0x010fc600000000ff */
[----:B-1----:R-:W4:Y:S01]  /*18f60*/  LDL R9, [R1+0xc0] ;  /* 0x0000c00001097983 */ /* 0x002f220000100800 */
[----:B------:R-:W-:-:S03]  /*18f70*/  F2FP.PACK_AB R0, R67, R66 ;  /* 0x000000424300723e */ /* 0x000fc600000000ff */
[----:B------:R1:W-:Y:S04]  /*18f80*/  STS [R5+0x2000], R2 ;  /* 0x0020000205007388 */ /* 0x0003e80000000800 */
[----:B------:R1:W-:Y:S04]  /*18f90*/  STS [R5+0x2400], R3 ;  /* 0x0024000305007388 */ /* 0x0003e80000000800 */
[----:B------:R1:W-:Y:S01]  /*18fa0*/  STS [R8], R0 ;  /* 0x0000000008007388 */ /* 0x0003e20000000800 */
[----:B------:R-:W-:Y:S02]  /*18fb0*/  F2FP.PACK_AB R4, R55, R54 ;  /* 0x000000363704723e */ /* 0x000fe400000000ff */
[----:B-1----:R-:W-:-:S02]  /*18fc0*/  F2FP.PACK_AB R2, R107, R106 ;  /* 0x0000006a6b02723e */ /* 0x002fc400000000ff */
[----:B------:R-:W-:-:S03]  /*18fd0*/  F2FP.PACK_AB R3, R105, R104 ;  /* 0x000000686903723e */ /* 0x000fc600000000ff */
[----:B------:R1:W-:Y:S01]  /*18fe0*/  STS [R8+0x400], R2 ;  /* 0x0004000208007388 */ /* 0x0003e20000000800 */
[----:B------:R-:W-:Y:S02]  /*18ff0*/  F2FP.PACK_AB R0, R103, R102 ;  /* 0x000000666700723e */ /* 0x000fe400000000ff */
[----:B------:R-:W-:Y:S02]  /*19000*/  F2FP.PACK_AB R5, R51, R50 ;  /* 0x000000323305723e */ /* 0x000fe400000000ff */
[----:B-1----:R-:W-:Y:S02]  /*19010*/  F2FP.PACK_AB R2, R59, R58 ;  /* 0x0000003a3b02723e */ /* 0x002fe400000000ff */
[----:B------:R-:W-:Y:S02]  /*19020*/  ISETP.NE.U32.AND P0, PT, RZ, c[0x0][0x508], PT ;  /* 0x00014200ff007a0c */ /* 0x000fe40003f05070 */
[----:B------:R-:W-:Y:S02]  /*19030*/  ISETP.NE.U32.AND P2, PT, RZ, c[0x0][0x500], PT ;  /* 0x00014000ff007a0c */ /* 0x000fe40003f45070 */
[----:B------:R-:W-:-:S02]  /*19040*/  ISETP.NE.AND.EX P1, PT, RZ, c[0x0][0x50c], PT, P0 ;  /* 0x00014300ff007a0c */ /* 0x000fc40003f25300 */
[----:B------:R-:W-:Y:S01]  /*19050*/  ISETP.NE.AND.EX P2, PT, RZ, c[0x0][0x504], PT, P2 ;  /* 0x00014100ff007a0c */ /* 0x000fe20003f45320 */
[----:B------:R-:W-:Y:S01]  /*19060*/  IMAD.MOV.U32 R11, RZ, RZ, c[0x0][0x388] ;  /* 0x0000e200ff0b7624 */ /* 0x000fe200078e00ff */
[----:B--2---:R1:W-:Y:S04]  /*19070*/  STS [R7], R3 ;  /* 0x0000000307007388 */ /* 0x0043e80000000800 */
[----:B------:R2:W-:Y:S04]  /*19080*/  STS [R7+0x400], R0 ;  /* 0x0004000007007388 */ /* 0x0005e80000000800 */
[----:B------:R3:W-:Y:S04]  /*19090*/  STS [R8+0x2000], R2 ;  /* 0x0020000208007388 */ /* 0x0007e80000000800 */
[----:B------:R3:W-:Y:S04]  /*190a0*/  STS [R8+0x2400], R4 ;  /* 0x0024000408007388 */ /* 0x0007e80000000800 */
[----:B------:R-:W-:Y:S01]  /*190b0*/  STS [R7+0x2000], R5 ;  /* 0x0020000507007388 */ /* 0x000fe20000000800 */
[----:B-1----:R-:W-:-:S02]  /*190c0*/  F2FP.PACK_AB R3, R47, R46 ;  /* 0x0000002e2f03723e */ /* 0x002fc400000000ff */
[----:B--2---:R-:W-:Y:S02]  /*190d0*/  F2FP.PACK_AB R0, R85, R84 ;  /* 0x000000545500723e */ /* 0x004fe400000000ff */
[----:B---3--:R-:W-:Y:S01]  /*190e0*/  F2FP.PACK_AB R2, R83, R82 ;  /* 0x000000525302723e */ /* 0x008fe200000000ff */
[----:B------:R-:W-:Y:S04]  /*190f0*/  STS [R7+0x2400], R3 ;  /* 0x0024000307007388 */ /* 0x000fe80000000800 */
[----:B------:R1:W-:Y:S04]  /*19100*/  STS [R6], R2 ;  /* 0x0000000206007388 */ /* 0x0003e80000000800 */
[----:B------:R2:W-:Y:S01]  /*19110*/  STS [R6+0x400], R0 ;  /* 0x0004000006007388 */ /* 0x0005e20000000800 */
[----:B------:R-:W-:-:S03]  /*19120*/  F2FP.PACK_AB R4, R45, R44 ;  /* 0x0000002c2d04723e */ /* 0x000fc600000000ff */
[----:B------:R-:W3:Y:S01]  /*19130*/  LDL.LU R8, [R1+0x54] ;  /* 0x0000540001087983 */ /* 0x000ee20000300800 */
[----:B-1----:R-:W-:Y:S02]  /*19140*/  F2FP.PACK_AB R2, R63, R62 ;  /* 0x0000003e3f02723e */ /* 0x002fe400000000ff */
[----:B--2---:R-:W-:-:S03]  /*19150*/  F2FP.PACK_AB R0, R65, R64 ;  /* 0x000000404100723e */ /* 0x004fc600000000ff */
[----:B------:R1:W-:Y:S01]  /*19160*/  STS [R12], R2 ;  /* 0x000000020c007388 */ /* 0x0003e20000000800 */
[----:B------:R-:W-:-:S03]  /*19170*/  F2FP.PACK_AB R3, R33, R32 ;  /* 0x000000202103723e */ /* 0x000fc600000000ff */
[----:B----4-:R2:W-:Y:S04]  /*19180*/  STS [R9+0x400], R0 ;  /* 0x0004000009007388 */ /* 0x0105e80000000800 */
[----:B------:R4:W-:Y:S04]  /*19190*/  STS [R6+0x2000], R4 ;  /* 0x0020000406007388 */ /* 0x0009e80000000800 */
[----:B------:R4:W-:Y:S01]  /*191a0*/  STS [R6+0x2400], R3 ;  /* 0x0024000306007388 */ /* 0x0009e20000000800 */
[----:B-1----:R-:W-:-:S05]  /*191b0*/  F2FP.PACK_AB R2, R29, R28 ;  /* 0x0000001c1d02723e */ /* 0x002fca00000000ff */
[----:B------:R-:W-:Y:S01]  /*191c0*/  STS [R12+0x2000], R2 ;  /* 0x002000020c007388 */ /* 0x000fe20000000800 */
[----:B--2---:R-:W-:-:S05]  /*191d0*/  F2FP.PACK_AB R0, R27, R26 ;  /* 0x0000001a1b00723e */ /* 0x004fca00000000ff */
[----:B------:R1:W-:Y:S01]  /*191e0*/  STS [R9+0x2400], R0 ;  /* 0x0024000009007388 */ /* 0x0003e20000000800 */
[----:B----4-:R-:W-:Y:S02]  /*191f0*/  IMAD.MOV.U32 R4, RZ, RZ, 0x4 ;  /* 0x00000004ff047424 */ /* 0x010fe400078e00ff */
[----:B------:R-:W-:Y:S02]  /*19200*/  IMAD.MOV.U32 R3, RZ, RZ, RZ ;  /* 0x000000ffff037224 */ /* 0x000fe400078e00ff */
[CC--:B------:R-:W-:Y:S01]  /*19210*/  @P1 IMAD.WIDE R6, R10.reuse, R4.reuse, c[0x0][0x508] ;  /* 0x000142000a061625 */ /* 0x0c0fe200078e0204 */
[----:B------:R-:W-:Y:S03]  /*19220*/  BAR.SYNC.DEFER_BLOCKING 0x1, 0x80 ;  /* 0x0042000000007b1d */ /* 0x000fe60000010000 */
[----:B------:R-:W-:-:S03]  /*19230*/  IMAD.WIDE R4, R10, R4, c[0x0][0x500] ;  /* 0x000140000a047625 */ /* 0x000fc600078e0204 */
[----:B------:R2:W5:Y:S04]  /*19240*/  @P1 LDG.E R11, [R6.64] ;  /* 0x00000006060b1981 */ /* 0x000568000c1e1900 */
[----:B------:R2:W5:Y:S01]  /*19250*/  @P2 LDG.E R3, [R4.64] ;  /* 0x0000000604032981 */ /* 0x000562000c1e1900 */
[----:B---3--:R-:W-:-:S04]  /*19260*/  ISETP.NE.AND P0, PT, R8, RZ, PT ;  /* 0x000000ff0800720c */ /* 0x008fc80003f05270 */
[----:B-1----:R-:W-:Y:S01]  /*19270*/  SEL R0, R8, c[0x0][0x3d4], P0 ;  /* 0x0000f50008007a07 */ /* 0x002fe20000000000 */
[----:B------:R-:W-:Y:S05]  /*19280*/  @P1 BRA `(.L_x_741) ;  /* 0x0000004000001947 */ /* 0x000fea0003800000 */
[----:B--2---:R-:W-:Y:S05]  /*19290*/  @!P2 BRA `(.L_x_741) ;  /* 0x000000300000a947 */ /* 0x004fea0003800000 */
[----:B-----5:R1:W2:Y:S04]  /*192a0*/  LDG.E R11, [R4.64] ;  /* 0x00000006040b7981 */ /* 0x0202a8000c1e1900 */
[----:B-1----:R-:W2:Y:S02]  /*192b0*/  LDG.E R4, [R4.64+0x4] ;  /* 0x0000040604047981 */ /* 0x002ea4000c1e1900 */
[----:B--2---:R-:W-:Y:S02]  /*192c0*/  IADD3 R11, -R11, R4, RZ ;  /* 0x000000040b0b7210 */ /* 0x004fe40007ffe1ff */
.L_x_741:
[----:B--2---:R-:W2:Y:S04]  /*192d0*/  LDL R5, [R1+0x4c] ;  /* 0x00004c0001057983 */ /* 0x004ea80000100800 */
[----:B------:R-:W3:Y:S04]  /*192e0*/  LDL.LU R4, [R1+0x58] ;  /* 0x0000580001047983 */ /* 0x000ee80000300800 */
[----:B------:R-:W2:Y:S04]  /*192f0*/  LDL R56, [R1+0x48] ;  /* 0x0000480001387983 */ /* 0x000ea80000100800 */
[----:B------:R-:W4:Y:S04]  /*19300*/  LDL R16, [R1+0x7c] ;  /* 0x00007c0001107983 */ /* 0x000f280000100800 */
[----:B------:R-:W4:Y:S01]  /*19310*/  LDL R52, [R1+0xc8] ;  /* 0x0000c80001347983 */ /* 0x000f220000100800 */
[----:B------:R-:W-:Y:S01]  /*19320*/  IMAD.MOV.U32 R12, RZ, RZ, 0x368 ;  /* 0x00000368ff0c7424 */ /* 0x000fe200078e00ff */
[----:B------:R-:W-:-:S04]  /*19330*/  ISETP.GT.AND P2, PT, R0, 0x1, PT ;  /* 0x000000010000780c */ /* 0x000fc80003f44270 */
[----:B------:R-:W-:-:S04]  /*19340*/  SEL R12, R12, 0x328, P2 ;  /* 0x000003280c0c7807 */ /* 0x000fc80001000000 */
[----:B------:R-:W1:Y:S08]  /*19350*/  LDC.64 R8, c[0x0][R12+0x170] ;  /* 0x00005c000c087b82 */ /* 0x000e700000000a00 */
[----:B------:R1:W2:Y:S08]  /*19360*/  LDC.64 R14, c[0x0][R12+0x168] ;  /* 0x00005a000c0e7b82 */ /* 0x0002b00000000a00 */
[----:B------:R1:W2:Y:S08]  /*19370*/  LDC.64 R18, c[0x0][R12+0x178] ;  /* 0x00005e000c127b82 */ /* 0x0002b00000000a00 */
[----:B------:R1:W2:Y:S01]  /*19380*/  LDC.64 R20, c[0x0][R12+0x160] ;  /* 0x000058000c147b82 */ /* 0x0002a20000000a00 */
[----:B------:R-:W-:Y:S01]  /*19390*/  IMAD.MOV.U32 R0, RZ, RZ, c[0x0][0x4e8] ;  /* 0x00013a00ff007624 */ /* 0x000fe200078e00ff */
[----:B------:R-:W-:-:S04]  /*193a0*/  ISETP.NE.U32.AND P0, PT, RZ, c[0x0][0x500], PT ;  /* 0x00014000ff007a0c */ /* 0x000fc80003f05070 */
[----:B------:R-:W-:Y:S02]  /*193b0*/  ISETP.NE.AND P5, PT, R0, 0x1, PT ;  /* 0x000000010000780c */ /* 0x000fe40003fa5270 */
[----:B------:R-:W-:Y:S02]  /*193c0*/  ISETP.NE.AND.EX P0, PT, RZ, c[0x0][0x504], PT, P0 ;  /* 0x00014100ff007a0c */ /* 0x000fe40003f05300 */
[----:B------:R-:W-:Y:S02]  /*193d0*/  SHF.R.S32.HI R0, RZ, 0x1f, R10 ;  /* 0x0000001fff007819 */ /* 0x000fe4000001140a */
[----:B------:R-:W-:Y:S02]  /*193e0*/  SEL R2, R10, RZ, !P0 ;  /* 0x000000ff0a027207 */ /* 0x000fe40004000000 */
[----:B------:R-:W-:Y:S01]  /*193f0*/  SEL R6, R0, RZ, !P0 ;  /* 0x000000ff00067207 */ /* 0x000fe20004000000 */
[----:B------:R-:W1:Y:S02]  /*19400*/  S2R R57, SR_TID.X ;  /* 0x0000000000397919 */ /* 0x000e640000002100 */
[----:B-1----:R-:W-:-:S04]  /*19410*/  IMAD R0, R9, R2, RZ ;  /* 0x0000000209007224 */ /* 0x002fc800078e02ff */
[C---:B------:R-:W-:Y:S02]  /*19420*/  IMAD R12, R8.reuse, R6, R0 ;  /* 0x00000006080c7224 */ /* 0x040fe400078e0200 */
[----:B------:R-:W-:Y:S01]  /*19430*/  IMAD.WIDE.U32 R6, R8, R2, RZ ;  /* 0x0000000208067225 */ /* 0x000fe200078e00ff */
[----:B------:R-:W-:-:S04]  /*19440*/  SHF.R.S32.HI R17, RZ, 0x1f, R57 ;  /* 0x0000001fff117819 */ /* 0x000fc80000011439 */
[----:B------:R-:W-:-:S04]  /*19450*/  LEA.HI R17, R17, R57, RZ, 0x5 ;  /* 0x0000003911117211 */ /* 0x000fc800078f28ff */
[----:B------:R-:W-:-:S05]  /*19460*/  LOP3.LUT R17, R17, 0xffffffe0, RZ, 0xc0, !PT ;  /* 0xffffffe011117812 */ /* 0x000fca00078ec0ff */
[----:B------:R-:W-:Y:S01]  /*19470*/  IMAD.IADD R17, R57, 0x1, -R17 ;  /* 0x0000000139117824 */ /* 0x000fe200078e0a11 */
[----:B------:R-:W-:-:S04]  /*19480*/  LOP3.LUT R200, R200, 0xfffffffd, RZ, 0xc0, !PT ;  /* 0xfffffffdc8c87812 */ /* 0x000fc800078ec0ff */
[----:B------:R-:W-:Y:S02]  /*19490*/  LOP3.LUT R200, R200, 0xfffffffe, RZ, 0xc0, !PT ;  /* 0xfffffffec8c87812 */ /* 0x000fe400078ec0ff */
[----:B---3--:R-:W-:Y:S01]  /*194a0*/  LOP3.LUT R4, R4, 0xffff, RZ, 0xc0, !PT ;  /* 0x0000ffff04047812 */ /* 0x008fe200078ec0ff */
[----:B--2---:R-:W-:-:S04]  /*194b0*/  IMAD.IADD R5, R5, 0x1, R56 ;  /* 0x0000000105057824 */ /* 0x004fc800078e0238 */
[----:B------:R-:W-:-:S04]  /*194c0*/  @P5 IMAD.HI.U32 R10, R5, c[0x0][0x4ec], RZ ;  /* 0x00013b00050a5a27 */ /* 0x000fc800078e00ff */
[----:B------:R-:W-:-:S04]  /*194d0*/  IMAD.WIDE.U32 R8, R14, R4, RZ ;  /* 0x000000040e087225 */ /* 0x000fc800078e00ff */
[----:B------:R-:W-:Y:S01]  /*194e0*/  IMAD.MOV.U32 R0, RZ, RZ, R5 ;  /* 0x000000ffff007224 */ /* 0x000fe200078e0005 */
[----:B------:R-:W-:Y:S01]  /*194f0*/  @P5 SHF.R.U32.HI R0, RZ, c[0x0][0x4f0], R10 ;  /* 0x00013c00ff005a19 */ /* 0x000fe2000001160a */
[----:B------:R-:W-:Y:S01]  /*19500*/  IMAD R13, R15, R4, RZ ;  /* 0x000000040f0d7224 */ /* 0x000fe200078e02ff */
[----:B----4-:R-:W-:Y:S01]  /*19510*/  SEL R10, R16, RZ, P2 ;  /* 0x000000ff100a7207 */ /* 0x010fe20001000000 */
[----:B------:R-:W-:Y:S01]  /*19520*/  IMAD.IADD R14, R7, 0x1, R12 ;  /* 0x00000001070e7824 */ /* 0x000fe200078e020c */
[----:B-----5:R-:W-:Y:S01]  /*19530*/  IADD3 R15, P1, P0, R6, R8, R3 ;  /* 0x00000008060f7210 */ /* 0x020fe2000783e003 */
        /* <DEDUP_REMOVED lines=30> */
[----:B------:R-:W4:Y:S04]  /*19720*/  SHFL.IDX PT, R10, R7, 0x2, 0x1c1f ;  /* 0x005c1f00070a7f89 */ /* 0x000f2800000e0000 */
[----:B------:R1:W1:Y:S01]  /*19730*/  SHFL.IDX PT, R8, R7, 0x3, 0x1c1f ;  /* 0x007c1f0007087f89 */ /* 0x00026200000e0000 */
[----:B---3--:R-:W-:-:S05]  /*19740*/  IMAD.IADD R6, R52, 0x1, R56 ;  /* 0x0000000134067824 */ /* 0x008fca00078e0238 */
[C---:B------:R-:W-:Y:S02]  /*19750*/  IADD3 R18, R6.reuse, 0x8, RZ ;  /* 0x0000000806127810 */ /* 0x040fe40007ffe0ff */
[CC--:B------:R-:W-:Y:S02]  /*19760*/  ISETP.GE.OR P4, PT, R6.reuse, R0.reuse, P0 ;  /* 0x000000000600720c */ /* 0x0c0fe40000786670 */
[----:B------:R-:W-:Y:S02]  /*19770*/  IADD3 R17, R6, 0x40, RZ ;  /* 0x0000004006117810 */ /* 0x000fe40007ffe0ff */
[-C--:B------:R-:W-:Y:S02]  /*19780*/  ISETP.GE.OR P3, PT, R18, R0.reuse, P0 ;  /* 0x000000001200720c */ /* 0x080fe40000766670 */
[----:B------:R-:W-:Y:S02]  /*19790*/  ISETP.GE.OR P1, PT, R17, R0, P0 ;  /* 0x000000001100720c */ /* 0x000fe40000726670 */
[----:B-1----:R-:W-:-:S05]  /*197a0*/  IADD3 R7, R6, 0x48, RZ ;  /* 0x0000004806077810 */ /* 0x002fca0007ffe0ff */
[----:B------:R1:W-:Y:S04]  /*197b0*/  @!P4 ST.E [R14.64], R23 ;  /* 0x000000170e00c985 */ /* 0x0003e8000c101906 */
[----:B--2---:R1:W-:Y:S01]  /*197c0*/  @!P3 ST.E [R12.64], R24 ;  /* 0x000000180c00b985 */ /* 0x0043e2000c101906 */
[-C--:B------:R-:W-:Y:S02]  /*197d0*/  ISETP.GE.AND P3, PT, R17, R0.reuse, PT ;  /* 0x000000001100720c */ /* 0x080fe40003f66270 */
[CC--:B------:R-:W-:Y:S01]  /*197e0*/  ISETP.GE.OR P0, PT, R7.reuse, R0.reuse, P0 ;  /* 0x000000000700720c */ /* 0x0c0fe20000706670 */
[----:B----4-:R1:W-:Y:S01]  /*197f0*/  @!P1 ST.E [R10.64], R25 ;  /* 0x000000190a009985 */ /* 0x0103e2000c101906 */
[-C--:B------:R-:W-:Y:S02]  /*19800*/  ISETP.GE.AND P1, PT, R7, R0.reuse, PT ;  /* 0x000000000700720c */ /* 0x080fe40003f26270 */
[----:B------:R-:W-:-:S07]  /*19810*/  ISETP.GE.AND P6, PT, R18, R0, PT ;  /* 0x000000001200720c */ /* 0x000fce0003fc6270 */
[----:B------:R-:W-:Y:S02]  /*19820*/  @P3 LOP3.LUT R200, R200, 0x1, RZ, 0xfc, !PT ;  /* 0x00000001c8c83812 */ /* 0x000fe400078efcff */
[----:B------:R1:W-:Y:S01]  /*19830*/  @!P0 ST.E [R8.64], R22 ;  /* 0x0000001608008985 */ /* 0x0003e2000c101906 */
[----:B------:R-:W-:Y:S02]  /*19840*/  ISETP.GE.AND P0, PT, R6, R0, PT ;  /* 0x000000000600720c */ /* 0x000fe40003f06270 */
[----:B------:R-:W-:Y:S01]  /*19850*/  @P1 LOP3.LUT R200, R200, 0x2, RZ, 0xfc, !PT ;  /* 0x00000002c8c81812 */ /* 0x000fe200078efcff */
[----:B------:R-:W-:Y:S05]  /*19860*/  @P2 BRA `(.L_x_742) ;  /* 0x000007b000002947 */ /* 0x000fea0003800000 */
[----:B------:R-:W2:Y:S01]  /*19870*/  LDL R52, [R1+0x18] ;  /* 0x0000180001347983 */ /* 0x000ea20000100800 */
[----:B------:R-:W-:Y:S01]  /*19880*/  IMAD R16, R16, c[0x0][0x3a0], RZ ;  /* 0x0000e80010107a24 */ /* 0x000fe200078e02ff */
[----:B-1----:R-:W-:Y:S01]  /*19890*/  SHF.R.S32.HI R9, RZ, 0x1f, R2 ;  /* 0x0000001fff097819 */ /* 0x002fe20000011402 */
[----:B------:R-:W-:Y:S01]  /*198a0*/  IMAD.WIDE.U32 R6, R3, c[0x0][0x3a0], RZ ;  /* 0x0000e80003067a25 */ /* 0x000fe200078e00ff */
[----:B------:R1:W3:Y:S01]  /*198b0*/  LDS.128 R12, [R203+0x80] ;  /* 0x00008000cb0c7984 */ /* 0x0002e20000000c00 */
[----:B------:R-:W-:-:S02]  /*198c0*/  ISETP.GE.AND P2, PT, R201, c[0x0][0x3c8], PT ;  /* 0x0000f200c9007a0c */ /* 0x000fc40003f46270 */
[----:B------:R-:W-:Y:S01]  /*198d0*/  IMAD R3, R3, c[0x0][0x3a4], R16 ;  /* 0x0000e90003037a24 */ /* 0x000fe200078e0210 */
[----:B------:R1:W4:Y:S01]  /*198e0*/  LDS.128 R20, [R203+0x1080] ;  /* 0x00108000cb147984 */ /* 0x0003220000000c00 */
[----:B------:R-:W-:-:S03]  /*198f0*/  IMAD R9, R9, c[0x0][0x3f0], RZ ;  /* 0x0000fc0009097a24 */ /* 0x000fc600078e02ff */
[----:B------:R-:W-:Y:S01]  /*19900*/  IADD3 R7, R7, R3, RZ ;  /* 0x0000000307077210 */ /* 0x000fe20007ffe0ff */
[----:B------:R1:W1:Y:S04]  /*19910*/  LDS.128 R16, [R203+0x880] ;  /* 0x00088000cb107984 */ /* 0x0002680000000c00 */
[C---:B------:R-:W-:Y:S01]  /*19920*/  IMAD.WIDE.U32 R6, R4.reuse, c[0x0][0x3e8], R6 ;  /* 0x0000fa0004067a25 */ /* 0x040fe200078e0006 */
[----:B------:R1:W1:Y:S03]  /*19930*/  LDS.128 R24, [R203+0x1880] ;  /* 0x00188000cb187984 */ /* 0x0002660000000c00 */
[----:B------:R-:W-:Y:S01]  /*19940*/  IMAD R5, R4, c[0x0][0x3ec], R7 ;  /* 0x0000fb0004057a24 */ /* 0x000fe200078e0207 */
[----:B------:R1:W1:Y:S01]  /*19950*/  LDS.128 R28, [R203+0x2080] ;  /* 0x00208000cb1c7984 */ /* 0x0002620000000c00 */
[----:B------:R-:W-:Y:S01]  /*19960*/  MOV R4, R6 ;  /* 0x0000000600047202 */ /* 0x000fe20000000f00 */
[----:B------:R-:W-:-:S02]  /*19970*/  IMAD R7, R2, c[0x0][0x3f4], R9 ;  /* 0x0000fd0002077a24 */ /* 0x000fc400078e0209 */
[----:B------:R1:W1:Y:S02]  /*19980*/  LDS.128 R32, [R203+0x2880] ;  /* 0x00288000cb207984 */ /* 0x0002640000000c00 */
[----:B------:R-:W-:Y:S02]  /*19990*/  IMAD.WIDE.U32 R4, R2, c[0x0][0x3f0], R4 ;  /* 0x0000fc0002047a25 */ /* 0x000fe400078e0004 */
[----:B------:R1:W1:Y:S03]  /*199a0*/  LDS.128 R36, [R203+0x3080] ;  /* 0x00308000cb247984 */ /* 0x0002660000000c00 */
[----:B------:R-:W-:Y:S01]  /*199b0*/  IADD3 R5, R5, R7, RZ ;  /* 0x0000000705057210 */ /* 0x000fe20007ffe0ff */
[----:B------:R1:W1:Y:S01]  /*199c0*/  LDS.128 R40, [R203+0x3880] ;  /* 0x00388000cb287984 */ /* 0x0002620000000c00 */
[----:B--2---:R-:W-:-:S04]  /*199d0*/  IADD3 R8, R52, R56, RZ ;  /* 0x0000003834087210 */ /* 0x004fc80007ffe0ff */
[----:B------:R-:W-:Y:S01]  /*199e0*/  MOV R3, R8 ;  /* 0x0000000800037202 */ /* 0x000fe20000000f00 */
[----:B------:R-:W-:-:S05]  /*199f0*/  @P5 IMAD.HI.U32 R10, R8, c[0x0][0x4ec], RZ ;  /* 0x00013b00080a5a27 */ /* 0x000fca00078e00ff */
[----:B------:R-:W-:-:S04]  /*19a00*/  @P5 SHF.R.U32.HI R3, RZ, c[0x0][0x4f0], R10 ;  /* 0x00013c00ff035a19 */ /* 0x000fc8000001160a */
        /* <DEDUP_REMOVED lines=15> */
[----:B-1-34-:R1:W2:Y:S02]  /*19b00*/  SHFL.IDX PT, R7, R5, RZ, 0x181f ;  /* 0x00181fff05077589 */ /* 0x01a2a400000e0000 */
.L_x_856:
[----:B------:R-:W-:Y:S05]  /*19b10*/  BRA.DIV ~URZ, `(.L_x_744) ;  /* 0x00006de27f007947 */ /* 0x000fea000b800000 */
[----:B------:R3:W4:Y:S02]  /*19b20*/  SHFL.IDX PT, R2, R6, RZ, 0x181f ;  /* 0x00181fff06027589 */ /* 0x00072400000e0000 */
.L_x_857:
[----:B------:R-:W5:Y:S04]  /*19b30*/  LDL.LU R4, [R1+0x48] ;  /* 0x0000480001047983 */ /* 0x000f680000300800 */
[----:B------:R-:W1:Y:S02]  /*19b40*/  S2R R8, SR_TID.X ;  /* 0x0000000000087919 */ /* 0x000e640000002100 */
[----:B-1----:R-:W-:-:S04]  /*19b50*/  SHF.R.S32.HI R3, RZ, 0x1f, R8 ;  /* 0x0000001fff037819 */ /* 0x002fc80000011408 */
[----:B------:R-:W-:-:S04]  /*19b60*/  LEA.HI R3, R3, R8, RZ, 0x3 ;  /* 0x0000000803037211 */ /* 0x000fc800078f18ff */
[----:B------:R-:W-:Y:S02]  /*19b70*/  SHF.R.S32.HI R3, RZ, 0x3, R3 ;  /* 0x00000003ff037819 */ /* 0x000fe40000011403 */
[----:B------:R-:W-:-:S03]  /*19b80*/  SHF.R.S32.HI R8, RZ, 0x1f, R201 ;  /* 0x0000001fff087819 */ /* 0x000fc600000114c9 */
[----:B-----5:R-:W-:-:S05]  /*19b90*/  IMAD.IADD R4, R3, 0x1, R4 ;  /* 0x0000000103047824 */ /* 0x020fca00078e0204 */
[----:B------:R-:W-:-:S13]  /*19ba0*/  ISETP.GE.OR P0, PT, R4, R0, P2 ;  /* 0x000000000400720c */ /* 0x000fda0001706670 */
[----:B----4-:R-:W-:-:S04]  /*19bb0*/  @!P0 LEA R2, P1, R201, R2, 0x1 ;  /* 0x00000002c9028211 */ /* 0x010fc800078208ff */
[----:B--2---:R-:W-:-:S05]  /*19bc0*/  @!P0 LEA.HI.X R3, R201, R7, R8, 0x1, P1 ;  /* 0x00000007c9038211 */ /* 0x004fca00008f0c08 */
[----:B------:R1:W-:Y:S01]  /*19bd0*/  @!P0 ST.E.128 [R2.64], R12 ;  /* 0x0000000c02008985 */ /* 0x0003e2000c101d06 */
[----:B------:R-:W-:Y:S05]  /*19be0*/  BRA.DIV ~URZ, `(.L_x_745) ;  /* 0x00006d827f007947 */ /* 0x000fea000b800000 */
[----:B------:R2:W4:Y:S04]  /*19bf0*/  SHFL.IDX PT, R7, R5, 0x1, 0x181f ;  /* 0x00381f0005077f89 */ /* 0x00052800000e0000 */
[----:B-1----:R2:W1:Y:S02]  /*19c00*/  SHFL.IDX PT, R2, R6, 0x1, 0x181f ;  /* 0x00381f0006027f89 */ /* 0x00246400000e0000 */
.L_x_858:
[----:B------:R-:W-:Y:S02]  /*19c10*/  IADD3 R3, R4, 0x10, RZ ;  /* 0x0000001004037810 */ /* 0x000fe40007ffe0ff */
[----:B------:R-:W-:Y:S02]  /*19c20*/  SHF.R.S32.HI R8, RZ, 0x1f, R201 ;  /* 0x0000001fff087819 */ /* 0x000fe400000114c9 */
[----:B------:R-:W-:-:S13]  /*19c30*/  ISETP.GE.OR P0, PT, R3, R0, P2 ;  /* 0x000000000300720c */ /* 0x000fda0001706670 */
[----:B-1----:R-:W-:-:S04]  /*19c40*/  @!P0 LEA R2, P1, R201, R2, 0x1 ;  /* 0x00000002c9028211 */ /* 0x002fc800078208ff */
[----:B----4-:R-:W-:-:S05]  /*19c50*/  @!P0 LEA.HI.X R3, R201, R7, R8, 0x1, P1 ;  /* 0x00000007c9038211 */ /* 0x010fca00008f0c08 */
[----:B------:R1:W-:Y:S01]  /*19c60*/  @!P0 ST.E.128 [R2.64], R16 ;  /* 0x0000001002008985 */ /* 0x0003e2000c101d06 */
[----:B------:R-:W-:Y:S05]  /*19c70*/  BRA.DIV ~URZ, `(.L_x_746) ;  /* 0x00006dc27f007947 */ /* 0x000fea000b800000 */
[----:B------:R4:W1:Y:S02]  /*19c80*/  SHFL.IDX PT, R7, R5, 0x2, 0x181f ;  /* 0x00581f0005077f89 */ /* 0x00086400000e0000 */
.L_x_859:
[----:B------:R-:W-:Y:S05]  /*19c90*/  BRA.DIV ~URZ, `(.L_x_747) ;  /* 0x00006e127f007947 */ /* 0x000fea000b800000 */
[----:B-1----:R1:W2:Y:S02]  /*19ca0*/  SHFL.IDX PT, R2, R6, 0x2, 0x181f ;  /* 0x00581f0006027f89 */ /* 0x0022a400000e0000 */
.L_x_860:
        /* <DEDUP_REMOVED lines=9> */
.L_x_861:
        /* <DEDUP_REMOVED lines=8> */
.L_x_862:
[----:B------:R-:W-:Y:S05]  /*19dc0*/  BRA.DIV ~URZ, `(.L_x_750) ;  /* 0x00006e927f007947 */ /* 0x000fea000b800000 */
[----:B--2---:R2:W1:Y:S02]  /*19dd0*/  SHFL.IDX PT, R2, R6, 0x4, 0x181f ;  /* 0x00981f0006027f89 */ /* 0x00446400000e0000 */
.L_x_863:
        /* <DEDUP_REMOVED lines=9> */
.L_x_864:
        /* <DEDUP_REMOVED lines=8> */
.L_x_865:
[----:B------:R-:W-:Y:S05]  /*19ef0*/  BRA.DIV ~URZ, `(.L_x_753) ;  /* 0x00006f127f007947 */ /* 0x000fea000b800000 */
[----:B--2---:R2:W3:Y:S02]  /*19f00*/  SHFL.IDX PT, R2, R6, 0x6, 0x181f ;  /* 0x00d81f0006027f89 */ /* 0x0044e400000e0000 */
.L_x_866:
        /* <DEDUP_REMOVED lines=9> */
.L_x_867:
        /* <DEDUP_REMOVED lines=8> */
.L_x_742:
        /* <DEDUP_REMOVED lines=33> */
.L_x_868:
[----:B------:R-:W-:Y:S05]  /*1a230*/  BRA.DIV ~URZ, `(.L_x_757) ;  /* 0x00006d827f007947 */ /* 0x000fea000b800000 */
[----:B------:R3:W4:Y:S02]  /*1a240*/  SHFL.IDX PT, R0, R12, RZ, 0x1c1f ;  /* 0x001c1fff0c007589 */ /* 0x00072400000e0000 */
.L_x_869:
[----:B------:R-:W-:Y:S01]  /*1a250*/  BSSY B0, `(.L_x_758) ;  /* 0x0000032000007945 */ /* 0x000fe20003800000 */
[----:B------:R-:W-:Y:S05]  /*1a260*/  @P0 BRA `(.L_x_759) ;  /* 0x0000030000000947 */ /* 0x000fea0003800000 */
[----:B------:R-:W5:Y:S04]  /*1a270*/  LDL R6, [R1] ;  /* 0x0000000001067983 */ /* 0x000f680000100800 */
[----:B---3--:R-:W3:Y:S04]  /*1a280*/  LDL R21, [R1+0x78] ;  /* 0x0000780001157983 */ /* 0x008ee80000100800 */
[----:B----4-:R-:W4:Y:S04]  /*1a290*/  LDL R7, [R1+0xb8] ;  /* 0x0000b80001077983 */ /* 0x010f280000100800 */
[----:B--2---:R-:W2:Y:S04]  /*1a2a0*/  LDL R19, [R1+0x74] ;  /* 0x0000740001137983 */ /* 0x004ea80000100800 */
        /* <DEDUP_REMOVED lines=13> */
[----:B---3--:R-:W-:-:S11]  /*1a380*/  ISETP.GE.AND P2, PT, R21, c[0x0][0x3c8], PT ;  /* 0x0000f20015007a0c */ /* 0x008fd60003f46270 */
[C---:B------:R-:W-:Y:S02]  /*1a390*/  @!P1 LEA R2, P0, R6.reuse, R0, 0x2 ;  /* 0x0000000006029211 */ /* 0x040fe400078010ff */
[----:B--2---:R-:W-:Y:S02]  /*1a3a0*/  ISETP.GE.AND P3, PT, R19, c[0x0][0x3c8], PT ;  /* 0x0000f20013007a0c */ /* 0x004fe40003f66270 */
[----:B----4-:R-:W-:Y:S02]  /*1a3b0*/  @!P1 LEA.HI.X R3, R6, R4, R7, 0x2, P0 ;  /* 0x0000000406039211 */ /* 0x010fe400000f1407 */
[----:B------:R-:W-:-:S03]  /*1a3c0*/  @!P2 LEA R6, P0, R21, R0, 0x2 ;  /* 0x000000001506a211 */ /* 0x000fc600078010ff */
[----:B------:R2:W-:Y:S01]  /*1a3d0*/  @!P1 ST.E.64 [R2.64], R74 ;  /* 0x0000004a02009985 */ /* 0x0005e2000c101b06 */
[----:B------:R-:W-:Y:S02]  /*1a3e0*/  ISETP.GE.AND P1, PT, R17, c[0x0][0x3c8], PT ;  /* 0x0000f20011007a0c */ /* 0x000fe40003f26270 */
[----:B------:R-:W-:-:S05]  /*1a3f0*/  @!P2 LEA.HI.X R7, R21, R4, R22, 0x2, P0 ;  /* 0x000000041507a211 */ /* 0x000fca00000f1416 */
[----:B------:R3:W-:Y:S01]  /*1a400*/  @!P2 ST.E.64 [R6.64], R76 ;  /* 0x0000004c0600a985 */ /* 0x0007e2000c101b06 */
[----:B------:R-:W-:Y:S02]  /*1a410*/  ISETP.GE.AND P2, PT, R8, c[0x0][0x3c8], PT ;  /* 0x0000f20008007a0c */ /* 0x000fe40003f46270 */
[----:B------:R-:W-:Y:S02]  /*1a420*/  ISETP.GE.AND P4, PT, R15, c[0x0][0x3c8], PT ;  /* 0x0000f2000f007a0c */ /* 0x000fe40003f86270 */
[----:B--2---:R-:W-:-:S04]  /*1a430*/  @!P3 LEA R2, P0, R19, R0, 0x2 ;  /* 0x000000001302b211 */ /* 0x004fc800078010ff */
[----:B------:R-:W-:Y:S02]  /*1a440*/  @!P3 LEA.HI.X R3, R19, R4, R20, 0x2, P0 ;  /* 0x000000041303b211 */ /* 0x000fe400000f1414 */
[----:B---3--:R-:W-:-:S03]  /*1a450*/  @!P1 LEA R6, P0, R17, R0, 0x2 ;  /* 0x0000000011069211 */ /* 0x008fc600078010ff */
[----:B------:R2:W-:Y:S01]  /*1a460*/  @!P3 ST.E.64 [R2.64], R78 ;  /* 0x0000004e0200b985 */ /* 0x0005e2000c101b06 */
[----:B------:R-:W-:Y:S02]  /*1a470*/  ISETP.GE.AND P3, PT, R13, c[0x0][0x3c8], PT ;  /* 0x0000f2000d007a0c */ /* 0x000fe40003f66270 */
[----:B------:R-:W-:-:S05]  /*1a480*/  @!P1 LEA.HI.X R7, R17, R4, R18, 0x2, P0 ;  /* 0x0000000411079211 */ /* 0x000fca00000f1412 */
[----:B------:R3:W-:Y:S01]  /*1a490*/  @!P1 ST.E.64 [R6.64], R80 ;  /* 0x0000005006009985 */ /* 0x0007e2000c101b06 */
[----:B------:R-:W-:Y:S02]  /*1a4a0*/  ISETP.GE.AND P1, PT, R10, c[0x0][0x3c8], PT ;  /* 0x0000f2000a007a0c */ /* 0x000fe40003f26270 */
[----:B--2---:R-:W-:-:S04]  /*1a4b0*/  @!P2 LEA R2, P0, R8, R0, 0x2 ;  /* 0x000000000802a211 */ /* 0x004fc800078010ff */
[----:B------:R-:W-:Y:S02]  /*1a4c0*/  @!P2 LEA.HI.X R3, R8, R4, R9, 0x2, P0 ;  /* 0x000000040803a211 */ /* 0x000fe400000f1409 */
[----:B------:R-:W-:-:S04]  /*1a4d0*/  @!P4 LEA R8, P0, R15, R0, 0x2 ;  /* 0x000000000f08c211 */ /* 0x000fc800078010ff */
[----:B------:R-:W-:Y:S02]  /*1a4e0*/  @!P4 LEA.HI.X R9, R15, R4, R16, 0x2, P0 ;  /* 0x000000040f09c211 */ /* 0x000fe400000f1410 */
[C---:B---3--:R-:W-:Y:S01]  /*1a4f0*/  @!P3 LEA R6, P0, R13.reuse, R0, 0x2 ;  /* 0x000000000d06b211 */ /* 0x048fe200078010ff */
[----:B------:R2:W-:Y:S03]  /*1a500*/  @!P2 ST.E.64 [R2.64], R66 ;  /* 0x000000420200a985 */ /* 0x0005e6000c101b06 */
[----:B------:R-:W-:Y:S01]  /*1a510*/  @!P3 LEA.HI.X R7, R13, R4, R14, 0x2, P0 ;  /* 0x000000040d07b211 */ /* 0x000fe200000f140e */
[----:B------:R3:W-:Y:S04]  /*1a520*/  @!P4 ST.E.64 [R8.64], R104 ;  /* 0x000000680800c985 */ /* 0x0007e8000c101b06 */
[----:B------:R3:W-:Y:S01]  /*1a530*/  @!P3 ST.E.64 [R6.64], R82 ;  /* 0x000000520600b985 */ /* 0x0007e2000c101b06 */
[----:B--2---:R-:W-:-:S04]  /*1a540*/  @!P1 LEA R2, P0, R10, R0, 0x2 ;  /* 0x000000000a029211 */ /* 0x004fc800078010ff */
[----:B------:R-:W-:-:S05]  /*1a550*/  @!P1 LEA.HI.X R3, R10, R4, R11, 0x2, P0 ;  /* 0x000000040a039211 */ /* 0x000fca00000f140b */
[----:B------:R3:W-:Y:S04]  /*1a560*/  @!P1 ST.E.64 [R2.64], R62 ;  /* 0x0000003e02009985 */ /* 0x0007e8000c101b06 */
.L_x_759:
[----:B------:R-:W-:Y:S05]  /*1a570*/  BSYNC B0 ;  /* 0x0000000000007941 */ /* 0x000fea0003800000 */
.L_x_758:
[----:B------:R-:W-:Y:S05]  /*1a580*/  BRA.DIV ~URZ, `(.L_x_760) ;  /* 0x00006aa27f007947 */ /* 0x000fea000b800000 */
[----:B--2---:R2:W1:Y:S04]  /*1a590*/  SHFL.IDX PT, R4, R5, 0x1, 0x1c1f ;  /* 0x003c1f0005047f89 */ /* 0x00446800000e0000 */
[----:B----4-:R2:W4:Y:S02]  /*1a5a0*/  SHFL.IDX PT, R0, R12, 0x1, 0x1c1f ;  /* 0x003c1f000c007f89 */ /* 0x01052400000e0000 */
.L_x_870:
[----:B------:R-:W-:Y:S01]  /*1a5b0*/  BSSY B0, `(.L_x_761) ;  /* 0x0000032000007945 */ /* 0x000fe20003800000 */
[----:B------:R-:W-:Y:S05]  /*1a5c0*/  @P6 BRA `(.L_x_762) ;  /* 0x0000030000006947 */ /* 0x000fea0003800000 */
[----:B---3--:R-:W3:Y:S04]  /*1a5d0*/  LDL R8, [R1] ;  /* 0x0000000001087983 */ /* 0x008ee80000100800 */
        /* <DEDUP_REMOVED lines=18> */
[----:B------:R-:W-:Y:S02]  /*1a700*/  @!P1 LEA R2, P3, R8, R0, 0x2 ;  /* 0x0000000008029211 */ /* 0x000fe400078610ff */
[----:B----4-:R-:W-:Y:S02]  /*1a710*/  ISETP.GE.AND P4, PT, R10, c[0x0][0x3c8], PT ;  /* 0x0000f2000a007a0c */ /* 0x010fe40003f86270 */
[----:B-1----:R-:W-:Y:S02]  /*1a720*/  @!P1 LEA.HI.X R3, R8, R4, R9, 0x2, P3 ;  /* 0x0000000408039211 */ /* 0x002fe400018f1409 */
[----:B------:R-:W-:-:S03]  /*1a730*/  @!P0 LEA R8, P3, R6, R0, 0x2 ;  /* 0x0000000006088211 */ /* 0x000fc600078610ff */
[----:B------:R1:W-:Y:S01]  /*1a740*/  @!P1 ST.E.64 [R2.64], R86 ;  /* 0x0000005602009985 */ /* 0x0003e2000c101b06 */
[----:B------:R-:W-:Y:S02]  /*1a750*/  @!P0 LEA.HI.X R9, R6, R4, R7, 0x2, P3 ;  /* 0x0000000406098211 */ /* 0x000fe400018f1407 */
[----:B------:R-:W-:Y:S02]  /*1a760*/  ISETP.GE.AND P5, PT, R19, c[0x0][0x3c8], PT ;  /* 0x0000f20013007a0c */ /* 0x000fe40003fa6270 */
[C---:B------:R-:W-:Y:S01]  /*1a770*/  @!P2 LEA R6, P1, R21.reuse, R0, 0x2 ;  /* 0x000000001506a211 */ /* 0x040fe200078210ff */
[----:B------:R2:W-:Y:S03]  /*1a780*/  @!P0 ST.E.64 [R8.64], R88 ;  /* 0x0000005808008985 */ /* 0x0005e6000c101b06 */
[----:B------:R-:W-:Y:S02]  /*1a790*/  @!P2 LEA.HI.X R7, R21, R4, R22, 0x2, P1 ;  /* 0x000000041507a211 */ /* 0x000fe400008f1416 */
[----:B------:R-:W-:-:S03]  /*1a7a0*/  ISETP.GE.AND P3, PT, R17, c[0x0][0x3c8], PT ;  /* 0x0000f20011007a0c */ /* 0x000fc60003f66270 */
[----:B------:R3:W-:Y:S01]  /*1a7b0*/  @!P2 ST.E.64 [R6.64], R90 ;  /* 0x0000005a0600a985 */ /* 0x0007e2000c101b06 */
[----:B------:R-:W-:Y:S02]  /*1a7c0*/  ISETP.GE.AND P2, PT, R15, c[0x0][0x3c8], PT ;  /* 0x0000f2000f007a0c */ /* 0x000fe40003f46270 */
[----:B------:R-:W-:Y:S02]  /*1a7d0*/  ISETP.GE.AND P1, PT, R13, c[0x0][0x3c8], PT ;  /* 0x0000f2000d007a0c */ /* 0x000fe40003f26270 */
[----:B-1----:R-:W-:-:S04]  /*1a7e0*/  @!P4 LEA R2, P0, R10, R0, 0x2 ;  /* 0x000000000a02c211 */ /* 0x002fc800078010ff */
[----:B------:R-:W-:Y:S02]  /*1a7f0*/  @!P4 LEA.HI.X R3, R10, R4, R11, 0x2, P0 ;  /* 0x000000040a03c211 */ /* 0x000fe400000f140b */
[----:B------:R-:W-:-:S04]  /*1a800*/  @!P5 LEA R10, P0, R19, R0, 0x2 ;  /* 0x00000000130ad211 */ /* 0x000fc800078010ff */
        /* <DEDUP_REMOVED lines=8> */
[----:B------:R2:W-:Y:S01]  /*1a890*/  @!P2 ST.E.64 [R6.64], R84 ;  /* 0x000000540600a985 */ /* 0x0005e2000c101b06 */
[----:B-1----:R-:W-:-:S04]  /*1a8a0*/  @!P1 LEA R2, P0, R13, R0, 0x2 ;  /* 0x000000000d029211 */ /* 0x002fc800078010ff */
[----:B------:R-:W-:-:S05]  /*1a8b0*/  @!P1 LEA.HI.X R3, R13, R4, R14, 0x2, P0 ;  /* 0x000000040d039211 */ /* 0x000fca00000f140e */
[----:B------:R2:W-:Y:S04]  /*1a8c0*/  @!P1 ST.E.64 [R2.64], R64 ;  /* 0x0000004002009985 */ /* 0x0005e8000c101b06 */
.L_x_762:
[----:B------:R-:W-:Y:S05]  /*1a8d0*/  BSYNC B0 ;  /* 0x0000000000007941 */ /* 0x000fea0003800000 */
.L_x_761:
[----:B------:R-:W-:Y:S05]  /*1a8e0*/  BRA.DIV ~URZ, `(.L_x_763) ;  /* 0x000068127f007947 */ /* 0x000fea000b800000 */
[----:B-1----:R1:W2:Y:S02]  /*1a8f0*/  SHFL.IDX PT, R4, R5, 0x2, 0x1c1f ;  /* 0x005c1f0005047f89 */ /* 0x0022a400000e0000 */
.L_x_871:
[----:B------:R-:W-:Y:S05]  /*1a900*/  BRA.DIV ~URZ, `(.L_x_764) ;  /* 0x000068627f007947 */ /* 0x000fea000b800000 */
[----:B----4-:R4:W1:Y:S02]  /*1a910*/  SHFL.IDX PT, R0, R12, 0x2, 0x1c1f ;  /* 0x005c1f000c007f89 */ /* 0x01086400000e0000 */
.L_x_872:
[----:B------:R-:W-:Y:S01]  /*1a920*/  LOP3.LUT P0, RZ, R200, 0x1, RZ, 0xc0, !PT ;  /* 0x00000001c8ff7812 */ /* 0x000fe2000780c0ff */
[----:B------:R-:W-:-:S12]  /*1a930*/  BSSY B0, `(.L_x_765) ;  /* 0x0000032000007945 */ /* 0x000fd80003800000 */
[----:B------:R-:W-:Y:S05]  /*1a940*/  @P0 BRA `(.L_x_766) ;  /* 0x0000030000000947 */ /* 0x000fea0003800000 */
[----:B--23--:R-:W2:Y:S04]  /*1a950*/  LDL R8, [R1] ;  /* 0x0000000001087983 */ /* 0x00cea80000100800 */
[----:B------:R-:W3:Y:S04]  /*1a960*/  LDL R23, [R1+0x78] ;  /* 0x0000780001177983 */ /* 0x000ee80000100800 */
[----:B------:R-:W5:Y:S04]  /*1a970*/  LDL R21, [R1+0x74] ;  /* 0x0000740001157983 */ /* 0x000f680000100800 */
        /* <DEDUP_REMOVED lines=13> */
[----:B--2---:R-:W-:-:S02]  /*1aa50*/  ISETP.GE.AND P1, PT, R8, c[0x0][0x3c8], PT ;  /* 0x0000f20008007a0c */ /* 0x004fc40003f26270 */
[----:B---3--:R-:W-:Y:S02]  /*1aa60*/  ISETP.GE.AND P0, PT, R23, c[0x0][0x3c8], PT ;  /* 0x0000f20017007a0c */ /* 0x008fe40003f06270 */
[----:B-----5:R-:W-:-:S09]  /*1aa70*/  ISETP.GE.AND P4, PT, R21, c[0x0][0x3c8], PT ;  /* 0x0000f20015007a0c */ /* 0x020fd20003f86270 */
[----:B-1----:R-:W-:Y:S02]  /*1aa80*/  @!P1 LEA R6, P2, R8, R0, 0x2 ;  /* 0x0000000008069211 */ /* 0x002fe400078410ff */
[----:B----4-:R-:W-:Y:S02]  /*1aa90*/  ISETP.GE.AND P5, PT, R10, c[0x0][0x3c8], PT ;  /* 0x0000f2000a007a0c */ /* 0x010fe40003fa6270 */
[----:B------:R-:W-:Y:S02]  /*1aaa0*/  @!P1 LEA.HI.X R7, R8, R4, R9, 0x2, P2 ;  /* 0x0000000408079211 */ /* 0x000fe400010f1409 */
[-C--:B------:R-:W-:Y:S02]  /*1aab0*/  @!P0 LEA R2, P3, R23, R0.reuse, 0x2 ;  /* 0x0000000017028211 */ /* 0x080fe400078610ff */
[----:B------:R-:W-:Y:S02]  /*1aac0*/  @!P4 LEA R8, P2, R21, R0, 0x2 ;  /* 0x000000001508c211 */ /* 0x000fe400078410ff */
[----:B------:R-:W-:-:S02]  /*1aad0*/  @!P0 LEA.HI.X R3, R23, R4, R24, 0x2, P3 ;  /* 0x0000000417038211 */ /* 0x000fc400018f1418 */
[----:B------:R-:W-:Y:S02]  /*1aae0*/  @!P4 LEA.HI.X R9, R21, R4, R22, 0x2, P2 ;  /* 0x000000041509c211 */ /* 0x000fe400010f1416 */
[----:B------:R-:W-:Y:S01]  /*1aaf0*/  ISETP.GE.AND P2, PT, R17, c[0x0][0x3c8], PT ;  /* 0x0000f20011007a0c */ /* 0x000fe20003f46270 */
[----:B------:R-:W-:Y:S01]  /*1ab00*/  @!P1 ST.E.64 [R6.64], R48 ;  /* 0x0000003006009985 */ /* 0x000fe2000c101b06 */
[----:B------:R-:W-:-:S03]  /*1ab10*/  ISETP.GE.AND P3, PT, R19, c[0x0][0x3c8], PT ;  /* 0x0000f20013007a0c */ /* 0x000fc60003f66270 */
[----:B------:R1:W-:Y:S01]  /*1ab20*/  @!P0 ST.E.64 [R2.64], R34 ;  /* 0x0000002202008985 */ /* 0x0003e2000c101b06 */
[----:B------:R-:W-:Y:S02]  /*1ab30*/  ISETP.GE.AND P1, PT, R15, c[0x0][0x3c8], PT ;  /* 0x0000f2000f007a0c */ /* 0x000fe40003f26270 */
[----:B------:R-:W-:Y:S01]  /*1ab40*/  ISETP.GE.AND P0, PT, R13, c[0x0][0x3c8], PT ;  /* 0x0000f2000d007a0c */ /* 0x000fe20003f06270 */
[----:B------:R2:W-:Y:S01]  /*1ab50*/  @!P4 ST.E.64 [R8.64], R38 ;  /* 0x000000260800c985 */ /* 0x0005e2000c101b06 */
[----:B-1----:R-:W-:-:S04]  /*1ab60*/  @!P5 LEA R2, P6, R10, R0, 0x2 ;  /* 0x000000000a02d211 */ /* 0x002fc800078c10ff */
[----:B------:R-:W-:Y:S02]  /*1ab70*/  @!P5 LEA.HI.X R3, R10, R4, R11, 0x2, P6 ;  /* 0x000000040a03d211 */ /* 0x000fe400030f140b */
[-C--:B------:R-:W-:Y:S02]  /*1ab80*/  @!P3 LEA R10, P6, R19, R0.reuse, 0x2 ;  /* 0x00000000130ab211 */ /* 0x080fe400078c10ff */
[-C--:B--2---:R-:W-:Y:S01]  /*1ab90*/  @!P2 LEA R8, P4, R17, R0.reuse, 0x2 ;  /* 0x000000001108a211 */ /* 0x084fe200078810ff */
[----:B------:R1:W-:Y:S01]  /*1aba0*/  @!P5 ST.E.64 [R2.64], R42 ;  /* 0x0000002a0200d985 */ /* 0x0003e2000c101b06 */
[----:B------:R-:W-:Y:S02]  /*1abb0*/  @!P1 LEA R6, P5, R15, R0, 0x2 ;  /* 0x000000000f069211 */ /* 0x000fe400078a10ff */
[-C--:B------:R-:W-:Y:S02]  /*1abc0*/  @!P2 LEA.HI.X R9, R17, R4.reuse, R18, 0x2, P4 ;  /* 0x000000041109a211 */ /* 0x080fe400020f1412 */
[----:B------:R-:W-:-:S02]  /*1abd0*/  @!P3 LEA.HI.X R11, R19, R4, R20, 0x2, P6 ;  /* 0x00000004130bb211 */ /* 0x000fc400030f1414 */
[----:B------:R-:W-:-:S03]  /*1abe0*/  @!P1 LEA.HI.X R7, R15, R4, R16, 0x2, P5 ;  /* 0x000000040f079211 */ /* 0x000fc600028f1410 */
[----:B------:R2:W-:Y:S04]  /*1abf0*/  @!P3 ST.E.64 [R10.64], R58 ;  /* 0x0000003a0a00b985 */ /* 0x0005e8000c101b06 */
[----:B------:R2:W-:Y:S04]  /*1ac00*/  @!P2 ST.E.64 [R8.64], R50 ;  /* 0x000000320800a985 */ /* 0x0005e8000c101b06 */
[----:B------:R2:W-:Y:S01]  /*1ac10*/  @!P1 ST.E.64 [R6.64], R44 ;  /* 0x0000002c06009985 */ /* 0x0005e2000c101b06 */
[----:B-1----:R-:W-:-:S04]  /*1ac20*/  @!P0 LEA R2, P4, R13, R0, 0x2 ;  /* 0x000000000d028211 */ /* 0x002fc800078810ff */
[----:B------:R-:W-:-:S05]  /*1ac30*/  @!P0 LEA.HI.X R3, R13, R4, R14, 0x2, P4 ;  /* 0x000000040d038211 */ /* 0x000fca00020f140e */
[----:B------:R2:W-:Y:S04]  /*1ac40*/  @!P0 ST.E.64 [R2.64], R28 ;  /* 0x0000001c02008985 */ /* 0x0005e8000c101b06 */
.L_x_766:
[----:B------:R-:W-:Y:S05]  /*1ac50*/  BSYNC B0 ;  /* 0x0000000000007941 */ /* 0x000fea0003800000 */
.L_x_765:
[----:B------:R-:W-:Y:S05]  /*1ac60*/  BRA.DIV ~URZ, `(.L_x_767) ;  /* 0x000065727f007947 */ /* 0x000fea000b800000 */
[----:B--2---:R2:W3:Y:S04]  /*1ac70*/  SHFL.IDX PT, R4, R5, 0x3, 0x1c1f ;  /* 0x007c1f0005047f89 */ /* 0x0044e800000e0000 */
[----:B-1----:R2:W1:Y:S02]  /*1ac80*/  SHFL.IDX PT, R0, R12, 0x3, 0x1c1f ;  /* 0x007c1f000c007f89 */ /* 0x00246400000e0000 */
.L_x_873:
[----:B------:R-:W-:-:S13]  /*1ac90*/  LOP3.LUT P0, RZ, R200, 0x2, RZ, 0xc0, !PT ;  /* 0x00000002c8ff7812 */ /* 0x000fda000780c0ff */
[----:B------:R-:W-:Y:S05]  /*1aca0*/  @P0 BRA `(.L_x_755) ;  /* 0x00000f9000000947 */ /* 0x000fea0003800000 */
[----:B---3--:R-:W3:Y:S04]  /*1acb0*/  LDL R6, [R1] ;  /* 0x0000000001067983 */ /* 0x008ee80000100800 */
[----:B------:R-:W5:Y:S04]  /*1acc0*/  LDL R10, [R1+0x78] ;  /* 0x00007800010a7983 */ /* 0x000f680000100800 */
[----:B--2---:R-:W2:Y:S04]  /*1acd0*/  LDL R7, [R1+0xb8] ;  /* 0x0000b80001077983 */ /* 0x004ea80000100800 */
[----:B----4-:R-:W4:Y:S04]  /*1ace0*/  LDL R18, [R1+0x70] ;  /* 0x0000700001127983 */ /* 0x010f280000100800 */
[----:B------:R-:W2:Y:S04]  /*1acf0*/  LDL R8, [R1+0x74] ;  /* 0x0000740001087983 */ /* 0x000ea80000100800 */
        /* <DEDUP_REMOVED lines=11> */
[----:B-----5:R-:W-:-:S11]  /*1adb0*/  ISETP.GE.AND P5, PT, R10, c[0x0][0x3c8], PT ;  /* 0x0000f2000a007a0c */ /* 0x020fd60003fa6270 */
[----:B-1----:R-:W-:-:S04]  /*1adc0*/  @!P0 LEA R2, P1, R6, R0, 0x2 ;  /* 0x0000000006028211 */ /* 0x002fc800078210ff */
[----:B--2---:R-:W-:Y:S02]  /*1add0*/  @!P0 LEA.HI.X R3, R6, R4, R7, 0x2, P1 ;  /* 0x0000000406038211 */ /* 0x004fe400008f1407 */
[----:B----4-:R-:W-:Y:S02]  /*1ade0*/  ISETP.GE.AND P3, PT, R18, c[0x0][0x3c8], PT ;  /* 0x0000f20012007a0c */ /* 0x010fe40003f66270 */
[----:B------:R-:W-:Y:S01]  /*1adf0*/  ISETP.GE.AND P4, PT, R8, c[0x0][0x3c8], PT ;  /* 0x0000f20008007a0c */ /* 0x000fe20003f86270 */
        /* <DEDUP_REMOVED lines=31> */
.L_x_740:
[----:B------:R-:W3:Y:S04]  /*1aff0*/  LDL.LU R7, [R1+0x54] ;  /* 0x0000540001077983 */ /* 0x000ee80000300800 */
[----:B--2---:R-:W2:Y:S01]  /*1b000*/  LDL R6, [R1+0x5c] ;  /* 0x00005c0001067983 */ /* 0x004ea20000100800 */
[----:B------:R-:W-:Y:S01]  /*1b010*/  ISETP.NE.U32.AND P0, PT, RZ, c[0x0][0x508], PT ;  /* 0x00014200ff007a0c */ /* 0x000fe20003f05070 */
[----:B------:R-:W-:Y:S01]  /*1b020*/  IMAD.MOV.U32 R4, RZ, RZ, 0x4 ;  /* 0x00000004ff047424 */ /* 0x000fe200078e00ff */
[----:B------:R-:W-:Y:S01]  /*1b030*/  ISETP.NE.U32.AND P2, PT, RZ, c[0x0][0x500], PT ;  /* 0x00014000ff007a0c */ /* 0x000fe20003f45070 */
[----:B------:R-:W-:Y:S01]  /*1b040*/  IMAD.MOV.U32 R18, RZ, RZ, c[0x0][0x388] ;  /* 0x0000e200ff127624 */ /* 0x000fe200078e00ff */
[----:B------:R-:W-:Y:S01]  /*1b050*/  ISETP.NE.AND.EX P0, PT, RZ, c[0x0][0x50c], PT, P0 ;  /* 0x00014300ff007a0c */ /* 0x000fe20003f05300 */
[----:B------:R-:W-:Y:S01]  /*1b060*/  IMAD.MOV.U32 R0, RZ, RZ, RZ ;  /* 0x000000ffff007224 */ /* 0x000fe200078e00ff */
[----:B------:R-:W-:Y:S01]  /*1b070*/  ISETP.NE.AND.EX P2, PT, RZ, c[0x0][0x504], PT, P2 ;  /* 0x00014100ff007a0c */ /* 0x000fe20003f45320 */
[----:B--2---:R-:W-:-:S10]  /*1b080*/  IMAD.WIDE R2, R6, R4, c[0x0][0x500] ;  /* 0x0001400006027625 */ /* 0x004fd400078e0204 */
[----:B------:R-:W-:Y:S02]  /*1b090*/  @P0 IMAD.WIDE R4, R6, R4, c[0x0][0x508] ;  /* 0x0001420006040625 */ /* 0x000fe400078e0204 */
[----:B------:R2:W5:Y:S04]  /*1b0a0*/  @P2 LDG.E R0, [R2.64] ;  /* 0x0000000602002981 */ /* 0x000568000c1e1900 */
[----:B------:R2:W5:Y:S01]  /*1b0b0*/  @P0 LDG.E R18, [R4.64] ;  /* 0x0000000604120981 */ /* 0x000562000c1e1900 */
[----:B---3--:R-:W-:-:S04]  /*1b0c0*/  ISETP.NE.AND P1, PT, R7, RZ, PT ;  /* 0x000000ff0700720c */ /* 0x008fc80003f25270 */
[----:B------:R-:W-:Y:S01]  /*1b0d0*/  SEL R20, R7, c[0x0][0x3d4], P1 ;  /* 0x0000f50007147a07 */ /* 0x000fe20000800000 */
[----:B------:R-:W-:Y:S05]  /*1b0e0*/  @P0 BRA `(.L_x_768) ;  /* 0x0000004000000947 */ /* 0x000fea0003800000 */
[----:B------:R-:W-:Y:S05]  /*1b0f0*/  @!P2 BRA `(.L_x_768) ;  /* 0x000000300000a947 */ /* 0x000fea0003800000 */
[----:B--2---:R2:W3:Y:S04]  /*1b100*/  LDG.E R4, [R2.64] ;  /* 0x0000000602047981 */ /* 0x0044e8000c1e1900 */
[----:B--2---:R-:W3:Y:S02]  /*1b110*/  LDG.E R2, [R2.64+0x4] ;  /* 0x0000040602027981 */ /* 0x004ee4000c1e1900 */
[----:B---3-5:R-:W-:Y:S02]  /*1b120*/  IADD3 R18, -R4, R2, RZ ;  /* 0x0000000204127210 */ /* 0x028fe40007ffe1ff */
.L_x_768:
[----:B--2---:R-:W2:Y:S01]  /*1b130*/  LDL.LU R3, [R1+0x58] ;  /* 0x0000580001037983 */ /* 0x004ea20000300800 */
[----:B------:R-:W-:Y:S01]  /*1b140*/  SHF.R.S32.HI R2, RZ, 0x1f, R6 ;  /* 0x0000001fff027819 */ /* 0x000fe20000011406 */
[----:B------:R-:W-:Y:S01]  /*1b150*/  BSSY B0, `(.L_x_769) ;  /* 0x0000039000007945 */ /* 0x000fe20003800000 */
[----:B-----5:R-:W-:Y:S01]  /*1b160*/  SHF.R.S32.HI R19, RZ, 0x1f, R0 ;  /* 0x0000001fff137819 */ /* 0x020fe20000011400 */
[----:B------:R-:W3:Y:S01]  /*1b170*/  S2R R4, SR_TID.X ;  /* 0x0000000000047919 */ /* 0x000ee20000002100 */
[----:B------:R-:W-:-:S02]  /*1b180*/  SEL R11, R6, RZ, !P2 ;  /* 0x000000ff060b7207 */ /* 0x000fc40005000000 */
[----:B------:R-:W-:Y:S02]  /*1b190*/  SEL R21, R2, RZ, !P2 ;  /* 0x000000ff02157207 */ /* 0x000fe40005000000 */
[----:B---3--:R-:W-:Y:S02]  /*1b1a0*/  ISETP.GT.AND P0, PT, R4, 0x7f, PT ;  /* 0x0000007f0400780c */ /* 0x008fe40003f04270 */
[----:B--2---:R-:W-:-:S11]  /*1b1b0*/  LOP3.LUT R10, R3, 0xffff, RZ, 0xc0, !PT ;  /* 0x0000ffff030a7812 */ /* 0x004fd600078ec0ff */
[----:B------:R-:W-:Y:S05]  /*1b1c0*/  @P0 BRA `(.L_x_770) ;  /* 0x0000031000000947 */ /* 0x000fea0003800000 */
[----:B------:R-:W2:Y:S01]  /*1b1d0*/  LDL R3, [R1+0x48] ;  /* 0x0000480001037983 */ /* 0x000ea20000100800 */
[----:B------:R-:W-:Y:S01]  /*1b1e0*/  IMAD R2, R18, c[0x0][0x4e8], RZ ;  /* 0x00013a0012027a24 */ /* 0x000fe200078e02ff */
[----:B--2---:R-:W-:-:S04]  /*1b1f0*/  IADD3 R14, R3, R4, RZ ;  /* 0x00000004030e7210 */ /* 0x004fc80007ffe0ff */
[----:B------:R-:W-:-:S13]  /*1b200*/  ISETP.GE.AND P0, PT, R14, R2, PT ;  /* 0x000000020e00720c */ /* 0x000fda0003f06270 */
[----:B------:R-:W-:Y:S05]  /*1b210*/  @P0 BRA `(.L_x_770) ;  /* 0x000002c000000947 */ /* 0x000fea0003800000 */
[----:B------:R-:W2:Y:S01]  /*1b220*/  LDL.LU R22, [R1+0x7c] ;  /* 0x00007c0001167983 */ /* 0x000ea20000300800 */
[----:B------:R-:W-:Y:S01]  /*1b230*/  IMAD.MOV.U32 R2, RZ, RZ, 0x368 ;  /* 0x00000368ff027424 */ /* 0x000fe200078e00ff */
[----:B------:R-:W-:-:S04]  /*1b240*/  ISETP.GT.AND P2, PT, R20, 0x1, PT ;  /* 0x000000011400780c */ /* 0x000fc80003f44270 */
[----:B------:R-:W-:-:S04]  /*1b250*/  SEL R2, R2, 0x328, P2 ;  /* 0x0000032802027807 */ /* 0x000fc80001000000 */
[----:B------:R3:W4:Y:S08]  /*1b260*/  LDC.64 R8, c[0x0][R2+0x170] ;  /* 0x00005c0002087b82 */ /* 0x0007300000000a00 */
[----:B------:R3:W5:Y:S08]  /*1b270*/  LDC.64 R6, c[0x0][R2+0x168] ;  /* 0x00005a0002067b82 */ /* 0x0007700000000a00 */
[----:B-1----:R3:W1:Y:S08]  /*1b280*/  LDC.64 R16, c[0x0][R2+0x178] ;  /* 0x00005e0002107b82 */ /* 0x0026700000000a00 */
[----:B------:R3:W1:Y:S02]  /*1b290*/  LDC.64 R12, c[0x0][R2+0x160] ;  /* 0x00005800020c7b82 */ /* 0x0006640000000a00 */
[----:B---3--:R-:W-:-:S02]  /*1b2a0*/  IMAD.MOV.U32 R2, RZ, RZ, c[0x0][0x4e8] ;  /* 0x00013a00ff027624 */ /* 0x008fc400078e00ff */
[-C--:B----4-:R-:W-:Y:S02]  /*1b2b0*/  IMAD R3, R9, R11.reuse, RZ ;  /* 0x0000000b09037224 */ /* 0x090fe400078e02ff */
[----:B------:R-:W-:Y:S01]  /*1b2c0*/  IMAD.WIDE.U32 R4, R8, R11, RZ ;  /* 0x0000000b08047225 */ /* 0x000fe200078e00ff */
[----:B------:R-:W-:Y:S02]  /*1b2d0*/  ISETP.NE.AND P0, PT, R2, 0x1, PT ;  /* 0x000000010200780c */ /* 0x000fe40003f05270 */
[----:B------:R-:W-:Y:S01]  /*1b2e0*/  MOV R2, R14 ;  /* 0x0000000e00027202 */ /* 0x000fe20000000f00 */
[----:B------:R-:W-:Y:S02]  /*1b2f0*/  IMAD R8, R8, R21, R3 ;  /* 0x0000001508087224 */ /* 0x000fe400078e0203 */
[-C--:B-----5:R-:W-:Y:S02]  /*1b300*/  IMAD R9, R7, R10.reuse, RZ ;  /* 0x0000000a07097224 */ /* 0x0a0fe400078e02ff */
        /* <DEDUP_REMOVED lines=9> */
[-C--:B-1----:R-:W-:Y:S02]  /*1b3a0*/  IMAD R8, R17, R3.reuse, RZ ;  /* 0x0000000311087224 */ /* 0x082fe400078e02ff */
        /* <DEDUP_REMOVED lines=19> */
.L_x_770:
[----:B------:R-:W-:Y:S05]  /*1b4e0*/  BSYNC B0 ;  /* 0x0000000000007941 */ /* 0x000fea0003800000 */
.L_x_769:
[----:B------:R-:W-:-:S13]  /*1b4f0*/  ISETP.GT.AND P0, PT, R20, 0x1, PT ;  /* 0x000000011400780c */ /* 0x000fda0003f04270 */
[----:B------:R-:W-:Y:S05]  /*1b500*/  @P0 BRA `(.L_x_755) ;  /* 0x0000073000000947 */ /* 0x000fea0003800000 */
[----:B------:R-:W2:Y:S04]  /*1b510*/  LDL R6, [R1+0x48] ;  /* 0x0000480001067983 */ /* 0x000ea80000100800 */
[----:B-1----:R-:W2:Y:S01]  /*1b520*/  LDL R5, [R1+0x18] ;  /* 0x0000180001057983 */ /* 0x002ea20000100800 */
[----:B------:R-:W-:Y:S01]  /*1b530*/  MOV R2, c[0x0][0x4e8] ;  /* 0x00013a0000027a02 */ /* 0x000fe20000000f00 */
[----:B------:R-:W-:Y:S01]  /*1b540*/  IMAD R4, R19, c[0x0][0x3a0], RZ ;  /* 0x0000e80013047a24 */ /* 0x000fe200078e02ff */
[----:B------:R-:W-:Y:S02]  /*1b550*/  ISETP.GE.AND P2, PT, R201, c[0x0][0x3c8], PT ;  /* 0x0000f200c9007a0c */ /* 0x000fe40003f46270 */
[----:B------:R-:W-:Y:S01]  /*1b560*/  ISETP.NE.AND P0, PT, R2, 0x1, PT ;  /* 0x000000010200780c */ /* 0x000fe20003f05270 */
[----:B------:R-:W-:-:S04]  /*1b570*/  IMAD.WIDE.U32 R2, R0, c[0x0][0x3a0], RZ ;  /* 0x0000e80000027a25 */ /* 0x000fc800078e00ff */
[----:B------:R-:W-:-:S05]  /*1b580*/  IMAD R0, R0, c[0x0][0x3a4], R4 ;  /* 0x0000e90000007a24 */ /* 0x000fca00078e0204 */
[----:B------:R-:W-:-:S05]  /*1b590*/  IADD3 R3, R3, R0, RZ ;  /* 0x0000000003037210 */ /* 0x000fca0007ffe0ff */
[----:B------:R-:W-:-:S04]  /*1b5a0*/  IMAD.WIDE.U32 R2, R10, c[0x0][0x3e8], R2 ;  /* 0x0000fa000a027a25 */ /* 0x000fc800078e0002 */
[----:B------:R-:W-:-:S04]  /*1b5b0*/  IMAD R3, R10, c[0x0][0x3ec], R3 ;  /* 0x0000fb000a037a24 */ /* 0x000fc800078e0203 */
[----:B------:R-:W-:Y:S01]  /*1b5c0*/  IMAD.WIDE.U32 R2, R11, c[0x0][0x3f0], R2 ;  /* 0x0000fc000b027a25 */ /* 0x000fe200078e0002 */
[----:B--2---:R-:W-:-:S03]  /*1b5d0*/  IADD3 R4, R5, R6, RZ ;  /* 0x0000000605047210 */ /* 0x004fc60007ffe0ff */
[----:B------:R-:W-:Y:S01]  /*1b5e0*/  IMAD R5, R21, c[0x0][0x3f0], RZ ;  /* 0x0000fc0015057a24 */ /* 0x000fe200078e02ff */
[----:B------:R-:W-:Y:S01]  /*1b5f0*/  MOV R0, R4 ;  /* 0x0000000400007202 */ /* 0x000fe20000000f00 */
[----:B------:R-:W-:-:S04]  /*1b600*/  @P0 IMAD.HI.U32 R6, R4, c[0x0][0x4ec], RZ ;  /* 0x00013b0004060a27 */ /* 0x000fc800078e00ff */
[----:B------:R-:W-:Y:S01]  /*1b610*/  IMAD R7, R11, c[0x0][0x3f4], R5 ;  /* 0x0000fd000b077a24 */ /* 0x000fe200078e0205 */
[----:B------:R-:W-:-:S04]  /*1b620*/  @P0 SHF.R.U32.HI R0, RZ, c[0x0][0x4f0], R6 ;  /* 0x00013c00ff000a19 */ /* 0x000fc80000011606 */
[----:B------:R-:W-:Y:S02]  /*1b630*/  SHF.R.S32.HI R6, RZ, 0x1f, R0 ;  /* 0x0000001fff067819 */ /* 0x000fe40000011400 */
[----:B------:R-:W-:Y:S02]  /*1b640*/  IADD3 R5, -R0, RZ, RZ ;  /* 0x000000ff00057210 */ /* 0x000fe40007ffe1ff */
[----:B------:R-:W-:Y:S01]  /*1b650*/  IADD3 R3, R3, R7, RZ ;  /* 0x0000000703037210 */ /* 0x000fe20007ffe0ff */
        /* <DEDUP_REMOVED lines=14> */
.L_x_874:
[----:B------:R-:W-:Y:S05]  /*1b740*/  BRA.DIV ~URZ, `(.L_x_772) ;  /* 0x00005bd27f007947 */ /* 0x000fea000b800000 */
[----:B------:R3:W4:Y:S02]  /*1b750*/  SHFL.IDX PT, R2, R6, RZ, 0x181f ;  /* 0x00181fff06027589 */ /* 0x00072400000e0000 */
.L_x_875:
[----:B------:R-:W5:Y:S04]  /*1b760*/  LDL.LU R3, [R1+0x48] ;  /* 0x0000480001037983 */ /* 0x000f680000300800 */
[----:B------:R-:W1:Y:S02]  /*1b770*/  S2R R4, SR_TID.X ;  /* 0x0000000000047919 */ /* 0x000e640000002100 */
[----:B-1----:R-:W-:-:S04]  /*1b780*/  SHF.R.S32.HI R0, RZ, 0x1f, R4 ;  /* 0x0000001fff007819 */ /* 0x002fc80000011404 */
[----:B------:R-:W-:-:S04]  /*1b790*/  LEA.HI R0, R0, R4, RZ, 0x3 ;  /* 0x0000000400007211 */ /* 0x000fc800078f18ff */
[----:B------:R-:W-:Y:S01]  /*1b7a0*/  SHF.R.S32.HI R0, RZ, 0x3, R0 ;  /* 0x00000003ff007819 */ /* 0x000fe20000011400 */
[----:B------:R-:W-:Y:S01]  /*1b7b0*/  IMAD R4, R18, c[0x0][0x4e8], RZ ;  /* 0x00013a0012047a24 */ /* 0x000fe200078e02ff */
[----:B------:R-:W-:-:S03]  /*1b7c0*/  SHF.R.S32.HI R8, RZ, 0x1f, R201 ;  /* 0x0000001fff087819 */ /* 0x000fc600000114c9 */
[----:B-----5:R-:W-:-:S05]  /*1b7d0*/  IMAD.IADD R0, R0, 0x1, R3 ;  /* 0x0000000100007824 */ /* 0x020fca00078e0203 */
[----:B------:R-:W-:-:S13]  /*1b7e0*/  ISETP.GE.OR P0, PT, R0, R4, P2 ;  /* 0x000000040000720c */ /* 0x000fda0001706670 */
[----:B----4-:R-:W-:-:S04]  /*1b7f0*/  @!P0 LEA R2, P1, R201, R2, 0x1 ;  /* 0x00000002c9028211 */ /* 0x010fc800078208ff */
[----:B--2---:R-:W-:-:S05]  /*1b800*/  @!P0 LEA.HI.X R3, R201, R7, R8, 0x1, P1 ;  /* 0x00000007c9038211 */ /* 0x004fca00008f0c08 */
[----:B------:R1:W-:Y:S01]  /*1b810*/  @!P0 ST.E.128 [R2.64], RZ ;  /* 0x000000ff02008985 */ /* 0x0003e2000c101d06 */
[----:B------:R-:W-:Y:S05]  /*1b820*/  BRA.DIV ~URZ, `(.L_x_773) ;  /* 0x00005b627f007947 */ /* 0x000fea000b800000 */
[----:B------:R2:W4:Y:S04]  /*1b830*/  SHFL.IDX PT, R7, R5, 0x1, 0x181f ;  /* 0x00381f0005077f89 */ /* 0x00052800000e0000 */
[----:B-1----:R2:W1:Y:S02]  /*1b840*/  SHFL.IDX PT, R2, R6, 0x1, 0x181f ;  /* 0x00381f0006027f89 */ /* 0x00246400000e0000 */
.L_x_876:
[----:B------:R-:W-:Y:S02]  /*1b850*/  IADD3 R3, R0, 0x10, RZ ;  /* 0x0000001000037810 */ /* 0x000fe40007ffe0ff */
[----:B------:R-:W-:Y:S02]  /*1b860*/  SHF.R.S32.HI R8, RZ, 0x1f, R201 ;  /* 0x0000001fff087819 */ /* 0x000fe400000114c9 */
[----:B------:R-:W-:-:S13]  /*1b870*/  ISETP.GE.OR P0, PT, R3, R4, P2 ;  /* 0x000000040300720c */ /* 0x000fda0001706670 */
[----:B-1----:R-:W-:-:S04]  /*1b880*/  @!P0 LEA R2, P1, R201, R2, 0x1 ;  /* 0x00000002c9028211 */ /* 0x002fc800078208ff */
[----:B----4-:R-:W-:-:S05]  /*1b890*/  @!P0 LEA.HI.X R3, R201, R7, R8, 0x1, P1 ;  /* 0x00000007c9038211 */ /* 0x010fca00008f0c08 */
[----:B------:R1:W-:Y:S01]  /*1b8a0*/  @!P0 ST.E.128 [R2.64], RZ ;  /* 0x000000ff02008985 */ /* 0x0003e2000c101d06 */
[----:B------:R-:W-:Y:S05]  /*1b8b0*/  BRA.DIV ~URZ, `(.L_x_774) ;  /* 0x00005ba27f007947 */ /* 0x000fea000b800000 */
[----:B------:R4:W1:Y:S02]  /*1b8c0*/  SHFL.IDX PT, R7, R5, 0x2, 0x181f ;  /* 0x00581f0005077f89 */ /* 0x00086400000e0000 */
.L_x_877:
[----:B------:R-:W-:Y:S05]  /*1b8d0*/  BRA.DIV ~URZ, `(.L_x_775) ;  /* 0x00005bf27f007947 */ /* 0x000fea000b800000 */
[----:B-1----:R1:W2:Y:S02]  /*1b8e0*/  SHFL.IDX PT, R2, R6, 0x2, 0x181f ;  /* 0x00581f0006027f89 */ /* 0x0022a400000e0000 */
.L_x_878:
        /* <DEDUP_REMOVED lines=9> */
.L_x_879:
        /* <DEDUP_REMOVED lines=8> */
.L_x_880:
[----:B------:R-:W-:Y:S05]  /*1ba00*/  BRA.DIV ~URZ, `(.L_x_778) ;  /* 0x00005c727f007947 */ /* 0x000fea000b800000 */
[----:B--2---:R2:W1:Y:S02]  /*1ba10*/  SHFL.IDX PT, R2, R6, 0x4, 0x181f ;  /* 0x00981f0006027f89 */ /* 0x00446400000e0000 */
.L_x_881:
        /* <DEDUP_REMOVED lines=9> */
.L_x_882:
        /* <DEDUP_REMOVED lines=8> */
.L_x_883:
[----:B------:R-:W-:Y:S05]  /*1bb30*/  BRA.DIV ~URZ, `(.L_x_781) ;  /* 0x00005cf27f007947 */ /* 0x000fea000b800000 */
[----:B--2---:R2:W3:Y:S02]  /*1bb40*/  SHFL.IDX PT, R2, R6, 0x6, 0x181f ;  /* 0x00d81f0006027f89 */ /* 0x0044e400000e0000 */
.L_x_884:
        /* <DEDUP_REMOVED lines=9> */
.L_x_885:
[----:B------:R-:W-:Y:S02]  /*1bbe0*/  IADD3 R0, R0, 0x70, RZ ;  /* 0x0000007000007810 */ /* 0x000fe40007ffe0ff */
[----:B-12---:R-:W-:Y:S02]  /*1bbf0*/  SHF.R.S32.HI R6, RZ, 0x1f, R201 ;  /* 0x0000001fff067819 */ /* 0x006fe400000114c9 */
[----:B------:R-:W-:-:S13]  /*1bc00*/  ISETP.GE.OR P0, PT, R0, R4, P2 ;  /* 0x000000040000720c */ /* 0x000fda0001706670 */
[----:B----4-:R-:W-:-:S04]  /*1bc10*/  @!P0 LEA R2, P1, R201, R2, 0x1 ;  /* 0x00000002c9028211 */ /* 0x010fc800078208ff */
[----:B---3--:R-:W-:-:S05]  /*1bc20*/  @!P0 LEA.HI.X R3, R201, R5, R6, 0x1, P1 ;  /* 0x00000005c9038211 */ /* 0x008fca00008f0c06 */
[----:B------:R1:W-:Y:S04]  /*1bc30*/  @!P0 ST.E.128 [R2.64], RZ ;  /* 0x000000ff02008985 */ /* 0x0003e8000c101d06 */
.L_x_755:
[----:B------:R-:W-:Y:S05]  /*1bc40*/  BSYNC B1 ;  /* 0x0000000000017941 */ /* 0x000fea0003800000 */
.L_x_739:
        /* <DEDUP_REMOVED lines=11> */
[----:B--2-4-:R-:W-:-:S04]  /*1bd00*/  LOP3.LUT R12, R0, 0x1f, RZ, 0xc0, !PT ;  /* 0x0000001f000c7812 */ /* 0x014fc800078ec0ff */
[----:B------:R-:W-:Y:S01]  /*1bd10*/  ISETP.NE.AND P6, PT, R12, 0x1f, PT ;  /* 0x0000001f0c00780c */ /* 0x000fe20003fc5270 */
[----:B------:R-:W-:Y:S10]  /*1bd20*/  BRA.DIV ~URZ, `(.L_x_784) ;  /* 0x00005c427f007947 */ /* 0x000ff4000b800000 */
[----:B------:R1:W2:Y:S02]  /*1bd30*/  SHFL.IDX PT, R9, R53, RZ, 0x1f ;  /* 0x00001fff35097589 */ /* 0x0002a400000e0000 */
.L_x_886:
[----:B------:R-:W-:Y:S05]  /*1bd40*/  BRA.DIV ~URZ, `(.L_x_785) ;  /* 0x00005c927f007947 */ /* 0x000fea000b800000 */
[----:B------:R3:W4:Y:S02]  /*1bd50*/  SHFL.IDX PT, R8, R53, 0x1, 0x1f ;  /* 0x00201f0035087f89 */ /* 0x00072400000e0000 */
.L_x_887:
[----:B------:R-:W5:Y:S01]  /*1bd60*/  LDL R0, [R1+0x5c] ;  /* 0x00005c0001007983 */ /* 0x000f620000100800 */
[----:B------:R-:W-:Y:S02]  /*1bd70*/  IMAD.MOV.U32 R6, RZ, RZ, RZ ;  /* 0x000000ffff067224 */ /* 0x000fe400078e00ff */
[----:B-----5:R-:W-:-:S05]  /*1bd80*/  IMAD.IADD R0, R0, 0x1, R12 ;  /* 0x0000000100007824 */ /* 0x020fca00078e020c */
[----:B------:R-:W-:-:S13]  /*1bd90*/  ISETP.GE.OR P0, PT, R0, c[0x0][0x53c], !P6 ;  /* 0x00014f0000007a0c */ /* 0x000fda0007706670 */
[----:B------:R-:W-:Y:S01]  /*1bda0*/  @!P0 IMAD.MOV.U32 R2, RZ, RZ, 0x4 ;  /* 0x00000004ff028424 */ /* 0x000fe200078e00ff */
[----:B------:R-:W-:-:S03]  /*1bdb0*/  @!P0 MOV R3, 0x4 ;  /* 0x0000000400038802 */ /* 0x000fc60000000f00 */
[----:B------:R-:W-:-:S04]  /*1bdc0*/  @!P0 IMAD.WIDE R4, R0, R2, c[0x0][0x580] ;  /* 0x0001600000048625 */ /* 0x000fc800078e0202 */
[----:B------:R-:W-:Y:S01]  /*1bdd0*/  @!P0 IMAD.WIDE R2, R0, R3, c[0x0][0x578] ;  /* 0x00015e0000028625 */ /* 0x000fe200078e0203 */
[----:B------:R-:W5:Y:S04]  /*1bde0*/  @!P0 LDG.E R6, [R4.64] ;  /* 0x0000000604068981 */ /* 0x000f68000c1e1900 */
[----:B------:R-:W5:Y:S01]  /*1bdf0*/  @!P0 LDG.E R7, [R2.64] ;  /* 0x0000000602078981 */ /* 0x000f62000c1e1900 */
[C---:B------:R-:W-:Y:S02]  /*1be00*/  ISETP.GE.U32.AND P4, PT, R12.reuse, 0x10, PT ;  /* 0x000000100c00780c */ /* 0x040fe40003f86070 */
[C---:B------:R-:W-:Y:S02]  /*1be10*/  ISETP.GE.U32.AND P3, PT, R12.reuse, 0x8, PT ;  /* 0x000000080c00780c */ /* 0x040fe40003f66070 */
[----:B------:R-:W-:-:S02]  /*1be20*/  ISETP.GE.U32.AND P2, PT, R12, 0x4, PT ;  /* 0x000000040c00780c */ /* 0x000fc40003f46070 */
[C---:B------:R-:W-:Y:S02]  /*1be30*/  ISETP.GE.U32.AND P1, PT, R12.reuse, 0x2, PT ;  /* 0x000000020c00780c */ /* 0x040fe40003f26070 */
[----:B------:R-:W-:Y:S02]  /*1be40*/  ISETP.NE.AND P5, PT, R12, RZ, PT ;  /* 0x000000ff0c00720c */ /* 0x000fe40003fa5270 */
[----:B------:R-:W-:Y:S01]  /*1be50*/  MOV R11, RZ ;  /* 0x000000ff000b7202 */ /* 0x000fe20000000f00 */
[----:B-----5:R-:W-:Y:S01]  /*1be60*/  IMAD R0, R7, R6, RZ ;  /* 0x0000000607007224 */ /* 0x020fe200078e02ff */
[----:B------:R-:W-:Y:S07]  /*1be70*/  BRA.DIV ~URZ, `(.L_x_786) ;  /* 0x00005bd27f007947 */ /* 0x000fee000b800000 */
[----:B------:R1:W3:Y:S02]  /*1be80*/  SHFL.UP PT, R4, R0, 0x1, RZ ;  /* 0x0420000000047989 */ /* 0x0002e400000e00ff */
.L_x_888:
[----:B---3--:R-:W-:-:S04]  /*1be90*/  SEL R4, R4, RZ, P5 ;  /* 0x000000ff04047207 */ /* 0x008fc80002800000 */
        /* <DEDUP_REMOVED lines=14> */
[----:B------:R1:W3:Y:S02]  /*1bf80*/  SHFL.IDX PT, R0, R4, 0x1f, 0x1f ;  /* 0x03e01f0004007f89 */ /* 0x0002e400000e0000 */
.L_x_889:
[----:B---3--:R-:W-:Y:S01]  /*1bf90*/  IMAD R0, R0, c[0x0][0x538], RZ ;  /* 0x00014e0000007a24 */ /* 0x008fe200078e02ff */
[----:B------:R-:W-:Y:S04]  /*1bfa0*/  BSSY B1, `(.L_x_788) ;  /* 0x00000ce000017945 */ /* 0x000fe80003800000 */
[----:B----4-:R-:W-:-:S04]  /*1bfb0*/  IADD3 R8, R0, R8, RZ ;  /* 0x0000000800087210 */ /* 0x010fc80007ffe0ff */
[----:B--2---:R-:W-:-:S13]  /*1bfc0*/  ISETP.GT.AND P0, PT, R8, R9, PT ;  /* 0x000000090800720c */ /* 0x004fda0003f04270 */
[----:B------:R-:W-:Y:S05]  /*1bfd0*/  @P0 BRA `(.L_x_789) ;  /* 0x0000025000000947 */ /* 0x000fea0003800000 */
.L_x_793:
[----:B------:R-:W2:Y:S02]  /*1bfe0*/  LDL.LU R0, [R1+0x5c] ;  /* 0x00005c0001007983 */ /* 0x000ea40000300800 */
[----:B--2---:R-:W-:-:S04]  /*1bff0*/  IADD3 R0, R0, 0x1f, RZ ;  /* 0x0000001f00007810 */ /* 0x004fc80007ffe0ff */
[----:B------:R-:W-:-:S13]  /*1c000*/  ISETP.GE.AND P0, PT, R0, c[0x0][0x53c], PT ;  /* 0x00014f0000007a0c */ /* 0x000fda0003f06270 */
[----:B------:R-:W-:Y:S05]  /*1c010*/  @P0 BRA `(.L_x_790) ;  /* 0x00000c1000000947 */ /* 0x000fea0003800000 */
[----:B------:R2:W-:Y:S01]  /*1c020*/  STL [R1+0x5c], R0 ;  /* 0x00005c0001007387 */ /* 0x0005e20000100800 */
[----:B------:R-:W-:Y:S01]  /*1c030*/  CS2R R6, SRZ ;  /* 0x0000000000067805 */ /* 0x000fe2000001ff00 */
[----:B--2---:R-:W-:-:S04]  /*1c040*/  IADD3 R0, R0, R12, RZ ;  /* 0x0000000c00007210 */ /* 0x004fc80007ffe0ff */
[----:B------:R-:W-:-:S13]  /*1c050*/  ISETP.GE.OR P0, PT, R0, c[0x0][0x53c], !P6 ;  /* 0x00014f0000007a0c */ /* 0x000fda0007706670 */
[----:B------:R-:W-:Y:S02]  /*1c060*/  @!P0 MOV R2, 0x4 ;  /* 0x0000000400028802 */ /* 0x000fe40000000f00 */
[----:B------:R-:W-:-:S03]  /*1c070*/  @!P0 MOV R3, 0x4 ;  /* 0x0000000400038802 */ /* 0x000fc60000000f00 */
[----:B-1----:R-:W-:-:S04]  /*1c080*/  @!P0 IMAD.WIDE R4, R0, R2, c[0x0][0x580] ;  /* 0x0001600000048625 */ /* 0x002fc800078e0202 */
[----:B------:R-:W-:Y:S01]  /*1c090*/  @!P0 IMAD.WIDE R2, R0, R3, c[0x0][0x578] ;  /* 0x00015e0000028625 */ /* 0x000fe200078e0203 */
[----:B------:R-:W2:Y:S04]  /*1c0a0*/  @!P0 LDG.E R6, [R4.64] ;  /* 0x0000000604068981 */ /* 0x000ea8000c1e1900 */
[----:B------:R-:W2:Y:S02]  /*1c0b0*/  @!P0 LDG.E R7, [R2.64] ;  /* 0x0000000602078981 */ /* 0x000ea4000c1e1900 */
[----:B--2---:R-:W-:Y:S01]  /*1c0c0*/  IMAD R0, R7, R6, RZ ;  /* 0x0000000607007224 */ /* 0x004fe200078e02ff */
[----:B------:R-:W-:Y:S05]  /*1c0d0*/  BRA.DIV ~URZ, `(.L_x_791) ;  /* 0x00005b627f007947 */ /* 0x000fea000b800000 */
[----:B------:R1:W2:Y:S02]  /*1c0e0*/  SHFL.UP PT, R2, R0, 0x1, RZ ;  /* 0x0420000000027989 */ /* 0x0002a400000e00ff */
.L_x_890:
        /* <DEDUP_REMOVED lines=16> */
.L_x_891:
[----:B--2---:R-:W-:-:S05]  /*1c1f0*/  IMAD R0, R0, c[0x0][0x538], RZ ;  /* 0x00014e0000007a24 */ /* 0x004fca00078e02ff */
[----:B------:R-:W-:-:S04]  /*1c200*/  IADD3 R8, R0, R8, RZ ;  /* 0x0000000800087210 */ /* 0x000fc80007ffe0ff */
[----:B------:R-:W-:-:S13]  /*1c210*/  ISETP.GT.AND P0, PT, R8, R9, PT ;  /* 0x000000090800720c */ /* 0x000fda0003f04270 */
[----:B-1----:R-:W-:Y:S05]  /*1c220*/  @!P0 BRA `(.L_x_793) ;  /* 0xfffffdb000008947 */ /* 0x002fea000383ffff */
.L_x_789:
[----:B------:R-:W-:-:S05]  /*1c230*/  IADD3 R5, -R0, R8, RZ ;  /* 0x0000000800057210 */ /* 0x000fca0007ffe1ff */
[----:B------:R-:W-:-:S05]  /*1c240*/  IMAD R0, R4, c[0x0][0x538], R5 ;  /* 0x00014e0004007a24 */ /* 0x000fca00078e0205 */
[----:B------:R-:W-:Y:S01]  /*1c250*/  ISETP.GT.AND P0, PT, R0, R9, PT ;  /* 0x000000090000720c */ /* 0x000fe20003f04270 */
[----:B------:R-:W-:-:S12]  /*1c260*/  BRA.DIV ~URZ, `(.L_x_794) ;  /* 0x00005bd27f007947 */ /* 0x000fd8000b800000 */
[----:B------:R-:W-:-:S03]  /*1c270*/  VOTE.ANY R10, PT, !P0 ;  /* 0x00000000000a7806 */ /* 0x000fc600040e0100 */
.L_x_892:
[----:B------:R-:W2:Y:S01]  /*1c280*/  LDL.LU R2, [R1+0x5c] ;  /* 0x00005c0001027983 */ /* 0x000ea20000300800 */
[----:B------:R-:W2:Y:S02]  /*1c290*/  POPC R0, R10 ;  /* 0x0000000a00007309 */ /* 0x000ea40000000000 */
[----:B--2---:R-:W-:-:S05]  /*1c2a0*/  IADD3 R2, R0, R2, RZ ;  /* 0x0000000200027210 */ /* 0x004fca0007ffe0ff */
[----:B------:R2:W-:Y:S01]  /*1c2b0*/  STL [R1+0x5c], R2 ;  /* 0x00005c0201007387 */ /* 0x0005e20000100800 */
[----:B------:R-:W-:Y:S05]  /*1c2c0*/  BRA.DIV ~URZ, `(.L_x_795) ;  /* 0x00005bc27f007947 */ /* 0x000fea000b800000 */
[----:B------:R3:W4:Y:S04]  /*1c2d0*/  SHFL.IDX PT, R8, R6, R0, 0x1f ;  /* 0x00001f0006087589 */ /* 0x00072800000e0000 */
[----:B------:R3:W1:Y:S02]  /*1c2e0*/  SHFL.IDX PT, R7, R7, R0, 0x1f ;  /* 0x00001f0007077589 */ /* 0x00066400000e0000 */
.L_x_893:
[----:B------:R-:W-:Y:S01]  /*1c2f0*/  ISETP.NE.AND P0, PT, R10, RZ, PT ;  /* 0x000000ff0a00720c */ /* 0x000fe20003f05270 */
[----:B------:R-:W-:-:S12]  /*1c300*/  BSSY B0, `(.L_x_796) ;  /* 0x0000005000007945 */ /* 0x000fd80003800000 */
[----:B------:R-:W-:Y:S05]  /*1c310*/  @!P0 BRA `(.L_x_797) ;  /* 0x0000003000008947 */ /* 0x000fea0003800000 */
[----:B---3--:R-:W-:Y:S01]  /*1c320*/  IADD3 R0, R0, -0x1, RZ ;  /* 0xffffffff00007810 */ /* 0x008fe20007ffe0ff */
[----:B------:R-:W-:Y:S05]  /*1c330*/  BRA.DIV ~URZ, `(.L_x_798) ;  /* 0x00005c227f007947 */ /* 0x000fea000b800000 */
[----:B------:R3:W2:Y:S02]  /*1c340*/  SHFL.IDX PT, R11, R4, R0, 0x1f ;  /* 0x00001f00040b7589 */ /* 0x0006a400000e0000 */
.L_x_797:
[----:B------:R-:W-:Y:S05]  /*1c350*/  BSYNC B0 ;  /* 0x0000000000007941 */ /* 0x000fea0003800000 */
.L_x_796:
[----:B--23--:R-:W-:Y:S01]  /*1c360*/  IMAD R0, R11, c[0x0][0x538], R5 ;  /* 0x00014e000b007a24 */ /* 0x00cfe200078e0205 */
[----:B-1----:R-:W-:Y:S01]  /*1c370*/  ISETP.NE.AND P0, PT, R7, 0x1, PT ;  /* 0x000000010700780c */ /* 0x002fe20003f05270 */
[----:B------:R-:W-:Y:S03]  /*1c380*/  BSSY B0, `(.L_x_799) ;  /* 0x0000086000007945 */ /* 0x000fe60003800000 */
[----:B------:R1:W-:Y:S01]  /*1c390*/  STL [R1+0x50], R0 ;  /* 0x0000500001007387 */ /* 0x0003e20000100800 */
[----:B------:R-:W-:-:S08]  /*1c3a0*/  IADD3 R9, -R0, R9, RZ ;  /* 0x0000000900097210 */ /* 0x000fd00007ffe1ff */
[----:B------:R-:W-:Y:S05]  /*1c3b0*/  @!P0 BRA `(.L_x_800) ;  /* 0x000003e000008947 */ /* 0x000fea0003800000 */
[-C--:B----4-:R-:W-:Y:S02]  /*1c3c0*/  IABS R2, R8.reuse ;  /* 0x0000000800027213 */ /* 0x090fe40000000000 */
[----:B------:R-:W-:Y:S02]  /*1c3d0*/  IABS R10, R8 ;  /* 0x00000008000a7213 */ /* 0x000fe40000000000 */
[----:B-1----:R-:W1:Y:S08]  /*1c3e0*/  I2F.RP R0, R2 ;  /* 0x0000000200007306 */ /* 0x002e700000209400 */
[----:B-1----:R-:W1:Y:S02]  /*1c3f0*/  MUFU.RCP R0, R0 ;  /* 0x0000000000007308 */ /* 0x002e640000001000 */
[----:B-1----:R-:W-:-:S06]  /*1c400*/  IADD3 R0, R0, 0xffffffe, RZ ;  /* 0x0ffffffe00007810 */ /* 0x002fcc0007ffe0ff */
[----:B------:R-:W1:Y:S02]  /*1c410*/  F2I.FTZ.U32.TRUNC.NTZ R5, R0 ;  /* 0x0000000000057305 */ /* 0x000e64000021f000 */
[----:B-1----:R-:W-:Y:S01]  /*1c420*/  IMAD.MOV R3, RZ, RZ, -R5 ;  /* 0x000000ffff037224 */ /* 0x002fe200078e0a05 */
[----:B------:R-:W-:-:S03]  /*1c430*/  IABS R0, R7 ;  /* 0x0000000700007213 */ /* 0x000fc60000000000 */
[----:B------:R-:W-:Y:S01]  /*1c440*/  IMAD.MOV.U32 R4, RZ, RZ, R3 ;  /* 0x000000ffff047224 */ /* 0x000fe200078e0003 */
[----:B------:R-:W-:Y:S01]  /*1c450*/  IABS R3, R9 ;  /* 0x0000000900037213 */ /* 0x000fe20000000000 */
[----:B------:R-:W-:Y:S02]  /*1c460*/  IMAD.MOV.U32 R6, RZ, RZ, R0 ;  /* 0x000000ffff067224 */ /* 0x000fe400078e0000 */
[----:B------:R-:W-:Y:S02]  /*1c470*/  IMAD R0, R4, R2, RZ ;  /* 0x0000000204007224 */ /* 0x000fe400078e02ff */
[----:B------:R-:W-:Y:S01]  /*1c480*/  IMAD.MOV.U32 R4, RZ, RZ, RZ ;  /* 0x000000ffff047224 */ /* 0x000fe200078e00ff */
[----:B------:R-:W1:Y:S03]  /*1c490*/  I2F.RP R11, R6 ;  /* 0x00000006000b7306 */ /* 0x000e660000209400 */
[----:B------:R-:W-:-:S04]  /*1c4a0*/  IMAD.HI.U32 R5, R5, R0, R4 ;  /* 0x0000000005057227 */ /* 0x000fc800078e0004 */
[----:B------:R-:W-:-:S05]  /*1c4b0*/  IMAD.MOV R0, RZ, RZ, -R10 ;  /* 0x000000ffff007224 */ /* 0x000fca00078e0a0a */
[----:B------:R-:W-:Y:S01]  /*1c4c0*/  MOV R4, R0 ;  /* 0x0000000000047202 */ /* 0x000fe20000000f00 */
[----:B------:R-:W-:-:S04]  /*1c4d0*/  IMAD.HI.U32 R0, R5, R3, RZ ;  /* 0x0000000305007227 */ /* 0x000fc800078e00ff */
[----:B------:R-:W-:Y:S02]  /*1c4e0*/  IMAD R3, R0, R4, R3 ;  /* 0x0000000400037224 */ /* 0x000fe400078e0203 */
[----:B-1----:R-:W1:Y:S03]  /*1c4f0*/  MUFU.RCP R4, R11 ;  /* 0x0000000b00047308 */ /* 0x002e660000001000 */
[----:B------:R-:W-:-:S13]  /*1c500*/  ISETP.GT.U32.AND P0, PT, R2, R3, PT ;  /* 0x000000030200720c */ /* 0x000fda0003f04070 */
[----:B------:R-:W-:Y:S01]  /*1c510*/  @!P0 IMAD.IADD R3, R3, 0x1, -R2 ;  /* 0x0000000103038824 */ /* 0x000fe200078e0a02 */
[----:B-1----:R-:W-:Y:S02]  /*1c520*/  IADD3 R4, R4, 0xffffffe, RZ ;  /* 0x0ffffffe04047810 */ /* 0x002fe40007ffe0ff */
[----:B------:R-:W-:Y:S02]  /*1c530*/  @!P0 IADD3 R0, R0, 0x1, RZ ;  /* 0x0000000100008810 */ /* 0x000fe40007ffe0ff */
[----:B------:R-:W-:Y:S02]  /*1c540*/  ISETP.GE.U32.AND P2, PT, R3, R2, PT ;  /* 0x000000020300720c */ /* 0x000fe40003f46070 */
[----:B------:R-:W1:Y:S01]  /*1c550*/  F2I.FTZ.U32.TRUNC.NTZ R3, R4 ;  /* 0x0000000400037305 */ /* 0x000e62000021f000 */
[----:B------:R-:W-:Y:S02]  /*1c560*/  LOP3.LUT R2, R9, R8, RZ, 0x3c, !PT ;  /* 0x0000000809027212 */ /* 0x000fe400078e3cff */
[----:B------:R-:W-:-:S02]  /*1c570*/  ISETP.NE.AND P0, PT, R8, RZ, PT ;  /* 0x000000ff0800720c */ /* 0x000fc40003f05270 */
[----:B------:R-:W-:-:S06]  /*1c580*/  ISETP.GE.AND P1, PT, R2, RZ, PT ;  /* 0x000000ff0200720c */ /* 0x000fcc0003f26270 */
[----:B------:R-:W-:Y:S01]  /*1c590*/  @P2 IADD3 R0, R0, 0x1, RZ ;  /* 0x0000000100002810 */ /* 0x000fe20007ffe0ff */
[----:B-1----:R-:W-:-:S06]  /*1c5a0*/  IMAD.MOV R2, RZ, RZ, -R3 ;  /* 0x000000ffff027224 */ /* 0x002fcc00078e0a03 */
[----:B------:R-:W-:Y:S01]  /*1c5b0*/  @!P1 IMAD.MOV R0, RZ, RZ, -R0 ;  /* 0x000000ffff009224 */ /* 0x000fe200078e0a00 */
[----:B------:R-:W-:Y:S02]  /*1c5c0*/  @!P0 LOP3.LUT R0, RZ, R8, RZ, 0x33, !PT ;  /* 0x00000008ff008212 */ /* 0x000fe400078e33ff */
[----:B------:R-:W-:Y:S02]  /*1c5d0*/  MOV R4, R2 ;  /* 0x0000000200047202 */ /* 0x000fe40000000f00 */
[----:B------:R-:W-:Y:S02]  /*1c5e0*/  IABS R2, R7 ;  /* 0x0000000700027213 */ /* 0x000fe40000000000 */
[----:B------:R-:W-:Y:S01]  /*1c5f0*/  IABS R10, R0 ;  /* 0x00000000000a7213 */ /* 0x000fe20000000000 */
[----:B------:R-:W-:Y:S02]  /*1c600*/  IMAD R4, R4, R6, RZ ;  /* 0x0000000604047224 */ /* 0x000fe400078e02ff */
[----:B------:R-:W-:-:S02]  /*1c610*/  IMAD.MOV R5, RZ, RZ, -R2 ;  /* 0x000000ffff057224 */ /* 0x000fc400078e0a02 */
[----:B------:R-:W-:-:S04]  /*1c620*/  IMAD.MOV.U32 R2, RZ, RZ, RZ ;  /* 0x000000ffff027224 */ /* 0x000fc800078e00ff */
[----:B------:R-:W-:Y:S01]  /*1c630*/  IMAD.HI.U32 R2, R3, R4, R2 ;  /* 0x0000000403027227 */ /* 0x000fe200078e0002 */
[----:B------:R-:W-:-:S03]  /*1c640*/  MOV R4, R5 ;  /* 0x0000000500047202 */ /* 0x000fc60000000f00 */
[----:B------:R-:W-:-:S04]  /*1c650*/  IMAD.MOV.U32 R3, RZ, RZ, R10 ;  /* 0x000000ffff037224 */ /* 0x000fc800078e000a */
[----:B------:R-:W-:-:S04]  /*1c660*/  IMAD.HI.U32 R2, R2, R3, RZ ;  /* 0x0000000302027227 */ /* 0x000fc800078e00ff */
[----:B------:R-:W-:Y:S01]  /*1c670*/  IMAD R3, R2, R4, R3 ;  /* 0x0000000402037224 */ /* 0x000fe200078e0203 */
[----:B------:R-:W-:-:S04]  /*1c680*/  IADD3 R4, -R0, RZ, RZ ;  /* 0x000000ff00047210 */ /* 0x000fc80007ffe1ff */
        /* <DEDUP_REMOVED lines=9> */
[----:B------:R-:W-:-:S05]  /*1c720*/  @!P0 LOP3.LUT R2, RZ, R7, RZ, 0x33, !PT ;  /* 0x00000007ff028212 */ /* 0x000fca00078e33ff */
[----:B------:R-:W-:-:S04]  /*1c730*/  IMAD.MOV R3, RZ, RZ, -R2 ;  /* 0x000000ffff037224 */ /* 0x000fc800078e0a02 */
[C---:B------:R-:W-:Y:S02]  /*1c740*/  IMAD R3, R7.reuse, R3, R0 ;  /* 0x0000000307037224 */ /* 0x040fe400078e0200 */
[----:B------:R-:W-:Y:S02]  /*1c750*/  IMAD R0, R7, 0x1000000, R2 ;  /* 0x0100000007007824 */ /* 0x000fe400078e0202 */
[----:B------:R-:W-:Y:S02]  /*1c760*/  IMAD R2, R8, R4, R9 ;  /* 0x0000000408027224 */ /* 0x000fe400078e0209 */
[----:B------:R-:W-:-:S05]  /*1c770*/  IMAD R0, R3, 0x10000, R0 ;  /* 0x0001000003007824 */ /* 0x000fca00078e0200 */
[----:B------:R1:W-:Y:S01]  /*1c780*/  STL [R1+0x58], R0 ;  /* 0x0000580001007387 */ /* 0x0003e20000100800 */
[----:B------:R-:W-:Y:S05]  /*1c790*/  BRA `(.L_x_801) ;  /* 0x0000044000007947 */ /* 0x000fea0003800000 */
.L_x_800:
[----:B-1----:R-:W2:Y:S01]  /*1c7a0*/  LDL R0, [R1+0x5c] ;  /* 0x00005c0001007983 */ /* 0x002ea20000100800 */
[----:B------:R-:W-:-:S04]  /*1c7b0*/  IMAD.MOV.U32 R2, RZ, RZ, 0x4 ;  /* 0x00000004ff027424 */ /* 0x000fc800078e00ff */
[----:B--2---:R-:W-:-:S05]  /*1c7c0*/  IMAD.WIDE R2, R0, R2, c[0x0][0x590] ;  /* 0x0001640000027625 */ /* 0x004fca00078e0202 */
[----:B------:R-:W2:Y:S02]  /*1c7d0*/  LDG.E R4, [R2.64] ;  /* 0x0000000602047981 */ /* 0x000ea4000c1e1900 */
[----:B--2-4-:R-:W-:-:S05]  /*1c7e0*/  IMAD R10, R4, R8, RZ ;  /* 0x00000008040a7224 */ /* 0x014fca00078e02ff */
[-C--:B------:R-:W-:Y:S02]  /*1c7f0*/  IABS R0, R10.reuse ;  /* 0x0000000a00007213 */ /* 0x080fe40000000000 */
        /* <DEDUP_REMOVED lines=27> */
[----:B------:R-:W-:Y:S02]  /*1c9b0*/  IMAD R11, R4, R2, RZ ;  /* 0x00000002040b7224 */ /* 0x000fe400078e02ff */
[----:B------:R-:W-:-:S03]  /*1c9c0*/  IMAD.MOV R2, RZ, RZ, -R2 ;  /* 0x000000ffff027224 */ /* 0x000fc600078e0a02 */
[----:B------:R-:W-:Y:S01]  /*1c9d0*/  IADD3 R0, -R11, c[0x0][0x538], RZ ;  /* 0x00014e000b007a10 */ /* 0x000fe20007ffe1ff */
[----:B------:R-:W-:-:S03]  /*1c9e0*/  IMAD R6, R10, R2, R9 ;  /* 0x000000020a067224 */ /* 0x000fc600078e0209 */
[----:B------:R-:W-:Y:S02]  /*1c9f0*/  IMNMX R0, R4, R0, PT ;  /* 0x0000000004007217 */ /* 0x000fe40003800200 */
[----:B------:R-:W-:Y:S02]  /*1ca00*/  IABS R2, R6 ;  /* 0x0000000600027213 */ /* 0x000fe40000000000 */
[-C--:B------:R-:W-:Y:S02]  /*1ca10*/  IABS R3, R0.reuse ;  /* 0x0000000000037213 */ /* 0x080fe40000000000 */
[----:B------:R-:W-:Y:S02]  /*1ca20*/  IABS R10, R0 ;  /* 0x00000000000a7213 */ /* 0x000fe40000000000 */
[----:B------:R-:W1:Y:S01]  /*1ca30*/  I2F.RP R4, R3 ;  /* 0x0000000300047306 */ /* 0x000e620000209400 */
[----:B------:R-:W-:Y:S02]  /*1ca40*/  MOV R7, R2 ;  /* 0x0000000200077202 */ /* 0x000fe40000000f00 */
[----:B------:R-:W-:-:S05]  /*1ca50*/  IMAD.MOV R2, RZ, RZ, -R10 ;  /* 0x000000ffff027224 */ /* 0x000fca00078e0a0a */
[----:B-1----:R-:W1:Y:S02]  /*1ca60*/  MUFU.RCP R4, R4 ;  /* 0x0000000400047308 */ /* 0x002e640000001000 */
[----:B-1----:R-:W-:-:S06]  /*1ca70*/  IADD3 R4, R4, 0xffffffe, RZ ;  /* 0x0ffffffe04047810 */ /* 0x002fcc0007ffe0ff */
[----:B------:R-:W1:Y:S02]  /*1ca80*/  F2I.FTZ.U32.TRUNC.NTZ R5, R4 ;  /* 0x0000000400057305 */ /* 0x000e64000021f000 */
[----:B-1----:R-:W-:-:S04]  /*1ca90*/  IMAD.MOV R4, RZ, RZ, -R5 ;  /* 0x000000ffff047224 */ /* 0x002fc800078e0a05 */
[----:B------:R-:W-:Y:S02]  /*1caa0*/  IMAD R9, R4, R3, RZ ;  /* 0x0000000304097224 */ /* 0x000fe400078e02ff */
[----:B------:R-:W-:-:S04]  /*1cab0*/  IMAD.MOV.U32 R4, RZ, RZ, RZ ;  /* 0x000000ffff047224 */ /* 0x000fc800078e00ff */
[----:B------:R-:W-:-:S04]  /*1cac0*/  IMAD.HI.U32 R5, R5, R9, R4 ;  /* 0x0000000905057227 */ /* 0x000fc800078e0004 */
[----:B------:R-:W-:Y:S02]  /*1cad0*/  IMAD.MOV.U32 R4, RZ, RZ, R2 ;  /* 0x000000ffff047224 */ /* 0x000fe400078e0002 */
[----:B------:R-:W-:-:S04]  /*1cae0*/  IMAD.HI.U32 R2, R5, R7, RZ ;  /* 0x0000000705027227 */ /* 0x000fc800078e00ff */
[----:B------:R-:W-:-:S05]  /*1caf0*/  IMAD R4, R2, R4, R7 ;  /* 0x0000000402047224 */ /* 0x000fca00078e0207 */
[----:B------:R-:W-:-:S13]  /*1cb00*/  ISETP.GT.U32.AND P0, PT, R3, R4, PT ;  /* 0x000000040300720c */ /* 0x000fda0003f04070 */
[-C--:B------:R-:W-:Y:S02]  /*1cb10*/  @!P0 IADD3 R4, R4, -R3.reuse, RZ ;  /* 0x8000000304048210 */ /* 0x080fe40007ffe0ff */
[----:B------:R-:W-:Y:S02]  /*1cb20*/  @!P0 IADD3 R2, R2, 0x1, RZ ;  /* 0x0000000102028810 */ /* 0x000fe40007ffe0ff */
[----:B------:R-:W-:Y:S02]  /*1cb30*/  ISETP.GE.U32.AND P2, PT, R4, R3, PT ;  /* 0x000000030400720c */ /* 0x000fe40003f46070 */
[----:B------:R-:W-:Y:S02]  /*1cb40*/  LOP3.LUT R3, R6, R0, RZ, 0x3c, !PT ;  /* 0x0000000006037212 */ /* 0x000fe400078e3cff */
[----:B------:R-:W-:Y:S02]  /*1cb50*/  ISETP.NE.AND P0, PT, R0, RZ, PT ;  /* 0x000000ff0000720c */ /* 0x000fe40003f05270 */
[----:B------:R-:W-:Y:S01]  /*1cb60*/  ISETP.GE.AND P1, PT, R3, RZ, PT ;  /* 0x000000ff0300720c */ /* 0x000fe20003f26270 */
[----:B------:R-:W-:Y:S01]  /*1cb70*/  IMAD.MOV R3, RZ, RZ, -R0 ;  /* 0x000000ffff037224 */ /* 0x000fe200078e0a00 */
[----:B------:R-:W-:-:S05]  /*1cb80*/  IADD3 R6, R11, 0x1000000, R6 ;  /* 0x010000000b067810 */ /* 0x000fca0007ffe006 */
[----:B------:R-:W-:-:S06]  /*1cb90*/  @P2 IADD3 R2, R2, 0x1, RZ ;  /* 0x0000000102022810 */ /* 0x000fcc0007ffe0ff */
[----:B------:R-:W-:Y:S01]  /*1cba0*/  @!P1 IMAD.MOV R2, RZ, RZ, -R2 ;  /* 0x000000ffff029224 */ /* 0x000fe200078e0a02 */
[----:B------:R-:W-:-:S05]  /*1cbb0*/  @!P0 LOP3.LUT R2, RZ, R0, RZ, 0x33, !PT ;  /* 0x00000000ff028212 */ /* 0x000fca00078e33ff */
[----:B------:R-:W-:-:S05]  /*1cbc0*/  IMAD R0, R2, R3, R6 ;  /* 0x0000000302007224 */ /* 0x000fca00078e0206 */
[----:B------:R1:W-:Y:S02]  /*1cbd0*/  STL [R1+0x58], R0 ;  /* 0x0000580001007387 */ /* 0x0003e40000100800 */
.L_x_801:
[----:B------:R-:W-:Y:S05]  /*1cbe0*/  BSYNC B0 ;  /* 0x0000000000007941 */ /* 0x000fea0003800000 */
.L_x_799:
[----:B------:R-:W-:-:S04]  /*1cbf0*/  LOP3.LUT R2, RZ, R2, RZ, 0x33, !PT ;  /* 0x00000002ff027212 */ /* 0x000fc800078e33ff */
[----:B-1----:R-:W-:-:S05]  /*1cc00*/  IADD3 R0, R2, R8, RZ ;  /* 0x0000000802007210 */ /* 0x002fca0007ffe0ff */
[----:B------:R1:W-:Y:S01]  /*1cc10*/  STL [R1+0x54], R0 ;  /* 0x0000540001007387 */ /* 0x0003e20000100800 */
[----:B------:R-:W-:Y:S05]  /*1cc20*/  BRA `(.L_x_802) ;  /* 0x0000005000007947 */ /* 0x000fea0003800000 */
.L_x_790:
[----:B------:R-:W-:Y:S01]  /*1cc30*/  MOV R0, c[0x0][0x53c] ;  /* 0x00014f0000007a02 */ /* 0x000fe20000000f00 */
[----:B------:R2:W-:Y:S04]  /*1cc40*/  STL [R1+0x50], R9 ;  /* 0x0000500901007387 */ /* 0x0005e80000100800 */
[----:B------:R2:W-:Y:S04]  /*1cc50*/  STL [R1+0x54], RZ ;  /* 0x000054ff01007387 */ /* 0x0005e80000100800 */
[----:B------:R2:W-:Y:S04]  /*1cc60*/  STL [R1+0x58], RZ ;  /* 0x000058ff01007387 */ /* 0x0005e80000100800 */
[----:B------:R2:W-:Y:S02]  /*1cc70*/  STL [R1+0x5c], R0 ;  /* 0x00005c0001007387 */ /* 0x0005e40000100800 */
.L_x_802:
[----:B------:R-:W-:Y:S05]  /*1cc80*/  BSYNC B1 ;  /* 0x0000000000017941 */ /* 0x000fea0003800000 */
.L_x_788:
[----:B-1----:R-:W3:Y:S04]  /*1cc90*/  LDL R4, [R1+0x50] ;  /* 0x0000500001047983 */ /* 0x002ee80000100800 */
[----:B------:R-:W3:Y:S04]  /*1cca0*/  LDL R5, [R1+0x54] ;  /* 0x0000540001057983 */ /* 0x000ee80000100800 */
[----:B------:R-:W3:Y:S04]  /*1ccb0*/  LDL R6, [R1+0x58] ;  /* 0x0000580001067983 */ /* 0x000ee80000100800 */
[----:B------:R-:W3:Y:S01]  /*1ccc0*/  LDL R7, [R1+0x5c] ;  /* 0x00005c0001077983 */ /* 0x000ee20000100800 */
[----:B------:R-:W-:Y:S03]  /*1ccd0*/  WARPSYNC 0xffffffff ;  /* 0xffffffff00007948 */ /* 0x000fe60003800000 */
[----:B------:R-:W-:Y:S01]  /*1cce0*/  BAR.SYNC.DEFER_BLOCKING 0x4, 0x80 ;  /* 0x0102000000007b1d */ /* 0x000fe20000010000 */
[----:B------:R-:W-:-:S13]  /*1ccf0*/  ISETP.NE.AND P0, PT, R12, RZ, PT ;  /* 0x000000ff0c00720c */ /* 0x000fda0003f05270 */
[----:B---3--:R1:W-:Y:S04]  /*1cd00*/  @!P0 STS.128 [0x9100], R4 ;  /* 0x00910004ff008388 */ /* 0x0083e80000000c00 */
[----:B------:R-:W-:Y:S06]  /*1cd10*/  BAR.ARV 0x5, 0x80 ;  /* 0x0142000000007b1d */ /* 0x000fec0000002000 */
.L_x_783:
[----:B--2---:R-:W2:Y:S02]  /*1cd20*/  LDL R0, [R1+0x5c] ;  /* 0x00005c0001007983 */ /* 0x004ea40000100800 */
[----:B--2---:R-:W-:-:S13]  /*1cd30*/  ISETP.GE.AND P0, PT, R0, c[0x0][0x53c], PT ;  /* 0x00014f0000007a0c */ /* 0x004fda0003f06270 */
[----:B-1--4-:R-:W-:Y:S01]  /*1cd40*/  @P0 CALL.REL.NOINC `(.L_x_803) ;  /* 0x0000001000000944 */ /* 0x012fe20003c00000 */
[----:B------:R-:W-:Y:S05]  /*1cd50*/  BRA `(.L_x_804) ;  /* 0xfffe4e1000007947 */ /* 0x000fea000383ffff */
.L_x_803:
[----:B------:R-:W-:Y:S05]  /*1cd60*/  EXIT ;  /* 0x000000000000794d */ /* 0x000fea0003800000 */
.L_x_576:
[----:B------:R-:W-:Y:S01]  /*1cd70*/  IMAD.MOV.U32 R0, RZ, RZ, R5 ;  /* 0x000000ffff007224 */ /* 0x000fe200078e0005 */
[----:B------:R-:W-:Y:S02]  /*1cd80*/  MOV R2, 0x1 ;  /* 0x0000000100027802 */ /* 0x000fe40000000f00 */
[----:B------:R-:W-:Y:S02]  /*1cd90*/  MOV R3, 0x1cdb0 ;  /* 0x0001cdb000037802 */ /* 0x000fe40000000f00 */
[----:B------:R-:W-:Y:S05]  /*1cda0*/  CALL.REL.NOINC `($__internal_10_$__cuda_sm70_shflsync_up_p) ;  /* 0x000052e000007944 */ /* 0x000fea0003c00000 */
[----:B------:R-:W-:Y:S01]  /*1cdb0*/  MOV R0, R4 ;  /* 0x0000000400007202 */ /* 0x000fe20000000f00 */
[----:B------:R-:W-:Y:S05]  /*1cdc0*/  BRA `(.L_x_805) ;  /* 0xfffe369000007947 */ /* 0x000fea000383ffff */
.L_x_577:
[----:B------:R-:W-:Y:S01]  /*1cdd0*/  IMAD.MOV.U32 R0, RZ, RZ, R5 ;  /* 0x000000ffff007224 */ /* 0x000fe200078e0005 */
[----:B------:R-:W-:Y:S02]  /*1cde0*/  MOV R2, 0x2 ;  /* 0x0000000200027802 */ /* 0x000fe40000000f00 */
[----:B------:R-:W-:Y:S02]  /*1cdf0*/  MOV R3, 0x1ce10 ;  /* 0x0001ce1000037802 */ /* 0x000fe40000000f00 */
[----:B------:R-:W-:Y:S05]  /*1ce00*/  CALL.REL.NOINC `($__internal_10_$__cuda_sm70_shflsync_up_p) ;  /* 0x0000528000007944 */ /* 0x000fea0003c00000 */
[----:B------:R-:W-:Y:S01]  /*1ce10*/  SEL R0, R4, RZ, P4 ;  /* 0x000000ff04007207 */ /* 0x000fe20002000000 */
[----:B------:R-:W-:Y:S01]  /*1ce20*/  IMAD.MOV.U32 R2, RZ, RZ, 0x4 ;  /* 0x00000004ff027424 */ /* 0x000fe200078e00ff */
[----:B------:R-:W-:-:S03]  /*1ce30*/  MOV R3, 0x1ce60 ;  /* 0x0001ce6000037802 */ /* 0x000fc60000000f00 */
[----:B------:R-:W-:Y:S02]  /*1ce40*/  IMAD.IADD R0, R5, 0x1, R0 ;  /* 0x0000000105007824 */ /* 0x000fe400078e0200 */
        /* <DEDUP_REMOVED lines=13> */
[----:B------:R-:W-:Y:S02]  /*1cf20*/  MOV R57, 0x1f ;  /* 0x0000001f00397802 */ /* 0x000fe40000000f00 */
[----:B------:R-:W-:Y:S01]  /*1cf30*/  MOV R3, 0x1cf70 ;  /* 0x0001cf7000037802 */ /* 0x000fe20000000f00 */
[----:B------:R-:W-:-:S04]  /*1cf40*/  IMAD.IADD R4, R0, 0x1, R4 ;  /* 0x0000000100047824 */ /* 0x000fc800078e0204 */
[----:B------:R-:W-:Y:S02]  /*1cf50*/  IMAD.MOV.U32 R52, RZ, RZ, R4 ;  /* 0x000000ffff347224 */ /* 0x000fe400078e0004 */
[----:B------:R-:W-:Y:S05]  /*1cf60*/  CALL.REL.NOINC `($__internal_9_$__cuda_sm70_shflsync_idx_p) ;  /* 0x000050c000007944 */ /* 0x000fea0003c00000 */
[----:B------:R-:W-:Y:S01]  /*1cf70*/  MOV R0, R57 ;  /* 0x0000003900007202 */ /* 0x000fe20000000f00 */
[----:B------:R-:W-:Y:S05]  /*1cf80*/  BRA `(.L_x_806) ;  /* 0xfffe35d000007947 */ /* 0x000fea000383ffff */
.L_x_579:
[----:B------:R-:W-:Y:S02]  /*1cf90*/  SEL R0, RZ, 0x1, P0 ;  /* 0x00000001ff007807 */ /* 0x000fe40000000000 */
[----:B------:R-:W-:Y:S02]  /*1cfa0*/  MOV R2, 0x1cfc0 ;  /* 0x0001cfc000027802 */ /* 0x000fe40000000f00 */
[----:B------:R-:W-:Y:S05]  /*1cfb0*/  CALL.REL.NOINC `($__internal_11_$__cuda_sm70_votesync_ballot) ;  /* 0x0000514000007944 */ /* 0x000fea0003c00000 */
[----:B------:R-:W-:Y:S01]  /*1cfc0*/  MOV R7, R0 ;  /* 0x0000000000077202 */ /* 0x000fe20000000f00 */
[----:B------:R-:W-:Y:S05]  /*1cfd0*/  BRA `(.L_x_807) ;  /* 0xfffe361000007947 */ /* 0x000fea000383ffff */
.L_x_580:
[----:B------:R-:W-:Y:S01]  /*1cfe0*/  IMAD.MOV.U32 R52, RZ, RZ, R9 ;  /* 0x000000ffff347224 */ /* 0x000fe200078e0009 */
[----:B-1----:R-:W-:Y:S01]  /*1cff0*/  MOV R2, R0 ;  /* 0x0000000000027202 */ /* 0x002fe20000000f00 */
[----:B------:R-:W-:Y:S01]  /*1d000*/  IMAD.MOV.U32 R57, RZ, RZ, 0x1f ;  /* 0x0000001fff397424 */ /* 0x000fe200078e00ff */
[----:B------:R-:W-:Y:S02]  /*1d010*/  MOV R3, 0x1d030 ;  /* 0x0001d03000037802 */ /* 0x000fe40000000f00 */
[----:B------:R-:W-:Y:S05]  /*1d020*/  CALL.REL.NOINC `($__internal_9_$__cuda_sm70_shflsync_idx_p) ;  /* 0x0000500000007944 */ /* 0x000fea0003c00000 */
[----:B------:R-:W-:Y:S01]  /*1d030*/  IMAD.MOV.U32 R12, RZ, RZ, R57 ;  /* 0x000000ffff0c7224 */ /* 0x000fe200078e0039 */
[----:B------:R-:W-:Y:S01]  /*1d040*/  MOV R52, R8 ;  /* 0x0000000800347202 */ /* 0x000fe20000000f00 */
[----:B------:R-:W-:Y:S01]  /*1d050*/  IMAD.MOV.U32 R5, RZ, RZ, RZ ;  /* 0x000000ffff057224 */ /* 0x000fe200078e00ff */
[----:B------:R-:W-:Y:S01]  /*1d060*/  MOV R2, R0 ;  /* 0x0000000000027202 */ /* 0x000fe20000000f00 */
[----:B------:R-:W-:Y:S01]  /*1d070*/  IMAD.MOV.U32 R57, RZ, RZ, 0x1f ;  /* 0x0000001fff397424 */ /* 0x000fe200078e00ff */
[----:B------:R-:W-:-:S02]  /*1d080*/  MOV R3, 0x1d0a0 ;  /* 0x0001d0a000037802 */ /* 0x000fc40000000f00 */
[----:B------:R-:W-:Y:S05]  /*1d090*/  CALL.REL.NOINC `($__internal_9_$__cuda_sm70_shflsync_idx_p) ;  /* 0x00004f9000007944 */ /* 0x000fea0003c00000 */
[----:B------:R-:W-:Y:S01]  /*1d0a0*/  MOV R9, R57 ;  /* 0x0000003900097202 */ /* 0x000fe20000000f00 */
[----:B------:R-:W-:Y:S05]  /*1d0b0*/  BRA `(.L_x_808) ;  /* 0xfffe35a000007947 */ /* 0x000fea000383ffff */
.L_x_583:
[----:B------:R-:W-:Y:S01]  /*1d0c0*/  IMAD.MOV.U32 R52, RZ, RZ, R4 ;  /* 0x000000ffff347224 */ /* 0x000fe200078e0004 */
[----:B-1----:R-:W-:Y:S01]  /*1d0d0*/  MOV R2, R0 ;  /* 0x0000000000027202 */ /* 0x002fe20000000f00 */
[----:B------:R-:W-:Y:S01]  /*1d0e0*/  IMAD.MOV.U32 R57, RZ, RZ, 0x1f ;  /* 0x0000001fff397424 */ /* 0x000fe200078e00ff */
[----:B------:R-:W-:-:S02]  /*1d0f0*/  MOV R3, 0x1d110 ;  /* 0x0001d11000037802 */ /* 0x000fc40000000f00 */
[----:B---34-:R-:W-:Y:S05]  /*1d100*/  CALL.REL.NOINC `($__internal_9_$__cuda_sm70_shflsync_idx_p) ;  /* 0x00004f2000007944 */ /* 0x018fea0003c00000 */
[----:B------:R-:W-:Y:S01]  /*1d110*/  MOV R5, R57 ;  /* 0x0000003900057202 */ /* 0x000fe20000000f00 */
[----:B------:R-:W-:Y:S05]  /*1d120*/  BRA `(.L_x_582) ;  /* 0xfffe359000007947 */ /* 0x000fea000383ffff */
.L_x_602:
[----:B------:R-:W-:Y:S01]  /*1d130*/  IMAD.MOV.U32 R52, RZ, RZ, R5 ;  /* 0x000000ffff347224 */ /* 0x000fe200078e0005 */
[----:B------:R-:W-:Y:S01]  /*1d140*/  MOV R2, RZ ;  /* 0x000000ff00027202 */ /* 0x000fe20000000f00 */
[----:B------:R-:W-:Y:S01]  /*1d150*/  IMAD.MOV.U32 R57, RZ, RZ, 0x181f ;  /* 0x0000181fff397424 */ /* 0x000fe200078e00ff */
[----:B------:R-:W-:-:S02]  /*1d160*/  MOV R3, 0x1d180 ;  /* 0x0001d18000037802 */ /* 0x000fc40000000f00 */
[----:B-1---5:R-:W-:Y:S05]  /*1d170*/  CALL.REL.NOINC `($__internal_9_$__cuda_sm70_shflsync_idx_p) ;  /* 0x00004eb000007944 */ /* 0x022fea0003c00000 */
[----:B------:R-:W-:Y:S01]  /*1d180*/  MOV R7, R57 ;  /* 0x0000003900077202 */ /* 0x000fe20000000f00 */
[----:B------:R-:W-:Y:S05]  /*1d190*/  BRA `(.L_x_809) ;  /* 0xfffe58b000007947 */ /* 0x000fea000383ffff */
.L_x_603:
[----:B------:R-:W-:Y:S01]  /*1d1a0*/  IMAD.MOV.U32 R52, RZ, RZ, R6 ;  /* 0x000000ffff347224 */ /* 0x000fe200078e0006 */
[----:B------:R-:W-:Y:S01]  /*1d1b0*/  MOV R2, RZ ;  /* 0x000000ff00027202 */ /* 0x000fe20000000f00 */
[----:B------:R-:W-:Y:S01]  /*1d1c0*/  IMAD.MOV.U32 R57, RZ, RZ, 0x181f ;  /* 0x0000181fff397424 */ /* 0x000fe200078e00ff */
[----:B------:R-:W-:-:S02]  /*1d1d0*/  MOV R3, 0x1d1f0 ;  /* 0x0001d1f000037802 */ /* 0x000fc40000000f00 */
[----:B-123-5:R-:W-:Y:S05]  /*1d1e0*/  CALL.REL.NOINC `($__internal_9_$__cuda_sm70_shflsync_idx_p) ;  /* 0x00004e4000007944 */ /* 0x02efea0003c00000 */
[----:B------:R-:W-:Y:S01]  /*1d1f0*/  MOV R2, R57 ;  /* 0x0000003900027202 */ /* 0x000fe20000000f00 */
[----:B------:R-:W-:Y:S05]  /*1d200*/  BRA `(.L_x_810) ;  /* 0xfffe586000007947 */ /* 0x000fea000383ffff */
.L_x_606:
[----:B------:R-:W-:Y:S01]  /*1d210*/  IMAD.MOV.U32 R52, RZ, RZ, R5 ;  /* 0x000000ffff347224 */ /* 0x000fe200078e0005 */
[----:B-1----:R-:W-:Y:S01]  /*1d220*/  MOV R2, 0x1 ;  /* 0x0000000100027802 */ /* 0x002fe20000000f00 */
[----:B------:R-:W-:Y:S01]  /*1d230*/  IMAD.MOV.U32 R57, RZ, RZ, 0x181f ;  /* 0x0000181fff397424 */ /* 0x000fe200078e00ff */
[----:B------:R-:W-:-:S02]  /*1d240*/  MOV R3, 0x1d260 ;  /* 0x0001d26000037802 */ /* 0x000fc40000000f00 */
[----:B---3-5:R-:W-:Y:S05]  /*1d250*/  CALL.REL.NOINC `($__internal_9_$__cuda_sm70_shflsync_idx_p) ;  /* 0x00004dd000007944 */ /* 0x028fea0003c00000 */
[----:B------:R-:W-:Y:S01]  /*1d260*/  IMAD.MOV.U32 R7, RZ, RZ, R57 ;  /* 0x000000ffff077224 */ /* 0x000fe200078e0039 */
[----:B------:R-:W-:Y:S01]  /*1d270*/  MOV R2, 0x1 ;  /* 0x0000000100027802 */ /* 0x000fe20000000f00 */
[----:B------:R-:W-:Y:S01]  /*1d280*/  IMAD.MOV.U32 R52, RZ, RZ, R6 ;  /* 0x000000ffff347224 */ /* 0x000fe200078e0006 */
[----:B------:R-:W-:-:S02]  /*1d290*/  MOV R57, 0x181f ;  /* 0x0000181f00397802 */ /* 0x000fc40000000f00 */
[----:B------:R-:W-:Y:S02]  /*1d2a0*/  MOV R3, 0x1d2c0 ;  /* 0x0001d2c000037802 */ /* 0x000fe40000000f00 */
[----:B------:R-:W-:Y:S05]  /*1d2b0*/  CALL.REL.NOINC `($__internal_9_$__cuda_sm70_shflsync_idx_p) ;  /* 0x00004d7000007944 */ /* 0x000fea0003c00000 */
[----:B------:R-:W-:Y:S01]  /*1d2c0*/  MOV R2, R57 ;  /* 0x0000003900027202 */ /* 0x000fe20000000f00 */
[----:B------:R-:W-:Y:S05]  /*1d2d0*/  BRA `(.L_x_811) ;  /* 0xfffe58e000007947 */ /* 0x000fea000383ffff */
.L_x_609:
[----:B------:R-:W-:Y:S01]  /*1d2e0*/  IMAD.MOV.U32 R52, RZ, RZ, R5 ;  /* 0x000000ffff347224 */ /* 0x000fe200078e0005 */
[----:B-1----:R-:W-:Y:S01]  /*1d2f0*/  MOV R2, 0x2 ;  /* 0x0000000200027802 */ /* 0x002fe20000000f00 */
[----:B------:R-:W-:Y:S01]  /*1d300*/  IMAD.MOV.U32 R57, RZ, RZ, 0x181f ;  /* 0x0000181fff397424 */ /* 0x000fe200078e00ff */
[----:B------:R-:W-:Y:S02]  /*1d310*/  MOV R3, 0x1d330 ;  /* 0x0001d33000037802 */ /* 0x000fe40000000f00 */
[----:B--23-5:R-:W-:Y:S05]  /*1d320*/  CALL.REL.NOINC `($__internal_9_$__cuda_sm70_shflsync_idx_p) ;  /* 0x00004d0000007944 */ /* 0x02cfea0003c00000 */
[----:B------:R-:W-:Y:S01]  /*1d330*/  MOV R7, R57 ;  /* 0x0000003900077202 */ /* 0x000fe20000000f00 */
[----:B------:R-:W-:Y:S05]  /*1d340*/  BRA `(.L_x_812) ;  /* 0xfffe595000007947 */ /* 0x000fea000383ffff */
.L_x_610:
[----:B------:R-:W-:Y:S01]  /*1d350*/  IMAD.MOV.U32 R52, RZ, RZ, R6 ;  /* 0x000000ffff347224 */ /* 0x000fe200078e0006 */
[----:B-1----:R-:W-:Y:S01]  /*1d360*/  MOV R2, 0x2 ;  /* 0x0000000200027802 */ /* 0x002fe20000000f00 */
[----:B------:R-:W-:Y:S01]  /*1d370*/  IMAD.MOV.U32 R57, RZ, RZ, 0x181f ;  /* 0x0000181fff397424 */ /* 0x000fe200078e00ff */
[----:B------:R-:W-:Y:S02]  /*1d380*/  MOV R3, 0x1d3a0 ;  /* 0x0001d3a000037802 */ /* 0x000fe40000000f00 */
[----:B--2345:R-:W-:Y:S05]  /*1d390*/  CALL.REL.NOINC `($__internal_9_$__cuda_sm70_shflsync_idx_p) ;  /* 0x00004c9000007944 */ /* 0x03cfea0003c00000 */
[----:B------:R-:W-:Y:S01]  /*1d3a0*/  MOV R2, R57 ;  /* 0x0000003900027202 */ /* 0x000fe20000000f00 */
[----:B------:R-:W-:Y:S05]  /*1d3b0*/  BRA `(.L_x_813) ;  /* 0xfffe590000007947 */ /* 0x000fea000383ffff */
.L_x_613:
[----:B------:R-:W-:Y:S01]  /*1d3c0*/  IMAD.MOV.U32 R52, RZ, RZ, R5 ;  /* 0x000000ffff347224 */ /* 0x000fe200078e0005 */
[----:B--2---:R-:W-:Y:S01]  /*1d3d0*/  MOV R2, 0x3 ;  /* 0x0000000300027802 */ /* 0x004fe20000000f00 */
[----:B------:R-:W-:Y:S01]  /*1d3e0*/  IMAD.MOV.U32 R57, RZ, RZ, 0x181f ;  /* 0x0000181fff397424 */ /* 0x000fe200078e00ff */
[----:B------:R-:W-:-:S02]  /*1d3f0*/  MOV R3, 0x1d410 ;  /* 0x0001d41000037802 */ /* 0x000fc40000000f00 */
[----:B-1-345:R-:W-:Y:S05]  /*1d400*/  CALL.REL.NOINC `($__internal_9_$__cuda_sm70_shflsync_idx_p) ;  /* 0x00004c2000007944 */ /* 0x03afea0003c00000 */
        /* <DEDUP_REMOVED lines=8> */
.L_x_616:
[----:B------:R-:W-:Y:S01]  /*1d490*/  IMAD.MOV.U32 R52, RZ, RZ, R5 ;  /* 0x000000ffff347224 */ /* 0x000fe200078e0005 */
[----:B-12---:R-:W-:Y:S01]  /*1d4a0*/  MOV R2, 0x4 ;  /* 0x0000000400027802 */ /* 0x006fe20000000f00 */
[----:B------:R-:W-:Y:S01]  /*1d4b0*/  IMAD.MOV.U32 R57, RZ, RZ, 0x181f ;  /* 0x0000181fff397424 */ /* 0x000fe200078e00ff */
[----:B------:R-:W-:Y:S02]  /*1d4c0*/  MOV R3, 0x1d4e0 ;  /* 0x0001d4e000037802 */ /* 0x000fe40000000f00 */
[----:B---345:R-:W-:Y:S05]  /*1d4d0*/  CALL.REL.NOINC `($__internal_9_$__cuda_sm70_shflsync_idx_p) ;  /* 0x00004b5000007944 */ /* 0x038fea0003c00000 */
[----:B------:R-:W-:Y:S01]  /*1d4e0*/  MOV R7, R57 ;  /* 0x0000003900077202 */ /* 0x000fe20000000f00 */
[----:B------:R-:W-:Y:S05]  /*1d4f0*/  BRA `(.L_x_815) ;  /* 0xfffe599000007947 */ /* 0x000fea000383ffff */
.L_x_617:
[----:B------:R-:W-:Y:S01]  /*1d500*/  IMAD.MOV.U32 R52, RZ, RZ, R6 ;  /* 0x000000ffff347224 */ /* 0x000fe200078e0006 */
[----:B--2---:R-:W-:Y:S01]  /*1d510*/  MOV R2, 0x4 ;  /* 0x0000000400027802 */ /* 0x004fe20000000f00 */
[----:B------:R-:W-:Y:S01]  /*1d520*/  IMAD.MOV.U32 R57, RZ, RZ, 0x181f ;  /* 0x0000181fff397424 */ /* 0x000fe200078e00ff */
[----:B------:R-:W-:Y:S02]  /*1d530*/  MOV R3, 0x1d550 ;  /* 0x0001d55000037802 */ /* 0x000fe40000000f00 */
[----:B-1-345:R-:W-:Y:S05]  /*1d540*/  CALL.REL.NOINC `($__internal_9_$__cuda_sm70_shflsync_idx_p) ;  /* 0x00004ae000007944 */ /* 0x03afea0003c00000 */
[----:B------:R-:W-:Y:S01]  /*1d550*/  MOV R2, R57 ;  /* 0x0000003900027202 */ /* 0x000fe20000000f00 */
[----:B------:R-:W-:Y:S05]  /*1d560*/  BRA `(.L_x_816) ;  /* 0xfffe594000007947 */ /* 0x000fea000383ffff */
.L_x_620:
[----:B------:R-:W-:Y:S01]  /*1d570*/  IMAD.MOV.U32 R52, RZ, RZ, R5 ;  /* 0x000000ffff347224 */ /* 0x000fe200078e0005 */
[----:B-1----:R-:W-:Y:S01]  /*1d580*/  MOV R2, 0x5 ;  /* 0x0000000500027802 */ /* 0x002fe20000000f00 */
[----:B------:R-:W-:Y:S01]  /*1d590*/  IMAD.MOV.U32 R57, RZ, RZ, 0x181f ;  /* 0x0000181fff397424 */ /* 0x000fe200078e00ff */
[----:B------:R-:W-:-:S02]  /*1d5a0*/  MOV R3, 0x1d5c0 ;  /* 0x0001d5c000037802 */ /* 0x000fc40000000f00 */
[----:B--2345:R-:W-:Y:S05]  /*1d5b0*/  CALL.REL.NOINC `($__internal_9_$__cuda_sm70_shflsync_idx_p) ;  /* 0x00004a7000007944 */ /* 0x03cfea0003c00000 */
        /* <DEDUP_REMOVED lines=8> */
.L_x_623:
[----:B------:R-:W-:Y:S01]  /*1d640*/  IMAD.MOV.U32 R52, RZ, RZ, R5 ;  /* 0x000000ffff347224 */ /* 0x000fe200078e0005 */
[----:B-1----:R-:W-:Y:S01]  /*1d650*/  MOV R2, 0x6 ;  /* 0x0000000600027802 */ /* 0x002fe20000000f00 */
[----:B------:R-:W-:Y:S01]  /*1d660*/  IMAD.MOV.U32 R57, RZ, RZ, 0x181f ;  /* 0x0000181fff397424 */ /* 0x000fe200078e00ff */
[----:B------:R-:W-:Y:S02]  /*1d670*/  MOV R3, 0x1d690 ;  /* 0x0001d69000037802 */ /* 0x000fe40000000f00 */
[----:B--2345:R-:W-:Y:S05]  /*1d680*/  CALL.REL.NOINC `($__internal_9_$__cuda_sm70_shflsync_idx_p) ;  /* 0x000049a000007944 */ /* 0x03cfea0003c00000 */
[----:B------:R-:W-:Y:S01]  /*1d690*/  MOV R7, R57 ;  /* 0x0000003900077202 */ /* 0x000fe20000000f00 */
[----:B------:R-:W-:Y:S05]  /*1d6a0*/  BRA `(.L_x_818) ;  /* 0xfffe59d000007947 */ /* 0x000fea000383ffff */
.L_x_624:
[----:B------:R-:W-:Y:S01]  /*1d6b0*/  IMAD.MOV.U32 R52, RZ, RZ, R6 ;  /* 0x000000ffff347224 */ /* 0x000fe200078e0006 */
[----:B-1----:R-:W-:Y:S01]  /*1d6c0*/  MOV R2, 0x6 ;  /* 0x0000000600027802 */ /* 0x002fe20000000f00 */
[----:B------:R-:W-:Y:S01]  /*1d6d0*/  IMAD.MOV.U32 R57, RZ, RZ, 0x181f ;  /* 0x0000181fff397424 */ /* 0x000fe200078e00ff */
[----:B------:R-:W-:Y:S02]  /*1d6e0*/  MOV R3, 0x1d700 ;  /* 0x0001d70000037802 */ /* 0x000fe40000000f00 */
[----:B--2345:R-:W-:Y:S05]  /*1d6f0*/  CALL.REL.NOINC `($__internal_9_$__cuda_sm70_shflsync_idx_p) ;  /* 0x0000493000007944 */ /* 0x03cfea0003c00000 */
[----:B------:R-:W-:Y:S01]  /*1d700*/  MOV R2, R57 ;  /* 0x0000003900027202 */ /* 0x000fe20000000f00 */
[----:B------:R-:W-:Y:S05]  /*1d710*/  BRA `(.L_x_819) ;  /* 0xfffe598000007947 */ /* 0x000fea000383ffff */
.L_x_627:
        /* <DEDUP_REMOVED lines=13> */
.L_x_630:
[----:B------:R-:W-:Y:S01]  /*1d7f0*/  IMAD.MOV.U32 R52, RZ, RZ, R5 ;  /* 0x000000ffff347224 */ /* 0x000fe200078e0005 */
[----:B------:R-:W-:Y:S01]  /*1d800*/  MOV R2, RZ ;  /* 0x000000ff00027202 */ /* 0x000fe20000000f00 */
[----:B------:R-:W-:Y:S01]  /*1d810*/  IMAD.MOV.U32 R57, RZ, RZ, 0x181f ;  /* 0x0000181fff397424 */ /* 0x000fe200078e00ff */
[----:B------:R-:W-:Y:S02]  /*1d820*/  MOV R3, 0x1d840 ;  /* 0x0001d84000037802 */ /* 0x000fe40000000f00 */
[----:B-1----:R-:W-:Y:S05]  /*1d830*/  CALL.REL.NOINC `($__internal_9_$__cuda_sm70_shflsync_idx_p) ;  /* 0x000047f000007944 */ /* 0x002fea0003c00000 */
[----:B------:R-:W-:Y:S01]  /*1d840*/  MOV R8, R57 ;  /* 0x0000003900087202 */ /* 0x000fe20000000f00 */
[----:B------:R-:W-:Y:S05]  /*1d850*/  BRA `(.L_x_821) ;  /* 0xfffe75d000007947 */ /* 0x000fea000383ffff */
.L_x_631:
[----:B------:R-:W-:Y:S01]  /*1d860*/  IMAD.MOV.U32 R52, RZ, RZ, R0 ;  /* 0x000000ffff347224 */ /* 0x000fe200078e0000 */
[----:B------:R-:W-:Y:S01]  /*1d870*/  MOV R2, RZ ;  /* 0x000000ff00027202 */ /* 0x000fe20000000f00 */
[----:B------:R-:W-:Y:S01]  /*1d880*/  IMAD.MOV.U32 R57, RZ, RZ, 0x181f ;  /* 0x0000181fff397424 */ /* 0x000fe200078e00ff */
[----:B------:R-:W-:Y:S02]  /*1d890*/  MOV R3, 0x1d8b0 ;  /* 0x0001d8b000037802 */ /* 0x000fe40000000f00 */
[----:B-123--:R-:W-:Y:S05]  /*1d8a0*/  CALL.REL.NOINC `($__internal_9_$__cuda_sm70_shflsync_idx_p) ;  /* 0x0000478000007944 */ /* 0x00efea0003c00000 */
[----:B------:R-:W-:Y:S01]  /*1d8b0*/  IADD3 R2, P0, R57, R138, RZ ;  /* 0x0000008a39027210 */ /* 0x000fe20007f1e0ff */
[----:B------:R-:W-:Y:S02]  /*1d8c0*/  IMAD.MOV.U32 R52, RZ, RZ, R5 ;  /* 0x000000ffff347224 */ /* 0x000fe400078e0005 */
[----:B------:R-:W-:-:S02]  /*1d8d0*/  IMAD.MOV.U32 R57, RZ, RZ, 0x181f ;  /* 0x0000181fff397424 */ /* 0x000fc400078e00ff */
[----:B------:R-:W-:-:S05]  /*1d8e0*/  IMAD.X R3, R8, 0x1, R6, P0 ;  /* 0x0000000108037824 */ /* 0x000fca00000e0606 */
[----:B------:R-:W-:Y:S01]  /*1d8f0*/  @!PT LDS RZ, [RZ] ;  /* 0x00000000fffff984 */ /* 0x000fe20000000800 */
[----:B------:R-:W-:Y:S01]  /*1d900*/  @!PT LDS RZ, [RZ] ;  /* 0x00000000fffff984 */ /* 0x000fe20000000800 */
[----:B------:R-:W-:Y:S01]  /*1d910*/  @!PT LDS RZ, [RZ] ;  /* 0x00000000fffff984 */ /* 0x000fe20000000800 */
[----:B------:R1:W-:Y:S02]  /*1d920*/  LDGSTS.E.BYPASS.LTC128B.128 [R203+0x2900], [R2.64], !P3 ;  /* 0x0290000002cb7fae */ /* 0x0003e4000d901d46 */
[----:B-1----:R-:W-:Y:S02]  /*1d930*/  MOV R2, 0x1 ;  /* 0x0000000100027802 */ /* 0x002fe40000000f00 */
[----:B------:R-:W-:Y:S02]  /*1d940*/  MOV R3, 0x1d960 ;  /* 0x0001d96000037802 */ /* 0x000fe40000000f00 */
[----:B------:R-:W-:Y:S05]  /*1d950*/  CALL.REL.NOINC `($__internal_9_$__cuda_sm70_shflsync_idx_p) ;  /* 0x000046d000007944 */ /* 0x000fea0003c00000 */
[----:B------:R-:W-:Y:S01]  /*1d960*/  IMAD.MOV.U32 R7, RZ, RZ, R57 ;  /* 0x000000ffff077224 */ /* 0x000fe200078e0039 */
[----:B------:R-:W-:Y:S01]  /*1d970*/  MOV R2, 0x1 ;  /* 0x0000000100027802 */ /* 0x000fe20000000f00 */
[----:B------:R-:W-:Y:S01]  /*1d980*/  IMAD.MOV.U32 R52, RZ, RZ, R0 ;  /* 0x000000ffff347224 */ /* 0x000fe200078e0000 */
[----:B------:R-:W-:Y:S02]  /*1d990*/  MOV R57, 0x181f ;  /* 0x0000181f00397802 */ /* 0x000fe40000000f00 */
[----:B------:R-:W-:Y:S02]  /*1d9a0*/  MOV R3, 0x1d9c0 ;  /* 0x0001d9c000037802 */ /* 0x000fe40000000f00 */
[----:B------:R-:W-:Y:S05]  /*1d9b0*/  CALL.REL.NOINC `($__internal_9_$__cuda_sm70_shflsync_idx_p) ;  /* 0x0000467000007944 */ /* 0x000fea0003c00000 */
[----:B------:R-:W-:Y:S01]  /*1d9c0*/  IADD3 R2, P0, R57, R138, RZ ;  /* 0x0000008a39027210 */ /* 0x000fe20007f1e0ff */
[----:B------:R-:W-:-:S02]  /*1d9d0*/  IMAD.MOV.U32 R52, RZ, RZ, R5 ;  /* 0x000000ffff347224 */ /* 0x000fc400078e0005 */
[----:B------:R-:W-:Y:S02]  /*1d9e0*/  IMAD.MOV.U32 R57, RZ, RZ, 0x181f ;  /* 0x0000181fff397424 */ /* 0x000fe400078e00ff */
        /* <DEDUP_REMOVED lines=48> */
[----:B------:R-:W-:Y:S01]  /*1dcf0*/  MOV R0, R57 ;  /* 0x0000003900007202 */ /* 0x000fe20000000f00 */
[----:B------:R-:W-:Y:S05]  /*1dd00*/  BRA `(.L_x_822) ;  /* 0xfffe728000007947 */ /* 0x000fea000383ffff */
.L_x_632:
[----:B------:R-:W-:Y:S01]  /*1dd10*/  IMAD.MOV.U32 R52, RZ, RZ, R5 ;  /* 0x000000ffff347224 */ /* 0x000fe200078e0005 */
[----:B------:R-:W-:Y:S01]  /*1dd20*/  MOV R2, RZ ;  /* 0x000000ff00027202 */ /* 0x000fe20000000f00 */
[----:B------:R-:W-:Y:S01]  /*1dd30*/  IMAD.MOV.U32 R57, RZ, RZ, 0x1c1f ;  /* 0x00001c1fff397424 */ /* 0x000fe200078e00ff */
[----:B------:R-:W-:-:S02]  /*1dd40*/  MOV R3, 0x1dd60 ;  /* 0x0001dd6000037802 */ /* 0x000fc40000000f00 */
[----:B------:R-:W-:Y:S05]  /*1dd50*/  CALL.REL.NOINC `($__internal_9_$__cuda_sm70_shflsync_idx_p) ;  /* 0x000042d000007944 */ /* 0x000fea0003c00000 */
[----:B------:R-:W-:Y:S01]  /*1dd60*/  MOV R3, R57 ;  /* 0x0000003900037202 */ /* 0x000fe20000000f00 */
[----:B------:R-:W-:Y:S05]  /*1dd70*/  BRA `(.L_x_823) ;  /* 0xfffe73c000007947 */ /* 0x000fea000383ffff */
.L_x_637:
[----:B------:R-:W-:Y:S01]  /*1dd80*/  IMAD.MOV.U32 R52, RZ, RZ, R5 ;  /* 0x000000ffff347224 */ /* 0x000fe200078e0005 */
[----:B------:R-:W-:Y:S01]  /*1dd90*/  MOV R2, 0x1 ;  /* 0x0000000100027802 */ /* 0x000fe20000000f00 */
[----:B------:R-:W-:Y:S01]  /*1dda0*/  IMAD.MOV.U32 R57, RZ, RZ, 0x1c1f ;  /* 0x00001c1fff397424 */ /* 0x000fe200078e00ff */
[----:B------:R-:W-:-:S02]  /*1ddb0*/  MOV R3, 0x1ddd0 ;  /* 0x0001ddd000037802 */ /* 0x000fc40000000f00 */
[----:B-1----:R-:W-:Y:S05]  /*1ddc0*/  CALL.REL.NOINC `($__internal_9_$__cuda_sm70_shflsync_idx_p) ;  /* 0x0000426000007944 */ /* 0x002fea0003c00000 */
[----:B------:R-:W-:Y:S01]  /*1ddd0*/  MOV R3, R57 ;  /* 0x0000003900037202 */ /* 0x000fe20000000f00 */
[----:B------:R-:W-:Y:S05]  /*1dde0*/  BRA `(.L_x_824) ;  /* 0xfffe7bf000007947 */ /* 0x000fea000383ffff */
.L_x_642:
[----:B------:R-:W-:Y:S01]  /*1ddf0*/  IMAD.MOV.U32 R52, RZ, RZ, R5 ;  /* 0x000000ffff347224 */ /* 0x000fe200078e0005 */
[----:B------:R-:W-:Y:S01]  /*1de00*/  MOV R2, 0x2 ;  /* 0x0000000200027802 */ /* 0x000fe20000000f00 */
[----:B------:R-:W-:Y:S01]  /*1de10*/  IMAD.MOV.U32 R57, RZ, RZ, 0x1c1f ;  /* 0x00001c1fff397424 */ /* 0x000fe200078e00ff */
[----:B------:R-:W-:-:S02]  /*1de20*/  MOV R3, 0x1de40 ;  /* 0x0001de4000037802 */ /* 0x000fc40000000f00 */
[----:B-12---:R-:W-:Y:S05]  /*1de30*/  CALL.REL.NOINC `($__internal_9_$__cuda_sm70_shflsync_idx_p) ;  /* 0x000041f000007944 */ /* 0x006fea0003c00000 */
[----:B------:R-:W-:Y:S01]  /*1de40*/  MOV R3, R57 ;  /* 0x0000003900037202 */ /* 0x000fe20000000f00 */
[----:B------:R-:W-:Y:S05]  /*1de50*/  BRA `(.L_x_825) ;  /* 0xfffe81f000007947 */ /* 0x000fea000383ffff */
.L_x_647:
[----:B------:R-:W-:Y:S01]  /*1de60*/  IMAD.MOV.U32 R52, RZ, RZ, R5 ;  /* 0x000000ffff347224 */ /* 0x000fe200078e0005 */
[----:B------:R-:W-:Y:S01]  /*1de70*/  MOV R2, 0x3 ;  /* 0x0000000300027802 */ /* 0x000fe20000000f00 */
[----:B------:R-:W-:Y:S01]  /*1de80*/  IMAD.MOV.U32 R57, RZ, RZ, 0x1c1f ;  /* 0x00001c1fff397424 */ /* 0x000fe200078e00ff */
[----:B------:R-:W-:-:S02]  /*1de90*/  MOV R3, 0x1deb0 ;  /* 0x0001deb000037802 */ /* 0x000fc40000000f00 */
[----:B-123--:R-:W-:Y:S05]  /*1dea0*/  CALL.REL.NOINC `($__internal_9_$__cuda_sm70_shflsync_idx_p) ;  /* 0x0000418000007944 */ /* 0x00efea0003c00000 */
[----:B------:R-:W-:Y:S01]  /*1deb0*/  MOV R3, R57 ;  /* 0x0000003900037202 */ /* 0x000fe20000000f00 */
[----:B------:R-:W-:Y:S05]  /*1dec0*/  BRA `(.L_x_826) ;  /* 0xfffe87f000007947 */ /* 0x000fea000383ffff */
.L_x_652:
[----:B------:R-:W-:Y:S01]  /*1ded0*/  IMAD.MOV.U32 R4, RZ, RZ, R0 ;  /* 0x000000ffff047224 */ /* 0x000fe200078e0000 */
[----:B------:R-:W-:-:S02]  /*1dee0*/  MOV R3, 0x2 ;  /* 0x0000000200037802 */ /* 0x000fc40000000f00 */
[----:B------:R-:W-:Y:S02]  /*1def0*/  MOV R2, 0x1df10 ;  /* 0x0001df1000027802 */ /* 0x000fe40000000f00 */
[----:B------:R-:W-:Y:S05]  /*1df00*/  CALL.REL.NOINC `($__internal_8_$__cuda_sm70_shflsync_bfly_p) ;  /* 0x000040c000007944 */ /* 0x000fea0003c00000 */
[----:B------:R-:W-:Y:S01]  /*1df10*/  MOV R2, R9 ;  /* 0x0000000900027202 */ /* 0x000fe20000000f00 */
[----:B------:R-:W-:Y:S05]  /*1df20*/  BRA `(.L_x_827) ;  /* 0xfffe92c000007947 */ /* 0x000fea000383ffff */
.L_x_653:
[----:B------:R-:W-:Y:S02]  /*1df30*/  MOV R3, 0x1 ;  /* 0x0000000100037802 */ /* 0x000fe40000000f00 */
[----:B------:R-:W-:Y:S02]  /*1df40*/  MOV R2, 0x1df60 ;  /* 0x0001df6000027802 */ /* 0x000fe40000000f00 */
[----:B-1----:R-:W-:Y:S05]  /*1df50*/  CALL.REL.NOINC `($__internal_8_$__cuda_sm70_shflsync_bfly_p) ;  /* 0x0000407000007944 */ /* 0x002fea0003c00000 */
[----:B------:R-:W-:Y:S01]  /*1df60*/  FMNMX.FTZ R72, R4, R9, !PT ;  /* 0x0000000904487209 */ /* 0x000fe20007810000 */
[----:B------:R-:W-:Y:S01]  /*1df70*/  IMAD.MOV.U32 R4, RZ, RZ, R5 ;  /* 0x000000ffff047224 */ /* 0x000fe200078e0005 */
[----:B------:R-:W-:Y:S01]  /*1df80*/  MOV R2, 0x1dfb0 ;  /* 0x0001dfb000027802 */ /* 0x000fe20000000f00 */
[----:B------:R-:W-:Y:S02]  /*1df90*/  IMAD.MOV.U32 R3, RZ, RZ, 0x2 ;  /* 0x00000002ff037424 */ /* 0x000fe400078e00ff */
[----:B------:R-:W-:Y:S05]  /*1dfa0*/  CALL.REL.NOINC `($__internal_8_$__cuda_sm70_shflsync_bfly_p) ;  /* 0x0000402000007944 */ /* 0x000fea0003c00000 */
[----:B------:R-:W-:Y:S01]  /*1dfb0*/  FMNMX.FTZ R5, R5, R9, !PT ;  /* 0x0000000905057209 */ /* 0x000fe20007810000 */
[----:B------:R-:W-:Y:S01]  /*1dfc0*/  IMAD.MOV.U32 R3, RZ, RZ, 0x1 ;  /* 0x00000001ff037424 */ /* 0x000fe200078e00ff */
[----:B------:R-:W-:-:S03]  /*1dfd0*/  MOV R2, 0x1e000 ;  /* 0x0001e00000027802 */ /* 0x000fc60000000f00 */
[----:B------:R-:W-:Y:S02]  /*1dfe0*/  IMAD.MOV.U32 R4, RZ, RZ, R5 ;  /* 0x000000ffff047224 */ /* 0x000fe400078e0005 */
[----:B------:R-:W-:Y:S05]  /*1dff0*/  CALL.REL.NOINC `($__internal_8_$__cuda_sm70_shflsync_bfly_p) ;  /* 0x00003fd000007944 */ /* 0x000fea0003c00000 */
        /* <DEDUP_REMOVED lines=20> */
[----:B------:R-:W-:Y:S05]  /*1e140*/  BRA `(.L_x_828) ;  /* 0xfffe919000007947 */ /* 0x000fea000383ffff */
.L_x_661:
[----:B------:R-:W-:Y:S01]  /*1e150*/  MOV R2, RZ ;  /* 0x000000ff00027202 */ /* 0x000fe20000000f00 */
[----:B------:R-:W-:Y:S01]  /*1e160*/  IMAD.MOV.U32 R52, RZ, RZ, R4 ;  /* 0x000000ffff347224 */ /* 0x000fe200078e0004 */
[----:B------:R-:W-:Y:S01]  /*1e170*/  MOV R3, 0x1e1a0 ;  /* 0x0001e1a000037802 */ /* 0x000fe20000000f00 */
[----:B------:R-:W-:Y:S02]  /*1e180*/  IMAD.MOV.U32 R57, RZ, RZ, 0x181f ;  /* 0x0000181fff397424 */ /* 0x000fe400078e00ff */
[----:B------:R-:W-:Y:S05]  /*1e190*/  CALL.REL.NOINC `($__internal_9_$__cuda_sm70_shflsync_idx_p) ;  /* 0x00003e9000007944 */ /* 0x000fea0003c00000 */
[----:B------:R-:W-:Y:S01]  /*1e1a0*/  MOV R7, R57 ;  /* 0x0000003900077202 */ /* 0x000fe20000000f00 */
[----:B------:R-:W-:-:S05]  /*1e1b0*/  BRA `(.L_x_829) ;  /* 0xfffeaf0000007947 */ /* 0x000fca000383ffff */
.L_x_662:
[----:B------:R-:W-:Y:S01]  /*1e1c0*/  MOV R2, RZ ;  /* 0x000000ff00027202 */ /* 0x000fe20000000f00 */
[----:B------:R-:W-:Y:S01]  /*1e1d0*/  IMAD.MOV.U32 R52, RZ, RZ, R0 ;  /* 0x000000ffff347224 */ /* 0x000fe200078e0000 */
[----:B------:R-:W-:Y:S01]  /*1e1e0*/  MOV R3, 0x1e210 ;  /* 0x0001e21000037802 */ /* 0x000fe20000000f00 */
[----:B------:R-:W-:Y:S02]  /*1e1f0*/  IMAD.MOV.U32 R57, RZ, RZ, 0x181f ;  /* 0x0000181fff397424 */ /* 0x000fe400078e00ff */
[----:B-12---:R-:W-:Y:S05]  /*1e200*/  CALL.REL.NOINC `($__internal_9_$__cuda_sm70_shflsync_idx_p) ;  /* 0x00003e2000007944 */ /* 0x006fea0003c00000 */
[----:B------:R-:W-:Y:S01]  /*1e210*/  IMAD.MOV.U32 R52, RZ, RZ, R4 ;  /* 0x000000ffff347224 */ /* 0x000fe200078e0004 */
[----:B------:R-:W-:Y:S01]  /*1e220*/  IADD3 R2, P0, R57, R15, RZ ;  /* 0x0000000f39027210 */ /* 0x000fe20007f1e0ff */
[----:B------:R-:W-:Y:S04]  /*1e230*/  IMAD.MOV.U32 R57, RZ, RZ, 0x181f ;  /* 0x0000181fff397424 */ /* 0x000fe800078e00ff */
[----:B------:R-:W-:Y:S05]  /*1e240*/  IMAD.X R3, R7, 0x1, R5, P0 ;  /* 0x0000000107037824 */ /* 0x000fea00000e0605 */
[----:B------:R-:W-:Y:S01]  /*1e250*/  @!PT LDS RZ, [RZ] ;  /* 0x00000000fffff984 */ /* 0x000fe20000000800 */
[----:B------:R-:W-:Y:S01]  /*1e260*/  @!PT LDS RZ, [RZ] ;  /* 0x00000000fffff984 */ /* 0x000fe20000000800 */
[----:B------:R-:W-:Y:S01]  /*1e270*/  @!PT LDS RZ, [RZ] ;  /* 0x00000000fffff984 */ /* 0x000fe20000000800 */
[----:B------:R1:W-:Y:S02]  /*1e280*/  LDGSTS.E.BYPASS.LTC128B.128 [R203+0x100], [R2.64], !P3 ;  /* 0x0010000002cb7fae */ /* 0x0003e4000d901d46 */
[----:B-1----:R-:W-:Y:S02]  /*1e290*/  MOV R2, 0x1 ;  /* 0x0000000100027802 */ /* 0x002fe40000000f00 */
[----:B------:R-:W-:Y:S02]  /*1e2a0*/  MOV R3, 0x1e2c0 ;  /* 0x0001e2c000037802 */ /* 0x000fe40000000f00 */
[----:B------:R-:W-:Y:S05]  /*1e2b0*/  CALL.REL.NOINC `($__internal_9_$__cuda_sm70_shflsync_idx_p) ;  /* 0x00003d7000007944 */ /* 0x000fea0003c00000 */
[----:B------:R-:W-:Y:S01]  /*1e2c0*/  MOV R2, 0x1 ;  /* 0x0000000100027802 */ /* 0x000fe20000000f00 */
[----:B------:R-:W-:Y:S01]  /*1e2d0*/  IMAD.MOV.U32 R6, RZ, RZ, R57 ;  /* 0x000000ffff067224 */ /* 0x000fe200078e0039 */
[----:B------:R-:W-:Y:S01]  /*1e2e0*/  MOV R57, 0x181f ;  /* 0x0000181f00397802 */ /* 0x000fe20000000f00 */
[----:B------:R-:W-:Y:S01]  /*1e2f0*/  IMAD.MOV.U32 R52, RZ, RZ, R0 ;  /* 0x000000ffff347224 */ /* 0x000fe200078e0000 */
[----:B------:R-:W-:Y:S02]  /*1e300*/  MOV R3, 0x1e320 ;  /* 0x0001e32000037802 */ /* 0x000fe40000000f00 */
[----:B------:R-:W-:Y:S05]  /*1e310*/  CALL.REL.NOINC `($__internal_9_$__cuda_sm70_shflsync_idx_p) ;  /* 0x00003d1000007944 */ /* 0x000fea0003c00000 */
        /* <DEDUP_REMOVED lines=51> */
[----:B------:R-:W-:Y:S01]  /*1e650*/  MOV R0, R57 ;  /* 0x0000003900007202 */ /* 0x000fe20000000f00 */
[----:B------:R-:W-:-:S05]  /*1e660*/  BRA `(.L_x_830) ;  /* 0xfffeabb000007947 */ /* 0x000fca000383ffff */
.L_x_665:
[----:B------:R-:W-:Y:S01]  /*1e670*/  MOV R2, RZ ;  /* 0x000000ff00027202 */ /* 0x000fe20000000f00 */
[----:B------:R-:W-:Y:S01]  /*1e680*/  IMAD.MOV.U32 R52, RZ, RZ, R4 ;  /* 0x000000ffff347224 */ /* 0x000fe200078e0004 */
[----:B------:R-:W-:Y:S01]  /*1e690*/  MOV R3, 0x1e6c0 ;  /* 0x0001e6c000037802 */ /* 0x000fe20000000f00 */
[----:B------:R-:W-:Y:S02]  /*1e6a0*/  IMAD.MOV.U32 R57, RZ, RZ, 0x181f ;  /* 0x0000181fff397424 */ /* 0x000fe400078e00ff */
[----:B------:R-:W-:Y:S05]  /*1e6b0*/  CALL.REL.NOINC `($__internal_9_$__cuda_sm70_shflsync_idx_p) ;  /* 0x0000397000007944 */ /* 0x000fea0003c00000 */
[----:B------:R-:W-:Y:S01]  /*1e6c0*/  MOV R7, R57 ;  /* 0x0000003900077202 */ /* 0x000fe20000000f00 */
[----:B------:R-:W-:-:S05]  /*1e6d0*/  BRA `(.L_x_831) ;  /* 0xfffebe9000007947 */ /* 0x000fca000383ffff */
.L_x_666:
        /* <DEDUP_REMOVED lines=75> */
.L_x_667:
[----:B------:R-:W-:Y:S01]  /*1eb90*/  MOV R2, RZ ;  /* 0x000000ff00027202 */ /* 0x000fe20000000f00 */
[----:B------:R-:W-:Y:S01]  /*1eba0*/  IMAD.MOV.U32 R52, RZ, RZ, R5 ;  /* 0x000000ffff347224 */ /* 0x000fe200078e0005 */
[----:B------:R-:W-:Y:S01]  /*1ebb0*/  MOV R3, 0x1ebe0 ;  /* 0x0001ebe000037802 */ /* 0x000fe20000000f00 */
[----:B------:R-:W-:Y:S02]  /*1ebc0*/  IMAD.MOV.U32 R57, RZ, RZ, 0x1c1f ;  /* 0x00001c1fff397424 */ /* 0x000fe400078e00ff */
[----:B------:R-:W-:Y:S05]  /*1ebd0*/  CALL.REL.NOINC `($__internal_9_$__cuda_sm70_shflsync_idx_p) ;  /* 0x0000345000007944 */ /* 0x000fea0003c00000 */
[----:B------:R-:W-:Y:S01]  /*1ebe0*/  MOV R4, R57 ;  /* 0x0000003900047202 */ /* 0x000fe20000000f00 */
[----:B------:R-:W-:-:S05]  /*1ebf0*/  BRA `(.L_x_833) ;  /* 0xfffebc4000007947 */ /* 0x000fca000383ffff */
.L_x_672:
[----:B------:R-:W-:Y:S01]  /*1ec00*/  MOV R2, 0x1 ;  /* 0x0000000100027802 */ /* 0x000fe20000000f00 */
[----:B------:R-:W-:Y:S01]  /*1ec10*/  IMAD.MOV.U32 R52, RZ, RZ, R5 ;  /* 0x000000ffff347224 */ /* 0x000fe200078e0005 */
[----:B------:R-:W-:Y:S01]  /*1ec20*/  MOV R3, 0x1ec50 ;  /* 0x0001ec5000037802 */ /* 0x000fe20000000f00 */
[----:B------:R-:W-:Y:S02]  /*1ec30*/  IMAD.MOV.U32 R57, RZ, RZ, 0x1c1f ;  /* 0x00001c1fff397424 */ /* 0x000fe400078e00ff */
[----:B-1----:R-:W-:Y:S05]  /*1ec40*/  CALL.REL.NOINC `($__internal_9_$__cuda_sm70_shflsync_idx_p) ;  /* 0x000033e000007944 */ /* 0x002fea0003c00000 */
[----:B------:R-:W-:Y:S01]  /*1ec50*/  MOV R4, R57 ;  /* 0x0000003900047202 */ /* 0x000fe20000000f00 */
[----:B------:R-:W-:-:S05]  /*1ec60*/  BRA `(.L_x_834) ;  /* 0xfffec49000007947 */ /* 0x000fca000383ffff */
.L_x_677:
[----:B------:R-:W-:Y:S01]  /*1ec70*/  MOV R2, 0x2 ;  /* 0x0000000200027802 */ /* 0x000fe20000000f00 */
[----:B------:R-:W-:Y:S01]  /*1ec80*/  IMAD.MOV.U32 R52, RZ, RZ, R5 ;  /* 0x000000ffff347224 */ /* 0x000fe200078e0005 */
[----:B------:R-:W-:Y:S01]  /*1ec90*/  MOV R3, 0x1ecc0 ;  /* 0x0001ecc000037802 */ /* 0x000fe20000000f00 */
[----:B------:R-:W-:Y:S02]  /*1eca0*/  IMAD.MOV.U32 R57, RZ, RZ, 0x1c1f ;  /* 0x00001c1fff397424 */ /* 0x000fe400078e00ff */
[----:B-12---:R-:W-:Y:S05]  /*1ecb0*/  CALL.REL.NOINC `($__internal_9_$__cuda_sm70_shflsync_idx_p) ;  /* 0x0000337000007944 */ /* 0x006fea0003c00000 */
[----:B------:R-:W-:Y:S01]  /*1ecc0*/  MOV R4, R57 ;  /* 0x0000003900047202 */ /* 0x000fe20000000f00 */
[----:B------:R-:W-:-:S05]  /*1ecd0*/  BRA `(.L_x_835) ;  /* 0xfffecaa000007947 */ /* 0x000fca000383ffff */
.L_x_682:
[----:B------:R-:W-:Y:S01]  /*1ece0*/  MOV R2, 0x3 ;  /* 0x0000000300027802 */ /* 0x000fe20000000f00 */
[----:B------:R-:W-:Y:S01]  /*1ecf0*/  IMAD.MOV.U32 R52, RZ, RZ, R5 ;  /* 0x000000ffff347224 */ /* 0x000fe200078e0005 */
[----:B------:R-:W-:Y:S01]  /*1ed00*/  MOV R3, 0x1ed30 ;  /* 0x0001ed3000037802 */ /* 0x000fe20000000f00 */
[----:B------:R-:W-:Y:S02]  /*1ed10*/  IMAD.MOV.U32 R57, RZ, RZ, 0x1c1f ;  /* 0x00001c1fff397424 */ /* 0x000fe400078e00ff */
[----:B-123--:R-:W-:Y:S05]  /*1ed20*/  CALL.REL.NOINC `($__internal_9_$__cuda_sm70_shflsync_idx_p) ;  /* 0x0000330000007944 */ /* 0x00efea0003c00000 */
[----:B------:R-:W-:Y:S01]  /*1ed30*/  MOV R4, R57 ;  /* 0x0000003900047202 */ /* 0x000fe20000000f00 */
[----:B------:R-:W-:-:S05]  /*1ed40*/  BRA `(.L_x_836) ;  /* 0xfffed0b000007947 */ /* 0x000fca000383ffff */
.L_x_687:
[----:B------:R-:W-:Y:S02]  /*1ed50*/  MOV R3, 0x2 ;  /* 0x0000000200037802 */ /* 0x000fe40000000f00 */
[----:B------:R-:W-:Y:S02]  /*1ed60*/  MOV R2, 0x1ed80 ;  /* 0x0001ed8000027802 */ /* 0x000fe40000000f00 */
[----:B------:R-:W-:Y:S05]  /*1ed70*/  CALL.REL.NOINC `($__internal_8_$__cuda_sm70_shflsync_bfly_p) ;  /* 0x0000325000007944 */ /* 0x000fea0003c00000 */
[----:B------:R-:W-:Y:S01]  /*1ed80*/  MOV R2, R9 ;  /* 0x0000000900027202 */ /* 0x000fe20000000f00 */
[----:B------:R-:W-:-:S05]  /*1ed90*/  BRA `(.L_x_837) ;  /* 0xfffedbe000007947 */ /* 0x000fca000383ffff */
.L_x_688:
[----:B------:R-:W-:Y:S01]  /*1eda0*/  MOV R3, 0x1 ;  /* 0x0000000100037802 */ /* 0x000fe20000000f00 */
[----:B-1----:R-:W-:Y:S01]  /*1edb0*/  IMAD.MOV.U32 R4, RZ, RZ, R5 ;  /* 0x000000ffff047224 */ /* 0x002fe200078e0005 */
[----:B------:R-:W-:Y:S02]  /*1edc0*/  MOV R2, 0x1ede0 ;  /* 0x0001ede000027802 */ /* 0x000fe40000000f00 */
[----:B------:R-:W-:Y:S05]  /*1edd0*/  CALL.REL.NOINC `($__internal_8_$__cuda_sm70_shflsync_bfly_p) ;  /* 0x000031f000007944 */ /* 0x000fea0003c00000 */
[----:B------:R-:W-:Y:S01]  /*1ede0*/  IMAD.MOV.U32 R4, RZ, RZ, R0 ;  /* 0x000000ffff047224 */ /* 0x000fe200078e0000 */
[----:B------:R-:W-:Y:S01]  /*1edf0*/  FMNMX.FTZ R72, R5, R9, !PT ;  /* 0x0000000905487209 */ /* 0x000fe20007810000 */
[----:B------:R-:W-:Y:S01]  /*1ee00*/  IMAD.MOV.U32 R3, RZ, RZ, 0x2 ;  /* 0x00000002ff037424 */ /* 0x000fe200078e00ff */
[----:B------:R-:W-:Y:S02]  /*1ee10*/  MOV R2, 0x1ee30 ;  /* 0x0001ee3000027802 */ /* 0x000fe40000000f00 */
[----:B------:R-:W-:Y:S05]  /*1ee20*/  CALL.REL.NOINC `($__internal_8_$__cuda_sm70_shflsync_bfly_p) ;  /* 0x000031a000007944 */ /* 0x000fea0003c00000 */
[----:B------:R-:W-:Y:S01]  /*1ee30*/  FMNMX.FTZ R4, R0, R9, !PT ;  /* 0x0000000900047209 */ /* 0x000fe20007810000 */
[----:B------:R-:W-:Y:S01]  /*1ee40*/  IMAD.MOV.U32 R3, RZ, RZ, 0x1 ;  /* 0x00000001ff037424 */ /* 0x000fe200078e00ff */
[----:B------:R-:W-:Y:S02]  /*1ee50*/  MOV R2, 0x1ee70 ;  /* 0x0001ee7000027802 */ /* 0x000fe40000000f00 */
[----:B------:R-:W-:Y:S05]  /*1ee60*/  CALL.REL.NOINC `($__internal_8_$__cuda_sm70_shflsync_bfly_p) ;  /* 0x0000316000007944 */ /* 0x000fea0003c00000 */
[----:B------:R-:W-:Y:S01]  /*1ee70*/  IMAD.MOV.U32 R3, RZ, RZ, 0x2 ;  /* 0x00000002ff037424 */ /* 0x000fe200078e00ff */
[----:B------:R-:W-:Y:S01]  /*1ee80*/  FMNMX.FTZ R71, R4, R9, !PT ;  /* 0x0000000904477209 */ /* 0x000fe20007810000 */
[----:B------:R-:W-:Y:S01]  /*1ee90*/  IMAD.MOV.U32 R4, RZ, RZ, R6 ;  /* 0x000000ffff047224 */ /* 0x000fe200078e0006 */
        /* <DEDUP_REMOVED lines=15> */
[----:B------:R-:W-:Y:S01]  /*1ef90*/  MOV R3, R9 ;  /* 0x0000000900037202 */ /* 0x000fe20000000f00 */
[----:B------:R-:W-:-:S05]  /*1efa0*/  BRA `(.L_x_838) ;  /* 0xfffedac000007947 */ /* 0x000fca000383ffff */
.L_x_697:
[----:B------:R-:W-:Y:S01]  /*1efb0*/  MOV R2, RZ ;  /* 0x000000ff00027202 */ /* 0x000fe20000000f00 */
[----:B------:R-:W-:Y:S01]  /*1efc0*/  IMAD.MOV.U32 R52, RZ, RZ, R5 ;  /* 0x000000ffff347224 */ /* 0x000fe200078e0005 */
[----:B------:R-:W-:Y:S01]  /*1efd0*/  MOV R3, 0x1f000 ;  /* 0x0001f00000037802 */ /* 0x000fe20000000f00 */
[----:B------:R-:W-:Y:S02]  /*1efe0*/  IMAD.MOV.U32 R57, RZ, RZ, 0x181f ;  /* 0x0000181fff397424 */ /* 0x000fe400078e00ff */
[----:B------:R-:W-:Y:S05]  /*1eff0*/  CALL.REL.NOINC `($__internal_9_$__cuda_sm70_shflsync_idx_p) ;  /* 0x0000303000007944 */ /* 0x000fea0003c00000 */
[----:B------:R-:W-:Y:S01]  /*1f000*/  MOV R8, R57 ;  /* 0x0000003900087202 */ /* 0x000fe20000000f00 */
[----:B------:R-:W-:-:S05]  /*1f010*/  BRA `(.L_x_839) ;  /* 0xfffefe1000007947 */ /* 0x000fca000383ffff */
.L_x_698:
        /* <DEDUP_REMOVED lines=75> */
.L_x_701:
[----:B------:R-:W-:Y:S01]  /*1f4d0*/  MOV R2, RZ ;  /* 0x000000ff00027202 */ /* 0x000fe20000000f00 */
[----:B------:R-:W-:Y:S01]  /*1f4e0*/  IMAD.MOV.U32 R52, RZ, RZ, R5 ;  /* 0x000000ffff347224 */ /* 0x000fe200078e0005 */
[----:B------:R-:W-:Y:S01]  /*1f4f0*/  MOV R3, 0x1f520 ;  /* 0x0001f52000037802 */ /* 0x000fe20000000f00 */
[----:B------:R-:W-:Y:S02]  /*1f500*/  IMAD.MOV.U32 R57, RZ, RZ, 0x181f ;  /* 0x0000181fff397424 */ /* 0x000fe400078e00ff */
[----:B------:R-:W-:Y:S05]  /*1f510*/  CALL.REL.NOINC `($__internal_9_$__cuda_sm70_shflsync_idx_p) ;  /* 0x00002b1000007944 */ /* 0x000fea0003c00000 */
[----:B------:R-:W-:Y:S01]  /*1f520*/  MOV R8, R57 ;  /* 0x0000003900087202 */ /* 0x000fe20000000f00 */
[----:B------:R-:W-:-:S05]  /*1f530*/  BRA `(.L_x_841) ;  /* 0xffff0da000007947 */ /* 0x000fca000383ffff */
.L_x_702:
        /* <DEDUP_REMOVED lines=75> */
.L_x_703:
[----:B------:R-:W-:Y:S02]  /*1f9f0*/  MOV R3, 0x2 ;  /* 0x0000000200037802 */ /* 0x000fe40000000f00 */
[----:B------:R-:W-:Y:S02]  /*1fa00*/  MOV R2, 0x1fa20 ;  /* 0x0001fa2000027802 */ /* 0x000fe40000000f00 */
[----:B------:R-:W-:Y:S05]  /*1fa10*/  CALL.REL.NOINC `($__internal_8_$__cuda_sm70_shflsync_bfly_p) ;  /* 0x000025b000007944 */ /* 0x000fea0003c00000 */
[----:B------:R-:W-:Y:S01]  /*1fa20*/  MOV R2, R9 ;  /* 0x0000000900027202 */ /* 0x000fe20000000f00 */
[----:B------:R-:W-:-:S05]  /*1fa30*/  BRA `(.L_x_843) ;  /* 0xffff0fa000007947 */ /* 0x000fca000383ffff */
.L_x_704:
        /* <DEDUP_REMOVED lines=33> */
.L_x_707:
[----:B-1--4-:R-:W-:Y:S01]  /*1fc50*/  MOV R57, 0x181f ;  /* 0x0000181f00397802 */ /* 0x012fe20000000f00 */
[----:B------:R-:W-:Y:S01]  /*1fc60*/  IMAD.MOV.U32 R2, RZ, RZ, RZ ;  /* 0x000000ffff027224 */ /* 0x000fe200078e00ff */
[----:B------:R-:W-:Y:S02]  /*1fc70*/  MOV R3, 0x1fc90 ;  /* 0x0001fc9000037802 */ /* 0x000fe40000000f00 */
[----:B------:R-:W-:Y:S05]  /*1fc80*/  CALL.REL.NOINC `($__internal_9_$__cuda_sm70_shflsync_idx_p) ;  /* 0x000023a000007944 */ /* 0x000fea0003c00000 */
[----:B------:R-:W-:-:S05]  /*1fc90*/  BRA `(.L_x_845) ;  /* 0xffff2ed000007947 */ /* 0x000fca000383ffff */
.L_x_710:
[----:B------:R-:W-:Y:S01]  /*1fca0*/  MOV R2, RZ ;  /* 0x000000ff00027202 */ /* 0x000fe20000000f00 */
[----:B------:R-:W-:Y:S01]  /*1fcb0*/  IMAD.MOV.U32 R52, RZ, RZ, R4 ;  /* 0x000000ffff347224 */ /* 0x000fe200078e0004 */
[----:B------:R-:W-:Y:S01]  /*1fcc0*/  MOV R3, 0x1fcf0 ;  /* 0x0001fcf000037802 */ /* 0x000fe20000000f00 */
[----:B------:R-:W-:Y:S02]  /*1fcd0*/  IMAD.MOV.U32 R57, RZ, RZ, 0x181f ;  /* 0x0000181fff397424 */ /* 0x000fe400078e00ff */
[----:B------:R-:W-:Y:S05]  /*1fce0*/  CALL.REL.NOINC `($__internal_9_$__cuda_sm70_shflsync_idx_p) ;  /* 0x0000234000007944 */ /* 0x000fea0003c00000 */
[----:B------:R-:W-:Y:S01]  /*1fcf0*/  MOV R7, R57 ;  /* 0x0000003900077202 */ /* 0x000fe20000000f00 */
[----:B------:R-:W-:-:S05]  /*1fd00*/  BRA `(.L_x_846) ;  /* 0xffff42b000007947 */ /* 0x000fca000383ffff */
.L_x_711:
        /* <DEDUP_REMOVED lines=75> */
.L_x_712:
[----:B------:R-:W-:Y:S01]  /*201c0*/  MOV R2, RZ ;  /* 0x000000ff00027202 */ /* 0x000fe20000000f00 */
[----:B------:R-:W-:Y:S01]  /*201d0*/  IMAD.MOV.U32 R52, RZ, RZ, R5 ;  /* 0x000000ffff347224 */ /* 0x000fe200078e0005 */
[----:B------:R-:W-:Y:S01]  /*201e0*/  MOV R3, 0x20210 ;  /* 0x0002021000037802 */ /* 0x000fe20000000f00 */
[----:B------:R-:W-:Y:S02]  /*201f0*/  IMAD.MOV.U32 R57, RZ, RZ, 0x1c1f ;  /* 0x00001c1fff397424 */ /* 0x000fe400078e00ff */
[----:B------:R-:W-:Y:S05]  /*20200*/  CALL.REL.NOINC `($__internal_9_$__cuda_sm70_shflsync_idx_p) ;  /* 0x00001e2000007944 */ /* 0x000fea0003c00000 */
[----:B------:R-:W-:Y:S01]  /*20210*/  MOV R4, R57 ;  /* 0x0000003900047202 */ /* 0x000fe20000000f00 */
[----:B------:R-:W-:-:S05]  /*20220*/  BRA `(.L_x_848) ;  /* 0xffff408000007947 */ /* 0x000fca000383ffff */
.L_x_717:
[----:B------:R-:W-:Y:S01]  /*20230*/  MOV R2, 0x1 ;  /* 0x0000000100027802 */ /* 0x000fe20000000f00 */
[----:B------:R-:W-:Y:S01]  /*20240*/  IMAD.MOV.U32 R52, RZ, RZ, R5 ;  /* 0x000000ffff347224 */ /* 0x000fe200078e0005 */
[----:B------:R-:W-:Y:S01]  /*20250*/  MOV R3, 0x20280 ;  /* 0x0002028000037802 */ /* 0x000fe20000000f00 */
[----:B------:R-:W-:Y:S02]  /*20260*/  IMAD.MOV.U32 R57, RZ, RZ, 0x1c1f ;  /* 0x00001c1fff397424 */ /* 0x000fe400078e00ff */
[----:B-1----:R-:W-:Y:S05]  /*20270*/  CALL.REL.NOINC `($__internal_9_$__cuda_sm70_shflsync_idx_p) ;  /* 0x00001db000007944 */ /* 0x002fea0003c00000 */
[----:B------:R-:W-:Y:S01]  /*20280*/  MOV R4, R57 ;  /* 0x0000003900047202 */ /* 0x000fe20000000f00 */
[----:B------:R-:W-:-:S05]  /*20290*/  BRA `(.L_x_849) ;  /* 0xffff48c000007947 */ /* 0x000fca000383ffff */
.L_x_722:
[----:B------:R-:W-:Y:S01]  /*202a0*/  MOV R2, 0x2 ;  /* 0x0000000200027802 */ /* 0x000fe20000000f00 */
[----:B------:R-:W-:Y:S01]  /*202b0*/  IMAD.MOV.U32 R52, RZ, RZ, R5 ;  /* 0x000000ffff347224 */ /* 0x000fe200078e0005 */
[----:B------:R-:W-:Y:S01]  /*202c0*/  MOV R3, 0x202f0 ;  /* 0x000202f000037802 */ /* 0x000fe20000000f00 */
[----:B------:R-:W-:Y:S02]  /*202d0*/  IMAD.MOV.U32 R57, RZ, RZ, 0x1c1f ;  /* 0x00001c1fff397424 */ /* 0x000fe400078e00ff */
[----:B-12---:R-:W-:Y:S05]  /*202e0*/  CALL.REL.NOINC `($__internal_9_$__cuda_sm70_shflsync_idx_p) ;  /* 0x00001d4000007944 */ /* 0x006fea0003c00000 */
[----:B------:R-:W-:Y:S01]  /*202f0*/  MOV R4, R57 ;  /* 0x0000003900047202 */ /* 0x000fe20000000f00 */
[----:B------:R-:W-:-:S05]  /*20300*/  BRA `(.L_x_850) ;  /* 0xffff4ed000007947 */ /* 0x000fca000383ffff */
.L_x_727:
[----:B------:R-:W-:Y:S01]  /*20310*/  MOV R2, 0x3 ;  /* 0x0000000300027802 */ /* 0x000fe20000000f00 */
[----:B------:R-:W-:Y:S01]  /*20320*/  IMAD.MOV.U32 R52, RZ, RZ, R5 ;  /* 0x000000ffff347224 */ /* 0x000fe200078e0005 */
[----:B------:R-:W-:Y:S01]  /*20330*/  MOV R3, 0x20360 ;  /* 0x0002036000037802 */ /* 0x000fe20000000f00 */
[----:B------:R-:W-:Y:S02]  /*20340*/  IMAD.MOV.U32 R57, RZ, RZ, 0x1c1f ;  /* 0x00001c1fff397424 */ /* 0x000fe400078e00ff */
[----:B-123--:R-:W-:Y:S05]  /*20350*/  CALL.REL.NOINC `($__internal_9_$__cuda_sm70_shflsync_idx_p) ;  /* 0x00001cd000007944 */ /* 0x00efea0003c00000 */
[----:B------:R-:W-:Y:S01]  /*20360*/  MOV R4, R57 ;  /* 0x0000003900047202 */ /* 0x000fe20000000f00 */
[----:B------:R-:W-:-:S05]  /*20370*/  BRA `(.L_x_851) ;  /* 0xffff54e000007947 */ /* 0x000fca000383ffff */
.L_x_732:
[----:B------:R-:W-:Y:S02]  /*20380*/  MOV R3, 0x2 ;  /* 0x0000000200037802 */ /* 0x000fe40000000f00 */
[----:B------:R-:W-:Y:S02]  /*20390*/  MOV R2, 0x203b0 ;  /* 0x000203b000027802 */ /* 0x000fe40000000f00 */
[----:B------:R-:W-:Y:S05]  /*203a0*/  CALL.REL.NOINC `($__internal_8_$__cuda_sm70_shflsync_bfly_p) ;  /* 0x00001c2000007944 */ /* 0x000fea0003c00000 */
[----:B------:R-:W-:Y:S01]  /*203b0*/  MOV R2, R9 ;  /* 0x0000000900027202 */ /* 0x000fe20000000f00 */
[----:B------:R-:W-:-:S05]  /*203c0*/  BRA `(.L_x_852) ;  /* 0xffff601000007947 */ /* 0x000fca000383ffff */
.L_x_733:
        /* <DEDUP_REMOVED lines=33> */
.L_x_735:
[----:B------:R1:W5:Y:S01]  /*205e0*/  LDL R4, [R1+0x4] ;  /* 0x0000040001047983 */ /* 0x0003620000100800 */
[----:B------:R-:W-:-:S02]  /*205f0*/  MOV R3, 0x2 ;  /* 0x0000000200037802 */ /* 0x000fc40000000f00 */
[----:B------:R-:W-:Y:S02]  /*20600*/  MOV R2, 0x20620 ;  /* 0x0002062000027802 */ /* 0x000fe40000000f00 */
[----:B-1---5:R-:W-:Y:S05]  /*20610*/  CALL.REL.NOINC `($__internal_8_$__cuda_sm70_shflsync_bfly_p) ;  /* 0x000019b000007944 */ /* 0x022fea0003c00000 */
[----:B------:R-:W-:Y:S01]  /*20620*/  MOV R0, R9 ;  /* 0x0000000900007202 */ /* 0x000fe20000000f00 */
[----:B------:R-:W-:Y:S05]  /*20630*/  BRA `(.L_x_854) ;  /* 0xffff7d7000007947 */ /* 0x000fea000383ffff */
.L_x_736:
[----:B------:R-:W-:Y:S01]  /*20640*/  IMAD.MOV.U32 R4, RZ, RZ, R5 ;  /* 0x000000ffff047224 */ /* 0x000fe200078e0005 */
[----:B------:R-:W-:Y:S02]  /*20650*/  MOV R3, 0x1 ;  /* 0x0000000100037802 */ /* 0x000fe40000000f00 */
[----:B------:R-:W-:Y:S02]  /*20660*/  MOV R2, 0x20680 ;  /* 0x0002068000027802 */ /* 0x000fe40000000f00 */
[----:B------:R-:W-:Y:S05]  /*20670*/  CALL.REL.NOINC `($__internal_8_$__cuda_sm70_shflsync_bfly_p) ;  /* 0x0000195000007944 */ /* 0x000fea0003c00000 */
[----:B------:R1:W5:Y:S01]  /*20680*/  LDL R4, [R1+0x8] ;  /* 0x0000080001047983 */ /* 0x0003620000100800 */
[----:B------:R-:W-:Y:S01]  /*20690*/  FADD.FTZ R5, R5, R9 ;  /* 0x0000000905057221 */ /* 0x000fe20000010000 */
[----:B------:R-:W-:Y:S02]  /*206a0*/  MOV R3, 0x2 ;  /* 0x0000000200037802 */ /* 0x000fe40000000f00 */
[----:B------:R-:W-:Y:S02]  /*206b0*/  MOV R2, 0x206d0 ;  /* 0x000206d000027802 */ /* 0x000fe40000000f00 */
[----:B-1---5:R-:W-:Y:S05]  /*206c0*/  CALL.REL.NOINC `($__internal_8_$__cuda_sm70_shflsync_bfly_p) ;  /* 0x0000190000007944 */ /* 0x022fea0003c00000 */
[----:B------:R-:W2:Y:S01]  /*206d0*/  LDL.LU R0, [R1+0x8] ;  /* 0x0000080001007983 */ /* 0x000ea20000300800 */
[----:B------:R-:W-:Y:S02]  /*206e0*/  MOV R3, 0x1 ;  /* 0x0000000100037802 */ /* 0x000fe40000000f00 */
[----:B------:R-:W-:Y:S01]  /*206f0*/  MOV R2, 0x20730 ;  /* 0x0002073000027802 */ /* 0x000fe20000000f00 */
[----:B--2---:R-:W-:-:S05]  /*20700*/  FADD.FTZ R6, R0, R9 ;  /* 0x0000000900067221 */ /* 0x004fca0000010000 */
[----:B------:R-:W-:Y:S02]  /*20710*/  MOV R4, R6 ;  /* 0x0000000600047202 */ /* 0x000fe40000000f00 */
        /* <DEDUP_REMOVED lines=20> */
[----:B--2---:R-:W-:Y:S02]  /*20860*/  FADD.FTZ R4, R0, R9 ;  /* 0x0000000900047221 */ /* 0x004fe40000010000 */
[----:B------:R-:W-:Y:S05]  /*20870*/  CALL.REL.NOINC `($__internal_8_$__cuda_sm70_shflsync_bfly_p) ;  /* 0x0000175000007944 */ /* 0x000fea0003c00000 */
[----:B------:R-:W-:Y:S05]  /*20880*/  BRA `(.L_x_855) ;  /* 0xffff7c5000007947 */ /* 0x000fea000383ffff */
.L_x_743:
[----:B-1-34-:R-:W-:Y:S01]  /*20890*/  IMAD.MOV.U32 R52, RZ, RZ, R5 ;  /* 0x000000ffff347224 */ /* 0x01afe200078e0005 */
[----:B------:R-:W-:Y:S01]  /*208a0*/  MOV R2, RZ ;  /* 0x000000ff00027202 */ /* 0x000fe20000000f00 */
[----:B------:R-:W-:Y:S01]  /*208b0*/  IMAD.MOV.U32 R57, RZ, RZ, 0x181f ;  /* 0x0000181fff397424 */ /* 0x000fe200078e00ff */
[----:B------:R-:W-:-:S02]  /*208c0*/  MOV R3, 0x208e0 ;  /* 0x000208e000037802 */ /* 0x000fc40000000f00 */
[----:B------:R-:W-:Y:S05]  /*208d0*/  CALL.REL.NOINC `($__internal_9_$__cuda_sm70_shflsync_idx_p) ;  /* 0x0000175000007944 */ /* 0x000fea0003c00000 */
[----:B------:R-:W-:Y:S01]  /*208e0*/  MOV R7, R57 ;  /* 0x0000003900077202 */ /* 0x000fe20000000f00 */
[----:B------:R-:W-:Y:S05]  /*208f0*/  BRA `(.L_x_856) ;  /* 0xffff921000007947 */ /* 0x000fea000383ffff */
.L_x_744:
[----:B------:R-:W-:Y:S01]  /*20900*/  IMAD.MOV.U32 R52, RZ, RZ, R6 ;  /* 0x000000ffff347224 */ /* 0x000fe200078e0006 */
[----:B------:R-:W-:Y:S01]  /*20910*/  MOV R2, RZ ;  /* 0x000000ff00027202 */ /* 0x000fe20000000f00 */
[----:B------:R-:W-:Y:S01]  /*20920*/  IMAD.MOV.U32 R57, RZ, RZ, 0x181f ;  /* 0x0000181fff397424 */ /* 0x000fe200078e00ff */
[----:B------:R-:W-:-:S02]  /*20930*/  MOV R3, 0x20950 ;  /* 0x0002095000037802 */ /* 0x000fc40000000f00 */
[----:B-12---:R-:W-:Y:S05]  /*20940*/  CALL.REL.NOINC `($__internal_9_$__cuda_sm70_shflsync_idx_p) ;  /* 0x000016e000007944 */ /* 0x006fea0003c00000 */
[----:B------:R-:W-:Y:S01]  /*20950*/  MOV R2, R57 ;  /* 0x0000003900027202 */ /* 0x000fe20000000f00 */
[----:B------:R-:W-:Y:S05]  /*20960*/  BRA `(.L_x_857) ;  /* 0xffff91c000007947 */ /* 0x000fea000383ffff */
.L_x_745:
[----:B------:R-:W-:Y:S01]  /*20970*/  IMAD.MOV.U32 R52, RZ, RZ, R5 ;  /* 0x000000ffff347224 */ /* 0x000fe200078e0005 */
[----:B-1----:R-:W-:Y:S01]  /*20980*/  MOV R2, 0x1 ;  /* 0x0000000100027802 */ /* 0x002fe20000000f00 */
[----:B------:R-:W-:Y:S01]  /*20990*/  IMAD.MOV.U32 R57, RZ, RZ, 0x181f ;  /* 0x0000181fff397424 */ /* 0x000fe200078e00ff */
[----:B------:R-:W-:-:S02]  /*209a0*/  MOV R3, 0x209c0 ;  /* 0x000209c000037802 */ /* 0x000fc40000000f00 */
[----:B---3--:R-:W-:Y:S05]  /*209b0*/  CALL.REL.NOINC `($__internal_9_$__cuda_sm70_shflsync_idx_p) ;  /* 0x0000167000007944 */ /* 0x008fea0003c00000 */
        /* <DEDUP_REMOVED lines=8> */
.L_x_746:
[----:B------:R-:W-:Y:S01]  /*20a40*/  IMAD.MOV.U32 R52, RZ, RZ, R5 ;  /* 0x000000ffff347224 */ /* 0x000fe200078e0005 */
[----:B-1----:R-:W-:Y:S01]  /*20a50*/  MOV R2, 0x2 ;  /* 0x0000000200027802 */ /* 0x002fe20000000f00 */
[----:B------:R-:W-:Y:S01]  /*20a60*/  IMAD.MOV.U32 R57, RZ, RZ, 0x181f ;  /* 0x0000181fff397424 */ /* 0x000fe200078e00ff */
[----:B------:R-:W-:Y:S02]  /*20a70*/  MOV R3, 0x20a90 ;  /* 0x00020a9000037802 */ /* 0x000fe40000000f00 */
[----:B--23--:R-:W-:Y:S05]  /*20a80*/  CALL.REL.NOINC `($__internal_9_$__cuda_sm70_shflsync_idx_p) ;  /* 0x000015a000007944 */ /* 0x00cfea0003c00000 */
[----:B------:R-:W-:Y:S01]  /*20a90*/  MOV R7, R57 ;  /* 0x0000003900077202 */ /* 0x000fe20000000f00 */
[----:B------:R-:W-:Y:S05]  /*20aa0*/  BRA `(.L_x_859) ;  /* 0xffff91e000007947 */ /* 0x000fea000383ffff */
.L_x_747:
[----:B------:R-:W-:Y:S01]  /*20ab0*/  IMAD.MOV.U32 R52, RZ, RZ, R6 ;  /* 0x000000ffff347224 */ /* 0x000fe200078e0006 */
[----:B-1----:R-:W-:Y:S01]  /*20ac0*/  MOV R2, 0x2 ;  /* 0x0000000200027802 */ /* 0x002fe20000000f00 */
[----:B------:R-:W-:Y:S01]  /*20ad0*/  IMAD.MOV.U32 R57, RZ, RZ, 0x181f ;  /* 0x0000181fff397424 */ /* 0x000fe200078e00ff */
[----:B------:R-:W-:Y:S02]  /*20ae0*/  MOV R3, 0x20b00 ;  /* 0x00020b0000037802 */ /* 0x000fe40000000f00 */
[----:B--234-:R-:W-:Y:S05]  /*20af0*/  CALL.REL.NOINC `($__internal_9_$__cuda_sm70_shflsync_idx_p) ;  /* 0x0000153000007944 */ /* 0x01cfea0003c00000 */
[----:B------:R-:W-:Y:S01]  /*20b00*/  MOV R2, R57 ;  /* 0x0000003900027202 */ /* 0x000fe20000000f00 */
[----:B------:R-:W-:Y:S05]  /*20b10*/  BRA `(.L_x_860) ;  /* 0xffff919000007947 */ /* 0x000fea000383ffff */
.L_x_748:
[----:B------:R-:W-:Y:S01]  /*20b20*/  IMAD.MOV.U32 R52, RZ, RZ, R5 ;  /* 0x000000ffff347224 */ /* 0x000fe200078e0005 */
[----:B--2---:R-:W-:Y:S01]  /*20b30*/  MOV R2, 0x3 ;  /* 0x0000000300027802 */ /* 0x004fe20000000f00 */
[----:B------:R-:W-:Y:S01]  /*20b40*/  IMAD.MOV.U32 R57, RZ, RZ, 0x181f ;  /* 0x0000181fff397424 */ /* 0x000fe200078e00ff */
[----:B------:R-:W-:-:S02]  /*20b50*/  MOV R3, 0x20b70 ;  /* 0x00020b7000037802 */ /* 0x000fc40000000f00 */
[----:B-1-34-:R-:W-:Y:S05]  /*20b60*/  CALL.REL.NOINC `($__internal_9_$__cuda_sm70_shflsync_idx_p) ;  /* 0x000014c000007944 */ /* 0x01afea0003c00000 */
        /* <DEDUP_REMOVED lines=8> */
.L_x_749:
[----:B------:R-:W-:Y:S01]  /*20bf0*/  IMAD.MOV.U32 R52, RZ, RZ, R5 ;  /* 0x000000ffff347224 */ /* 0x000fe200078e0005 */
[----:B--2---:R-:W-:Y:S01]  /*20c00*/  MOV R2, 0x4 ;  /* 0x0000000400027802 */ /* 0x004fe20000000f00 */
[----:B------:R-:W-:Y:S01]  /*20c10*/  IMAD.MOV.U32 R57, RZ, RZ, 0x181f ;  /* 0x0000181fff397424 */ /* 0x000fe200078e00ff */
[----:B------:R-:W-:Y:S02]  /*20c20*/  MOV R3, 0x20c40 ;  /* 0x00020c4000037802 */ /* 0x000fe40000000f00 */
[----:B-1-34-:R-:W-:Y:S05]  /*20c30*/  CALL.REL.NOINC `($__internal_9_$__cuda_sm70_shflsync_idx_p) ;  /* 0x000013f000007944 */ /* 0x01afea0003c00000 */
[----:B------:R-:W-:Y:S01]  /*20c40*/  MOV R7, R57 ;  /* 0x0000003900077202 */ /* 0x000fe20000000f00 */
[----:B------:R-:W-:Y:S05]  /*20c50*/  BRA `(.L_x_862) ;  /* 0xffff916000007947 */ /* 0x000fea000383ffff */
.L_x_750:
[----:B------:R-:W-:Y:S01]  /*20c60*/  IMAD.MOV.U32 R52, RZ, RZ, R6 ;  /* 0x000000ffff347224 */ /* 0x000fe200078e0006 */
[----:B--2---:R-:W-:Y:S01]  /*20c70*/  MOV R2, 0x4 ;  /* 0x0000000400027802 */ /* 0x004fe20000000f00 */
[----:B------:R-:W-:Y:S01]  /*20c80*/  IMAD.MOV.U32 R57, RZ, RZ, 0x181f ;  /* 0x0000181fff397424 */ /* 0x000fe200078e00ff */
[----:B------:R-:W-:Y:S02]  /*20c90*/  MOV R3, 0x20cb0 ;  /* 0x00020cb000037802 */ /* 0x000fe40000000f00 */
[----:B-1-34-:R-:W-:Y:S05]  /*20ca0*/  CALL.REL.NOINC `($__internal_9_$__cuda_sm70_shflsync_idx_p) ;  /* 0x0000138000007944 */ /* 0x01afea0003c00000 */
[----:B------:R-:W-:Y:S01]  /*20cb0*/  MOV R2, R57 ;  /* 0x0000003900027202 */ /* 0x000fe20000000f00 */
[----:B------:R-:W-:Y:S05]  /*20cc0*/  BRA `(.L_x_863) ;  /* 0xffff911000007947 */ /* 0x000fea000383ffff */
.L_x_751:
[----:B------:R-:W-:Y:S01]  /*20cd0*/  IMAD.MOV.U32 R52, RZ, RZ, R5 ;  /* 0x000000ffff347224 */ /* 0x000fe200078e0005 */
[----:B-1----:R-:W-:Y:S01]  /*20ce0*/  MOV R2, 0x5 ;  /* 0x0000000500027802 */ /* 0x002fe20000000f00 */
[----:B------:R-:W-:Y:S01]  /*20cf0*/  IMAD.MOV.U32 R57, RZ, RZ, 0x181f ;  /* 0x0000181fff397424 */ /* 0x000fe200078e00ff */
[----:B------:R-:W-:-:S02]  /*20d00*/  MOV R3, 0x20d20 ;  /* 0x00020d2000037802 */ /* 0x000fc40000000f00 */
[----:B--234-:R-:W-:Y:S05]  /*20d10*/  CALL.REL.NOINC `($__internal_9_$__cuda_sm70_shflsync_idx_p) ;  /* 0x0000131000007944 */ /* 0x01cfea0003c00000 */
        /* <DEDUP_REMOVED lines=8> */
.L_x_752:
[----:B------:R-:W-:Y:S01]  /*20da0*/  IMAD.MOV.U32 R52, RZ, RZ, R5 ;  /* 0x000000ffff347224 */ /* 0x000fe200078e0005 */
[----:B--2---:R-:W-:Y:S01]  /*20db0*/  MOV R2, 0x6 ;  /* 0x0000000600027802 */ /* 0x004fe20000000f00 */
[----:B------:R-:W-:Y:S01]  /*20dc0*/  IMAD.MOV.U32 R57, RZ, RZ, 0x181f ;  /* 0x0000181fff397424 */ /* 0x000fe200078e00ff */
[----:B------:R-:W-:Y:S02]  /*20dd0*/  MOV R3, 0x20df0 ;  /* 0x00020df000037802 */ /* 0x000fe40000000f00 */
[----:B-1--4-:R-:W-:Y:S05]  /*20de0*/  CALL.REL.NOINC `($__internal_9_$__cuda_sm70_shflsync_idx_p) ;  /* 0x0000124000007944 */ /* 0x012fea0003c00000 */
[----:B------:R-:W-:Y:S01]  /*20df0*/  MOV R7, R57 ;  /* 0x0000003900077202 */ /* 0x000fe20000000f00 */
[----:B------:R-:W-:Y:S05]  /*20e00*/  BRA `(.L_x_865) ;  /* 0xffff90e000007947 */ /* 0x000fea000383ffff */
.L_x_753:
[----:B------:R-:W-:Y:S01]  /*20e10*/  IMAD.MOV.U32 R52, RZ, RZ, R6 ;  /* 0x000000ffff347224 */ /* 0x000fe200078e0006 */
[----:B--2---:R-:W-:Y:S01]  /*20e20*/  MOV R2, 0x6 ;  /* 0x0000000600027802 */ /* 0x004fe20000000f00 */
[----:B------:R-:W-:Y:S01]  /*20e30*/  IMAD.MOV.U32 R57, RZ, RZ, 0x181f ;  /* 0x0000181fff397424 */ /* 0x000fe200078e00ff */
[----:B------:R-:W-:Y:S02]  /*20e40*/  MOV R3, 0x20e60 ;  /* 0x00020e6000037802 */ /* 0x000fe40000000f00 */
[----:B-1-34-:R-:W-:Y:S05]  /*20e50*/  CALL.REL.NOINC `($__internal_9_$__cuda_sm70_shflsync_idx_p) ;  /* 0x000011d000007944 */ /* 0x01afea0003c00000 */
[----:B------:R-:W-:Y:S01]  /*20e60*/  MOV R2, R57 ;  /* 0x0000003900027202 */ /* 0x000fe20000000f00 */
[----:B------:R-:W-:Y:S05]  /*20e70*/  BRA `(.L_x_866) ;  /* 0xffff909000007947 */ /* 0x000fea000383ffff */
.L_x_754:
[----:B------:R-:W-:Y:S01]  /*20e80*/  IMAD.MOV.U32 R52, RZ, RZ, R5 ;  /* 0x000000ffff347224 */ /* 0x000fe200078e0005 */
[----:B-1----:R-:W-:Y:S01]  /*20e90*/  MOV R2, 0x7 ;  /* 0x0000000700027802 */ /* 0x002fe20000000f00 */
[----:B------:R-:W-:Y:S01]  /*20ea0*/  IMAD.MOV.U32 R57, RZ, RZ, 0x181f ;  /* 0x0000181fff397424 */ /* 0x000fe200078e00ff */
[----:B------:R-:W-:-:S02]  /*20eb0*/  MOV R3, 0x20ed0 ;  /* 0x00020ed000037802 */ /* 0x000fc40000000f00 */
[----:B--2-4-:R-:W-:Y:S05]  /*20ec0*/  CALL.REL.NOINC `($__internal_9_$__cuda_sm70_shflsync_idx_p) ;  /* 0x0000116000007944 */ /* 0x014fea0003c00000 */
        /* <DEDUP_REMOVED lines=8> */
.L_x_756:
[----:B------:R-:W-:Y:S01]  /*20f50*/  IMAD.MOV.U32 R52, RZ, RZ, R5 ;  /* 0x000000ffff347224 */ /* 0x000fe200078e0005 */
[----:B------:R-:W-:Y:S01]  /*20f60*/  MOV R2, RZ ;  /* 0x000000ff00027202 */ /* 0x000fe20000000f00 */
[----:B------:R-:W-:Y:S01]  /*20f70*/  IMAD.MOV.U32 R57, RZ, RZ, 0x1c1f ;  /* 0x00001c1fff397424 */ /* 0x000fe200078e00ff */
[----:B------:R-:W-:Y:S02]  /*20f80*/  MOV R3, 0x20fa0 ;  /* 0x00020fa000037802 */ /* 0x000fe40000000f00 */
[----:B------:R-:W-:Y:S05]  /*20f90*/  CALL.REL.NOINC `($__internal_9_$__cuda_sm70_shflsync_idx_p) ;  /* 0x0000109000007944 */ /* 0x000fea0003c00000 */
[----:B------:R-:W-:Y:S01]  /*20fa0*/  MOV R4, R57 ;  /* 0x0000003900047202 */ /* 0x000fe20000000f00 */
[----:B------:R-:W-:Y:S05]  /*20fb0*/  BRA `(.L_x_868) ;  /* 0xffff927000007947 */ /* 0x000fea000383ffff */
.L_x_757:
[----:B------:R-:W-:Y:S01]  /*20fc0*/  IMAD.MOV.U32 R52, RZ, RZ, R12 ;  /* 0x000000ffff347224 */ /* 0x000fe200078e000c */
[----:B------:R-:W-:Y:S01]  /*20fd0*/  MOV R2, RZ ;  /* 0x000000ff00027202 */ /* 0x000fe20000000f00 */
[----:B------:R-:W-:Y:S01]  /*20fe0*/  IMAD.MOV.U32 R57, RZ, RZ, 0x1c1f ;  /* 0x00001c1fff397424 */ /* 0x000fe200078e00ff */
[----:B------:R-:W-:Y:S02]  /*20ff0*/  MOV R3, 0x21010 ;  /* 0x0002101000037802 */ /* 0x000fe40000000f00 */
[----:B-12---:R-:W-:Y:S05]  /*21000*/  CALL.REL.NOINC `($__internal_9_$__cuda_sm70_shflsync_idx_p) ;  /* 0x0000102000007944 */ /* 0x006fea0003c00000 */
[----:B------:R-:W-:Y:S01]  /*21010*/  MOV R0, R57 ;  /* 0x0000003900007202 */ /* 0x000fe20000000f00 */
[----:B------:R-:W-:Y:S05]  /*21020*/  BRA `(.L_x_869) ;  /* 0xffff922000007947 */ /* 0x000fea000383ffff */
.L_x_760:
[----:B------:R-:W-:Y:S01]  /*21030*/  IMAD.MOV.U32 R52, RZ, RZ, R5 ;  /* 0x000000ffff347224 */ /* 0x000fe200078e0005 */
[----:B---3--:R-:W-:Y:S01]  /*21040*/  MOV R2, 0x1 ;  /* 0x0000000100027802 */ /* 0x008fe20000000f00 */
        /* <DEDUP_REMOVED lines=11> */
.L_x_763:
[----:B------:R-:W-:Y:S01]  /*21100*/  IMAD.MOV.U32 R52, RZ, RZ, R5 ;  /* 0x000000ffff347224 */ /* 0x000fe200078e0005 */
[----:B--23--:R-:W-:Y:S01]  /*21110*/  MOV R2, 0x2 ;  /* 0x0000000200027802 */ /* 0x00cfe20000000f00 */
[----:B------:R-:W-:Y:S01]  /*21120*/  IMAD.MOV.U32 R57, RZ, RZ, 0x1c1f ;  /* 0x00001c1fff397424 */ /* 0x000fe200078e00ff */
[----:B------:R-:W-:Y:S02]  /*21130*/  MOV R3, 0x21150 ;  /* 0x0002115000037802 */ /* 0x000fe40000000f00 */
[----:B-1--4-:R-:W-:Y:S05]  /*21140*/  CALL.REL.NOINC `($__internal_9_$__cuda_sm70_shflsync_idx_p) ;  /* 0x00000ee000007944 */ /* 0x012fea0003c00000 */
[----:B------:R-:W-:Y:S01]  /*21150*/  MOV R4, R57 ;  /* 0x0000003900047202 */ /* 0x000fe20000000f00 */
[----:B------:R-:W-:Y:S05]  /*21160*/  BRA `(.L_x_871) ;  /* 0xffff979000007947 */ /* 0x000fea000383ffff */
.L_x_764:
[----:B------:R-:W-:Y:S01]  /*21170*/  IMAD.MOV.U32 R52, RZ, RZ, R12 ;  /* 0x000000ffff347224 */ /* 0x000fe200078e000c */
[----:B--23--:R-:W-:Y:S01]  /*21180*/  MOV R2, 0x2 ;  /* 0x0000000200027802 */ /* 0x00cfe20000000f00 */
[----:B------:R-:W-:Y:S01]  /*21190*/  IMAD.MOV.U32 R57, RZ, RZ, 0x1c1f ;  /* 0x00001c1fff397424 */ /* 0x000fe200078e00ff */
[----:B------:R-:W-:Y:S02]  /*211a0*/  MOV R3, 0x211c0 ;  /* 0x000211c000037802 */ /* 0x000fe40000000f00 */
[----:B-1--4-:R-:W-:Y:S05]  /*211b0*/  CALL.REL.NOINC `($__internal_9_$__cuda_sm70_shflsync_idx_p) ;  /* 0x00000e7000007944 */ /* 0x012fea0003c00000 */
[----:B------:R-:W-:Y:S01]  /*211c0*/  MOV R0, R57 ;  /* 0x0000003900007202 */ /* 0x000fe20000000f00 */
[----:B------:R-:W-:Y:S05]  /*211d0*/  BRA `(.L_x_872) ;  /* 0xffff974000007947 */ /* 0x000fea000383ffff */
.L_x_767:
[----:B------:R-:W-:Y:S01]  /*211e0*/  IMAD.MOV.U32 R52, RZ, RZ, R5 ;  /* 0x000000ffff347224 */ /* 0x000fe200078e0005 */
[----:B--23--:R-:W-:Y:S01]  /*211f0*/  MOV R2, 0x3 ;  /* 0x0000000300027802 */ /* 0x00cfe20000000f00 */
[----:B------:R-:W-:Y:S01]  /*21200*/  IMAD.MOV.U32 R57, RZ, RZ, 0x1c1f ;  /* 0x00001c1fff397424 */ /* 0x000fe200078e00ff */
[----:B------:R-:W-:-:S02]  /*21210*/  MOV R3, 0x21230 ;  /* 0x0002123000037802 */ /* 0x000fc40000000f00 */
[----:B-1--4-:R-:W-:Y:S05]  /*21220*/  CALL.REL.NOINC `($__internal_9_$__cuda_sm70_shflsync_idx_p) ;  /* 0x00000e0000007944 */ /* 0x012fea0003c00000 */
        /* <DEDUP_REMOVED lines=8> */
.L_x_771:
[----:B------:R-:W-:Y:S01]  /*212b0*/  IMAD.MOV.U32 R52, RZ, RZ, R5 ;  /* 0x000000ffff347224 */ /* 0x000fe200078e0005 */
[----:B------:R-:W-:Y:S01]  /*212c0*/  MOV R2, RZ ;  /* 0x000000ff00027202 */ /* 0x000fe20000000f00 */
[----:B------:R-:W-:Y:S01]  /*212d0*/  IMAD.MOV.U32 R57, RZ, RZ, 0x181f ;  /* 0x0000181fff397424 */ /* 0x000fe200078e00ff */
[----:B------:R-:W-:Y:S02]  /*212e0*/  MOV R3, 0x21300 ;  /* 0x0002130000037802 */ /* 0x000fe40000000f00 */
[----:B------:R-:W-:Y:S05]  /*212f0*/  CALL.REL.NOINC `($__internal_9_$__cuda_sm70_shflsync_idx_p) ;  /* 0x00000d3000007944 */ /* 0x000fea0003c00000 */
[----:B------:R-:W-:Y:S01]  /*21300*/  MOV R7, R57 ;  /* 0x0000003900077202 */ /* 0x000fe20000000f00 */
[----:B------:R-:W-:Y:S05]  /*21310*/  BRA `(.L_x_874) ;  /* 0xffffa42000007947 */ /* 0x000fea000383ffff */
.L_x_772:
[----:B------:R-:W-:Y:S01]  /*21320*/  IMAD.MOV.U32 R52, RZ, RZ, R6 ;  /* 0x000000ffff347224 */ /* 0x000fe200078e0006 */
[----:B------:R-:W-:Y:S01]  /*21330*/  MOV R2, RZ ;  /* 0x000000ff00027202 */ /* 0x000fe20000000f00 */
[----:B------:R-:W-:Y:S01]  /*21340*/  IMAD.MOV.U32 R57, RZ, RZ, 0x181f ;  /* 0x0000181fff397424 */ /* 0x000fe200078e00ff */
[----:B------:R-:W-:Y:S02]  /*21350*/  MOV R3, 0x21370 ;  /* 0x0002137000037802 */ /* 0x000fe40000000f00 */
[----:B-12---:R-:W-:Y:S05]  /*21360*/  CALL.REL.NOINC `($__internal_9_$__cuda_sm70_shflsync_idx_p) ;  /* 0x00000cc000007944 */ /* 0x006fea0003c00000 */
[----:B------:R-:W-:Y:S01]  /*21370*/  MOV R2, R57 ;  /* 0x0000003900027202 */ /* 0x000fe20000000f00 */
[----:B------:R-:W-:Y:S05]  /*21380*/  BRA `(.L_x_875) ;  /* 0xffffa3d000007947 */ /* 0x000fea000383ffff */
.L_x_773:
        /* <DEDUP_REMOVED lines=13> */
.L_x_774:
[----:B------:R-:W-:Y:S01]  /*21460*/  IMAD.MOV.U32 R52, RZ, RZ, R5 ;  /* 0x000000ffff347224 */ /* 0x000fe200078e0005 */
[----:B-1----:R-:W-:Y:S01]  /*21470*/  MOV R2, 0x2 ;  /* 0x0000000200027802 */ /* 0x002fe20000000f00 */
[----:B------:R-:W-:Y:S01]  /*21480*/  IMAD.MOV.U32 R57, RZ, RZ, 0x181f ;  /* 0x0000181fff397424 */ /* 0x000fe200078e00ff */
[----:B------:R-:W-:Y:S02]  /*21490*/  MOV R3, 0x214b0 ;  /* 0x000214b000037802 */ /* 0x000fe40000000f00 */
[----:B--23--:R-:W-:Y:S05]  /*214a0*/  CALL.REL.NOINC `($__internal_9_$__cuda_sm70_shflsync_idx_p) ;  /* 0x00000b8000007944 */ /* 0x00cfea0003c00000 */
[----:B------:R-:W-:Y:S01]  /*214b0*/  MOV R7, R57 ;  /* 0x0000003900077202 */ /* 0x000fe20000000f00 */
[----:B------:R-:W-:Y:S05]  /*214c0*/  BRA `(.L_x_877) ;  /* 0xffffa40000007947 */ /* 0x000fea000383ffff */
.L_x_775:
[----:B------:R-:W-:Y:S01]  /*214d0*/  IMAD.MOV.U32 R52, RZ, RZ, R6 ;  /* 0x000000ffff347224 */ /* 0x000fe200078e0006 */
[----:B-1----:R-:W-:Y:S01]  /*214e0*/  MOV R2, 0x2 ;  /* 0x0000000200027802 */ /* 0x002fe20000000f00 */
[----:B------:R-:W-:Y:S01]  /*214f0*/  IMAD.MOV.U32 R57, RZ, RZ, 0x181f ;  /* 0x0000181fff397424 */ /* 0x000fe200078e00ff */
[----:B------:R-:W-:Y:S02]  /*21500*/  MOV R3, 0x21520 ;  /* 0x0002152000037802 */ /* 0x000fe40000000f00 */
[----:B--234-:R-:W-:Y:S05]  /*21510*/  CALL.REL.NOINC `($__internal_9_$__cuda_sm70_shflsync_idx_p) ;  /* 0x00000b1000007944 */ /* 0x01cfea0003c00000 */
[----:B------:R-:W-:Y:S01]  /*21520*/  MOV R2, R57 ;  /* 0x0000003900027202 */ /* 0x000fe20000000f00 */
[----:B------:R-:W-:Y:S05]  /*21530*/  BRA `(.L_x_878) ;  /* 0xffffa3b000007947 */ /* 0x000fea000383ffff */
.L_x_776:
        /* <DEDUP_REMOVED lines=13> */
.L_x_777:
[----:B------:R-:W-:Y:S01]  /*21610*/  IMAD.MOV.U32 R52, RZ, RZ, R5 ;  /* 0x000000ffff347224 */ /* 0x000fe200078e0005 */
[----:B--2---:R-:W-:Y:S01]  /*21620*/  MOV R2, 0x4 ;  /* 0x0000000400027802 */ /* 0x004fe20000000f00 */
[----:B------:R-:W-:Y:S01]  /*21630*/  IMAD.MOV.U32 R57, RZ, RZ, 0x181f ;  /* 0x0000181fff397424 */ /* 0x000fe200078e00ff */
[----:B------:R-:W-:Y:S02]  /*21640*/  MOV R3, 0x21660 ;  /* 0x0002166000037802 */ /* 0x000fe40000000f00 */
[----:B-1-34-:R-:W-:Y:S05]  /*21650*/  CALL.REL.NOINC `($__internal_9_$__cuda_sm70_shflsync_idx_p) ;  /* 0x000009d000007944 */ /* 0x01afea0003c00000 */
[----:B------:R-:W-:Y:S01]  /*21660*/  MOV R7, R57 ;  /* 0x0000003900077202 */ /* 0x000fe20000000f00 */
[----:B------:R-:W-:Y:S05]  /*21670*/  BRA `(.L_x_880) ;  /* 0xffffa38000007947 */ /* 0x000fea000383ffff */
.L_x_778:
[----:B------:R-:W-:Y:S01]  /*21680*/  IMAD.MOV.U32 R52, RZ, RZ, R6 ;  /* 0x000000ffff347224 */ /* 0x000fe200078e0006 */
[----:B--2---:R-:W-:Y:S01]  /*21690*/  MOV R2, 0x4 ;  /* 0x0000000400027802 */ /* 0x004fe20000000f00 */
[----:B------:R-:W-:Y:S01]  /*216a0*/  IMAD.MOV.U32 R57, RZ, RZ, 0x181f ;  /* 0x0000181fff397424 */ /* 0x000fe200078e00ff */
[----:B------:R-:W-:Y:S02]  /*216b0*/  MOV R3, 0x216d0 ;  /* 0x000216d000037802 */ /* 0x000fe40000000f00 */
[----:B-1-34-:R-:W-:Y:S05]  /*216c0*/  CALL.REL.NOINC `($__internal_9_$__cuda_sm70_shflsync_idx_p) ;  /* 0x0000096000007944 */ /* 0x01afea0003c00000 */
[----:B------:R-:W-:Y:S01]  /*216d0*/  MOV R2, R57 ;  /* 0x0000003900027202 */ /* 0x000fe20000000f00 */
[----:B------:R-:W-:Y:S05]  /*216e0*/  BRA `(.L_x_881) ;  /* 0xffffa33000007947 */ /* 0x000fea000383ffff */
.L_x_779:
        /* <DEDUP_REMOVED lines=13> */
.L_x_780:
[----:B------:R-:W-:Y:S01]  /*217c0*/  IMAD.MOV.U32 R52, RZ, RZ, R5 ;  /* 0x000000ffff347224 */ /* 0x000fe200078e0005 */
[----:B--2---:R-:W-:Y:S01]  /*217d0*/  MOV R2, 0x6 ;  /* 0x0000000600027802 */ /* 0x004fe20000000f00 */
[----:B------:R-:W-:Y:S01]  /*217e0*/  IMAD.MOV.U32 R57, RZ, RZ, 0x181f ;  /* 0x0000181fff397424 */ /* 0x000fe200078e00ff */
[----:B------:R-:W-:Y:S02]  /*217f0*/  MOV R3, 0x21810 ;  /* 0x0002181000037802 */ /* 0x000fe40000000f00 */
[----:B-1--4-:R-:W-:Y:S05]  /*21800*/  CALL.REL.NOINC `($__internal_9_$__cuda_sm70_shflsync_idx_p) ;  /* 0x0000082000007944 */ /* 0x012fea0003c00000 */
[----:B------:R-:W-:Y:S01]  /*21810*/  MOV R7, R57 ;  /* 0x0000003900077202 */ /* 0x000fe20000000f00 */
[----:B------:R-:W-:Y:S05]  /*21820*/  BRA `(.L_x_883) ;  /* 0xffffa30000007947 */ /* 0x000fea000383ffff */
.L_x_781:
[----:B------:R-:W-:Y:S01]  /*21830*/  IMAD.MOV.U32 R52, RZ, RZ, R6 ;  /* 0x000000ffff347224 */ /* 0x000fe200078e0006 */
[----:B--2---:R-:W-:Y:S01]  /*21840*/  MOV R2, 0x6 ;  /* 0x0000000600027802 */ /* 0x004fe20000000f00 */
[----:B------:R-:W-:Y:S01]  /*21850*/  IMAD.MOV.U32 R57, RZ, RZ, 0x181f ;  /* 0x0000181fff397424 */ /* 0x000fe200078e00ff */
[----:B------:R-:W-:Y:S02]  /*21860*/  MOV R3, 0x21880 ;  /* 0x0002188000037802 */ /* 0x000fe40000000f00 */
[----:B-1-34-:R-:W-:Y:S05]  /*21870*/  CALL.REL.NOINC `($__internal_9_$__cuda_sm70_shflsync_idx_p) ;  /* 0x000007b000007944 */ /* 0x01afea0003c00000 */
[----:B------:R-:W-:Y:S01]  /*21880*/  MOV R2, R57 ;  /* 0x0000003900027202 */ /* 0x000fe20000000f00 */
[----:B------:R-:W-:Y:S05]  /*21890*/  BRA `(.L_x_884) ;  /* 0xffffa2b000007947 */ /* 0x000fea000383ffff */
.L_x_782:
        /* <DEDUP_REMOVED lines=13> */
.L_x_784:
[----:B------:R-:W-:Y:S01]  /*21970*/  IMAD.MOV.U32 R52, RZ, RZ, R53 ;  /* 0x000000ffff347224 */ /* 0x000fe200078e0035 */
[----:B------:R-:W-:Y:S01]  /*21980*/  MOV R2, RZ ;  /* 0x000000ff00027202 */ /* 0x000fe20000000f00 */
[----:B------:R-:W-:Y:S01]  /*21990*/  IMAD.MOV.U32 R57, RZ, RZ, 0x1f ;  /* 0x0000001fff397424 */ /* 0x000fe200078e00ff */
[----:B------:R-:W-:Y:S02]  /*219a0*/  MOV R3, 0x219c0 ;  /* 0x000219c000037802 */ /* 0x000fe40000000f00 */
[----:B------:R-:W-:Y:S05]  /*219b0*/  CALL.REL.NOINC `($__internal_9_$__cuda_sm70_shflsync_idx_p) ;  /* 0x0000067000007944 */ /* 0x000fea0003c00000 */
[----:B------:R-:W-:Y:S01]  /*219c0*/  MOV R9, R57 ;  /* 0x0000003900097202 */ /* 0x000fe20000000f00 */
[----:B------:R-:W-:Y:S05]  /*219d0*/  BRA `(.L_x_886) ;  /* 0xffffa36000007947 */ /* 0x000fea000383ffff */
.L_x_785:
[----:B------:R-:W-:Y:S01]  /*219e0*/  IMAD.MOV.U32 R52, RZ, RZ, R53 ;  /* 0x000000ffff347224 */ /* 0x000fe200078e0035 */
[----:B------:R-:W-:Y:S01]  /*219f0*/  MOV R2, 0x1 ;  /* 0x0000000100027802 */ /* 0x000fe20000000f00 */
[----:B------:R-:W-:Y:S01]  /*21a00*/  IMAD.MOV.U32 R57, RZ, RZ, 0x1f ;  /* 0x0000001fff397424 */ /* 0x000fe200078e00ff */
[----:B------:R-:W-:Y:S02]  /*21a10*/  MOV R3, 0x21a30 ;  /* 0x00021a3000037802 */ /* 0x000fe40000000f00 */
[----:B-12---:R-:W-:Y:S05]  /*21a20*/  CALL.REL.NOINC `($__internal_9_$__cuda_sm70_shflsync_idx_p) ;  /* 0x0000060000007944 */ /* 0x006fea0003c00000 */
[----:B------:R-:W-:Y:S01]  /*21a30*/  MOV R8, R57 ;  /* 0x0000003900087202 */ /* 0x000fe20000000f00 */
[----:B------:R-:W-:Y:S05]  /*21a40*/  BRA `(.L_x_887) ;  /* 0xffffa31000007947 */ /* 0x000fea000383ffff */
.L_x_786:
[----:B------:R-:W-:Y:S02]  /*21a50*/  MOV R2, 0x1 ;  /* 0x0000000100027802 */ /* 0x000fe40000000f00 */
[----:B------:R-:W-:-:S02]  /*21a60*/  MOV R3, 0x21a80 ;  /* 0x00021a8000037802 */ /* 0x000fc40000000f00 */
[----:B-1234-:R-:W-:Y:S05]  /*21a70*/  CALL.REL.NOINC `($__internal_10_$__cuda_sm70_shflsync_up_p) ;  /* 0x0000061000007944 */ /* 0x01efea0003c00000 */
[----:B------:R-:W-:Y:S05]  /*21a80*/  BRA `(.L_x_888) ;  /* 0xffffa40000007947 */ /* 0x000fea000383ffff */
.L_x_787:
[----:B------:R-:W-:Y:S02]  /*21a90*/  MOV R2, 0x2 ;  /* 0x0000000200027802 */ /* 0x000fe40000000f00 */
[----:B------:R-:W-:-:S02]  /*21aa0*/  MOV R3, 0x21ac0 ;  /* 0x00021ac000037802 */ /* 0x000fc40000000f00 */
[----:B--2-4-:R-:W-:Y:S05]  /*21ab0*/  CALL.REL.NOINC `($__internal_10_$__cuda_sm70_shflsync_up_p) ;  /* 0x000005d000007944 */ /* 0x014fea0003c00000 */
        /* <DEDUP_REMOVED lines=24> */
.L_x_791:
[----:B------:R-:W-:Y:S02]  /*21c40*/  MOV R2, 0x1 ;  /* 0x0000000100027802 */ /* 0x000fe40000000f00 */
[----:B------:R-:W-:Y:S02]  /*21c50*/  MOV R3, 0x21c70 ;  /* 0x00021c7000037802 */ /* 0x000fe40000000f00 */
[----:B------:R-:W-:Y:S05]  /*21c60*/  CALL.REL.NOINC `($__internal_10_$__cuda_sm70_shflsync_up_p) ;  /* 0x0000042000007944 */ /* 0x000fea0003c00000 */
[----:B------:R-:W-:Y:S01]  /*21c70*/  MOV R2, R4 ;  /* 0x0000000400027202 */ /* 0x000fe20000000f00 */
[----:B------:R-:W-:Y:S05]  /*21c80*/  BRA `(.L_x_890) ;  /* 0xffffa46000007947 */ /* 0x000fea000383ffff */
.L_x_792:
        /* <DEDUP_REMOVED lines=27> */
.L_x_794:
[----:B------:R-:W-:Y:S02]  /*21e40*/  SEL R0, RZ, 0x1, P0 ;  /* 0x00000001ff007807 */ /* 0x000fe40000000000 */
[----:B------:R-:W-:Y:S02]  /*21e50*/  MOV R2, 0x21e70 ;  /* 0x00021e7000027802 */ /* 0x000fe40000000f00 */
[----:B-1----:R-:W-:Y:S05]  /*21e60*/  CALL.REL.NOINC `($__internal_11_$__cuda_sm70_votesync_ballot) ;  /* 0x0000029000007944 */ /* 0x002fea0003c00000 */
[----:B------:R-:W-:Y:S01]  /*21e70*/  MOV R10, R0 ;  /* 0x00000000000a7202 */ /* 0x000fe20000000f00 */
[----:B------:R-:W-:Y:S05]  /*21e80*/  BRA `(.L_x_892) ;  /* 0xffffa3f000007947 */ /* 0x000fea000383ffff */
.L_x_795:
[----:B------:R-:W-:Y:S01]  /*21e90*/  IMAD.MOV.U32 R52, RZ, RZ, R6 ;  /* 0x000000ffff347224 */ /* 0x000fe200078e0006 */
[----:B--2---:R-:W-:Y:S01]  /*21ea0*/  MOV R2, R0 ;  /* 0x0000000000027202 */ /* 0x004fe20000000f00 */
[----:B------:R-:W-:Y:S01]  /*21eb0*/  IMAD.MOV.U32 R57, RZ, RZ, 0x1f ;  /* 0x0000001fff397424 */ /* 0x000fe200078e00ff */
[----:B------:R-:W-:Y:S02]  /*21ec0*/  MOV R3, 0x21ee0 ;  /* 0x00021ee000037802 */ /* 0x000fe40000000f00 */
[----:B-1----:R-:W-:Y:S05]  /*21ed0*/  CALL.REL.NOINC `($__internal_9_$__cuda_sm70_shflsync_idx_p) ;  /* 0x0000015000007944 */ /* 0x002fea0003c00000 */
[----:B------:R-:W-:Y:S01]  /*21ee0*/  IMAD.MOV.U32 R8, RZ, RZ, R57 ;  /* 0x000000ffff087224 */ /* 0x000fe200078e0039 */
[----:B------:R-:W-:Y:S01]  /*21ef0*/  MOV R2, R0 ;  /* 0x0000000000027202 */ /* 0x000fe20000000f00 */
[----:B------:R-:W-:Y:S01]  /*21f00*/  IMAD.MOV.U32 R52, RZ, RZ, R7 ;  /* 0x000000ffff347224 */ /* 0x000fe200078e0007 */
[----:B------:R-:W-:-:S02]  /*21f10*/  MOV R57, 0x1f ;  /* 0x0000001f00397802 */ /* 0x000fc40000000f00 */
[----:B------:R-:W-:Y:S02]  /*21f20*/  MOV R3, 0x21f40 ;  /* 0x00021f4000037802 */ /* 0x000fe40000000f00 */
[----:B------:R-:W-:Y:S05]  /*21f30*/  CALL.REL.NOINC `($__internal_9_$__cuda_sm70_shflsync_idx_p) ;  /* 0x000000f000007944 */ /* 0x000fea0003c00000 */
[----:B------:R-:W-:Y:S01]  /*21f40*/  MOV R7, R57 ;  /* 0x0000003900077202 */ /* 0x000fe20000000f00 */
[----:B------:R-:W-:Y:S05]  /*21f50*/  BRA `(.L_x_893) ;  /* 0xffffa39000007947 */ /* 0x000fea000383ffff */
.L_x_798:
[----:B------:R-:W-:Y:S01]  /*21f60*/  IMAD.MOV.U32 R52, RZ, RZ, R4 ;  /* 0x000000ffff347224 */ /* 0x000fe200078e0004 */
[----:B--2---:R-:W-:Y:S01]  /*21f70*/  MOV R2, R0 ;  /* 0x0000000000027202 */ /* 0x004fe20000000f00 */
[----:B------:R-:W-:Y:S01]  /*21f80*/  IMAD.MOV.U32 R57, RZ, RZ, 0x1f ;  /* 0x0000001fff397424 */ /* 0x000fe200078e00ff */
[----:B------:R-:W-:Y:S02]  /*21f90*/  MOV R3, 0x21fb0 ;  /* 0x00021fb000037802 */ /* 0x000fe40000000f00 */
[----:B-1--4-:R-:W-:Y:S05]  /*21fa0*/  CALL.REL.NOINC `($__internal_9_$__cuda_sm70_shflsync_idx_p) ;  /* 0x0000008000007944 */ /* 0x012fea0003c00000 */
[----:B------:R-:W-:Y:S01]  /*21fb0*/  MOV R11, R57 ;  /* 0x00000039000b7202 */ /* 0x000fe20000000f00 */
[----:B------:R-:W-:Y:S05]  /*21fc0*/  BRA `(.L_x_797) ;  /* 0xffffa38000007947 */ /* 0x000fea000383ffff */
        .weak           $__internal_8_$__cuda_sm70_shflsync_bfly_p
        .type           $__internal_8_$__cuda_sm70_shflsync_bfly_p,@function
        .size           $__internal_8_$__cuda_sm70_shflsync_bfly_p,($__internal_9_$__cuda_sm70_shflsync_idx_p - $__internal_8_$__cuda_sm70_shflsync_bfly_p)
$__internal_8_$__cuda_sm70_shflsync_bfly_p:
[----:B------:R-:W-:Y:S02]  /*21fd0*/  MOV R9, 0x1f ;  /* 0x0000001f00097802 */ /* 0x000fe40000000f00 */
[----:B------:R-:W-:-:S04]  /*21fe0*/  MOV R52, 0xffffffff ;  /* 0xffffffff00347802 */ /* 0x000fc80000000f00 */
[----:B------:R-:W-:Y:S04]  /*21ff0*/  WARPSYNC R52 ;  /* 0x0000003400007348 */ /* 0x000fe80003800000 */
[----:B------:R1:W2:Y:S02]  /*22000*/  SHFL.BFLY PT, R9, R4, R3, R9 ;  /* 0x0c00000304097389 */ /* 0x0002a400000e0009 */
[----:B-1----:R-:W-:-:S04]  /*22010*/  MOV R3, 0x0 ;  /* 0x0000000000037802 */ /* 0x002fc80000000f00 */
[----:B--2---:R-:W-:Y:S05]  /*22020*/  RET.REL.NODEC R2 `(_ZN7cutlass13device_kernelIN5flash19enable_sm80_to_sm89INS1_16FlashAttnFwdSm80INS1_25CollectiveMainloopFwdSm80ILi4ELi1ELb0EN4cute5tupleIJNS5_1CILi128EEENS7_ILi80EEENS7_ILi64EEEEEELi64ENS_6half_tEfNS_4arch4Sm80ELb0ELb1ELb1ELb1ELb1ELb0ELb1ELb1EEENS1_21CollectiveEpilogueFwdINS6_IJS8_SA_S9_EEENS6_IJNS7_ILi1EEESI_SI_EEESC_SE_Li128ELb1ELb1ELb1ELb0EEENS1_36VarlenDynamicPersistentTileSchedulerILi128ELi80ELi128ELi128ELb1ELb1ELb0ELb1ELb0ELb1EEEEEEEEEvNT_6ParamsE) ;  /* 0xfffddfd002007950 */ /* 0x004fea0003c3ffff */
        .weak           $__internal_9_$__cuda_sm70_shflsync_idx_p
        .type           $__internal_9_$__cuda_sm70_shflsync_idx_p,@function
        .size           $__internal_9_$__cuda_sm70_shflsync_idx_p,($__internal_10_$__cuda_sm70_shflsync_up_p - $__internal_9_$__cuda_sm70_shflsync_idx_p)
$__internal_9_$__cuda_sm70_shflsync_idx_p:
[----:B------:R-:W-:-:S04]  /*22030*/  MOV R69, 0xffffffff ;  /* 0xffffffff00457802 */ /* 0x000fc80000000f00 */
[----:B------:R-:W-:Y:S04]  /*22040*/  WARPSYNC R69 ;  /* 0x0000004500007348 */ /* 0x000fe80003800000 */
[----:B------:R1:W2:Y:S02]  /*22050*/  SHFL.IDX PT, R57, R52, R2, R57 ;  /* 0x0000000234397389 */ /* 0x0002a400000e0039 */
[----:B-1----:R-:W-:Y:S02]  /*22060*/  MOV R2, R3 ;  /* 0x0000000300027202 */ /* 0x002fe40000000f00 */
[----:B------:R-:W-:-:S04]  /*22070*/  MOV R3, 0x0 ;  /* 0x0000000000037802 */ /* 0x000fc80000000f00 */
[----:B--2---:R-:W-:Y:S05]  /*22080*/  RET.REL.NODEC R2 `(_ZN7cutlass13device_kernelIN5flash19enable_sm80_to_sm89INS1_16FlashAttnFwdSm80INS1_25CollectiveMainloopFwdSm80ILi4ELi1ELb0EN4cute5tupleIJNS5_1CILi128EEENS7_ILi80EEENS7_ILi64EEEEEELi64ENS_6half_tEfNS_4arch4Sm80ELb0ELb1ELb1ELb1ELb1ELb0ELb1ELb1EEENS1_21CollectiveEpilogueFwdINS6_IJS8_SA_S9_EEENS6_IJNS7_ILi1EEESI_SI_EEESC_SE_Li128ELb1ELb1ELb1ELb0EEENS1_36VarlenDynamicPersistentTileSchedulerILi128ELi80ELi128ELi128ELb1ELb1ELb0ELb1ELb0ELb1EEEEEEEEEvNT_6ParamsE) ;  /* 0xfffddf7002007950 */ /* 0x004fea0003c3ffff */
        .weak           $__internal_10_$__cuda_sm70_shflsync_up_p
        .type           $__internal_10_$__cuda_sm70_shflsync_up_p,@function
        .size           $__internal_10_$__cuda_sm70_shflsync_up_p,($__internal_11_$__cuda_sm70_votesync_ballot - $__internal_10_$__cuda_sm70_shflsync_up_p)
$__internal_10_$__cuda_sm70_shflsync_up_p:
[----:B------:R-:W-:Y:S02]  /*22090*/  IMAD.MOV.U32 R4, RZ, RZ, RZ ;  /* 0x000000ffff047224 */ /* 0x000fe400078e00ff */
[----:B------:R-:W-:-:S04]  /*220a0*/  IMAD.MOV.U32 R10, RZ, RZ, -0x1 ;  /* 0xffffffffff0a7424 */ /* 0x000fc800078e00ff */
[----:B------:R-:W-:Y:S04]  /*220b0*/  WARPSYNC R10 ;  /* 0x0000000a00007348 */ /* 0x000fe80003800000 */
[----:B------:R1:W2:Y:S02]  /*220c0*/  SHFL.UP PT, R4, R0, R2, R4 ;  /* 0x0400000200047389 */ /* 0x0002a400000e0004 */
[----:B-1----:R-:W-:Y:S02]  /*220d0*/  MOV R2, R3 ;  /* 0x0000000300027202 */ /* 0x002fe40000000f00 */
[----:B------:R-:W-:-:S04]  /*220e0*/  MOV R3, 0x0 ;  /* 0x0000000000037802 */ /* 0x000fc80000000f00 */
[----:B--2---:R-:W-:Y:S05]  /*220f0*/  RET.REL.NODEC R2 `(_ZN7cutlass13device_kernelIN5flash19enable_sm80_to_sm89INS1_16FlashAttnFwdSm80INS1_25CollectiveMainloopFwdSm80ILi4ELi1ELb0EN4cute5tupleIJNS5_1CILi128EEENS7_ILi80EEENS7_ILi64EEEEEELi64ENS_6half_tEfNS_4arch4Sm80ELb0ELb1ELb1ELb1ELb1ELb0ELb1ELb1EEENS1_21CollectiveEpilogueFwdINS6_IJS8_SA_S9_EEENS6_IJNS7_ILi1EEESI_SI_EEESC_SE_Li128ELb1ELb1ELb1ELb0EEENS1_36VarlenDynamicPersistentTileSchedulerILi128ELi80ELi128ELi128ELb1ELb1ELb0ELb1ELb0ELb1EEEEEEEEEvNT_6ParamsE) ;  /* 0xfffddf0002007950 */ /* 0x004fea0003c3ffff */
        .weak           $__internal_11_$__cuda_sm70_votesync_ballot
        .type           $__internal_11_$__cuda_sm70_votesync_ballot,@function
        .size           $__internal_11_$__cuda_sm70_votesync_ballot,(.L_x_1921 - $__internal_11_$__cuda_sm70_votesync_ballot)
$__internal_11_$__cuda_sm70_votesync_ballot:
[----:B------:R-:W-:Y:S01]  /*22100*/  ISETP.NE.U32.AND P0, PT, R0, 0x1, PT ;  /* 0x000000010000780c */ /* 0x000fe20003f05070 */
[----:B------:R-:W-:-:S04]  /*22110*/  IMAD.MOV.U32 R3, RZ, RZ, -0x1 ;  /* 0xffffffffff037424 */ /* 0x000fc800078e00ff */
[----:B------:R-:W-:Y:S08]  /*22120*/  WARPSYNC R3 ;  /* 0x0000000300007348 */ /* 0x000ff00003800000 */
[----:B------:R-:W-:-:S04]  /*22130*/  VOTE.ANY R0, PT, !P0 ;  /* 0x0000000000007806 */ /* 0x000fc800040e0100 */
[----:B------:R-:W-:Y:S01]  /*22140*/  LOP3.LUT R0, R0, R3, RZ, 0xc0, !PT ;  /* 0x0000000300007212 */ /* 0x000fe200078ec0ff */
[----:B------:R-:W-:-:S04]  /*22150*/  IMAD.MOV.U32 R3, RZ, RZ, 0x0 ;  /* 0x00000000ff037424 */ /* 0x000fc800078e00ff */
[----:B------:R-:W-:Y:S05]  /*22160*/  RET.REL.NODEC R2 `(_ZN7cutlass13device_kernelIN5flash19enable_sm80_to_sm89INS1_16FlashAttnFwdSm80INS1_25CollectiveMainloopFwdSm80ILi4ELi1ELb0EN4cute5tupleIJNS5_1CILi128EEENS7_ILi80EEENS7_ILi64EEEEEELi64ENS_6half_tEfNS_4arch4Sm80ELb0ELb1ELb1ELb1ELb1ELb0ELb1ELb1EEENS1_21CollectiveEpilogueFwdINS6_IJS8_SA_S9_EEENS6_IJNS7_ILi1EEESI_SI_EEESC_SE_Li128ELb1ELb1ELb1ELb0EEENS1_36VarlenDynamicPersistentTileSchedulerILi128ELi80ELi128ELi128ELb1ELb1ELb0ELb1ELb0ELb1EEEEEEEEEvNT_6ParamsE) ;  /* 0xfffdde9002007950 */ /* 0x000fea0003c3ffff */
.L_x_894:
        /* <DEDUP_REMOVED lines=9> */
.L_x_1921:


//--------------------- .text._ZN7cutlass13device_kernelIN5flash19enable_sm80_to_sm89INS1_16FlashAttnFwdSm80INS1_25CollectiveMainloopFwdSm80ILi4ELi1ELb0EN4cute5tupleIJNS5_1CILi128EEENS7_ILi80EEENS7_ILi64EEEEEELi64ENS_6half_tEfNS_4arch4Sm80ELb0ELb1ELb1ELb1ELb1ELb1ELb1ELb1EEENS1_21CollectiveEpilogueFwdINS6_IJS8_SA_S9_EEENS6_IJNS7_ILi1EEESI_SI_EEESC_SE_Li128ELb1ELb1ELb1ELb0EEENS1_36VarlenDynamicPersistentTileSchedulerILi128ELi80ELi128ELi128ELb1ELb1ELb0ELb1ELb0ELb1EEEEEEEEEvNT_6ParamsE --------------------------
	.section	.text._ZN7cutlass13device_kernelIN5flash19enable_sm80_to_sm89INS1_16FlashAttnFwdSm80INS1_25CollectiveMainloopFwdSm80ILi4ELi1ELb0EN4cute5tupleIJNS5_1CILi128EEENS7_ILi80EEENS7_ILi64EEEEEELi64ENS_6half_tEfNS_4arch4Sm80ELb0ELb1ELb1ELb1ELb1ELb1ELb1ELb1EEENS1_21CollectiveEpilogueFwdINS6_IJS8_SA_S9_EEENS6_IJNS7_ILi1EEESI_SI_EEESC_SE_Li128ELb1ELb1ELb1ELb0EEENS1_36VarlenDynamicPersistentTileSchedulerILi128ELi80ELi128ELi128ELb1ELb1ELb0ELb1ELb0ELb1EEEEEEEEEvNT_6ParamsE,"ax",@progbits
	.sectioninfo	@"SHI_REGISTERS=255"
	.align	128
.text._ZN7cutlass13device_kernelIN5flash19enable_sm80_to_sm89INS1_16FlashAttnFwdSm80INS1_25CollectiveMainloopFwdSm80ILi4ELi1ELb0EN4cute5tupleIJNS5_1CILi128EEENS7_ILi80EEENS7_ILi64EEEEEELi64ENS_6half_tEfNS_4arch4Sm80ELb0ELb1ELb1ELb1ELb1ELb1ELb1ELb1EEENS1_21CollectiveEpilogueFwdINS6_IJS8_SA_S9_EEENS6_IJNS7_ILi1EEESI_SI_EEESC_SE_Li128ELb1ELb1ELb1ELb0EEENS1_36VarlenDynamicPersistentTileSchedulerILi128ELi80ELi128ELi128ELb1ELb1ELb0ELb1ELb0ELb1EEEEEEEEEvNT_6ParamsE:
        .type           _ZN7cutlass13device_kernelIN5flash19enable_sm80_to_sm89INS1_16FlashAttnFwdSm80INS1_25CollectiveMainloopFwdSm80ILi4ELi1ELb0EN4cute5tupleIJNS5_1CILi128EEENS7_ILi80EEENS7_ILi64EEEEEELi64ENS_6half_tEfNS_4arch4Sm80ELb0ELb1ELb1ELb1ELb1ELb1ELb1ELb1EEENS1_21CollectiveEpilogueFwdINS6_IJS8_SA_S9_EEENS6_IJNS7_ILi1EEESI_SI_EEESC_SE_Li128ELb1ELb1ELb1ELb0EEENS1_36VarlenDynamicPersistentTileSchedulerILi128ELi80ELi128ELi128ELb1ELb1ELb0ELb1ELb0ELb1EEEEEEEEEvNT_6ParamsE,@function
        .size           _ZN7cutlass13device_kernelIN5flash19enable_sm80_to_sm89INS1_16FlashAttnFwdSm80INS1_25CollectiveMainloopFwdSm80ILi4ELi1ELb0EN4cute5tupleIJNS5_1CILi128EEENS7_ILi80EEENS7_ILi64EEEEEELi64ENS_6half_tEfNS_4arch4Sm80ELb0ELb1ELb1ELb1ELb1ELb1ELb1ELb1EEENS1_21CollectiveEpilogueFwdINS6_IJS8_SA_S9_EEENS6_IJNS7_ILi1EEESI_SI_EEESC_SE_Li128ELb1ELb1ELb1ELb0EEENS1_36VarlenDynamicPersistentTileSchedulerILi128ELi80ELi128ELi128ELb1ELb1ELb0ELb1ELb0ELb1EEEEEEEEEvNT_6ParamsE,(.L_x_1926 - _ZN7cutlass13device_kernelIN5flash19enable_sm80_to_sm89INS1_16FlashAttnFwdSm80INS1_25CollectiveMainloopFwdSm80ILi4ELi1ELb0EN4cute5tupleIJNS5_1CILi128EEENS7_ILi80EEENS7_ILi64EEEEEELi64ENS_6half_tEfNS_4arch4Sm80ELb0ELb1ELb1ELb1ELb1ELb1ELb1ELb1EEENS1_21CollectiveEpilogueFwdINS6_IJS8_SA_S9_EEENS6_IJNS7_ILi1EEESI_SI_EEESC_SE_Li128ELb1ELb1ELb1ELb0EEENS1_36VarlenDynamicPersistentTileSchedulerILi128ELi80ELi128ELi128ELb1ELb1ELb0ELb1ELb0ELb1EEEEEEEEEvNT_6ParamsE)
        .other          _ZN7cutlass13device_kernelIN5flash19enable_sm80_to_sm89INS1_16FlashAttnFwdSm80INS1_25CollectiveMainloopFwdSm80ILi4ELi1ELb0EN4cute5tupleIJNS5_1CILi128EEENS7_ILi80EEENS7_ILi64EEEEEELi64ENS_6half_tEfNS_4arch4Sm80ELb0ELb1ELb1ELb1ELb1ELb1ELb1ELb1EEENS1_21CollectiveEpilogueFwdINS6_IJS8_SA_S9_EEENS6_IJNS7_ILi1EEESI_SI_EEESC_SE_Li128ELb1ELb1ELb1ELb0EEENS1_36VarlenDynamicPersistentTileSchedulerILi128ELi80ELi128ELi128ELb1ELb1ELb0ELb1ELb0ELb1EEEEEEEEEvNT_6ParamsE,@"STO_CUDA_ENTRY STV_DEFAULT"
_ZN7cutlass13device_kernelIN5flash19enable_sm80_to_sm89INS1_16FlashAttnFwdSm80INS1_25CollectiveMainloopFwdSm80ILi4ELi1ELb0EN4cute5tupleIJNS5_1CILi128EEENS7_ILi80EEENS7_ILi64EEEEEELi64ENS_6half_tEfNS_4arch4Sm80ELb0ELb1ELb1ELb1ELb1ELb1ELb1ELb1EEENS1_21CollectiveEpilogueFwdINS6_IJS8_SA_S9_EEENS6_IJNS7_ILi1EEESI_SI_EEESC_SE_Li128ELb1ELb1ELb1ELb0EEENS1_36VarlenDynamicPersistentTileSchedulerILi128ELi80ELi128ELi128ELb1ELb1ELb0ELb1ELb0ELb1EEEEEEEEEvNT_6ParamsE:
        /* <DEDUP_REMOVED lines=54> */
.L_x_900:
        /* <DEDUP_REMOVED lines=16> */
.L_x_1209:
        /* <DEDUP_REMOVED lines=16> */
.L_x_1210:
[----:B--2---:R-:W-:-:S05]  /*0560*/  IMAD R0, R0, c[0x0][0x538], RZ ;  /* 0x00014e0000007a24 */ /* 0x004fca00078e02ff */
[----:B------:R-:W-:-:S04]  /*0570*/  IADD3 R7, R0, R7, RZ ;  /* 0x0000000700077210 */ /* 0x000fc80007ffe0ff */
[----:B------:R-:W-:-:S13]  /*0580*/  ISETP.GT.AND P0, PT, R7, UR4, PT ;  /* 0x0000000407007c0c */ /* 0x000fda000bf04270 */
[----:B-1----:R-:W-:Y:S05]  /*0590*/  @!P0 BRA `(.L_x_900) ;  /* 0xfffffdc000008947 */ /* 0x002fea000383ffff */
.L_x_896:
[----:B------:R-:W-:-:S05]  /*05a0*/  IADD3 R10, -R0, R7, RZ ;  /* 0x00000007000a7210 */ /* 0x000fca0007ffe1ff */
[----:B------:R-:W-:-:S05]  /*05b0*/  IMAD R0, R4, c[0x0][0x538], R10 ;  /* 0x00014e0004007a24 */ /* 0x000fca00078e020a */
[----:B------:R-:W-:Y:S01]  /*05c0*/  ISETP.GT.AND P0, PT, R0, UR4, PT ;  /* 0x0000000400007c0c */ /* 0x000fe2000bf04270 */
[----:B------:R-:W-:-:S12]  /*05d0*/  BRA.DIV ~URZ, `(.L_x_901) ;  /* 0x000279527f007947 */ /* 0x000fd8000b800000 */
[----:B------:R-:W-:-:S04]  /*05e0*/  VOTE.ANY R7, PT, !P0 ;  /* 0x0000000000077806 */ /* 0x000fc800040e0100 */
.L_x_1211:
[----:B------:R-:W1:Y:S02]  /*05f0*/  POPC R0, R7 ;  /* 0x0000000700007309 */ /* 0x000e640000000000 */
[----:B-1----:R-:W-:-:S05]  /*0600*/  IADD3 R2, R0, R6, RZ ;  /* 0x0000000600027210 */ /* 0x002fca0007ffe0ff */
[----:B------:R1:W-:Y:S01]  /*0610*/  STL [R1+0x4c], R2 ;  /* 0x00004c0201007387 */ /* 0x0003e20000100800 */
[----:B------:R-:W-:Y:S05]  /*0620*/  BRA.DIV ~URZ, `(.L_x_902) ;  /* 0x000279527f007947 */ /* 0x000fea000b800000 */
[----:B------:R2:W3:Y:S01]  /*0630*/  SHFL.IDX PT, R12, R9, R0, 0x1f ;  /* 0x00001f00090c7589 */ /* 0x0004e200000e0000 */
[----:B------:R-:W-:-:S03]  /*0640*/  MOV R5, RZ ;  /* 0x000000ff00057202 */ /* 0x000fc60000000f00 */
[----:B------:R2:W4:Y:S04]  /*0650*/  SHFL.IDX PT, R9, R8, R0, 0x1f ;  /* 0x00001f0008097589 */ /* 0x00052800000e0000 */
.L_x_1212:
[----:B------:R-:W-:Y:S01]  /*0660*/  ISETP.NE.AND P0, PT, R7, RZ, PT ;  /* 0x000000ff0700720c */ /* 0x000fe20003f05270 */
[----:B------:R-:W-:-:S12]  /*0670*/  BSSY B0, `(.L_x_903) ;  /* 0x0000005000007945 */ /* 0x000fd80003800000 */
[----:B------:R-:W-:Y:S05]  /*0680*/  @!P0 BRA `(.L_x_904) ;  /* 0x0000003000008947 */ /* 0x000fea0003800000 */
[----:B--2---:R-:W-:Y:S01]  /*0690*/  IADD3 R0, R0, -0x1, RZ ;  /* 0xffffffff00007810 */ /* 0x004fe20007ffe0ff */
[----:B------:R-:W-:Y:S05]  /*06a0*/  BRA.DIV ~URZ, `(.L_x_905) ;  /* 0x000279b27f007947 */ /* 0x000fea000b800000 */
[----:B------:R2:W1:Y:S02]  /*06b0*/  SHFL.IDX PT, R5, R4, R0, 0x1f ;  /* 0x00001f0004057589 */ /* 0x00046400000e0000 */
.L_x_904:
[----:B------:R-:W-:Y:S05]  /*06c0*/  BSYNC B0 ;  /* 0x0000000000007941 */ /* 0x000fea0003800000 */
.L_x_903:
        /* <DEDUP_REMOVED lines=69> */
.L_x_907:
        /* <DEDUP_REMOVED lines=70> */
.L_x_908:
[----:B------:R-:W-:Y:S05]  /*0f80*/  BSYNC B0 ;  /* 0x0000000000007941 */ /* 0x000fea0003800000 */
.L_x_906:
[----:B------:R-:W-:-:S04]  /*0f90*/  LOP3.LUT R0, RZ, R0, RZ, 0x33, !PT ;  /* 0x00000000ff007212 */ /* 0x000fc800078e33ff */
[----:B------:R-:W-:-:S05]  /*0fa0*/  IADD3 R0, R0, R12, RZ ;  /* 0x0000000c00007210 */ /* 0x000fca0007ffe0ff */
[----:B------:R2:W-:Y:S01]  /*0fb0*/  STL [R1+0x44], R0 ;  /* 0x0000440001007387 */ /* 0x0005e20000100800 */
[----:B------:R-:W-:Y:S05]  /*0fc0*/  BRA `(.L_x_909) ;  /* 0x0000006000007947 */ /* 0x000fea0003800000 */
.L_x_897:
[----:B------:R-:W-:Y:S01]  /*0fd0*/  MOV R0, UR4 ;  /* 0x0000000400007c02 */ /* 0x000fe20008000f00 */
[----:B------:R-:W-:Y:S04]  /*0fe0*/  STL [R1+0x44], RZ ;  /* 0x000044ff01007387 */ /* 0x000fe80000100800 */
[----:B------:R-:W-:Y:S04]  /*0ff0*/  STL [R1+0x48], RZ ;  /* 0x000048ff01007387 */ /* 0x000fe80000100800 */
[----:B------:R1:W-:Y:S02]  /*1000*/  STL [R1+0x40], R0 ;  /* 0x0000400001007387 */ /* 0x0003e40000100800 */
[----:B-1----:R-:W-:-:S05]  /*1010*/  MOV R0, c[0x0][0x53c] ;  /* 0x00014f0000007a02 */ /* 0x002fca0000000f00 */
[----:B------:R1:W-:Y:S02]  /*1020*/  STL [R1+0x4c], R0 ;  /* 0x00004c0001007387 */ /* 0x0003e40000100800 */
.L_x_909:
        /* <DEDUP_REMOVED lines=8> */
.L_x_895:
[----:B-12---:R-:W2:Y:S02]  /*10b0*/  LDL R0, [R1+0x4c] ;  /* 0x00004c0001007983 */ /* 0x006ea40000100800 */
[----:B--2---:R-:W-:-:S13]  /*10c0*/  ISETP.GE.AND P0, PT, R0, c[0x0][0x53c], PT ;  /* 0x00014f0000007a0c */ /* 0x004fda0003f06270 */
[----:B------:R-:W-:Y:S05]  /*10d0*/  @P0 EXIT ;  /* 0x000000000000094d */ /* 0x000fea0003800000 */
[----:B------:R-:W1:Y:S01]  /*10e0*/  S2R R15, SR_TID.X ;  /* 0x00000000000f7919 */ /* 0x000e620000002100 */
[----:B------:R-:W-:Y:S01]  /*10f0*/  IMAD.MOV.U32 R16, RZ, RZ, 0x40 ;  /* 0x00000040ff107424 */ /* 0x000fe200078e00ff */
[----:B------:R-:W-:Y:S01]  /*1100*/  ULDC UR4, c[0x0][0x2ac] ;  /* 0x0000ab0000047ab9 */ /* 0x000fe20000000800 */
[----:B------:R-:W-:Y:S01]  /*1110*/  IMAD.MOV.U32 R17, RZ, RZ, 0x20 ;  /* 0x00000020ff117424 */ /* 0x000fe200078e00ff */
[----:B------:R-:W-:Y:S01]  /*1120*/  ULDC UR6, c[0x0][0x1d0] ;  /* 0x0000740000067ab9 */ /* 0x000fe20000000800 */
[----:B------:R-:W-:Y:S01]  /*1130*/  IMAD.MOV.U32 R18, RZ, RZ, -0x10 ;  /* 0xfffffff0ff127424 */ /* 0x000fe200078e00ff */
[----:B------:R-:W-:Y:S01]  /*1140*/  UIMAD UR6, UR4, UR6, URZ ;  /* 0x00000006040672a4 */ /* 0x000fe2000f8e023f */
[----:B-1----:R-:W-:-:S04]  /*1150*/  SHF.R.S32.HI R14, RZ, 0x1f, R15 ;  /* 0x0000001fff0e7819 */ /* 0x002fc8000001140f */
[CC--:B------:R-:W-:Y:S02]  /*1160*/  LEA.HI R10, R14.reuse, R15.reuse, RZ, 0x3 ;  /* 0x0000000f0e0a7211 */ /* 0x0c0fe400078f18ff */
[----:B------:R-:W-:Y:S02]  /*1170*/  LEA.HI R2, R14, R15, RZ, 0x4 ;  /* 0x0000000f0e027211 */ /* 0x000fe400078f20ff */
[----:B---3--:R-:W-:Y:S02]  /*1180*/  LOP3.LUT R4, R10, 0xfffffff8, RZ, 0xc0, !PT ;  /* 0xfffffff80a047812 */ /* 0x008fe400078ec0ff */
[----:B------:R-:W-:Y:S02]  /*1190*/  SHF.R.S32.HI R3, RZ, 0x4, R2 ;  /* 0x00000004ff037819 */ /* 0x000fe40000011402 */
[----:B------:R-:W-:Y:S01]  /*11a0*/  LOP3.LUT R0, R2, 0xfffffff0, RZ, 0xc0, !PT ;  /* 0xfffffff002007812 */ /* 0x000fe200078ec0ff */
[----:B------:R-:W-:Y:S01]  /*11b0*/  IMAD.IADD R9, R15, 0x1, -R4 ;  /* 0x000000010f097824 */ /* 0x000fe200078e0a04 */
[----:B------:R-:W-:-:S02]  /*11c0*/  SHF.R.S32.HI R27, RZ, 0x3, R10 ;  /* 0x00000003ff1b7819 */ /* 0x000fc4000001140a */
[----:B------:R-:W-:Y:S01]  /*11d0*/  LEA.HI R4, R2, R3, RZ, 0x1 ;  /* 0x0000000302047211 */ /* 0x000fe200078f08ff */
[----:B------:R-:W-:Y:S01]  /*11e0*/  IMAD.IADD R2, R15, 0x1, -R0 ;  /* 0x000000010f027824 */ /* 0x000fe200078e0a00 */
[----:B------:R-:W-:Y:S01]  /*11f0*/  LOP3.LUT P3, RZ, R9, 0x2, RZ, 0xc0, !PT ;  /* 0x0000000209ff7812 */ /* 0x000fe2000786c0ff */
[----:B------:R-:W-:Y:S01]  /*1200*/  IMAD.SHL.U32 R5, R27, 0x40, RZ ;  /* 0x000000401b057824 */ /* 0x000fe200078e00ff */
[----:B------:R-:W-:Y:S01]  /*1210*/  LOP3.LUT R4, R4, 0xfffffffe, RZ, 0xc0, !PT ;  /* 0xfffffffe04047812 */ /* 0x000fe200078ec0ff */
[C---:B------:R-:W-:Y:S01]  /*1220*/  IMAD.SHL.U32 R244, R9.reuse, 0x8, RZ ;  /* 0x0000000809f47824 */ /* 0x040fe200078e00ff */
[----:B------:R-:W-:Y:S01]  /*1230*/  SHF.R.S32.HI R8, RZ, 0x1f, R2 ;  /* 0x0000001fff087819 */ /* 0x000fe20000011402 */
[----:B------:R-:W-:Y:S01]  /*1240*/  IMAD.SHL.U32 R7, R9, 0x40, RZ ;  /* 0x0000004009077824 */ /* 0x000fe200078e00ff */
[----:B------:R-:W-:Y:S01]  /*1250*/  LOP3.LUT R0, R5, 0x1c0, RZ, 0xc0, !PT ;  /* 0x000001c005007812 */ /* 0x000fe200078ec0ff */
[----:B------:R-:W-:Y:S01]  /*1260*/  IMAD.IADD R12, R3, 0x1, -R4 ;  /* 0x00000001030c7824 */ /* 0x000fe200078e0a04 */
[----:B------:R-:W-:-:S02]  /*1270*/  LEA.HI R11, R8, R2, RZ, 0x3 ;  /* 0x00000002080b7211 */ /* 0x000fc400078f18ff */
[----:B------:R-:W-:Y:S02]  /*1280*/  LOP3.LUT R6, R0, 0x38, R244, 0xf8, !PT ;  /* 0x0000003800067812 */ /* 0x000fe400078ef8f4 */
[----:B------:R-:W-:Y:S02]  /*1290*/  SHF.R.U32.HI R5, RZ, 0x3, R0 ;  /* 0x00000003ff057819 */ /* 0x000fe40000011600 */
[----:B------:R-:W-:Y:S02]  /*12a0*/  LOP3.LUT R0, R7, 0x1c0, RZ, 0xc0, !PT ;  /* 0x000001c007007812 */ /* 0x000fe400078ec0ff */
[----:B------:R-:W-:Y:S02]  /*12b0*/  LEA.HI R7, R14, R15, RZ, 0x6 ;  /* 0x0000000f0e077211 */ /* 0x000fe400078f30ff */
[----:B------:R-:W-:Y:S02]  /*12c0*/  LOP3.LUT R4, R11, 0xfffffff8, RZ, 0xc0, !PT ;  /* 0xfffffff80b047812 */ /* 0x000fe400078ec0ff */
[----:B------:R-:W-:-:S02]  /*12d0*/  LOP3.LUT R6, R6, R5, RZ, 0x3c, !PT ;  /* 0x0000000506067212 */ /* 0x000fc400078e3cff */
[----:B------:R-:W-:Y:S01]  /*12e0*/  LOP3.LUT R5, R0, 0x8, R10, 0xf8, !PT ;  /* 0x0000000800057812 */ /* 0x000fe200078ef80a */
[----:B------:R-:W-:Y:S01]  /*12f0*/  IMAD.IADD R8, R2, 0x1, -R4 ;  /* 0x0000000102087824 */ /* 0x000fe200078e0a04 */
[----:B------:R-:W-:Y:S01]  /*1300*/  SHF.R.U32.HI R3, RZ, 0x3, R0 ;  /* 0x00000003ff037819 */ /* 0x000fe20000011600 */
[----:B------:R-:W-:Y:S01]  /*1310*/  IMAD.SHL.U32 R0, R7, 0x8, RZ ;  /* 0x0000000807007824 */ /* 0x000fe200078e00ff */
[CC--:B------:R-:W-:Y:S02]  /*1320*/  LEA.HI R10, R14.reuse, R15.reuse, RZ, 0x2 ;  /* 0x0000000f0e0a7211 */ /* 0x0c0fe400078f10ff */
[----:B------:R-:W-:Y:S02]  /*1330*/  LEA.HI R2, R14, R15, RZ, 0x5 ;  /* 0x0000000f0e027211 */ /* 0x000fe400078f28ff */
[----:B------:R-:W-:Y:S02]  /*1340*/  LOP3.LUT R13, R5, R3, RZ, 0x3c, !PT ;  /* 0x00000003050d7212 */ /* 0x000fe400078e3cff */
[----:B------:R-:W-:-:S02]  /*1350*/  SHF.R.S32.HI R125, RZ, 0x2, R10 ;  /* 0x00000002ff7d7819 */ /* 0x000fc4000001140a */
        /* <DEDUP_REMOVED lines=46> */
[----:B------:R-:W-:Y:S01]  /*1640*/  STL [R1+0x54], R21 ;  /* 0x0000541501007387 */ /* 0x000fe20000100800 */
[----:B------:R-:W-:Y:S01]  /*1650*/  LOP3.LUT R3, R3, 0xfffffe00, RZ, 0xc0, !PT ;  /* 0xfffffe0003037812 */ /* 0x000fe200078ec0ff */
[----:B------:R-:W-:Y:S01]  /*1660*/  IMAD.IADD R15, R6, 0x1, R4 ;  /* 0x00000001060f7824 */ /* 0x000fe200078e0204 */
[C---:B------:R-:W-:Y:S01]  /*1670*/  IADD3 R26, R125.reuse, 0x20, RZ ;  /* 0x000000207d1a7810 */ /* 0x040fe20007ffe0ff */
[----:B------:R-:W-:Y:S01]  /*1680*/  STL [R1+0x58], R20 ;  /* 0x0000581401007387 */ /* 0x000fe20000100800 */
[-C--:B------:R-:W-:Y:S01]  /*1690*/  IADD3 R4, R0, R3.reuse, R5 ;  /* 0x0000000300047210 */ /* 0x080fe20007ffe005 */
[----:B------:R-:W-:Y:S01]  /*16a0*/  IMAD R2, R12, 0x200, R13 ;  /* 0x000002000c027824 */ /* 0x000fe200078e020d */
[----:B------:R-:W-:Y:S01]  /*16b0*/  IADD3 R22, R125, 0x40, RZ ;  /* 0x000000407d167810 */ /* 0x000fe20007ffe0ff */
[----:B------:R-:W-:Y:S01]  /*16c0*/  IMAD.SHL.U32 R6, R26, 0x40, RZ ;  /* 0x000000401a067824 */ /* 0x000fe200078e00ff */
[----:B------:R-:W-:Y:S01]  /*16d0*/  LOP3.LUT R5, R0, R3, RZ, 0xfc, !PT ;  /* 0x0000000300057212 */ /* 0x000fe200078efcff */
[----:B------:R-:W-:Y:S01]  /*16e0*/  IMAD R0, R9, 0x10, R27 ;  /* 0x0000001009007824 */ /* 0x000fe200078e021b */
[----:B------:R-:W-:Y:S01]  /*16f0*/  IADD3 R24, R125, 0x60, RZ ;  /* 0x000000607d187810 */ /* 0x000fe20007ffe0ff */
[----:B------:R-:W-:Y:S01]  /*1700*/  IMAD.SHL.U32 R3, R22, 0x40, RZ ;  /* 0x0000004016037824 */ /* 0x000fe200078e00ff */
[----:B------:R-:W-:-:S02]  /*1710*/  LOP3.LUT P5, RZ, R8, 0x2, RZ, 0xc0, !PT ;  /* 0x0000000208ff7812 */ /* 0x000fc400078ac0ff */
[----:B------:R-:W-:Y:S01]  /*1720*/  LOP3.LUT P4, RZ, R8, 0x4, RZ, 0xc0, !PT ;  /* 0x0000000408ff7812 */ /* 0x000fe2000788c0ff */
[----:B------:R1:W-:Y:S01]  /*1730*/  STL [R1+0x10], R0 ;  /* 0x0000100001007387 */ /* 0x0003e20000100800 */
[----:B------:R-:W-:Y:S02]  /*1740*/  SHF.R.S32.HI R7, RZ, 0x1f, R26 ;  /* 0x0000001fff077819 */ /* 0x000fe4000001141a */
[----:B------:R-:W-:Y:S02]  /*1750*/  SHF.R.S32.HI R8, RZ, 0x1f, R22 ;  /* 0x0000001fff087819 */ /* 0x000fe40000011416 */
[----:B------:R-:W-:Y:S02]  /*1760*/  LOP3.LUT P2, RZ, R9, 0x4, RZ, 0xc0, !PT ;  /* 0x0000000409ff7812 */ /* 0x000fe4000784c0ff */
[----:B------:R-:W-:Y:S02]  /*1770*/  SHF.R.S32.HI R9, RZ, 0x1f, R24 ;  /* 0x0000001fff097819 */ /* 0x000fe40000011418 */
[----:B------:R-:W-:-:S02]  /*1780*/  LOP3.LUT R11, R6, 0x1c0, RZ, 0xc0, !PT ;  /* 0x000001c0060b7812 */ /* 0x000fc400078ec0ff */
[----:B------:R-:W-:Y:S02]  /*1790*/  LEA.HI R7, R7, R26, RZ, 0x3 ;  /* 0x0000001a07077211 */ /* 0x000fe400078f18ff */
[----:B------:R-:W-:Y:S02]  /*17a0*/  LEA.HI R6, R8, R22, RZ, 0x3 ;  /* 0x0000001608067211 */ /* 0x000fe400078f18ff */
[----:B------:R-:W-:Y:S01]  /*17b0*/  LOP3.LUT R22, R3, 0x1c0, RZ, 0xc0, !PT ;  /* 0x000001c003167812 */ /* 0x000fe200078ec0ff */
[----:B------:R-:W-:Y:S01]  /*17c0*/  IMAD.SHL.U32 R7, R7, 0x40, RZ ;  /* 0x0000004007077824 */ /* 0x000fe200078e00ff */
[----:B------:R-:W-:Y:S01]  /*17d0*/  LEA.HI R3, R9, R24, RZ, 0x3 ;  /* 0x0000001809037211 */ /* 0x000fe200078f18ff */
[----:B------:R-:W-:Y:S01]  /*17e0*/  IMAD.SHL.U32 R6, R6, 0x40, RZ ;  /* 0x0000004006067824 */ /* 0x000fe200078e00ff */
[----:B------:R-:W-:Y:S02]  /*17f0*/  IADD3 R124, R90, 0x10, RZ ;  /* 0x000000105a7c7810 */ /* 0x000fe40007ffe0ff */
[----:B------:R-:W-:Y:S01]  /*1800*/  IADD3 R241, R84, 0x20, RZ ;  /* 0x0000002054f17810 */ /* 0x000fe20007ffe0ff */
[----:B------:R-:W-:Y:S01]  /*1810*/  IMAD.SHL.U32 R3, R3, 0x40, RZ ;  /* 0x0000004003037824 */ /* 0x000fe200078e00ff */
[----:B------:R-:W-:Y:S01]  /*1820*/  LOP3.LUT R9, R10, 0x7ffffffc, RZ, 0xc0, !PT ;  /* 0x7ffffffc0a097812 */ /* 0x000fe200078ec0ff */
[----:B-1----:R-:W-:Y:S01]  /*1830*/  IMAD.SHL.U32 R0, R24, 0x40, RZ ;  /* 0x0000004018007824 */ /* 0x002fe200078e00ff */
[----:B------:R-:W-:-:S02]  /*1840*/  LOP3.LUT R12, R11, 0x38, R84, 0xf8, !PT ;  /* 0x000000380b0c7812 */ /* 0x000fc400078ef854 */
[----:B------:R-:W-:Y:S01]  /*1850*/  SHF.R.U32.HI R13, RZ, 0x3, R11 ;  /* 0x00000003ff0d7819 */ /* 0x000fe2000001160b */
[----:B------:R-:W-:Y:S01]  /*1860*/  IMAD.IADD R9, R23, 0x1, -R9 ;  /* 0x0000000117097824 */ /* 0x000fe200078e0a09 */
[----:B------:R-:W-:Y:S02]  /*1870*/  LOP3.LUT R8, R0, 0x1c0, RZ, 0xc0, !PT ;  /* 0x000001c000087812 */ /* 0x000fe400078ec0ff */
[----:B------:R-:W-:Y:S01]  /*1880*/  LOP3.LUT R11, R22, 0x38, R84, 0xf8, !PT ;  /* 0x00000038160b7812 */ /* 0x000fe200078ef854 */
[----:B------:R-:W-:Y:S01]  /*1890*/  IMAD.SHL.U32 R251, R9, 0x2, RZ ;  /* 0x0000000209fb7824 */ /* 0x000fe200078e00ff */
[----:B------:R-:W-:Y:S01]  /*18a0*/  SHF.R.U32.HI R24, RZ, 0x3, R22 ;  /* 0x00000003ff187819 */ /* 0x000fe20000011616 */
[----:B------:R-:W-:Y:S01]  /*18b0*/  IMAD.IADD R9, R25, 0x1, R14 ;  /* 0x0000000119097824 */ /* 0x000fe200078e020e */
[----:B------:R-:W-:Y:S02]  /*18c0*/  LOP3.LUT R10, R8, 0x38, R84, 0xf8, !PT ;  /* 0x00000038080a7812 */ /* 0x000fe400078ef854 */
[----:B------:R-:W-:-:S02]  /*18d0*/  SHF.R.U32.HI R22, RZ, 0x3, R8 ;  /* 0x00000003ff167819 */ /* 0x000fc40000011608 */
[----:B------:R-:W-:Y:S02]  /*18e0*/  SHF.R.S32.HI R26, RZ, 0x1f, R124 ;  /* 0x0000001fff1a7819 */ /* 0x000fe4000001147c */
[----:B------:R-:W-:Y:S02]  /*18f0*/  SHF.R.S32.HI R8, RZ, 0x1f, R241 ;  /* 0x0000001fff087819 */ /* 0x000fe400000114f1 */
[----:B------:R-:W-:Y:S01]  /*1900*/  LOP3.LUT R7, R7, 0xfffffe00, RZ, 0xc0, !PT ;  /* 0xfffffe0007077812 */ /* 0x000fe200078ec0ff */
[----:B------:R-:W-:Y:S01]  /*1910*/  STL [R1+0x68], R26 ;  /* 0x0000681a01007387 */ /* 0x000fe20000100800 */
[----:B------:R-:W-:Y:S02]  /*1920*/  LOP3.LUT R23, R6, 0xfffffe00, RZ, 0xc0, !PT ;  /* 0xfffffe0006177812 */ /* 0x000fe400078ec0ff */
[----:B------:R-:W-:Y:S01]  /*1930*/  LOP3.LUT R3, R3, 0xfffffe00, RZ, 0xc0, !PT ;  /* 0xfffffe0003037812 */ /* 0x000fe200078ec0ff */
[----:B------:R1:W-:Y:S01]  /*1940*/  STL [R1+0x4], R8 ;  /* 0x0000040801007387 */ /* 0x0003e20000100800 */
[----:B------:R-:W-:-:S02]  /*1950*/  LOP3.LUT R13, R7, R12, R13, 0xf6, !PT ;  /* 0x0000000c070d7212 */ /* 0x000fc400078ef60d */
[----:B------:R-:W-:Y:S01]  /*1960*/  LOP3.LUT R12, R23, R11, R24, 0xf6, !PT ;  /* 0x0000000b170c7212 */ /* 0x000fe200078ef618 */
[----:B------:R-:W-:Y:S01]  /*1970*/  STL [R1+0x60], R7 ;  /* 0x0000600701007387 */ /* 0x000fe20000100800 */
[----:B------:R-:W-:Y:S02]  /*1980*/  LOP3.LUT R11, R3, R10, R22, 0xf6, !PT ;  /* 0x0000000a030b7212 */ /* 0x000fe400078ef616 */
[----:B------:R-:W-:Y:S01]  /*1990*/  LOP3.LUT R10, R21, 0x38, R84, 0xf8, !PT ;  /* 0x00000038150a7812 */ /* 0x000fe200078ef854 */
[----:B------:R-:W-:Y:S01]  /*19a0*/  STL [R1+0x5c], R23 ;  /* 0x00005c1701007387 */ /* 0x000fe20000100800 */
[----:B------:R-:W-:Y:S02]  /*19b0*/  LEA R14, R13, 0x5100, 0x1 ;  /* 0x000051000d0e7811 */ /* 0x000fe400078e08ff */
[----:B------:R-:W-:Y:S01]  /*19c0*/  LOP3.LUT R10, R19, R10, R20, 0xf6, !PT ;  /* 0x0000000a130a7212 */ /* 0x000fe200078ef614 */
[----:B------:R2:W-:Y:S01]  /*19d0*/  STL [R1+0xa4], R3 ;  /* 0x0000a40301007387 */ /* 0x0005e20000100800 */
[----:B------:R-:W-:-:S02]  /*19e0*/  LEA R13, R12, 0x5100, 0x1 ;  /* 0x000051000c0d7811 */ /* 0x000fc400078e08ff */
[----:B------:R-:W-:Y:S01]  /*19f0*/  LEA R12, R11, 0x5100, 0x1 ;  /* 0x000051000b0c7811 */ /* 0x000fe200078e08ff */
[----:B------:R3:W-:Y:S01]  /*1a00*/  STL [R1+0x50], R9 ;  /* 0x0000500901007387 */ /* 0x0007e20000100800 */
[----:B------:R-:W-:Y:S02]  /*1a10*/  SEL R0, R16, 0xffffffc0, !P2 ;  /* 0xffffffc010007807 */ /* 0x000fe40005000000 */
[----:B------:R-:W-:Y:S01]  /*1a20*/  SHF.R.S32.HI R11, RZ, 0x1f, R251 ;  /* 0x0000001fff0b7819 */ /* 0x000fe200000114fb */
[----:B------:R-:W-:Y:S01]  /*1a30*/  STL [R1+0x9c], R14 ;  /* 0x00009c0e01007387 */ /* 0x000fe20000100800 */
[----:B------:R-:W-:Y:S02]  /*1a40*/  LEA R127, R2, 0x2900, 0x1 ;  /* 0x00002900027f7811 */ /* 0x000fe400078e08ff */
[----:B------:R-:W-:Y:S01]  /*1a50*/  IADD3 R11, R251, 0x30, RZ ;  /* 0x00000030fb0b7810 */ /* 0x000fe20007ffe0ff */
[----:B------:R4:W-:Y:S01]  /*1a60*/  STL [R1+0x98], R13 ;  /* 0x0000980d01007387 */ /* 0x0009e20000100800 */
[----:B-1----:R-:W-:Y:S01]  /*1a70*/  SEL R8, R16, 0xffffffc0, !P6 ;  /* 0xffffffc010087807 */ /* 0x002fe20007000000 */
[----:B------:R-:W-:Y:S01]  /*1a80*/  IMAD.IADD R197, R127, 0x1, R0 ;  /* 0x000000017fc57824 */ /* 0x000fe200078e0200 */
[C---:B------:R-:W-:Y:S01]  /*1a90*/  SEL R6, R17.reuse, 0xffffffe0, !P0 ;  /* 0xffffffe011067807 */ /* 0x040fe20004000000 */
[----:B------:R1:W-:Y:S01]  /*1aa0*/  STL [R1+0x94], R12 ;  /* 0x0000940c01007387 */ /* 0x0003e20000100800 */
[----:B------:R-:W-:-:S02]  /*1ab0*/  SEL R2, R17, 0xffffffe0, !P5 ;  /* 0xffffffe011027807 */ /* 0x000fc40006800000 */
[----:B------:R-:W-:Y:S02]  /*1ac0*/  IADD3 R17, R251, 0x10, RZ ;  /* 0x00000010fb117810 */ /* 0x000fe40007ffe0ff */
[C---:B------:R-:W-:Y:S02]  /*1ad0*/  IADD3 R202, R127.reuse, 0x20, RZ ;  /* 0x000000207fca7810 */ /* 0x040fe40007ffe0ff */
[----:B------:R-:W-:Y:S02]  /*1ae0*/  @P3 IADD3 R202, R127, -0x20, RZ ;  /* 0xffffffe07fca3810 */ /* 0x000fe40007ffe0ff */
[----:B--2---:R-:W-:Y:S02]  /*1af0*/  LOP3.LUT R3, R21, 0x18, R84, 0xf8, !PT ;  /* 0x0000001815037812 */ /* 0x004fe400078ef854 */
[----:B------:R-:W-:Y:S01]  /*1b00*/  SEL R7, R18, 0x10, !P1 ;  /* 0x0000001012077807 */ /* 0x000fe20004800000 */
[----:B------:R-:W-:Y:S01]  /*1b10*/  IMAD.IADD R194, R0, 0x1, R202 ;  /* 0x0000000100c27824 */ /* 0x000fe200078e02ca */
[----:B---3--:R-:W-:-:S02]  /*1b20*/  LOP3.LUT R9, R19, R3, R20, 0xf6, !PT ;  /* 0x0000000313097212 */ /* 0x008fc400078ef614 */
[----:B------:R-:W-:Y:S02]  /*1b30*/  SEL R3, R16, 0xffffffc0, !P4 ;  /* 0xffffffc010037807 */ /* 0x000fe40006000000 */
[----:B------:R-:W-:Y:S02]  /*1b40*/  LEA R252, R9, 0x100, 0x1 ;  /* 0x0000010009fc7811 */ /* 0x000fe400078e08ff */
[----:B------:R-:W-:Y:S02]  /*1b50*/  LEA R9, R10, 0x5100, 0x1 ;  /* 0x000051000a097811 */ /* 0x000fe400078e08ff */
[C---:B------:R-:W-:Y:S02]  /*1b60*/  IADD3 R16, R251.reuse, 0x18, RZ ;  /* 0x00000018fb107810 */ /* 0x040fe40007ffe0ff */
[C---:B----4-:R-:W-:Y:S01]  /*1b70*/  IADD3 R13, R251.reuse, 0x28, RZ ;  /* 0x00000028fb0d7810 */ /* 0x050fe20007ffe0ff */
[----:B------:R2:W-:Y:S01]  /*1b80*/  STL [R1+0x90], R9 ;  /* 0x0000900901007387 */ /* 0x0005e20000100800 */
[----:B-1----:R-:W-:-:S02]  /*1b90*/  IADD3 R12, R251, 0x38, RZ ;  /* 0x00000038fb0c7810 */ /* 0x002fc40007ffe0ff */
[----:B------:R-:W-:Y:S02]  /*1ba0*/  SHF.R.S32.HI R10, RZ, 0x1f, R17 ;  /* 0x0000001fff0a7819 */ /* 0x000fe40000011411 */
[----:B------:R-:W-:Y:S02]  /*1bb0*/  SHF.R.S32.HI R10, RZ, 0x1f, R13 ;  /* 0x0000001fff0a7819 */ /* 0x000fe4000001140d */
[----:B------:R-:W-:Y:S02]  /*1bc0*/  SHF.R.S32.HI R10, RZ, 0x1f, R12 ;  /* 0x0000001fff0a7819 */ /* 0x000fe4000001140c */
[----:B------:R-:W-:Y:S02]  /*1bd0*/  LEA R198, R4, 0x5100, 0x1 ;  /* 0x0000510004c67811 */ /* 0x000fe400078e08ff */
[----:B------:R-:W-:Y:S02]  /*1be0*/  LEA R192, R5, 0x100, 0x1 ;  /* 0x0000010005c07811 */ /* 0x000fe400078e08ff */
[C---:B------:R-:W-:Y:S01]  /*1bf0*/  IADD3 R18, R251.reuse, 0x8, RZ ;  /* 0x00000008fb127810 */ /* 0x040fe20007ffe0ff */
[C---:B------:R-:W-:Y:S01]  /*1c00*/  IMAD.IADD R199, R198.reuse, 0x1, R3 ;  /* 0x00000001c6c77824 */ /* 0x040fe200078e0203 */
[----:B------:R-:W-:Y:S01]  /*1c10*/  IADD3 R14, R251, 0x20, RZ ;  /* 0x00000020fb0e7810 */ /* 0x000fe20007ffe0ff */
[----:B------:R-:W-:Y:S01]  /*1c20*/  IMAD.IADD R193, R3, 0x1, R192 ;  /* 0x0000000103c17824 */ /* 0x000fe200078e02c0 */
[----:B------:R-:W-:Y:S01]  /*1c30*/  SHF.R.S32.HI R245, RZ, 0x1f, R244 ;  /* 0x0000001ffff57819 */ /* 0x000fe200000114f4 */
[----:B------:R-:W-:Y:S01]  /*1c40*/  IMAD.IADD R201, R198, 0x1, R2 ;  /* 0x00000001c6c97824 */ /* 0x000fe200078e0202 */
[----:B------:R-:W-:Y:S01]  /*1c50*/  SHF.R.S32.HI R85, RZ, 0x1f, R84 ;  /* 0x0000001fff557819 */ /* 0x000fe20000011454 */
[C---:B------:R-:W-:Y:S01]  /*1c60*/  IMAD.IADD R196, R2.reuse, 0x1, R192 ;  /* 0x0000000102c47824 */ /* 0x040fe200078e02c0 */
[----:B------:R-:W-:Y:S01]  /*1c70*/  SHF.R.S32.HI R91, RZ, 0x1f, R90 ;  /* 0x0000001fff5b7819 */ /* 0x000fe2000001145a */
[C---:B------:R-:W-:Y:S01]  /*1c80*/  IMAD.IADD R200, R2.reuse, 0x1, R199 ;  /* 0x0000000102c87824 */ /* 0x040fe200078e02c7 */
[----:B------:R-:W-:Y:S01]  /*1c90*/  SHF.R.S32.HI R18, RZ, 0x1f, R18 ;  /* 0x0000001fff127819 */ /* 0x000fe20000011412 */
[----:B------:R-:W-:Y:S01]  /*1ca0*/  IMAD.IADD R195, R2, 0x1, R193 ;  /* 0x0000000102c37824 */ /* 0x000fe200078e02c1 */
[----:B--2---:R-:W-:-:S02]  /*1cb0*/  SHF.R.S32.HI R9, RZ, 0x1f, R16 ;  /* 0x0000001fff097819 */ /* 0x004fc40000011410 */
[----:B------:R-:W-:Y:S01]  /*1cc0*/  SHF.R.S32.HI R9, RZ, 0x1f, R11 ;  /* 0x0000001fff097819 */ /* 0x000fe2000001140b */
[----:B------:R-:W-:Y:S01]  /*1cd0*/  IMAD.IADD R9, R252, 0x1, R8 ;  /* 0x00000001fc097824 */ /* 0x000fe200078e0208 */
[----:B------:R-:W-:Y:S02]  /*1ce0*/  LEA R11, R15, 0x80, 0x1 ;  /* 0x000000800f0b7811 */ /* 0x000fe400078e08ff */
[----:B------:R-:W-:Y:S02]  /*1cf0*/  SHF.R.S32.HI R14, RZ, 0x1f, R14 ;  /* 0x0000001fff0e7819 */ /* 0x000fe4000001140e */
[C---:B------:R-:W-:Y:S01]  /*1d00*/  IADD3 R206, R202.reuse, 0x800, RZ ;  /* 0x00000800cace7810 */ /* 0x040fe20007ffe0ff */
[C---:B------:R-:W-:Y:S01]  /*1d10*/  IMAD.IADD R10, R11.reuse, 0x1, R8 ;  /* 0x000000010b0a7824 */ /* 0x040fe200078e0208 */
[----:B------:R-:W-:Y:S01]  /*1d20*/  STL [R1+0x6c], R11 ;  /* 0x00006c0b01007387 */ /* 0x000fe20000100800 */
[----:B------:R-:W-:Y:S01]  /*1d30*/  IMAD.IADD R0, R11, 0x1, R6 ;  /* 0x000000010b007824 */ /* 0x000fe200078e0206 */
[----:B------:R-:W-:Y:S01]  /*1d40*/  IADD3 R205, R202, 0x1000, RZ ;  /* 0x00001000cacd7810 */ /* 0x000fe20007ffe0ff */
[----:B------:R-:W-:Y:S01]  /*1d50*/  IMAD.IADD R4, R6, 0x1, R10 ;  /* 0x0000000106047824 */ /* 0x000fe200078e020a */
[----:B------:R1:W-:Y:S01]  /*1d60*/  STL [R1], R9 ;  /* 0x0000000901007387 */ /* 0x0003e20000100800 */
[----:B------:R-:W-:-:S02]  /*1d70*/  IADD3 R204, R202, 0x1800, RZ ;  /* 0x00001800cacc7810 */ /* 0x000fc40007ffe0ff */
[----:B------:R-:W-:Y:S01]  /*1d80*/  IMAD.IADD R3, R7, 0x1, R4 ;  /* 0x0000000107037824 */ /* 0x000fe200078e0204 */
[----:B------:R-:W-:Y:S01]  /*1d90*/  STL [R1+0x70], R10 ;  /* 0x0000700a01007387 */ /* 0x000fe20000100800 */
[----:B------:R-:W-:-:S03]  /*1da0*/  IADD3 R203, R202, 0x2000, RZ ;  /* 0x00002000cacb7810 */ /* 0x000fc60007ffe0ff */
        /* <DEDUP_REMOVED lines=11> */
.L_x_1208:
[----:B------:R-:W3:Y:S01]  /*1e60*/  LDL R25, [R1+0x4c] ;  /* 0x00004c0001197983 */ /* 0x000ee20000100800 */
[----:B------:R-:W-:Y:S01]  /*1e70*/  ISETP.NE.U32.AND P0, PT, RZ, c[0x0][0x370], PT ;  /* 0x0000dc00ff007a0c */ /* 0x000fe20003f05070 */
[----:B------:R-:W-:Y:S01]  /*1e80*/  IMAD.MOV.U32 R147, RZ, RZ, 0x4 ;  /* 0x00000004ff937424 */ /* 0x000fe200078e00ff */
[----:B------:R-:W-:Y:S01]  /*1e90*/  ISETP.NE.U32.AND P1, PT, RZ, c[0x0][0x360], PT ;  /* 0x0000d800ff007a0c */ /* 0x000fe20003f25070 */
[----:B------:R-:W-:Y:S01]  /*1ea0*/  IMAD.MOV.U32 R12, RZ, RZ, RZ ;  /* 0x000000ffff0c7224 */ /* 0x000fe200078e00ff */
[----:B------:R-:W-:Y:S01]  /*1eb0*/  ISETP.NE.AND.EX P2, PT, RZ, c[0x0][0x374], PT, P0 ;  /* 0x0000dd00ff007a0c */ /* 0x000fe20003f45300 */
[----:B------:R-:W-:Y:S01]  /*1ec0*/  IMAD.MOV.U32 R142, RZ, RZ, RZ ;  /* 0x000000ffff8e7224 */ /* 0x000fe200078e00ff */
[----:B------:R-:W-:Y:S01]  /*1ed0*/  ISETP.NE.AND.EX P0, PT, RZ, c[0x0][0x364], PT, P1 ;  /* 0x0000d900ff007a0c */ /* 0x000fe20003f05310 */
[----:B------:R-:W-:Y:S01]  /*1ee0*/  CS2R R14, SRZ ;  /* 0x00000000000e7805 */ /* 0x000fe2000001ff00 */
[----:B------:R-:W-:Y:S02]  /*1ef0*/  ISETP.NE.U32.AND P1, PT, RZ, c[0x0][0x348], PT ;  /* 0x0000d200ff007a0c */ /* 0x000fe40003f25070 */
[----:B------:R-:W-:-:S02]  /*1f00*/  ISETP.NE.U32.AND P3, PT, RZ, c[0x0][0x350], PT ;  /* 0x0000d400ff007a0c */ /* 0x000fc40003f65070 */
[----:B------:R-:W-:Y:S02]  /*1f10*/  ISETP.NE.U32.AND P5, PT, RZ, c[0x0][0x358], PT ;  /* 0x0000d600ff007a0c */ /* 0x000fe40003fa5070 */
[----:B------:R-:W-:Y:S02]  /*1f20*/  ISETP.NE.AND.EX P1, PT, RZ, c[0x0][0x34c], PT, P1 ;  /* 0x0000d300ff007a0c */ /* 0x000fe40003f25310 */
[----:B------:R-:W-:Y:S02]  /*1f30*/  ISETP.NE.AND.EX P3, PT, RZ, c[0x0][0x354], PT, P3 ;  /* 0x0000d500ff007a0c */ /* 0x000fe40003f65330 */
[----:B------:R-:W-:Y:S01]  /*1f40*/  ISETP.NE.AND.EX P5, PT, RZ, c[0x0][0x35c], PT, P5 ;  /* 0x0000d700ff007a0c */ /* 0x000fe20003fa5350 */
[----:B---3--:R-:W-:-:S04]  /*1f50*/  @P2 IMAD.WIDE R10, R25, R147, c[0x0][0x370] ;  /* 0x0000dc00190a2625 */ /* 0x008fc800078e0293 */
[CC--:B------:R-:W-:Y:S01]  /*1f60*/  @P0 IMAD.WIDE R8, R25.reuse, R147.reuse, c[0x0][0x360] ;  /* 0x0000d80019080625 */ /* 0x0c0fe200078e0293 */
[----:B------:R-:W3:Y:S03]  /*1f70*/  @P2 LDG.E R12, [R10.64] ;  /* 0x000000080a0c2981 */ /* 0x000ee6000c1e1900 */
[CC--:B------:R-:W-:Y:S01]  /*1f80*/  IMAD.WIDE R6, R25.reuse, R147.reuse, c[0x0][0x348] ;  /* 0x0000d20019067625 */ /* 0x0c0fe200078e0293 */
[----:B------:R1:W5:Y:S03]  /*1f90*/  @P0 LDG.E R249, [R8.64] ;  /* 0x0000000808f90981 */ /* 0x000366000c1e1900 */
[CC--:B--2---:R-:W-:Y:S01]  /*1fa0*/  IMAD.WIDE R4, R25.reuse, R147.reuse, c[0x0][0x350] ;  /* 0x0000d40019047625 */ /* 0x0c4fe200078e0293 */
[----:B------:R1:W5:Y:S03]  /*1fb0*/  @P1 LDG.E R142, [R6.64] ;  /* 0x00000008068e1981 */ /* 0x000366000c1e1900 */
[----:B------:R-:W-:Y:S01]  /*1fc0*/  IMAD.WIDE R2, R25, R147, c[0x0][0x358] ;  /* 0x0000d60019027625 */ /* 0x000fe200078e0293 */
[----:B------:R1:W5:Y:S04]  /*1fd0*/  @P3 LDG.E R15, [R4.64] ;  /* 0x00000008040f3981 */ /* 0x000368000c1e1900 */
[----:B------:R1:W5:Y:S01]  /*1fe0*/  @P5 LDG.E R14, [R2.64] ;  /* 0x00000008020e5981 */ /* 0x000362000c1e1900 */
[----:B------:R-:W-:Y:S03]  /*1ff0*/  YIELD ;  /* 0x0000000000007946 */ /* 0x000fe60003800000 */
[----:B---3--:R1:W-:Y:S01]  /*2000*/  STL [R1+0x3c], R12 ;  /* 0x00003c0c01007387 */ /* 0x0083e20000100800 */
[----:B------:R-:W-:Y:S05]  /*2010*/  @P0 BRA `(.L_x_910) ;  /* 0x0000005000000947 */ /* 0x000fea0003800000 */
[----:B-----5:R-:W-:Y:S01]  /*2020*/  MOV R249, c[0x0][0x168] ;  /* 0x00005a0000f97a02 */ /* 0x020fe20000000f00 */
[----:B------:R-:W-:Y:S05]  /*2030*/  @!P1 BRA `(.L_x_910) ;  /* 0x0000003000009947 */ /* 0x000fea0003800000 */
[----:B-1----:R-:W2:Y:S04]  /*2040*/  LDG.E R8, [R6.64] ;  /* 0x0000000806087981 */ /* 0x002ea8000c1e1900 */
[----:B------:R-:W2:Y:S02]  /*2050*/  LDG.E R0, [R6.64+0x4] ;  /* 0x0000040806007981 */ /* 0x000ea4000c1e1900 */
[----:B--2---:R-:W-:-:S02]  /*2060*/  IADD3 R249, -R8, R0, RZ ;  /* 0x0000000008f97210 */ /* 0x004fc40007ffe1ff */
.L_x_910:
[----:B------:R-:W-:-:S04]  /*2070*/  ISETP.NE.U32.AND P0, PT, RZ, c[0x0][0x368], PT ;  /* 0x0000da00ff007a0c */ /* 0x000fc80003f05070 */
[----:B------:R-:W-:-:S13]  /*2080*/  ISETP.NE.AND.EX P0, PT, RZ, c[0x0][0x36c], PT, P0 ;  /* 0x0000db00ff007a0c */ /* 0x000fda0003f05300 */
[----:B------:R-:W-:Y:S05]  /*2090*/  @!P0 BRA `(.L_x_911) ;  /* 0x0000003000008947 */ /* 0x000fea0003800000 */
[----:B-1----:R-:W-:-:S05]  /*20a0*/  IMAD.WIDE R4, R25, R147, c[0x0][0x368] ;  /* 0x0000da0019047625 */ /* 0x002fca00078e0293 */
[----:B------:R1:W5:Y:S01]  /*20b0*/  LDG.E R13, [R4.64] ;  /* 0x00000008040d7981 */ /* 0x000362000c1e1900 */
[----:B------:R-:W-:Y:S05]  /*20c0*/  BRA `(.L_x_912) ;  /* 0x0000005000007947 */ /* 0x000fea0003800000 */
.L_x_911:
[----:B------:R-:W-:Y:S01]  /*20d0*/  MOV R13, UR6 ;  /* 0x00000006000d7c02 */ /* 0x000fe20008000f00 */
[----:B------:R-:W-:Y:S05]  /*20e0*/  @!P3 BRA `(.L_x_912) ;  /* 0x000000300000b947 */ /* 0x000fea0003800000 */
[----:B-1----:R-:W2:Y:S04]  /*20f0*/  LDG.E R6, [R4.64] ;  /* 0x0000000804067981 */ /* 0x002ea8000c1e1900 */
[----:B------:R-:W2:Y:S02]  /*2100*/  LDG.E R0, [R4.64+0x4] ;  /* 0x0000040804007981 */ /* 0x000ea4000c1e1900 */
[----:B--2---:R-:W-:Y:S02]  /*2110*/  IADD3 R13, -R6, R0, RZ ;  /* 0x00000000060d7210 */ /* 0x004fe40007ffe1ff */
.L_x_912:
[----:B-1----:R-:W2:Y:S04]  /*2120*/  LDL.LU R5, [R1+0x44] ;  /* 0x0000440001057983 */ /* 0x002ea80000300800 */
[----:B------:R1:W3:Y:S04]  /*2130*/  @P5 LDG.E R4, [R2.64] ;  /* 0x0000000802045981 */ /* 0x0002e8000c1e1900 */
[----:B------:R1:W3:Y:S01]  /*2140*/  @P5 LDG.E R0, [R2.64+0x4] ;  /* 0x0000040802005981 */ /* 0x0002e2000c1e1900 */
[----:B------:R-:W-:Y:S01]  /*2150*/  ISETP.NE.U32.AND P0, PT, RZ, c[0x0][0x378], PT ;  /* 0x0000de00ff007a0c */ /* 0x000fe20003f05070 */
[----:B-----5:R-:W-:-:S03]  /*2160*/  IMAD.MOV.U32 R136, RZ, RZ, R13 ;  /* 0x000000ffff887224 */ /* 0x020fc600078e000d */
[----:B------:R-:W-:Y:S01]  /*2170*/  ISETP.NE.AND.EX P0, PT, RZ, c[0x0][0x37c], PT, P0 ;  /* 0x0000df00ff007a0c */ /* 0x000fe20003f05300 */
[----:B------:R-:W-:-:S05]  /*2180*/  IMAD.MOV.U32 R6, RZ, RZ, c[0x0][0x2c4] ;  /* 0x0000b100ff067624 */ /* 0x000fca00078e00ff */
[----:B------:R-:W-:Y:S01]  /*2190*/  ISETP.NE.AND P2, PT, R6, 0x1, PT ;  /* 0x000000010600780c */ /* 0x000fe20003f45270 */
[----:B------:R-:W-:Y:S02]  /*21a0*/  IMAD.IADD R12, R13, 0x1, -R12 ;  /* 0x000000010d0c7824 */ /* 0x000fe400078e0a0c */
[----:B------:R-:W-:-:S04]  /*21b0*/  IMAD.MOV.U32 R6, RZ, RZ, c[0x0][0x32c] ;  /* 0x0000cb00ff067624 */ /* 0x000fc800078e00ff */
[----:B-1----:R-:W-:-:S05]  /*21c0*/  @P0 IMAD.WIDE R2, R25, R147, c[0x0][0x378] ;  /* 0x0000de0019020625 */ /* 0x002fca00078e0293 */
[----:B------:R1:W5:Y:S01]  /*21d0*/  @P0 LDG.E R136, [R2.64] ;  /* 0x0000000802880981 */ /* 0x000362000c1e1900 */
[----:B------:R-:W-:Y:S02]  /*21e0*/  ISETP.GE.AND P1, PT, R6, 0x1, PT ;  /* 0x000000010600780c */ /* 0x000fe40003f26270 */
[----:B------:R-:W-:-:S04]  /*21f0*/  LOP3.LUT R207, R207, 0xfffbffff, RZ, 0xc0, !PT ;  /* 0xfffbffffcfcf7812 */ /* 0x000fc800078ec0ff */
[----:B------:R-:W-:-:S04]  /*2200*/  @P2 LOP3.LUT R207, R207, 0x40000, RZ, 0xfc, !PT ;  /* 0x00040000cfcf2812 */ /* 0x000fc800078efcff */
[----:B------:R-:W-:-:S04]  /*2210*/  LOP3.LUT R207, R207, 0xfffeffff, RZ, 0xc0, !PT ;  /* 0xfffeffffcfcf7812 */ /* 0x000fc800078ec0ff */
[----:B------:R-:W-:Y:S01]  /*2220*/  @P1 LOP3.LUT R207, R207, 0x10000, RZ, 0xfc, !PT ;  /* 0x00010000cfcf1812 */ /* 0x000fe200078efcff */
[----:B-1----:R-:W-:Y:S02]  /*2230*/  IMAD.MOV.U32 R2, RZ, RZ, c[0x0][0x228] ;  /* 0x00008a00ff027624 */ /* 0x002fe400078e00ff */
[----:B--2---:R-:W-:-:S05]  /*2240*/  IMAD.SHL.U32 R7, R5, 0x80, RZ ;  /* 0x0000008005077824 */ /* 0x004fca00078e00ff */
[----:B------:R1:W-:Y:S01]  /*2250*/  STL [R1+0x38], R7 ;  /* 0x0000380701007387 */ /* 0x0003e20000100800 */
[----:B---3--:R-:W-:Y:S01]  /*2260*/  @P5 IMAD.IADD R2, R0, 0x1, -R4 ;  /* 0x0000000100025824 */ /* 0x008fe200078e0a04 */
[----:B------:R-:W-:-:S03]  /*2270*/  IADD3 R0, R7, 0x7f, RZ ;  /* 0x0000007f07007810 */ /* 0x000fc60007ffe0ff */
[----:B------:R-:W-:Y:S02]  /*2280*/  IMAD.IADD R250, R12, 0x1, R2 ;  /* 0x000000010cfa7824 */ /* 0x000fe400078e0202 */
[----:B------:R-:W-:-:S03]  /*2290*/  @P2 IMAD.HI.U32 R4, R0, c[0x0][0x2c8], RZ ;  /* 0x0000b20000042a27 */ /* 0x000fc600078e00ff */
[C---:B------:R-:W-:Y:S02]  /*22a0*/  IADD3 R3, R250.reuse, 0x4f, RZ ;  /* 0x0000004ffa037810 */ /* 0x040fe40007ffe0ff */
[----:B------:R-:W-:Y:S02]  /*22b0*/  @P2 SHF.R.U32.HI R0, RZ, c[0x0][0x2cc], R4 ;  /* 0x0000b300ff002a19 */ /* 0x000fe40000011604 */
[----:B------:R-:W-:Y:S01]  /*22c0*/  IADD3 R4, R250, 0x1, -R249 ;  /* 0x00000001fa047810 */ /* 0x000fe20007ffe8f9 */
[----:B------:R-:W-:-:S04]  /*22d0*/  IMAD.HI R3, R3, 0x66666667, RZ ;  /* 0x6666666703037827 */ /* 0x000fc800078e02ff */
[----:B------:R-:W-:Y:S01]  /*22e0*/  IMAD.IADD R0, R4, 0x1, R0 ;  /* 0x0000000104007824 */ /* 0x000fe200078e0200 */
[----:B------:R-:W-:-:S04]  /*22f0*/  SHF.R.U32.HI R5, RZ, 0x1f, R3 ;  /* 0x0000001fff057819 */ /* 0x000fc80000011603 */
[----:B------:R-:W-:Y:S02]  /*2300*/  LEA.HI.SX32 R143, R3, R5, 0x1b ;  /* 0x00000005038f7211 */ /* 0x000fe400078fdaff */
[----:B------:R-:W-:Y:S01]  /*2310*/  IADD3 R4, R0, c[0x0][0x328], RZ ;  /* 0x0000ca0000047a10 */ /* 0x000fe20007ffe0ff */
[----:B------:R-:W-:Y:S05]  /*2320*/  @!P1 BRA `(.L_x_913) ;  /* 0x0000010000009947 */ /* 0x000fea0003800000 */
[C---:B-1----:R-:W-:Y:S01]  /*2330*/  ISETP.GT.AND P0, PT, R0.reuse, RZ, PT ;  /* 0x000000ff0000720c */ /* 0x042fe20003f04270 */
        /* <DEDUP_REMOVED lines=9> */
.L_x_915:
[----:B------:R-:W-:-:S13]  /*23d0*/  ISETP.NE.AND P0, PT, R6, 0x1, PT ;  /* 0x000000010600780c */ /* 0x000fda0003f05270 */
[----:B------:R-:W-:-:S05]  /*23e0*/  @P0 IMAD.HI.U32 R0, R3, c[0x0][0x330], RZ ;  /* 0x0000cc0003000a27 */ /* 0x000fca00078e00ff */
[----:B------:R-:W-:Y:S02]  /*23f0*/  @P0 SHF.R.U32.HI R3, RZ, c[0x0][0x334], R0 ;  /* 0x0000cd00ff030a19 */ /* 0x000fe40000011600 */
.L_x_916:
[----:B------:R-:W-:Y:S05]  /*2400*/  BSYNC B0 ;  /* 0x0000000000007941 */ /* 0x000fea0003800000 */
.L_x_914:
[----:B------:R-:W-:-:S05]  /*2410*/  IMAD R3, R3, R6, c[0x0][0x32c] ;  /* 0x0000cb0003037624 */ /* 0x000fca00078e0206 */
[----:B------:R-:W-:-:S04]  /*2420*/  IMNMX R4, R4, R3, PT ;  /* 0x0000000304047217 */ /* 0x000fc80003800200 */
.L_x_913:
[----:B-1----:R-:W-:Y:S01]  /*2430*/  IADD3 R4, R4, 0x4f, RZ ;  /* 0x0000004f04047810 */ /* 0x002fe20007ffe0ff */
[----:B------:R-:W-:-:S04]  /*2440*/  @P2 IMAD.HI.U32 R3, R7, c[0x0][0x2c8], RZ ;  /* 0x0000b20007032a27 */ /* 0x000fc800078e00ff */
[----:B------:R-:W-:-:S04]  /*2450*/  IMAD.HI R4, R4, 0x66666667, RZ ;  /* 0x6666666704047827 */ /* 0x000fc800078e02ff */
[----:B------:R-:W-:Y:S01]  /*2460*/  IMAD.MOV.U32 R0, RZ, RZ, R7 ;  /* 0x000000ffff007224 */ /* 0x000fe200078e0007 */
[----:B------:R-:W-:Y:S01]  /*2470*/  @P2 SHF.R.U32.HI R0, RZ, c[0x0][0x2cc], R3 ;  /* 0x0000b300ff002a19 */ /* 0x000fe20000011603 */
[----:B------:R-:W-:Y:S01]  /*2480*/  IMAD.IADD R230, R250, 0x1, -R249 ;  /* 0x00000001fae67824 */ /* 0x000fe200078e0af9 */
[----:B------:R-:W-:-:S03]  /*2490*/  SHF.R.U32.HI R3, RZ, 0x1f, R4 ;  /* 0x0000001fff037819 */ /* 0x000fc60000011604 */
[----:B------:R-:W-:Y:S01]  /*24a0*/  IMAD.IADD R0, R230, 0x1, R0 ;  /* 0x00000001e6007824 */ /* 0x000fe200078e0200 */
[----:B------:R-:W-:-:S04]  /*24b0*/  LEA.HI.SX32 R7, R4, R3, 0x1b ;  /* 0x0000000304077211 */ /* 0x000fc800078fdaff */
[----:B------:R-:W-:Y:S02]  /*24c0*/  IADD3 R3, R0, -c[0x0][0x324], RZ ;  /* 0x8000c90000037a10 */ /* 0x000fe40007ffe0ff */
        /* <DEDUP_REMOVED lines=11> */
.L_x_919:
[----:B------:R-:W-:-:S13]  /*2580*/  ISETP.NE.AND P0, PT, R6, 0x1, PT ;  /* 0x000000010600780c */ /* 0x000fda0003f05270 */
[----:B------:R-:W-:-:S05]  /*2590*/  @P0 IMAD.HI.U32 R4, R0, c[0x0][0x330], RZ ;  /* 0x0000cc0000040a27 */ /* 0x000fca00078e00ff */
[----:B------:R-:W-:Y:S02]  /*25a0*/  @P0 SHF.R.U32.HI R0, RZ, c[0x0][0x334], R4 ;  /* 0x0000cd00ff000a19 */ /* 0x000fe40000011604 */
.L_x_920:
[----:B------:R-:W-:Y:S05]  /*25b0*/  BSYNC B0 ;  /* 0x0000000000007941 */ /* 0x000fea0003800000 */
.L_x_918:
[----:B------:R-:W-:-:S05]  /*25c0*/  IMAD R0, R0, c[0x0][0x32c], RZ ;  /* 0x0000cb0000007a24 */ /* 0x000fca00078e02ff */
[----:B------:R-:W-:-:S04]  /*25d0*/  IMNMX R3, R3, R0, !PT ;  /* 0x0000000003037217 */ /* 0x000fc80007800200 */
.L_x_917:
        /* <DEDUP_REMOVED lines=12> */
[----:B------:R-:W-:Y:S02]  /*26a0*/  SHF.R.U32.HI R8, RZ, 0x10, R3 ;  /* 0x00000010ff087819 */ /* 0x000fe40000011603 */
[----:B------:R-:W-:Y:S02]  /*26b0*/  LOP3.LUT R17, R3, 0xff, RZ, 0xc0, !PT ;  /* 0x000000ff03117812 */ /* 0x000fe400078ec0ff */
[C---:B------:R-:W-:Y:S01]  /*26c0*/  ISETP.NE.AND P1, PT, R8.reuse, RZ, PT ;  /* 0x000000ff0800720c */ /* 0x040fe20003f25270 */
[----:B------:R1:W-:Y:S03]  /*26d0*/  STL [R1+0x44], R8 ;  /* 0x0000440801007387 */ /* 0x0003e60000100800 */
[----:B------:R-:W-:Y:S01]  /*26e0*/  SEL R129, R8, c[0x0][0x338], P1 ;  /* 0x0000ce0008817a07 */ /* 0x000fe20000800000 */
[----:B------:R1:W-:Y:S01]  /*26f0*/  STL [R1+0x64], R17 ;  /* 0x0000641101007387 */ /* 0x0003e20000100800 */
[----:B------:R-:W-:Y:S05]  /*2700*/  @!P0 BRA `(.L_x_922) ;  /* 0x000001d000008947 */ /* 0x000fea0003800000 */
[----:B------:R-:W-:Y:S02]  /*2710*/  IABS R3, R129 ;  /* 0x0000008100037213 */ /* 0x000fe40000000000 */
[----:B------:R-:W-:-:S02]  /*2720*/  IADD3 R4, R129, -0x1, R7 ;  /* 0xffffffff81047810 */ /* 0x000fc40007ffe007 */
[----:B------:R-:W2:Y:S03]  /*2730*/  I2F.RP R0, R3 ;  /* 0x0000000300007306 */ /* 0x000ea60000209400 */
[----:B-1----:R-:W-:Y:S02]  /*2740*/  IMAD.IADD R8, R4, 0x1, -R6 ;  /* 0x0000000104087824 */ /* 0x002fe400078e0a06 */
[----:B------:R-:W-:-:S03]  /*2750*/  IMAD.MOV.U32 R4, RZ, RZ, RZ ;  /* 0x000000ffff047224 */ /* 0x000fc600078e00ff */
[----:B------:R-:W-:Y:S01]  /*2760*/  IABS R11, R8 ;  /* 0x00000008000b7213 */ /* 0x000fe20000000000 */
[----:B--2---:R-:W1:Y:S02]  /*2770*/  MUFU.RCP R0, R0 ;  /* 0x0000000000007308 */ /* 0x004e640000001000 */
        /* <DEDUP_REMOVED lines=22> */
.L_x_922:
[----:B------:R-:W-:Y:S05]  /*28e0*/  BSYNC B0 ;  /* 0x0000000000007941 */ /* 0x000fea0003800000 */
.L_x_921:
[----:B------:R-:W-:-:S04]  /*28f0*/  IMAD R3, R17, R0, R6 ;  /* 0x0000000011037224 */ /* 0x000fc800078e0206 */
[C---:B------:R-:W-:Y:S02]  /*2900*/  IMAD.IADD R0, R3.reuse, 0x1, R0 ;  /* 0x0000000103007824 */ /* 0x040fe400078e0200 */
[----:B------:R-:W-:-:S03]  /*2910*/  IMAD R3, R3, 0x50, -R12 ;  /* 0x0000005003037824 */ /* 0x000fc600078e0a0c */
[----:B------:R-:W-:Y:S02]  /*2920*/  IMNMX R0, R7, R0, PT ;  /* 0x0000000007007217 */ /* 0x000fe40003800200 */
[----:B------:R-:W-:-:S03]  /*2930*/  IMNMX R3, RZ, R3, !PT ;  /* 0x00000003ff037217 */ /* 0x000fc60007800200 */
[----:B------:R-:W-:Y:S02]  /*2940*/  IMAD R0, R0, 0x50, -R12 ;  /* 0x0000005000007824 */ /* 0x000fe400078e0a0c */
[----:B------:R-:W-:-:S03]  /*2950*/  IMAD.WIDE.U32 R4, R3, -0x33333333, RZ ;  /* 0xcccccccd03047825 */ /* 0x000fc600078e00ff */
        /* <DEDUP_REMOVED lines=11> */
[----:B------:R-:W2:Y:S03]  /*2a10*/  S2R R9, SR_TID.X ;  /* 0x0000000000097919 */ /* 0x000ea60000002100 */
[----:B------:R-:W-:-:S13]  /*2a20*/  ISETP.NE.AND.EX P4, PT, RZ, c[0x0][0x344], PT, P0 ;  /* 0x0000d100ff007a0c */ /* 0x000fda0003f85300 */
[----:B------:R-:W-:-:S05]  /*2a30*/  @P4 IMAD.WIDE R4, R25, R147, c[0x0][0x340] ;  /* 0x0000d00019044625 */ /* 0x000fca00078e0293 */
[----:B------:R3:W4:Y:S01]  /*2a40*/  @P4 LDG.E R21, [R4.64] ;  /* 0x0000000804154981 */ /* 0x000722000c1e1900 */
[----:B-12---:R-:W-:-:S04]  /*2a50*/  SHF.R.S32.HI R8, RZ, 0x1f, R9 ;  /* 0x0000001fff087819 */ /* 0x006fc80000011409 */
[----:B------:R-:W-:-:S04]  /*2a60*/  LEA.HI R8, R8, R9, RZ, 0x3 ;  /* 0x0000000908087211 */ /* 0x000fc800078f18ff */
[----:B------:R-:W-:Y:S02]  /*2a70*/  SHF.R.S32.HI R8, RZ, 0x3, R8 ;  /* 0x00000003ff087819 */ /* 0x000fe40000011408 */
[----:B------:R-:W-:Y:S02]  /*2a80*/  SHF.R.S32.HI R3, RZ, 0x1f, R14 ;  /* 0x0000001fff037819 */ /* 0x000fe4000001140e */
[----:B------:R-:W-:-:S04]  /*2a90*/  IADD3 R102, P0, R8, R14, RZ ;  /* 0x0000000e08667210 */ /* 0x000fc80007f1e0ff */
[----:B------:R-:W-:-:S05]  /*2aa0*/  LEA.HI.X.SX32 R103, R8, R3, 0x1, P0 ;  /* 0x0000000308677211 */ /* 0x000fca00000f0eff */
[----:B------:R-:W-:Y:S02]  /*2ab0*/  IMAD R3, R103, c[0x0][0x238], RZ ;  /* 0x00008e0067037a24 */ /* 0x000fe400078e02ff */
[----:B---3--:R-:W-:Y:S01]  /*2ac0*/  IMAD.WIDE.U32 R4, R102, c[0x0][0x238], R244 ;  /* 0x00008e0066047a25 */ /* 0x008fe200078e00f4 */
[----:B------:R-:W-:-:S03]  /*2ad0*/  LOP3.LUT R24, R16, 0xffff, RZ, 0xc0, !PT ;  /* 0x0000ffff10187812 */ /* 0x000fc600078ec0ff */
[----:B------:R-:W-:Y:S01]  /*2ae0*/  IMAD R3, R102, c[0x0][0x23c], R3 ;  /* 0x00008f0066037a24 */ /* 0x000fe200078e0203 */
[----:B------:R-:W-:-:S03]  /*2af0*/  SHF.R.S32.HI R20, RZ, 0x1f, R25 ;  /* 0x0000001fff147819 */ /* 0x000fc60000011419 */
[----:B------:R-:W-:Y:S01]  /*2b00*/  IMAD.IADD R5, R5, 0x1, R3 ;  /* 0x0000000105057824 */ /* 0x000fe200078e0203 */
[----:B------:R-:W-:Y:S01]  /*2b10*/  SEL R22, R20, RZ, !P5 ;  /* 0x000000ff14167207 */ /* 0x000fe20006800000 */
[----:B------:R-:W-:Y:S01]  /*2b20*/  IMAD.MOV.U32 R132, RZ, RZ, 0x50 ;  /* 0x00000050ff847424 */ /* 0x000fe200078e00ff */
[----:B------:R-:W-:Y:S01]  /*2b30*/  IADD3 R31, R0, -0x1, RZ ;  /* 0xffffffff001f7810 */ /* 0x000fe20007ffe0ff */
[----:B------:R-:W-:Y:S01]  /*2b40*/  IMAD.WIDE.U32 R4, R24, c[0x0][0x240], R4 ;  /* 0x0000900018047a25 */ /* 0x000fe200078e0004 */
[----:B------:R-:W-:Y:S02]  /*2b50*/  IADD3 R114, -R8, R2, RZ ;  /* 0x0000000208727210 */ /* 0x000fe40007ffe1ff */
[----:B------:R-:W-:Y:S01]  /*2b60*/  SEL R23, R25, RZ, !P5 ;  /* 0x000000ff19177207 */ /* 0x000fe20006800000 */
[----:B------:R-:W-:Y:S02]  /*2b70*/  IMAD R5, R24, c[0x0][0x244], R5 ;  /* 0x0000910018057a24 */ /* 0x000fe400078e0205 */
[----:B------:R-:W-:-:S02]  /*2b80*/  IMAD R0, R22, c[0x0][0x248], RZ ;  /* 0x0000920016007a24 */ /* 0x000fc400078e02ff */
        /* <DEDUP_REMOVED lines=15> */
[----:B------:R-:W-:-:S03]  /*2c80*/  MOV R16, c[0x0][0x238] ;  /* 0x00008e0000107a02 */ /* 0x000fc60000000f00 */
[----:B------:R-:W-:Y:S01]  /*2c90*/  IMAD.IADD R5, R5, 0x1, R0 ;  /* 0x0000000105057824 */ /* 0x000fe200078e0200 */
[----:B------:R-:W-:Y:S02]  /*2ca0*/  @P0 LEA R6, P2, R4, c[0x0][0x220], 0x1 ;  /* 0x0000880004060a11 */ /* 0x000fe400078408ff */
[----:B------:R-:W-:Y:S02]  /*2cb0*/  SHF.L.U32 R152, R16, 0x4, RZ ;  /* 0x0000000410987819 */ /* 0x000fe400000006ff */
[----:B------:R-:W-:Y:S02]  /*2cc0*/  @P0 LEA.HI.X R7, R4, c[0x0][0x224], R5, 0x1, P2 ;  /* 0x0000890004070a11 */ /* 0x000fe400010f0c05 */
[----:B------:R-:W-:Y:S02]  /*2cd0*/  SHF.L.U64.HI R147, R16, R147, c[0x0][0x23c] ;  /* 0x00008f0010937619 */ /* 0x000fe40000010293 */
[----:B------:R-:W-:Y:S01]  /*2ce0*/  @P1 IADD3 R0, P3, R152, R4, RZ ;  /* 0x0000000498001210 */ /* 0x000fe20007f7e0ff */
[----:B------:R-:W-:Y:S01]  /*2cf0*/  @!PT LDS RZ, [RZ] ;  /* 0x00000000fffff984 */ /* 0x000fe20000000800 */
[----:B------:R-:W-:Y:S01]  /*2d00*/  @!PT LDS RZ, [RZ] ;  /* 0x00000000fffff984 */ /* 0x000fe20000000800 */
[----:B------:R-:W-:Y:S01]  /*2d10*/  @!PT LDS RZ, [RZ] ;  /* 0x00000000fffff984 */ /* 0x000fe20000000800 */
[----:B------:R1:W-:Y:S01]  /*2d20*/  @P0 LDGSTS.E.BYPASS.LTC128B.128 [R208+0x2900], [R6.64], !P6 ;  /* 0x0290000006d00fae */ /* 0x0003e2000f101d48 */
[----:B------:R-:W-:-:S03]  /*2d30*/  ISETP.GE.AND P2, PT, R3, 0x21, PT ;  /* 0x000000210300780c */ /* 0x000fc60003f46270 */
[----:B-1----:R-:W-:Y:S01]  /*2d40*/  @P1 IMAD.X R7, R5, 0x1, R147, P3 ;  /* 0x0000000105071824 */ /* 0x002fe200018e0693 */
[----:B------:R-:W-:-:S04]  /*2d50*/  @P1 LEA R6, P0, R0, c[0x0][0x220], 0x1 ;  /* 0x0000880000061a11 */ /* 0x000fc800078008ff */
[----:B------:R-:W-:Y:S02]  /*2d60*/  @P1 LEA.HI.X R7, R0, c[0x0][0x224], R7, 0x1, P0 ;  /* 0x0000890000071a11 */ /* 0x000fe400000f0c07 */
[----:B------:R-:W-:-:S03]  /*2d70*/  ISETP.GE.AND P0, PT, R3, 0x31, PT ;  /* 0x000000310300780c */ /* 0x000fc60003f06270 */
[----:B------:R1:W-:Y:S01]  /*2d80*/  @P1 LDGSTS.E.BYPASS.LTC128B.128 [R208+0x3100], [R6.64], !P6 ;  /* 0x0310000006d01fae */ /* 0x0003e2000f101d48 */
[----:B------:R-:W-:Y:S02]  /*2d90*/  @P2 LEA R0, P1, R16, R4, 0x5 ;  /* 0x0000000410002211 */ /* 0x000fe400078228ff */
[----:B-1----:R-:W-:-:S04]  /*2da0*/  @P2 MOV R6, c[0x0][0x23c] ;  /* 0x00008f0000062a02 */ /* 0x002fc80000000f00 */
[----:B------:R-:W-:Y:S02]  /*2db0*/  @P2 LEA.HI.X R6, R16, R5, R6, 0x5, P1 ;  /* 0x0000000510062211 */ /* 0x000fe400008f2c06 */
[----:B------:R-:W-:Y:S01]  /*2dc0*/  @P2 LEA R8, P1, R0, c[0x0][0x220], 0x1 ;  /* 0x0000880000082a11 */ /* 0x000fe200078208ff */
[----:B------:R-:W-:-:S03]  /*2dd0*/  @P0 IMAD.MOV.U32 R7, RZ, RZ, c[0x0][0x23c] ;  /* 0x00008f00ff070624 */ /* 0x000fc600078e00ff */
[----:B------:R-:W-:Y:S02]  /*2de0*/  @P2 LEA.HI.X R9, R0, c[0x0][0x224], R6, 0x1, P1 ;  /* 0x0000890000092a11 */ /* 0x000fe400008f0c06 */
[----:B------:R-:W-:Y:S01]  /*2df0*/  ISETP.GE.AND P1, PT, R3, 0x41, PT ;  /* 0x000000410300780c */ /* 0x000fe20003f26270 */
[----:B------:R-:W-:Y:S02]  /*2e00*/  @P0 IMAD R0, R7, 0x30, RZ ;  /* 0x0000003007000824 */ /* 0x000fe400078e02ff */
[----:B------:R-:W-:Y:S01]  /*2e10*/  @P0 IMAD.WIDE.U32 R6, R16, 0x30, R4 ;  /* 0x0000003010060825 */ /* 0x000fe200078e0004 */
[----:B------:R1:W-:Y:S01]  /*2e20*/  @P2 LDGSTS.E.BYPASS.LTC128B.128 [R208+0x3900], [R8.64], !P6 ;  /* 0x0390000008d02fae */ /* 0x0003e2000f101d48 */
[----:B------:R-:W-:-:S03]  /*2e30*/  SHF.R.S32.HI R3, RZ, 0x1f, R125 ;  /* 0x0000001fff037819 */ /* 0x000fc6000001147d */
[----:B------:R-:W-:Y:S02]  /*2e40*/  @P0 IADD3 R0, R7, R0, RZ ;  /* 0x0000000007000210 */ /* 0x000fe40007ffe0ff */
[----:B------:R-:W-:-:S03]  /*2e50*/  @P0 LEA R18, P2, R6, c[0x0][0x220], 0x1 ;  /* 0x0000880006120a11 */ /* 0x000fc600078408ff */
[----:B------:R-:W-:Y:S02]  /*2e60*/  @P1 MOV R12, c[0x0][0x23c] ;  /* 0x00008f00000c1a02 */ /* 0x000fe40000000f00 */
[----:B------:R-:W-:Y:S01]  /*2e70*/  @P0 LEA.HI.X R19, R6, c[0x0][0x224], R0, 0x1, P2 ;  /* 0x0000890006130a11 */ /* 0x000fe200010f0c00 */
[C---:B------:R-:W-:Y:S01]  /*2e80*/  IMAD R0, R3.reuse, c[0x0][0x280], RZ ;  /* 0x0000a00003007a24 */ /* 0x040fe200078e02ff */
[C---:B------:R-:W-:Y:S01]  /*2e90*/  @P1 LEA R4, P2, R16.reuse, R4, 0x6 ;  /* 0x0000000410041211 */ /* 0x040fe200078430ff */
[----:B------:R-:W-:Y:S02]  /*2ea0*/  IMAD R3, R3, c[0x0][0x290], RZ ;  /* 0x0000a40003037a24 */ /* 0x000fe400078e02ff */
[C---:B------:R-:W-:Y:S01]  /*2eb0*/  IMAD.WIDE.U32 R6, R125.reuse, c[0x0][0x280], R90 ;  /* 0x0000a0007d067a25 */ /* 0x040fe200078e005a */
[----:B------:R-:W-:Y:S01]  /*2ec0*/  @P1 LEA.HI.X R5, R16, R5, R12, 0x6, P2 ;  /* 0x0000000510051211 */ /* 0x000fe200010f340c */
[----:B------:R2:W-:Y:S01]  /*2ed0*/  @P0 LDGSTS.E.BYPASS.LTC128B.128 [R208+0x4100], [R18.64], !P6 ;  /* 0x0410000012d00fae */ /* 0x0005e2000f101d48 */
[----:B------:R-:W-:Y:S01]  /*2ee0*/  @P1 LEA R16, P2, R4, c[0x0][0x220], 0x1 ;  /* 0x0000880004101a11 */ /* 0x000fe200078408ff */
[----:B------:R-:W-:-:S02]  /*2ef0*/  IMAD R0, R125, c[0x0][0x284], R0 ;  /* 0x0000a1007d007a24 */ /* 0x000fc400078e0200 */
[----:B------:R-:W-:Y:S02]  /*2f00*/  IMAD.IADD R123, R13, 0x1, R15 ;  /* 0x000000010d7b7824 */ /* 0x000fe400078e020f */
[----:B-1----:R-:W-:Y:S01]  /*2f10*/  IMAD.WIDE.U32 R8, R125, c[0x0][0x280], R84 ;  /* 0x0000a0007d087a25 */ /* 0x002fe200078e0054 */
[----:B------:R-:W-:-:S03]  /*2f20*/  @P1 LEA.HI.X R17, R4, c[0x0][0x224], R5, 0x1, P2 ;  /* 0x0000890004111a11 */ /* 0x000fc600010f0c05 */
[----:B------:R-:W-:-:S04]  /*2f30*/  IMAD.WIDE.U32 R10, R125, c[0x0][0x290], R90 ;  /* 0x0000a4007d0a7a25 */ /* 0x000fc800078e005a */
[C---:B------:R-:W-:Y:S01]  /*2f40*/  IMAD R3, R125.reuse, c[0x0][0x294], R3 ;  /* 0x0000a5007d037a24 */ /* 0x040fe200078e0203 */
[----:B------:R2:W-:Y:S01]  /*2f50*/  @P1 LDGSTS.E.BYPASS.LTC128B.128 [R208+0x4900], [R16.64], !P6 ;  /* 0x0490000010d01fae */ /* 0x0005e2000f101d48 */
[----:B------:R-:W-:-:S04]  /*2f60*/  IMAD.WIDE.U32 R14, R125, c[0x0][0x290], R84 ;  /* 0x0000a4007d0e7a25 */ /* 0x000fc800078e0054 */
[----:B------:R-:W-:Y:S02]  /*2f70*/  IMAD.IADD R13, R7, 0x1, R0 ;  /* 0x00000001070d7824 */ /* 0x000fe400078e0200 */
[----:B------:R-:W-:Y:S01]  /*2f80*/  IMAD.IADD R9, R0, 0x1, R9 ;  /* 0x0000000100097824 */ /* 0x000fe200078e0209 */
[----:B-----5:R-:W-:Y:S01]  /*2f90*/  SHF.R.S32.HI R0, RZ, 0x1f, R136 ;  /* 0x0000001fff007819 */ /* 0x020fe20000011488 */
[----:B------:R-:W-:Y:S01]  /*2fa0*/  IMAD.MOV.U32 R12, RZ, RZ, R6 ;  /* 0x000000ffff0c7224 */ /* 0x000fe200078e0006 */
[----:B------:R-:W-:Y:S01]  /*2fb0*/  IADD3 R11, R11, R3, RZ ;  /* 0x000000030b0b7210 */ /* 0x000fe20007ffe0ff */
[----:B------:R-:W-:Y:S01]  /*2fc0*/  IMAD.MOV.U32 R137, RZ, RZ, c[0x0][0x280] ;  /* 0x0000a000ff897624 */ /* 0x000fe200078e00ff */
[----:B------:R-:W-:Y:S01]  /*2fd0*/  IADD3 R7, R3, R15, RZ ;  /* 0x0000000f03077210 */ /* 0x000fe20007ffe0ff */
[C---:B------:R-:W-:Y:S01]  /*2fe0*/  IMAD R3, R0.reuse, c[0x0][0x280], RZ ;  /* 0x0000a00000037a24 */ /* 0x040fe200078e02ff */
[----:B------:R-:W-:Y:S01]  /*2ff0*/  MOV R6, R14 ;  /* 0x0000000e00067202 */ /* 0x000fe20000000f00 */
[----:B------:R-:W-:Y:S01]  /*3000*/  IMAD R0, R0, c[0x0][0x290], RZ ;  /* 0x0000a40000007a24 */ /* 0x000fe200078e02ff */
[----:B------:R-:W-:Y:S01]  /*3010*/  MOV R141, 0x5 ;  /* 0x00000005008d7802 */ /* 0x000fe20000000f00 */
[----:B------:R-:W-:-:S02]  /*3020*/  IMAD R144, R132, c[0x0][0x284], RZ ;  /* 0x0000a10084907a24 */ /* 0x000fc400078e02ff */
[C---:B------:R-:W-:Y:S02]  /*3030*/  IMAD R145, R132.reuse, c[0x0][0x294], RZ ;  /* 0x0000a50084917a24 */ /* 0x040fe400078e02ff */
[----:B------:R-:W-:Y:S01]  /*3040*/  IMAD.WIDE.U32 R134, R132, c[0x0][0x280], RZ ;  /* 0x0000a00084867a25 */ /* 0x000fe200078e00ff */
[----:B------:R-:W-:Y:S01]  /*3050*/  ISETP.GE.AND P1, PT, R241, c[0x0][0x1d4], PT ;  /* 0x00007500f1007a0c */ /* 0x000fe20003f26270 */
[----:B------:R-:W0:Y:S01]  /*3060*/  LDGDEPBAR ;  /* 0x00000000000079af */ /* 0x000e220000000000 */
        /* <DEDUP_REMOVED lines=19> */
[C---:B------:R-:W-:Y:S01]  /*31a0*/  SHF.L.U64.HI R141, R149.reuse, R141, c[0x0][0x294] ;  /* 0x0000a500958d7619 */ /* 0x040fe2000001028d */
[C---:B------:R-:W-:Y:S01]  /*31b0*/  IMAD R122, R24.reuse, c[0x0][0x1ec], R113 ;  /* 0x00007b00187a7a24 */ /* 0x040fe200078e0271 */
[----:B------:R-:W-:Y:S01]  /*31c0*/  SHF.L.U32 R151, R149, 0x5, RZ ;  /* 0x0000000595977819 */ /* 0x000fe200000006ff */
[----:B------:R-:W-:Y:S01]  /*31d0*/  IMAD R121, R24, c[0x0][0x214], R111 ;  /* 0x0000850018797a24 */ /* 0x000fe200078e026f */
[----:B------:R-:W-:Y:S01]  /*31e0*/  IADD3 R145, R133, R145, RZ ;  /* 0x0000009185917210 */ /* 0x000fe20007ffe0ff */
[----:B------:R-:W-:Y:S01]  /*31f0*/  IMAD.IADD R100, R93, 0x1, R3 ;  /* 0x000000015d647824 */ /* 0x000fe200078e0203 */
[----:B------:R-:W-:Y:S01]  /*3200*/  IADD3 R98, R3, R87, RZ ;  /* 0x0000005703627210 */ /* 0x000fe20007ffe0ff */
[----:B------:R-:W-:Y:S01]  /*3210*/  IMAD.IADD R99, R89, 0x1, R0 ;  /* 0x0000000159637824 */ /* 0x000fe200078e0200 */
[----:B------:R-:W-:-:S02]  /*3220*/  IADD3 R97, R0, R83, RZ ;  /* 0x0000005300617210 */ /* 0x000fc40007ffe0ff */
[--C-:B----4-:R-:W-:Y:S01]  /*3230*/  @P4 SHF.R.S32.HI R5, RZ, 0x1f, R21.reuse ;  /* 0x0000001fff054819 */ /* 0x110fe20000011415 */
[----:B------:R-:W-:Y:S02]  /*3240*/  @!P4 IMAD.MOV.U32 R5, RZ, RZ, R20 ;  /* 0x000000ffff05c224 */ /* 0x000fe400078e0014 */
[----:B------:R-:W-:Y:S01]  /*3250*/  @P4 IMAD.MOV.U32 R4, RZ, RZ, R21 ;  /* 0x000000ffff044224 */ /* 0x000fe200078e0015 */
[----:B------:R-:W-:Y:S01]  /*3260*/  @!P4 MOV R4, R25 ;  /* 0x000000190004c202 */ /* 0x000fe20000000f00 */
[----:B------:R-:W-:-:S04]  /*3270*/  IMAD R5, R5, c[0x0][0x2b0], RZ ;  /* 0x0000ac0005057a24 */ /* 0x000fc800078e02ff */
[C---:B------:R-:W-:Y:S02]  /*3280*/  IMAD R5, R4.reuse, c[0x0][0x2b4], R5 ;  /* 0x0000ad0004057a24 */ /* 0x040fe400078e0205 */
[----:B------:R-:W-:-:S05]  /*3290*/  IMAD.WIDE.U32 R108, R4, c[0x0][0x2b0], RZ ;  /* 0x0000ac00046c7a25 */ /* 0x000fca00078e00ff */
[----:B------:R-:W-:Y:S02]  /*32a0*/  IADD3 R119, R109, R5, RZ ;  /* 0x000000056d777210 */ /* 0x000fe40007ffe0ff */
[----:B--2---:R-:W2:Y:S04]  /*32b0*/  LDL R19, [R1+0x54] ;  /* 0x0000540001137983 */ /* 0x004ea80000100800 */
[----:B------:R-:W3:Y:S04]  /*32c0*/  LDL R16, [R1+0x58] ;  /* 0x0000580001107983 */ /* 0x000ee80000100800 */
[----:B------:R-:W4:Y:S04]  /*32d0*/  LDL R15, [R1+0x60] ;  /* 0x00006000010f7983 */ /* 0x000f280000100800 */
[----:B------:R-:W5:Y:S01]  /*32e0*/  LDL R14, [R1+0x5c] ;  /* 0x00005c00010e7983 */ /* 0x000f620000100800 */
[----:B------:R-:W-:Y:S01]  /*32f0*/  ISETP.GE.AND P0, PT, R84, c[0x0][0x27c], PT ;  /* 0x00009f0054007a0c */ /* 0x000fe20003f06270 */
[----:B------:R-:W-:Y:S01]  /*3300*/  IMAD R0, R22, c[0x0][0x268], RZ ;  /* 0x00009a0016007a24 */ /* 0x000fe200078e02ff */
[C---:B------:R-:W-:Y:S01]  /*3310*/  IADD3 R17, R125.reuse, 0x20, RZ ;  /* 0x000000207d117810 */ /* 0x040fe20007ffe0ff */
[----:B------:R-:W-:Y:S01]  /*3320*/  IMAD.WIDE.U32 R4, R24, c[0x0][0x260], R244 ;  /* 0x0000980018047a25 */ /* 0x000fe200078e00f4 */
[----:B------:R-:W-:Y:S01]  /*3330*/  SEL R3, RZ, c[0x0][0x27c], !P0 ;  /* 0x00009f00ff037a07 */ /* 0x000fe20004000000 */
[----:B------:R-:W-:Y:S01]  /*3340*/  ULDC.U8 UR5, c[0x0][0x298] ;  /* 0x0000a60000057ab9 */ /* 0x000fe20000000000 */
[----:B------:R-:W-:Y:S01]  /*3350*/  IADD3 R18, R125, 0x40, RZ ;  /* 0x000000407d127810 */ /* 0x000fe20007ffe0ff */
[----:B------:R-:W-:Y:S01]  /*3360*/  IMAD.SHL.U32 R17, R17, 0x40, RZ ;  /* 0x0000004011117824 */ /* 0x000fe200078e00ff */
[----:B------:R-:W-:Y:S01]  /*3370*/  P2R R120, PR, RZ, 0x1 ;  /* 0x00000001ff787803 */ /* 0x000fe20000000000 */
[----:B------:R-:W-:-:S02]  /*3380*/  IMAD.IADD R3, R84, 0x1, R3 ;  /* 0x0000000154037824 */ /* 0x000fc400078e0203 */
[----:B------:R-:W-:Y:S01]  /*3390*/  IMAD R6, R23, c[0x0][0x26c], R0 ;  /* 0x00009b0017067a24 */ /* 0x000fe200078e0200 */
[----:B------:R-:W-:Y:S01]  /*33a0*/  LOP3.LUT R17, R17, 0x1c0, RZ, 0xc0, !PT ;  /* 0x000001c011117812 */ /* 0x000fe200078ec0ff */
[----:B------:R-:W-:Y:S01]  /*33b0*/  IMAD R5, R24, c[0x0][0x264], R5 ;  /* 0x0000990018057a24 */ /* 0x000fe200078e0205 */
[----:B------:R-:W-:Y:S01]  /*33c0*/  SHF.R.S32.HI R0, RZ, 0x1f, R3 ;  /* 0x0000001fff007819 */ /* 0x000fe20000011403 */
[----:B------:R-:W-:Y:S02]  /*33d0*/  IMAD.SHL.U32 R18, R18, 0x40, RZ ;  /* 0x0000004012127824 */ /* 0x000fe400078e00ff */
[----:B------:R-:W-:Y:S01]  /*33e0*/  IMAD.WIDE.U32 R76, R23, c[0x0][0x268], R4 ;  /* 0x00009a00174c7a25 */ /* 0x000fe200078e0004 */
[----:B------:R-:W-:Y:S02]  /*33f0*/  LEA.HI R3, R0, R3, RZ, 0x3 ;  /* 0x0000000300037211 */ /* 0x000fe400078f18ff */
[----:B------:R-:W-:Y:S01]  /*3400*/  LOP3.LUT R18, R18, 0x1c0, RZ, 0xc0, !PT ;  /* 0x000001c012127812 */ /* 0x000fe200078ec0ff */
[----:B------:R-:W-:Y:S01]  /*3410*/  IMAD.IADD R79, R77, 0x1, R6 ;  /* 0x000000014d4f7824 */ /* 0x000fe200078e0206 */
[--C-:B------:R-:W-:Y:S01]  /*3420*/  LOP3.LUT R5, R17, 0x38, R3.reuse, 0xf8, !PT ;  /* 0x0000003811057812 */ /* 0x100fe200078ef803 */
[----:B------:R-:W-:Y:S01]  /*3430*/  IMAD.MOV.U32 R138, RZ, RZ, 0x6 ;  /* 0x00000006ff8a7424 */ /* 0x000fe200078e00ff */
[----:B------:R-:W1:Y:S01]  /*3440*/  S2R R17, SR_TID.X ;  /* 0x0000000000117919 */ /* 0x000e620000002100 */
[--C-:B------:R-:W-:Y:S01]  /*3450*/  LOP3.LUT R4, R18, 0x38, R3.reuse, 0xf8, !PT ;  /* 0x0000003812047812 */ /* 0x100fe200078ef803 */
[----:B------:R-:W-:Y:S01]  /*3460*/  IMAD.MOV.U32 R154, RZ, RZ, c[0x0][0x2b8] ;  /* 0x0000ae00ff9a7624 */ /* 0x000fe200078e00ff */
[----:B------:R-:W-:Y:S01]  /*3470*/  IADD3 R18, R125, 0x20, RZ ;  /* 0x000000207d127810 */ /* 0x000fe20007ffe0ff */
[----:B------:R-:W-:Y:S01]  /*3480*/  IMAD.MOV.U32 R153, RZ, RZ, c[0x0][0x27c] ;  /* 0x00009f00ff997624 */ /* 0x000fe200078e00ff */
        /* <DEDUP_REMOVED lines=8> */
[----:B------:R-:W-:-:S02]  /*3510*/  LOP3.LUT R18, R18, 0x1c0, RZ, 0xc0, !PT ;  /* 0x000001c012127812 */ /* 0x000fc400078ec0ff */
[----:B------:R-:W-:Y:S02]  /*3520*/  SHF.R.S32.HI R95, RZ, 0x1f, R78 ;  /* 0x0000001fff5f7819 */ /* 0x000fe4000001144e */
        /* <DEDUP_REMOVED lines=22> */
.L_x_958:
[----:B------:R-:W-:Y:S01]  /*3690*/  IMAD R3, R31, 0x50, R0 ;  /* 0x000000501f037824 */ /* 0x000fe200078e0200 */
[----:B------:R-:W-:Y:S01]  /*36a0*/  ISETP.NE.AND P1, PT, R154, 0x1, PT ;  /* 0x000000019a00780c */ /* 0x000fe20003f25270 */
[----:B------:R-:W-:Y:S01]  /*36b0*/  IMAD.MOV.U32 R74, RZ, RZ, RZ ;  /* 0x000000ffff4a7224 */ /* 0x000fe200078e00ff */
[----:B-1---5:R1:W5:Y:S01]  /*36c0*/  LDL R156, [R1+0x4] ;  /* 0x00000400019c7983 */ /* 0x0223620000100800 */
[----:B------:R-:W-:Y:S01]  /*36d0*/  IMAD.IADD R4, R123, 0x1, R3 ;  /* 0x000000017b047824 */ /* 0x000fe200078e0203 */
[----:B------:R-:W-:Y:S01]  /*36e0*/  ISETP.GE.AND P0, PT, R3, R2, PT ;  /* 0x000000020300720c */ /* 0x000fe20003f06270 */
[----:B------:R-:W-:Y:S04]  /*36f0*/  DEPBAR.LE SB0, 0x0 ;  /* 0x000080000000791a */ /* 0x000fe80000000000 */
[--C-:B------:R-:W-:Y:S01]  /*3700*/  IMAD.MOV.U32 R3, RZ, RZ, R4.reuse ;  /* 0x000000ffff037224 */ /* 0x100fe200078e0004 */
[----:B------:R-:W-:Y:S01]  /*3710*/  ISETP.GT.OR P0, PT, R0, 0x4f, P0 ;  /* 0x0000004f0000780c */ /* 0x000fe20000704670 */
[----:B------:R1:W5:Y:S01]  /*3720*/  LDL R155, [R1] ;  /* 0x00000000019b7983 */ /* 0x0003620000100800 */
[----:B------:R-:W-:Y:S01]  /*3730*/  WARPSYNC 0xffffffff ;  /* 0xffffffff00007948 */ /* 0x000fe20003800000 */
[----:B------:R-:W-:Y:S01]  /*3740*/  @P1 IMAD.HI.U32 R5, R4, c[0x0][0x2bc], RZ ;  /* 0x0000af0004051a27 */ /* 0x000fe200078e00ff */
[----:B------:R-:W-:Y:S01]  /*3750*/  ISETP.GE.AND P2, PT, R153, 0x1, PT ;  /* 0x000000019900780c */ /* 0x000fe20003f46270 */
[----:B------:R-:W-:Y:S03]  /*3760*/  BSSY B2, `(.L_x_924) ;  /* 0x0000416000027945 */ /* 0x000fe60003800000 */
[----:B------:R-:W-:Y:S05]  /*3770*/  @P1 SHF.R.U32.HI R3, RZ, c[0x0][0x2c0], R5 ;  /* 0x0000b000ff031a19 */ /* 0x000fea0000011605 */
        /* <DEDUP_REMOVED lines=8> */
[----:B--2---:R-:W2:Y:S04]  /*3800*/  @!P0 LDG.E R74, [R6.64] ;  /* 0x00000008064a8981 */ /* 0x004ea8000c1e1900 */
        /* <DEDUP_REMOVED lines=13> */
[-C--:B-1----:R-:W-:Y:S01]  /*38e0*/  IMAD R6, R144, R31.reuse, RZ ;  /* 0x0000001f90067224 */ /* 0x082fe200078e02ff */
[----:B------:R-:W-:Y:S01]  /*38f0*/  ISETP.NE.AND P0, PT, RZ, UR5, PT ;  /* 0x00000005ff007c0c */ /* 0x000fe2000bf05270 */
[-C--:B------:R-:W-:Y:S01]  /*3900*/  IMAD R5, R145, R31.reuse, RZ ;  /* 0x0000001f91057224 */ /* 0x080fe200078e02ff */
[----:B------:R-:W-:Y:S01]  /*3910*/  SHF.R.S32.HI R4, RZ, 0x1f, R31 ;  /* 0x0000001fff047819 */ /* 0x000fe2000001141f */
[----:B------:R-:W-:Y:S02]  /*3920*/  IMAD R3, R31, -0x50, R2 ;  /* 0xffffffb01f037824 */ /* 0x000fe400078e0202 */
[-C--:B------:R-:W-:Y:S03]  /*3930*/  IMAD.WIDE.U32 R14, R134, R31.reuse, RZ ;  /* 0x0000001f860e7225 */ /* 0x080fe600078e00ff */
[----:B------:R-:W-:Y:S01]  /*3940*/  IMNMX R63, R3, 0x50, PT ;  /* 0x00000050033f7817 */ /* 0x000fe20003800200 */
[C---:B------:R-:W-:Y:S02]  /*3950*/  IMAD R6, R4.reuse, R134, R6 ;  /* 0x0000008604067224 */ /* 0x040fe400078e0206 */
[----:B------:R-:W-:Y:S02]  /*3960*/  IMAD R5, R4, R132, R5 ;  /* 0x0000008404057224 */ /* 0x000fe400078e0205 */
[----:B------:R-:W-:Y:S01]  /*3970*/  IMAD.WIDE.U32 R12, R132, R31, RZ ;  /* 0x0000001f840c7225 */ /* 0x000fe200078e00ff */
[----:B------:R-:W-:Y:S04]  /*3980*/  IADD3 R28, R15, R6, RZ ;  /* 0x000000060f1c7210 */ /* 0x000fe80007ffe0ff */
        /* <DEDUP_REMOVED lines=30> */
.L_x_928:
[----:B------:R-:W-:Y:S05]  /*3b70*/  BSYNC B0 ;  /* 0x0000000000007941 */ /* 0x000fea0003800000 */
.L_x_927:
        /* <DEDUP_REMOVED lines=40> */
.L_x_930:
[----:B------:R-:W-:Y:S05]  /*3e00*/  BSYNC B0 ;  /* 0x0000000000007941 */ /* 0x000fea0003800000 */
.L_x_929:
        /* <DEDUP_REMOVED lines=39> */
.L_x_932:
[----:B------:R-:W-:Y:S05]  /*4080*/  BSYNC B0 ;  /* 0x0000000000007941 */ /* 0x000fea0003800000 */
.L_x_931:
        /* <DEDUP_REMOVED lines=75> */
.L_x_936:
[----:B------:R-:W-:Y:S05]  /*4540*/  BSYNC B0 ;  /* 0x0000000000007941 */ /* 0x000fea0003800000 */
.L_x_935:
        /* <DEDUP_REMOVED lines=57> */
.L_x_934:
[----:B------:R-:W-:Y:S05]  /*48e0*/  BSYNC B1 ;  /* 0x0000000000017941 */ /* 0x000fea0003800000 */
.L_x_933:
        /* <DEDUP_REMOVED lines=62> */
.L_x_940:
[----:B------:R-:W-:Y:S05]  /*4cd0*/  BSYNC B0 ;  /* 0x0000000000007941 */ /* 0x000fea0003800000 */
.L_x_939:
        /* <DEDUP_REMOVED lines=57> */
.L_x_938:
[----:B------:R-:W-:Y:S05]  /*5070*/  BSYNC B1 ;  /* 0x0000000000017941 */ /* 0x000fea0003800000 */
.L_x_937:
        /* <DEDUP_REMOVED lines=61> */
.L_x_943:
[----:B------:R-:W-:Y:S05]  /*5450*/  BSYNC B0 ;  /* 0x0000000000007941 */ /* 0x000fea0003800000 */
.L_x_942:
        /* <DEDUP_REMOVED lines=58> */
.L_x_926:
        /* <DEDUP_REMOVED lines=106> */
[----:B------:R-:W-:Y:S02]  /*5ea0*/  @!P1 SHF.R.U64 R41, R34, 0x10, R35 ;  /* 0x0000001022299819 */ /* 0x000fe40000001223 */
        /* <DEDUP_REMOVED lines=105> */
.L_x_945:
[----:B------:R-:W-:Y:S05]  /*6540*/  BSYNC B0 ;  /* 0x0000000000007941 */ /* 0x000fea0003800000 */
.L_x_944:
        /* <DEDUP_REMOVED lines=126> */
.L_x_947:
[----:B------:R-:W-:Y:S05]  /*6d30*/  BSYNC B0 ;  /* 0x0000000000007941 */ /* 0x000fea0003800000 */
.L_x_946:
[----:B------:R1:W2:Y:S01]  /*6d40*/  SHFL.IDX PT, R37, R70, 0x2, 0x1c1f ;  /* 0x005c1f0046257f89 */ /* 0x0002a200000e0000 */
[----:B------:R-:W-:Y:S03]  /*6d50*/  ISETP.GE.OR P0, PT, R157, R63, P5 ;  /* 0x0000003f9d00720c */ /* 0x000fe60002f06670 */
[----:B------:R1:W4:Y:S10]  /*6d60*/  SHFL.IDX PT, R36, R71, 0x2, 0x1c1f ;  /* 0x005c1f0047247f89 */ /* 0x00033400000e0000 */
[----:B------:R-:W-:-:S05]  /*6d70*/  @P0 BRA `(.L_x_941) ;  /* 0x00000b4000000947 */ /* 0x000fca0003800000 */
[----:B------:R-:W-:Y:S01]  /*6d80*/  SEL R3, R139, R128, !P4 ;  /* 0x000000808b037207 */ /* 0x000fe20006000000 */
[----:B------:R-:W5:Y:S01]  /*6d90*/  LDL R5, [R1+0x5c] ;  /* 0x00005c0001057983 */ /* 0x000f620000100800 */
[C---:B---3--:R-:W-:Y:S01]  /*6da0*/  IADD3 R7, R125.reuse, 0x40, RZ ;  /* 0x000000407d077810 */ /* 0x048fe20007ffe0ff */
[----:B------:R-:W-:Y:S01]  /*6db0*/  @!P1 HADD2.F32 R11, -RZ, R58.H0_H0 ;  /* 0x2000003aff0b9230 */ /* 0x000fe20000004100 */
[----:B------:R-:W-:Y:S01]  /*6dc0*/  SHF.R.S32.HI R4, RZ, 0x1f, R3 ;  /* 0x0000001fff047819 */ /* 0x000fe20000011403 */
[----:B-1----:R-:W1:Y:S01]  /*6dd0*/  LDS.128 R16, [R116+0x2900] ;  /* 0x0029000074107984 */ /* 0x002e620000000c00 */
[----:B----4-:R-:W-:Y:S01]  /*6de0*/  IADD3 R6, R125, 0x40, RZ ;  /* 0x000000407d067810 */ /* 0x010fe20007ffe0ff */
[----:B------:R-:W-:Y:S01]  /*6df0*/  IMAD.SHL.U32 R7, R7, 0x40, RZ ;  /* 0x0000004007077824 */ /* 0x000fe200078e00ff */
[----:B------:R-:W-:Y:S01]  /*6e00*/  LEA.HI R3, R4, R3, RZ, 0x4 ;  /* 0x0000000304037211 */ /* 0x000fe200078f20ff */
[----:B------:R-:W-:Y:S01]  /*6e10*/  @!P1 HADD2.F32 R23, -RZ, R59.H1_H1 ;  /* 0x3000003bff179230 */ /* 0x000fe20000004100 */
[----:B------:R-:W-:Y:S02]  /*6e20*/  SHF.L.U32 R6, R6, 0x6, RZ ;  /* 0x0000000606067819 */ /* 0x000fe400000006ff */
[----:B------:R-:W-:Y:S02]  /*6e30*/  LEA.HI.SX32 R3, R3, R96, 0x1c ;  /* 0x0000006003037211 */ /* 0x000fe400078fe2ff */
[----:B------:R-:W-:Y:S02]  /*6e40*/  LOP3.LUT R6, R6, 0x1c0, RZ, 0xc0, !PT ;  /* 0x000001c006067812 */ /* 0x000fe400078ec0ff */
[----:B------:R-:W-:Y:S02]  /*6e50*/  LOP3.LUT R7, R7, 0x1c0, RZ, 0xc0, !PT ;  /* 0x000001c007077812 */ /* 0x000fe400078ec0ff */
[----:B------:R-:W-:Y:S02]  /*6e60*/  SHF.L.U32 R38, R3, 0x3, RZ ;  /* 0x0000000303267819 */ /* 0x000fe400000006ff */
[----:B------:R-:W-:Y:S02]  /*6e70*/  SHF.R.U32.HI R6, RZ, 0x3, R6 ;  /* 0x00000003ff067819 */ /* 0x000fe40000011606 */
[----:B------:R-:W-:Y:S02]  /*6e80*/  LOP3.LUT R3, R7, 0x38, R38, 0xf8, !PT ;  /* 0x0000003807037812 */ /* 0x000fe400078ef826 */
[--C-:B------:R-:W-:Y:S02]  /*6e90*/  @!P1 SHF.R.U64 R4, R24, 0x10, R25.reuse ;  /* 0x0000001018049819 */ /* 0x100fe40000001219 */
[----:B------:R-:W-:Y:S01]  /*6ea0*/  LOP3.LUT R3, R3, R6, RZ, 0x3c, !PT ;  /* 0x0000000603037212 */ /* 0x000fe200078e3cff */
[----:B------:R-:W-:Y:S01]  /*6eb0*/  @!P1 HADD2.F32 R6, -RZ, R29.H0_H0 ;  /* 0x2000001dff069230 */ /* 0x000fe20000004100 */
[C---:B------:R-:W-:Y:S01]  /*6ec0*/  LEA R44, P0, R78.reuse, R36, 0x1 ;  /* 0x000000244e2c7211 */ /* 0x040fe200078008ff */
[----:B------:R-:W-:Y:S01]  /*6ed0*/  @!P1 HADD2.F32 R4, -RZ, R4.H0_H0 ;  /* 0x20000004ff049230 */ /* 0x000fe20000004100 */
[----:B------:R-:W-:Y:S02]  /*6ee0*/  @!P1 SHF.R.U32.HI R8, RZ, 0x10, R25 ;  /* 0x00000010ff089819 */ /* 0x000fe40000011619 */
[----:B--2---:R-:W-:Y:S02]  /*6ef0*/  LEA.HI.X R45, R78, R37, R95, 0x1, P0 ;  /* 0x000000254e2d7211 */ /* 0x004fe400000f0c5f */
[----:B------:R-:W-:Y:S02]  /*6f00*/  @!P1 SHF.R.U64 R12, R26, 0x10, R27 ;  /* 0x000000101a0c9819 */ /* 0x000fe4000000121b */
[--C-:B------:R-:W-:Y:S02]  /*6f10*/  @!P1 SHF.R.U64 R14, R52, 0x10, R53.reuse ;  /* 0x00000010340e9819 */ /* 0x100fe40000001235 */
[----:B------:R-:W-:Y:S02]  /*6f20*/  @!P1 SHF.R.U32.HI R21, RZ, 0x10, R53 ;  /* 0x00000010ff159819 */ /* 0x000fe40000011635 */
[----:B------:R-:W-:Y:S01]  /*6f30*/  @!P1 SHF.R.U32.HI R10, RZ, 0x10, R27 ;  /* 0x00000010ff0a9819 */ /* 0x000fe2000001161b */
[----:B------:R-:W-:Y:S01]  /*6f40*/  @!P1 HADD2.F32 R14, -RZ, R14.H0_H0 ;  /* 0x2000000eff0e9230 */ /* 0x000fe20000004100 */
[--C-:B------:R-:W-:Y:S01]  /*6f50*/  @!P1 SHF.R.U32.HI R22, RZ, 0x10, R55.reuse ;  /* 0x00000010ff169819 */ /* 0x100fe20000011637 */
[----:B------:R-:W-:Y:S01]  /*6f60*/  @!P1 HADD2.F32 R21, -RZ, R21.H0_H0 ;  /* 0x20000015ff159230 */ /* 0x000fe20000004100 */
[----:B------:R-:W-:Y:S01]  /*6f70*/  @!P1 SHF.R.U64 R25, R54, 0x10, R55 ;  /* 0x0000001036199819 */ /* 0x000fe20000001237 */
[----:B------:R-:W-:Y:S01]  /*6f80*/  @!P1 HADD2.F32 R27, -RZ, R59.H0_H0 ;  /* 0x2000003bff1b9230 */ /* 0x000fe20000004100 */
[----:B------:R-:W-:Y:S01]  /*6f90*/  ISETP.GE.AND P0, PT, R38, c[0x0][0x1d4], PT ;  /* 0x0000750026007a0c */ /* 0x000fe20003f06270 */
[----:B------:R-:W-:Y:S02]  /*6fa0*/  @!P1 HADD2.F32 R10, -RZ, R10.H0_H0 ;  /* 0x2000000aff0a9230 */ /* 0x000fe40000004100 */
[----:B------:R-:W-:Y:S01]  /*6fb0*/  @!P1 HADD2.F32 R25, -RZ, R25.H0_H0 ;  /* 0x20000019ff199230 */ /* 0x000fe20000004100 */
[----:B-----5:R-:W-:Y:S05]  /*6fc0*/  IMAD.IADD R3, R5, 0x1, R3 ;  /* 0x0000000105037824 */ /* 0x020fea00078e0203 */
[----:B------:R-:W-:Y:S05]  /*6fd0*/  SHF.L.U32 R3, R3, 0x1, RZ ;  /* 0x0000000103037819 */ /* 0x000fea00000006ff */
[----:B------:R1:W2:Y:S02]  /*6fe0*/  LDS.128 R32, [R3+0x2900] ;  /* 0x0029000003207984 */ /* 0x0002a40000000c00 */
[----:B-1----:R-:W-:Y:S05]  /*6ff0*/  @!P1 IMAD.MOV.U32 R3, RZ, RZ, R16 ;  /* 0x000000ffff039224 */ /* 0x002fea00078e0010 */
[----:B------:R-:W-:Y:S01]  /*7000*/  @!P1 HADD2.F32 R7, -RZ, R3.H0_H0 ;  /* 0x20000003ff079230 */ /* 0x000fe20000004100 */
[----:B--2---:R-:W-:Y:S05]  /*7010*/  @!P1 MOV R5, R32 ;  /* 0x0000002000059202 */ /* 0x004fea0000000f00 */
        /* <DEDUP_REMOVED lines=8> */
[----:B------:R-:W-:Y:S01]  /*70a0*/  @!P1 HADD2.F32 R15, -RZ, R58.H1_H1 ;  /* 0x3000003aff0f9230 */ /* 0x000fe20000004100 */
[----:B------:R-:W-:Y:S01]  /*70b0*/  @!P1 IMAD.MOV.U32 R11, RZ, RZ, R33 ;  /* 0x000000ffff0b9224 */ /* 0x000fe200078e0021 */
[----:B------:R-:W-:Y:S01]  /*70c0*/  @!P1 HADD2.F32 R7, -RZ, R8.H0_H0 ;  /* 0x20000008ff079230 */ /* 0x000fe20000004100 */
[C---:B------:R-:W-:Y:S02]  /*70d0*/  @!P1 FMUL.FTZ R4, R5.reuse, R4 ;  /* 0x0000000405049220 */ /* 0x040fe40000410000 */
[-C--:B------:R-:W-:Y:S01]  /*70e0*/  @!P1 FFMA.FTZ R46, R5, R14.reuse, -R6 ;  /* 0x0000000e052e9223 */ /* 0x080fe20000010806 */
[----:B------:R-:W-:Y:S01]  /*70f0*/  @!P1 MOV R6, R17 ;  /* 0x0000001100069202 */ /* 0x000fe20000000f00 */
[----:B------:R-:W-:Y:S01]  /*7100*/  @!P1 FFMA.FTZ R4, R13, R14, R4 ;  /* 0x0000000e0d049223 */ /* 0x000fe20000010004 */
[----:B------:R-:W-:Y:S02]  /*7110*/  @!P1 HADD2.F32 R14, -RZ, R11.H0_H0 ;  /* 0x2000000bff0e9230 */ /* 0x000fe40000004100 */
[----:B------:R-:W-:Y:S02]  /*7120*/  @!P1 HADD2.F32 R5, -RZ, R29.H1_H1 ;  /* 0x3000001dff059230 */ /* 0x000fe40000004100 */
[--C-:B------:R-:W-:Y:S01]  /*7130*/  @!P1 HADD2.F32 R9, -RZ, R6.reuse.H0_H0 ;  /* 0x20000006ff099230 */ /* 0x100fe20000004100 */
[----:B------:R-:W-:Y:S01]  /*7140*/  @!P1 F2FP.PACK_AB R4, R4, R3 ;  /* 0x000000030404923e */ /* 0x000fe200000000ff */
[----:B------:R-:W-:Y:S02]  /*7150*/  @!P1 HADD2.F32 R20, -RZ, R11.H1_H1 ;  /* 0x3000000bff149230 */ /* 0x000fe40000004100 */
[----:B------:R-:W-:Y:S01]  /*7160*/  @!P1 HADD2.F32 R8, -RZ, R6.H1_H1 ;  /* 0x30000006ff089230 */ /* 0x000fe20000004100 */
[-C--:B------:R-:W-:Y:S01]  /*7170*/  @!P1 FMUL.FTZ R6, R14, R5.reuse ;  /* 0x000000050e069220 */ /* 0x080fe20000410000 */
[----:B------:R-:W-:Y:S01]  /*7180*/  @!P1 HADD2.F32 R29, -RZ, R22.H0_H0 ;  /* 0x20000016ff1d9230 */ /* 0x000fe20000004100 */
[C---:B------:R-:W-:Y:S01]  /*7190*/  @!P1 FMUL.FTZ R5, R9.reuse, R5 ;  /* 0x0000000509059220 */ /* 0x040fe20000410000 */
[----:B------:R-:W-:Y:S01]  /*71a0*/  @!P1 MOV R32, R4 ;  /* 0x0000000400209202 */ /* 0x000fe20000000f00 */
[----:B------:R-:W-:Y:S02]  /*71b0*/  @!P1 FMUL.FTZ R11, R20, R7 ;  /* 0x00000007140b9220 */ /* 0x000fe40000410000 */
        /* <DEDUP_REMOVED lines=9> */
[----:B------:R-:W-:Y:S01]  /*7250*/  @!P1 HADD2.F32 R28, -RZ, R9.H1_H1 ;  /* 0x30000009ff1c9230 */ /* 0x000fe20000004100 */
[----:B------:R-:W-:Y:S01]  /*7260*/  @!P1 F2FP.PACK_AB R14, R42, R43 ;  /* 0x0000002b2a0e923e */ /* 0x000fe200000000ff */
[--C-:B------:R-:W-:Y:S01]  /*7270*/  @!P1 HADD2.F32 R11, -RZ, R8.reuse.H0_H0 ;  /* 0x20000008ff0b9230 */ /* 0x100fe20000004100 */
[-C--:B------:R-:W-:Y:S01]  /*7280*/  @!P1 FMUL.FTZ R13, R26, R7.reuse ;  /* 0x000000071a0d9220 */ /* 0x080fe20000410000 */
[----:B------:R-:W-:Y:S01]  /*7290*/  @!P1 HADD2.F32 R8, -RZ, R8.H1_H1 ;  /* 0x30000008ff089230 */ /* 0x000fe20000004100 */
[----:B------:R-:W-:Y:S02]  /*72a0*/  @!P1 MOV R17, R14 ;  /* 0x0000000e00119202 */ /* 0x000fe40000000f00 */
[C---:B------:R-:W-:Y:S01]  /*72b0*/  @!P1 FMUL.FTZ R9, R11.reuse, R7 ;  /* 0x000000070b099220 */ /* 0x040fe20000410000 */
[----:B------:R-:W-:Y:S01]  /*72c0*/  @!P1 F2FP.PACK_AB R5, R6, R5 ;  /* 0x000000050605923e */ /* 0x000fe200000000ff */
[-C--:B------:R-:W-:Y:S02]  /*72d0*/  @!P1 FMUL.FTZ R7, R28, R10.reuse ;  /* 0x0000000a1c079220 */ /* 0x080fe40000410000 */
[----:B------:R-:W-:Y:S01]  /*72e0*/  @!P1 FFMA.FTZ R41, R11, R27, -R13 ;  /* 0x0000001b0b299223 */ /* 0x000fe2000001080d */
[----:B------:R-:W-:Y:S01]  /*72f0*/  @!P1 HADD2.F32 R11, -RZ, R12.H0_H0 ;  /* 0x2000000cff0b9230 */ /* 0x000fe20000004100 */
[----:B------:R-:W-:Y:S02]  /*7300*/  @!P1 IMAD.MOV.U32 R13, RZ, RZ, R34 ;  /* 0x000000ffff0d9224 */ /* 0x000fe400078e0022 */
[C---:B------:R-:W-:Y:S02]  /*7310*/  @!P1 FMUL.FTZ R10, R8.reuse, R10 ;  /* 0x0000000a080a9220 */ /* 0x040fe40000410000 */
[----:B------:R-:W-:Y:S01]  /*7320*/  @!P1 FFMA.FTZ R40, R8, R29, -R7 ;  /* 0x0000001d08289223 */ /* 0x000fe20000010807 */
[----:B------:R-:W-:Y:S01]  /*7330*/  @!P1 MOV R8, R18 ;  /* 0x0000001200089202 */ /* 0x000fe20000000f00 */
[----:B------:R-:W-:Y:S01]  /*7340*/  @!P1 IMAD.MOV.U32 R33, RZ, RZ, R5 ;  /* 0x000000ffff219224 */ /* 0x000fe200078e0005 */
[----:B------:R-:W-:Y:S02]  /*7350*/  @!P1 HADD2.F32 R7, -RZ, R30.H1_H1 ;  /* 0x3000001eff079230 */ /* 0x000fe40000004100 */
[--C-:B------:R-:W-:Y:S02]  /*7360*/  @!P1 HADD2.F32 R22, -RZ, R13.reuse.H0_H0 ;  /* 0x2000000dff169230 */ /* 0x100fe40000004100 */
[----:B------:R-:W-:Y:S02]  /*7370*/  @!P1 HADD2.F32 R24, -RZ, R13.H1_H1 ;  /* 0x3000000dff189230 */ /* 0x000fe40000004100 */
[--C-:B------:R-:W-:Y:S02]  /*7380*/  @!P1 HADD2.F32 R13, -RZ, R8.reuse.H0_H0 ;  /* 0x20000008ff0d9230 */ /* 0x100fe40000004100 */
[----:B------:R-:W-:Y:S01]  /*7390*/  @!P1 HADD2.F32 R12, -RZ, R8.H1_H1 ;  /* 0x30000008ff0c9230 */ /* 0x000fe20000004100 */
[----:B------:R-:W-:Y:S02]  /*73a0*/  @!P1 FMUL.FTZ R8, R22, R7 ;  /* 0x0000000716089220 */ /* 0x000fe40000410000 */
[----:B------:R-:W-:Y:S02]  /*73b0*/  @!P1 FMUL.FTZ R30, R24, R11 ;  /* 0x0000000b181e9220 */ /* 0x000fe40000410000 */
[C---:B------:R-:W-:Y:S02]  /*73c0*/  @!P1 FFMA.FTZ R39, R13.reuse, R23, -R8 ;  /* 0x000000170d279223 */ /* 0x040fe40000010808 */
[----:B------:R-:W-:Y:S02]  /*73d0*/  @!P1 FFMA.FTZ R30, R12, R25, -R30 ;  /* 0x000000190c1e9223 */ /* 0x000fe4000001081e */
[----:B------:R-:W-:Y:S01]  /*73e0*/  @!P1 FMUL.FTZ R7, R13, R7 ;  /* 0x000000070d079220 */ /* 0x000fe20000410000 */
[----:B------:R-:W-:Y:S01]  /*73f0*/  @!P1 F2FP.PACK_AB R13, R46, R47 ;  /* 0x0000002f2e0d923e */ /* 0x000fe200000000ff */
[----:B------:R-:W-:Y:S01]  /*7400*/  @!P1 FMUL.FTZ R8, R12, R11 ;  /* 0x0000000b0c089220 */ /* 0x000fe20000410000 */
[----:B------:R-:W-:Y:S01]  /*7410*/  @!P1 F2FP.PACK_AB R11, R30, R39 ;  /* 0x000000271e0b923e */ /* 0x000fe200000000ff */
[----:B------:R-:W-:Y:S01]  /*7420*/  @!P1 FFMA.FTZ R7, R22, R23, R7 ;  /* 0x0000001716079223 */ /* 0x000fe20000010007 */
[----:B------:R-:W-:Y:S01]  /*7430*/  @!P1 F2FP.PACK_AB R12, R40, R41 ;  /* 0x00000029280c923e */ /* 0x000fe200000000ff */
[----:B------:R-:W-:Y:S02]  /*7440*/  @!P1 IMAD.MOV.U32 R16, RZ, RZ, R13 ;  /* 0x000000ffff109224 */ /* 0x000fe400078e000d */
[----:B------:R-:W-:Y:S01]  /*7450*/  @!P1 IMAD.MOV.U32 R18, RZ, RZ, R11 ;  /* 0x000000ffff129224 */ /* 0x000fe200078e000b */
[----:B------:R-:W-:Y:S01]  /*7460*/  @!P1 MOV R19, R12 ;  /* 0x0000000c00139202 */ /* 0x000fe20000000f00 */
[----:B------:R-:W-:Y:S02]  /*7470*/  @!P1 FFMA.FTZ R8, R24, R25, R8 ;  /* 0x0000001918089223 */ /* 0x000fe40000010008 */
[----:B------:R-:W-:Y:S02]  /*7480*/  @!P1 FFMA.FTZ R9, R26, R27, R9 ;  /* 0x0000001b1a099223 */ /* 0x000fe40000010009 */
[----:B------:R1:W-:Y:S01]  /*7490*/  ST.E.128 [R44.64], R16 ;  /* 0x000000102c007985 */ /* 0x0003e2000c101d08 */
[----:B------:R-:W-:Y:S01]  /*74a0*/  @!P1 F2FP.PACK_AB R7, R8, R7 ;  /* 0x000000070807923e */ /* 0x000fe200000000ff */
[----:B------:R-:W-:Y:S03]  /*74b0*/  @!P1 FFMA.FTZ R10, R28, R29, R10 ;  /* 0x0000001d1c0a9223 */ /* 0x000fe6000001000a */
        /* <DEDUP_REMOVED lines=8> */
.L_x_925:
[----:B-1----:R1:W2:Y:S01]  /*7540*/  SHFL.IDX PT, R5, R70, RZ, 0x1c1f ;  /* 0x001c1fff46057589 */ /* 0x0022a200000e0000 */
        /* <DEDUP_REMOVED lines=16> */
[----:B-----5:R-:W-:Y:S01]  /*7650*/  @!P0 LEA.HI.X R5, R241, R5, R156, 0x1, P2 ;  /* 0x00000005f1058211 */ /* 0x020fe200010f0c9c */
[----:B-1----:R-:W-:Y:S04]  /*7660*/  @!P1 ST.E.128 [R6.64], R8 ;  /* 0x0000000806009985 */ /* 0x002fe8000c101d08 */
[----:B------:R-:W1:Y:S04]  /*7670*/  @!P0 LDS.128 R8, [R155+0x2800] ;  /* 0x002800009b088984 */ /* 0x000e680000000c00 */
[----:B-1----:R1:W-:Y:S02]  /*7680*/  @!P0 ST.E.128 [R4.64], R8 ;  /* 0x0000000804008985 */ /* 0x0023e4000c101d08 */
.L_x_949:
[----:B-12---:R-:W-:Y:S05]  /*7690*/  BSYNC B0 ;  /* 0x0000000000007941 */ /* 0x006fea0003800000 */
.L_x_948:
        /* <DEDUP_REMOVED lines=13> */
[----:B-----5:R-:W-:Y:S01]  /*7770*/  @!P0 LEA.HI.X R5, R241, R5, R156, 0x1, P2 ;  /* 0x00000005f1058211 */ /* 0x020fe200010f0c9c */
[----:B----4-:R-:W-:Y:S04]  /*7780*/  @!P1 ST.E.128 [R6.64], R8 ;  /* 0x0000000806009985 */ /* 0x010fe8000c101d08 */
[----:B------:R-:W2:Y:S04]  /*7790*/  @!P0 LDS.128 R8, [R155+0x3800] ;  /* 0x003800009b088984 */ /* 0x000ea80000000c00 */
[----:B--2---:R2:W-:Y:S02]  /*77a0*/  @!P0 ST.E.128 [R4.64], R8 ;  /* 0x0000000804008985 */ /* 0x0045e4000c101d08 */
.L_x_951:
[----:B------:R-:W-:Y:S05]  /*77b0*/  BSYNC B0 ;  /* 0x0000000000007941 */ /* 0x000fea0003800000 */
.L_x_950:
[----:B--2---:R2:W4:Y:S01]  /*77c0*/  SHFL.IDX PT, R5, R70, 0x2, 0x1c1f ;  /* 0x005c1f0046057f89 */ /* 0x00452200000e0000 */
[----:B------:R-:W-:Y:S03]  /*77d0*/  ISETP.GE.AND P0, PT, R3, 0x41, PT ;  /* 0x000000410300780c */ /* 0x000fe60003f06270 */
[----:B---3--:R2:W3:Y:S10]  /*77e0*/  SHFL.IDX PT, R4, R71, 0x2, 0x1c1f ;  /* 0x005c1f0047047f89 */ /* 0x0084f400000e0000 */
[----:B------:R-:W-:-:S05]  /*77f0*/  @!P0 BRA `(.L_x_941) ;  /* 0x000000c000008947 */ /* 0x000fca0003800000 */
[C---:B------:R-:W-:Y:S11]  /*7800*/  ISETP.GE.AND P1, PT, R84.reuse, c[0x0][0x1d4], PT ;  /* 0x0000750054007a0c */ /* 0x040ff60003f26270 */
[----:B------:R-:W-:Y:S02]  /*7810*/  @!UPT UIADD3 URZ, URZ, URZ, URZ ;  /* 0x0000003f3f3ff290 */ /* 0x000fe4000fffe03f */
[----:B------:R-:W1:Y:S01]  /*7820*/  @!P1 LDS.128 R8, [R252+0x4800] ;  /* 0x00480000fc089984 */ /* 0x000e620000000c00 */
[CC--:B---3--:R-:W-:Y:S04]  /*7830*/  @!P1 LEA R6, P0, R84.reuse, R4.reuse, 0x1 ;  /* 0x0000000454069211 */ /* 0x0c8fe800078008ff */
[-C--:B----4-:R-:W-:Y:S02]  /*7840*/  @!P1 LEA.HI.X R7, R84, R5.reuse, R85, 0x1, P0 ;  /* 0x0000000554079211 */ /* 0x090fe400000f0c55 */
[C---:B------:R-:W-:Y:S11]  /*7850*/  ISETP.GE.AND P0, PT, R241.reuse, c[0x0][0x1d4], PT ;  /* 0x00007500f1007a0c */ /* 0x040ff60003f06270 */
[----:B------:R-:W-:Y:S02]  /*7860*/  @!UPT UIADD3 URZ, URZ, URZ, URZ ;  /* 0x0000003f3f3ff290 */ /* 0x000fe4000fffe03f */
[C---:B------:R-:W-:Y:S04]  /*7870*/  @!P0 LEA R4, P2, R241.reuse, R4, 0x1 ;  /* 0x00000004f1048211 */ /* 0x040fe800078408ff */
[----:B-----5:R-:W-:Y:S01]  /*7880*/  @!P0 LEA.HI.X R5, R241, R5, R156, 0x1, P2 ;  /* 0x00000005f1058211 */ /* 0x020fe200010f0c9c */
[----:B-1----:R-:W-:Y:S04]  /*7890*/  @!P1 ST.E.128 [R6.64], R8 ;  /* 0x0000000806009985 */ /* 0x002fe8000c101d08 */
[----:B------:R-:W1:Y:S04]  /*78a0*/  @!P0 LDS.128 R8, [R155+0x4800] ;  /* 0x004800009b088984 */ /* 0x000e680000000c00 */
[----:B-1----:R1:W-:Y:S02]  /*78b0*/  @!P0 ST.E.128 [R4.64], R8 ;  /* 0x0000000804008985 */ /* 0x0023e4000c101d08 */
.L_x_941:
[----:B------:R-:W-:Y:S05]  /*78c0*/  BSYNC B2 ;  /* 0x0000000000027941 */ /* 0x000fea0003800000 */
.L_x_924:
[----:B------:R-:W-:Y:S01]  /*78d0*/  IMAD R20, R31, -0x50, RZ ;  /* 0xffffffb01f147824 */ /* 0x000fe200078e02ff */
[----:B------:R-:W-:Y:S01]  /*78e0*/  BSSY B0, `(.L_x_952) ;  /* 0x0000063000007945 */ /* 0x000fe20003800000 */
[----:B-123--:R-:W-:Y:S02]  /*78f0*/  IMAD R4, R81, c[0x0][0x208], RZ ;  /* 0x0000820051047a24 */ /* 0x00efe400078e02ff */
[----:B------:R-:W-:Y:S02]  /*7900*/  IMAD.IADD R3, R114, 0x1, R20 ;  /* 0x0000000172037824 */ /* 0x000fe400078e0214 */
[C---:B------:R-:W-:Y:S02]  /*7910*/  IMAD R8, R75.reuse, c[0x0][0x20c], R4 ;  /* 0x000083004b087a24 */ /* 0x040fe400078e0204 */
[----:B----4-:R-:W-:Y:S01]  /*7920*/  IMAD.WIDE.U32 R4, R75, c[0x0][0x208], RZ ;  /* 0x000082004b047a25 */ /* 0x010fe200078e00ff */
[C---:B------:R-:W-:Y:S02]  /*7930*/  ISETP.GE.AND P3, PT, R3.reuse, 0x11, PT ;  /* 0x000000110300780c */ /* 0x040fe40003f66270 */
[----:B------:R-:W-:Y:S01]  /*7940*/  ISETP.GE.AND P2, PT, R3, 0x21, PT ;  /* 0x000000210300780c */ /* 0x000fe20003f46270 */
[----:B------:R-:W-:Y:S01]  /*7950*/  IMAD.WIDE R6, R31, 0x50, R102 ;  /* 0x000000501f067825 */ /* 0x000fe200078e0266 */
[----:B------:R-:W-:Y:S02]  /*7960*/  IADD3 R5, R5, R8, RZ ;  /* 0x0000000805057210 */ /* 0x000fe40007ffe0ff */
[----:B------:R-:W-:Y:S01]  /*7970*/  ISETP.GE.AND P1, PT, R3, 0x31, PT ;  /* 0x000000310300780c */ /* 0x000fe20003f26270 */
[----:B------:R-:W-:Y:S02]  /*7980*/  IMAD R9, R94, c[0x0][0x218], RZ ;  /* 0x000086005e097a24 */ /* 0x000fe400078e02ff */
[----:B------:R-:W-:Y:S04]  /*7990*/  IMAD.WIDE.U32 R4, R74, c[0x0][0x218], R4 ;  /* 0x000086004a047a25 */ /* 0x000fe800078e0004 */
[----:B------:R-:W-:Y:S01]  /*79a0*/  @P3 IADD3 R10, P0, R6, 0x10, RZ ;  /* 0x00000010060a3810 */ /* 0x000fe20007f1e0ff */
[----:B------:R-:W-:Y:S03]  /*79b0*/  IMAD R9, R74, c[0x0][0x21c], R9 ;  /* 0x000087004a097a24 */ /* 0x000fe600078e0209 */
[----:B------:R-:W-:Y:S02]  /*79c0*/  @P3 IADD3.X R12, RZ, R7, RZ, P0, !PT ;  /* 0x00000007ff0c3210 */ /* 0x000fe400007fe4ff */
[----:B------:R-:W-:Y:S05]  /*79d0*/  @P2 IADD3 R11, P0, R6, 0x20, RZ ;  /* 0x00000020060b2810 */ /* 0x000fea0007f1e0ff */
[----:B------:R-:W-:Y:S01]  /*79e0*/  @P2 IMAD.X R22, RZ, RZ, R7, P0 ;  /* 0x000000ffff162224 */ /* 0x000fe200000e0607 */
[----:B------:R-:W-:Y:S04]  /*79f0*/  IADD3 R8, P0, R110, R4, RZ ;  /* 0x000000046e087210 */ /* 0x000fe80007f1e0ff */
[----:B------:R-:W-:Y:S02]  /*7a00*/  IADD3.X R9, R121, R5, R9, P0, !PT ;  /* 0x0000000579097210 */ /* 0x000fe400007fe409 */
[C---:B------:R-:W-:Y:S05]  /*7a10*/  @P1 IADD3 R16, P0, R6.reuse, 0x30, RZ ;  /* 0x0000003006101810 */ /* 0x040fea0007f1e0ff */
[----:B------:R-:W-:Y:S01]  /*7a20*/  @P1 IMAD.X R21, RZ, RZ, R7, P0 ;  /* 0x000000ffff151224 */ /* 0x000fe200000e0607 */
[C---:B------:R-:W-:Y:S11]  /*7a30*/  ISETP.GE.AND P0, PT, R3.reuse, 0x41, PT ;  /* 0x000000410300780c */ /* 0x040ff60003f06270 */
[----:B------:R-:W-:Y:S02]  /*7a40*/  @!UPT UIADD3 URZ, URZ, URZ, URZ ;  /* 0x0000003f3f3ff290 */ /* 0x000fe4000fffe03f */
[C---:B------:R-:W-:Y:S04]  /*7a50*/  @P0 IADD3 R19, P4, R6.reuse, 0x40, RZ ;  /* 0x0000004006130810 */ /* 0x040fe80007f9e0ff */
[----:B------:R-:W-:Y:S02]  /*7a60*/  @P0 IADD3.X R23, RZ, R7, RZ, P4, !PT ;  /* 0x00000007ff170210 */ /* 0x000fe400027fe4ff */
[----:B------:R-:W-:Y:S11]  /*7a70*/  ISETP.GE.AND P4, PT, R3, 0x1, PT ;  /* 0x000000010300780c */ /* 0x000ff60003f86270 */
[----:B------:R-:W-:Y:S02]  /*7a80*/  @!UPT UIADD3 URZ, URZ, URZ, URZ ;  /* 0x0000003f3f3ff290 */ /* 0x000fe4000fffe03f */
[----:B------:R-:W-:Y:S01]  /*7a90*/  @P4 MOV R5, R79 ;  /* 0x0000004f00054202 */ /* 0x000fe20000000f00 */
[----:B------:R-:W-:Y:S02]  /*7aa0*/  @P4 IMAD R3, R7, c[0x0][0x258], RZ ;  /* 0x0000960007034a24 */ /* 0x000fe400078e02ff */
[----:B------:R-:W-:Y:S02]  /*7ab0*/  @P4 IMAD.MOV.U32 R4, RZ, RZ, R76 ;  /* 0x000000ffff044224 */ /* 0x000fe400078e004c */
[C---:B------:R-:W-:Y:S02]  /*7ac0*/  @P4 IMAD R3, R6.reuse, c[0x0][0x25c], R3 ;  /* 0x0000970006034a24 */ /* 0x040fe400078e0203 */
[----:B------:R-:W-:Y:S04]  /*7ad0*/  @P4 IMAD.WIDE.U32 R4, R6, c[0x0][0x258], R4 ;  /* 0x0000960006044a25 */ /* 0x000fe800078e0004 */
[----:B------:R-:W-:Y:S01]  /*7ae0*/  @P4 IMAD.IADD R3, R5, 0x1, R3 ;  /* 0x0000000105034824 */ /* 0x000fe200078e0203 */
[C---:B------:R-:W-:Y:S01]  /*7af0*/  @P4 LEA R14, P5, R4.reuse, c[0x0][0x250], 0x1 ;  /* 0x00009400040e4a11 */ /* 0x040fe200078a08ff */
[----:B------:R-:W-:Y:S03]  /*7b00*/  @P3 IMAD.MOV.U32 R5, RZ, RZ, R79 ;  /* 0x000000ffff053224 */ /* 0x000fe600078e004f */
[----:B------:R-:W-:Y:S01]  /*7b10*/  @P4 LEA.HI.X R15, R4, c[0x0][0x254], R3, 0x1, P5 ;  /* 0x00009500040f4a11 */ /* 0x000fe200028f0c03 */
[----:B------:R-:W-:Y:S01]  /*7b20*/  @P3 IMAD R3, R12, c[0x0][0x258], RZ ;  /* 0x000096000c033a24 */ /* 0x000fe200078e02ff */
[-C--:B------:R-:W-:Y:S02]  /*7b30*/  @P3 MOV R4, R76.reuse ;  /* 0x0000004c00043202 */ /* 0x080fe40000000f00 */
[----:B------:R-:W-:Y:S01]  /*7b40*/  LEA R18, P5, R8, c[0x0][0x1f8], 0x1 ;  /* 0x00007e0008127a11 */ /* 0x000fe200078a08ff */
[----:B------:R-:W-:Y:S01]  /*7b50*/  @!PT LDS RZ, [RZ] ;  /* 0x00000000fffff984 */ /* 0x000fe20000000800 */
[----:B------:R-:W-:Y:S01]  /*7b60*/  @!PT LDS RZ, [RZ] ;  /* 0x00000000fffff984 */ /* 0x000fe20000000800 */
[----:B------:R-:W-:Y:S01]  /*7b70*/  @!PT LDS RZ, [RZ] ;  /* 0x00000000fffff984 */ /* 0x000fe20000000800 */
[----:B------:R1:W-:Y:S01]  /*7b80*/  @P4 LDGSTS.E.BYPASS.LTC128B.128 [R208+0x100], [R14.64], !P6 ;  /* 0x001000000ed04fae */ /* 0x0003e2000f101d48 */
[C---:B------:R-:W-:Y:S02]  /*7b90*/  @P3 IMAD R3, R10.reuse, c[0x0][0x25c], R3 ;  /* 0x000097000a033a24 */ /* 0x040fe400078e0203 */
[----:B------:R-:W-:Y:S01]  /*7ba0*/  @P3 IMAD.WIDE.U32 R4, R10, c[0x0][0x258], R4 ;  /* 0x000096000a043a25 */ /* 0x000fe200078e0004 */
[----:B------:R-:W-:Y:S04]  /*7bb0*/  LEA.HI.X R17, R8, c[0x0][0x1fc], R9, 0x1, P5 ;  /* 0x00007f0008117a11 */ /* 0x000fe800028f0c09 */
[C---:B------:R-:W-:Y:S02]  /*7bc0*/  @P3 LEA R12, P5, R4.reuse, c[0x0][0x250], 0x1 ;  /* 0x00009400040c3a11 */ /* 0x040fe400078a08ff */
[----:B------:R-:W-:Y:S02]  /*7bd0*/  @P3 IADD3 R3, R5, R3, RZ ;  /* 0x0000000305033210 */ /* 0x000fe40007ffe0ff */
[----:B------:R-:W-:Y:S02]  /*7be0*/  @P2 MOV R5, R79 ;  /* 0x0000004f00052202 */ /* 0x000fe40000000f00 */
[----:B------:R-:W-:Y:S01]  /*7bf0*/  @P3 LEA.HI.X R13, R4, c[0x0][0x254], R3, 0x1, P5 ;  /* 0x00009500040d3a11 */ /* 0x000fe200028f0c03 */
[----:B------:R-:W-:Y:S02]  /*7c00*/  @P2 IMAD R3, R22, c[0x0][0x258], RZ ;  /* 0x0000960016032a24 */ /* 0x000fe400078e02ff */
[----:B------:R-:W-:Y:S02]  /*7c10*/  @P2 IMAD.MOV.U32 R4, RZ, RZ, R76 ;  /* 0x000000ffff042224 */ /* 0x000fe400078e004c */
        /* <DEDUP_REMOVED lines=23> */
[----:B------:R1:W2:Y:S03]  /*7d90*/  SHFL.IDX PT, R5, R17, RZ, 0x1c1f ;  /* 0x001c1fff11057589 */ /* 0x0002a600000e0000 */
[----:B------:R-:W-:Y:S02]  /*7da0*/  @P0 LEA.HI.X R7, R4, c[0x0][0x254], R3, 0x1, P5 ;  /* 0x0000950004070a11 */ /* 0x000fe400028f0c03 */
[----:B------:R-:W-:Y:S02]  /*7db0*/  IADD3 R3, R20, R2, RZ ;  /* 0x0000000214037210 */ /* 0x000fe40007ffe0ff */
[----:B------:R1:W3:Y:S02]  /*7dc0*/  SHFL.IDX PT, R4, R18, RZ, 0x1c1f ;  /* 0x001c1fff12047589 */ /* 0x0002e400000e0000 */
[----:B------:R-:W-:Y:S05]  /*7dd0*/  IMNMX R3, R3, 0x50, PT ;  /* 0x0000005003037817 */ /* 0x000fea0003800200 */
[----:B------:R1:W-:Y:S01]  /*7de0*/  @P0 LDGSTS.E.BYPASS.LTC128B.128 [R208+0x2100], [R6.64], !P6 ;  /* 0x0210000006d00fae */ /* 0x0003e2000f101d48 */
[----:B------:R-:W-:Y:S05]  /*7df0*/  IMAD.IADD R3, R3, 0x1, -R125 ;  /* 0x0000000103037824 */ /* 0x000fea00078e0a7d */
[----:B------:R-:W-:Y:S01]  /*7e00*/  ISETP.GE.AND P0, PT, R3, 0x1, PT ;  /* 0x000000010300780c */ /* 0x000fe20003f06270 */
[----:B------:R-:W0:Y:S01]  /*7e10*/  LDGDEPBAR ;  /* 0x00000000000079af */ /* 0x000e220000000000 */
[----:B------:R-:W-:Y:S06]  /*7e20*/  DEPBAR.LE SB0, 0x0 ;  /* 0x000080000000791a */ /* 0x000fec0000000000 */
[----:B------:R-:W-:Y:S06]  /*7e30*/  BAR.SYNC.DEFER_BLOCKING 0x0 ;  /* 0x0000000000007b1d */ /* 0x000fec0000010000 */
[----:B------:R-:W-:-:S05]  /*7e40*/  @!P0 BRA `(.L_x_953) ;  /* 0x000000c000008947 */ /* 0x000fca0003800000 */
[C---:B-123--:R-:W-:Y:S11]  /*7e50*/  ISETP.GE.AND P1, PT, R84.reuse, c[0x0][0x1d4], PT ;  /* 0x0000750054007a0c */ /* 0x04eff60003f26270 */
[----:B------:R-:W-:Y:S02]  /*7e60*/  @!UPT UIADD3 URZ, URZ, URZ, URZ ;  /* 0x0000003f3f3ff290 */ /* 0x000fe4000fffe03f */
[----:B------:R-:W1:Y:S01]  /*7e70*/  @!P1 LDS.128 R8, [R252] ;  /* 0x00000000fc089984 */ /* 0x000e620000000c00 */
[CC--:B------:R-:W-:Y:S04]  /*7e80*/  @!P1 LEA R6, P0, R84.reuse, R4.reuse, 0x1 ;  /* 0x0000000454069211 */ /* 0x0c0fe800078008ff */
[-C--:B------:R-:W-:Y:S02]  /*7e90*/  @!P1 LEA.HI.X R7, R84, R5.reuse, R85, 0x1, P0 ;  /* 0x0000000554079211 */ /* 0x080fe400000f0c55 */
[C---:B------:R-:W-:Y:S11]  /*7ea0*/  ISETP.GE.AND P0, PT, R241.reuse, c[0x0][0x1d4], PT ;  /* 0x00007500f1007a0c */ /* 0x040ff60003f06270 */
[----:B------:R-:W-:Y:S02]  /*7eb0*/  @!UPT UIADD3 URZ, URZ, URZ, URZ ;  /* 0x0000003f3f3ff290 */ /* 0x000fe4000fffe03f */
[C---:B------:R-:W-:Y:S04]  /*7ec0*/  @!P0 LEA R4, P2, R241.reuse, R4, 0x1 ;  /* 0x00000004f1048211 */ /* 0x040fe800078408ff */
[----:B-----5:R-:W-:Y:S01]  /*7ed0*/  @!P0 LEA.HI.X R5, R241, R5, R156, 0x1, P2 ;  /* 0x00000005f1058211 */ /* 0x020fe200010f0c9c */
[----:B-1----:R-:W-:Y:S04]  /*7ee0*/  @!P1 ST.E.128 [R6.64], R8 ;  /* 0x0000000806009985 */ /* 0x002fe8000c101d08 */
[----:B------:R-:W1:Y:S04]  /*7ef0*/  @!P0 LDS.128 R8, [R155] ;  /* 0x000000009b088984 */ /* 0x000e680000000c00 */
[----:B-1----:R1:W-:Y:S02]  /*7f00*/  @!P0 ST.E.128 [R4.64], R8 ;  /* 0x0000000804008985 */ /* 0x0023e4000c101d08 */
.L_x_953:
[----:B-123--:R-:W-:Y:S05]  /*7f10*/  BSYNC B0 ;  /* 0x0000000000007941 */ /* 0x00efea0003800000 */
.L_x_952:
[----:B------:R1:W2:Y:S01]  /*7f20*/  SHFL.IDX PT, R5, R17, 0x1, 0x1c1f ;  /* 0x003c1f0011057f89 */ /* 0x0002a200000e0000 */
        /* <DEDUP_REMOVED lines=16> */
.L_x_955:
[----:B------:R-:W-:Y:S05]  /*8030*/  BSYNC B0 ;  /* 0x0000000000007941 */ /* 0x000fea0003800000 */
.L_x_954:
[----:B--2---:R2:W4:Y:S01]  /*8040*/  SHFL.IDX PT, R5, R17, 0x2, 0x1c1f ;  /* 0x005c1f0011057f89 */ /* 0x00452200000e0000 */
[----:B------:R-:W-:Y:S01]  /*8050*/  ISETP.GE.AND P0, PT, R3, 0x41, PT ;  /* 0x000000410300780c */ /* 0x000fe20003f06270 */
[----:B------:R-:W-:Y:S02]  /*8060*/  BSSY B0, `(.L_x_956) ;  /* 0x000000f000007945 */ /* 0x000fe40003800000 */
        /* <DEDUP_REMOVED lines=14> */
.L_x_957:
[----:B------:R-:W-:Y:S05]  /*8150*/  BSYNC B0 ;  /* 0x0000000000007941 */ /* 0x000fea0003800000 */
.L_x_956:
[C---:B------:R-:W-:Y:S02]  /*8160*/  ISETP.GT.AND P0, PT, R31.reuse, R115, PT ;  /* 0x000000731f00720c */ /* 0x040fe40003f04270 */
[----:B------:R-:W-:Y:S11]  /*8170*/  IADD3 R31, R31, -0x1, RZ ;  /* 0xffffffff1f1f7810 */ /* 0x000ff60007ffe0ff */
[----:B------:R-:W-:Y:S01]  /*8180*/  @P0 SHF.R.S32.HI R6, RZ, 0x1f, R31 ;  /* 0x0000001fff060819 */ /* 0x000fe2000001141f */
[----:B------:R-:W-:Y:S02]  /*8190*/  @P0 IMAD R3, R146, R31, RZ ;  /* 0x0000001f92030224 */ /* 0x000fe400078e02ff */
[----:B-1-3--:R-:W-:Y:S02]  /*81a0*/  @P0 IMAD.MOV.U32 R4, RZ, RZ, R106 ;  /* 0x000000ffff040224 */ /* 0x00afe400078e006a */
[----:B----4-:R-:W-:Y:S02]  /*81b0*/  @P0 IMAD.MOV.U32 R5, RZ, RZ, R105 ;  /* 0x000000ffff050224 */ /* 0x010fe400078e0069 */
[-C--:B------:R-:W-:Y:S02]  /*81c0*/  @P0 IMAD R3, R6, R130.reuse, R3 ;  /* 0x0000008206030224 */ /* 0x080fe400078e0203 */
[----:B------:R-:W-:Y:S04]  /*81d0*/  @P0 IMAD.WIDE.U32 R4, R31, R130, R4 ;  /* 0x000000821f040225 */ /* 0x000fe800078e0004 */
[----:B------:R-:W-:Y:S01]  /*81e0*/  @P0 IMAD.IADD R3, R5, 0x1, R3 ;  /* 0x0000000105030824 */ /* 0x000fe200078e0203 */
[----:B------:R-:W-:Y:S01]  /*81f0*/  @P0 LEA R10, P1, R4, c[0x0][0x220], 0x1 ;  /* 0x00008800040a0a11 */ /* 0x000fe200078208ff */
[----:B------:R-:W-:Y:S03]  /*8200*/  @P0 IMAD.SHL.U32 R12, R152, 0x2, RZ ;  /* 0x00000002980c0824 */ /* 0x000fe600078e00ff */
[----:B------:R-:W-:Y:S02]  /*8210*/  @P0 LEA.HI.X R11, R4, c[0x0][0x224], R3, 0x1, P1 ;  /* 0x00008900040b0a11 */ /* 0x000fe400008f0c03 */
[----:B------:R-:W-:Y:S02]  /*8220*/  @P0 IADD3 R8, P1, R12, R10, RZ ;  /* 0x0000000a0c080210 */ /* 0x000fe40007f3e0ff */
[----:B------:R-:W-:Y:S01]  /*8230*/  @P0 SHF.L.U64.HI R3, R152, 0x1, R147 ;  /* 0x0000000198030819 */ /* 0x000fe20000010293 */
[----:B------:R-:W-:Y:S01]  /*8240*/  @!PT LDS RZ, [RZ] ;  /* 0x00000000fffff984 */ /* 0x000fe20000000800 */
[----:B------:R-:W-:Y:S01]  /*8250*/  @!PT LDS RZ, [RZ] ;  /* 0x00000000fffff984 */ /* 0x000fe20000000800 */
[----:B------:R-:W-:Y:S01]  /*8260*/  @!PT LDS RZ, [RZ] ;  /* 0x00000000fffff984 */ /* 0x000fe20000000800 */
[----:B------:R1:W-:Y:S03]  /*8270*/  @P0 LDGSTS.E.BYPASS.LTC128B.128 [R208+0x2900], [R10.64], !P6 ;  /* 0x029000000ad00fae */ /* 0x0003e6000f101d48 */
        /* <DEDUP_REMOVED lines=15> */
.L_x_923:
[----:B-1----:R-:W3:Y:S01]  /*8370*/  LDL R11, [R1+0x38] ;  /* 0x00003800010b7983 */ /* 0x002ee20000100800 */
[----:B------:R-:W-:-:S05]  /*8380*/  IMAD.MOV.U32 R0, RZ, RZ, c[0x0][0x2c4] ;  /* 0x0000b100ff007624 */ /* 0x000fca00078e00ff */
[----:B------:R-:W-:Y:S01]  /*8390*/  ISETP.NE.AND P3, PT, R0, 0x1, PT ;  /* 0x000000010000780c */ /* 0x000fe20003f65270 */
[----:B------:R-:W-:-:S05]  /*83a0*/  IMAD.MOV.U32 R4, RZ, RZ, c[0x0][0x32c] ;  /* 0x0000cb00ff047624 */ /* 0x000fca00078e00ff */
[----:B------:R-:W-:Y:S02]  /*83b0*/  ISETP.GE.AND P1, PT, R4, 0x1, PT ;  /* 0x000000010400780c */ /* 0x000fe40003f26270 */
[----:B------:R-:W-:Y:S02]  /*83c0*/  IADD3 R2, R250, 0x1, -R249 ;  /* 0x00000001fa027810 */ /* 0x000fe40007ffe8f9 */
[----:B---3--:R-:W-:-:S05]  /*83d0*/  IADD3 R0, R11, 0x7f, RZ ;  /* 0x0000007f0b007810 */ /* 0x008fca0007ffe0ff */
[----:B------:R-:W-:-:S05]  /*83e0*/  @P3 IMAD.HI.U32 R3, R0, c[0x0][0x2c8], RZ ;  /* 0x0000b20000033a27 */ /* 0x000fca00078e00ff */
[----:B------:R-:W-:-:S05]  /*83f0*/  @P3 SHF.R.U32.HI R0, RZ, c[0x0][0x2cc], R3 ;  /* 0x0000b300ff003a19 */ /* 0x000fca0000011603 */
[----:B------:R-:W-:-:S05]  /*8400*/  IMAD.IADD R0, R2, 0x1, R0 ;  /* 0x0000000102007824 */ /* 0x000fca00078e0200 */
[----:B------:R-:W-:Y:S01]  /*8410*/  IADD3 R3, R0, c[0x0][0x328], RZ ;  /* 0x0000ca0000037a10 */ /* 0x000fe20007ffe0ff */
[----:B------:R-:W-:Y:S05]  /*8420*/  @!P1 BRA `(.L_x_959) ;  /* 0x0000011000009947 */ /* 0x000fea0003800000 */
[C---:B------:R-:W-:Y:S01]  /*8430*/  ISETP.GT.AND P0, PT, R0.reuse, RZ, PT ;  /* 0x000000ff0000720c */ /* 0x040fe20003f04270 */
[----:B------:R-:W-:Y:S01]  /*8440*/  BSSY B0, `(.L_x_960) ;  /* 0x000000d000007945 */ /* 0x000fe20003800000 */
[----:B------:R-:W-:Y:S01]  /*8450*/  IADD3 R2, R0, -0x1, RZ ;  /* 0xffffffff00027810 */ /* 0x000fe20007ffe0ff */
[----:B------:R-:W-:-:S10]  /*8460*/  IMAD.MOV.U32 R4, RZ, RZ, c[0x0][0x32c] ;  /* 0x0000cb00ff047624 */ /* 0x000fd400078e00ff */
[----:B------:R-:W-:Y:S05]  /*8470*/  @P0 BRA `(.L_x_961) ;  /* 0x0000006000000947 */ /* 0x000fea0003800000 */
[----:B------:R-:W-:Y:S01]  /*8480*/  ISETP.NE.AND P0, PT, R4, 0x1, PT ;  /* 0x000000010400780c */ /* 0x000fe20003f05270 */
[----:B------:R-:W-:-:S12]  /*8490*/  IMAD.MOV R0, RZ, RZ, -R0 ;  /* 0x000000ffff007224 */ /* 0x000fd800078e0a00 */
[----:B------:R-:W-:-:S05]  /*84a0*/  @P0 IMAD.HI.U32 R2, R0, c[0x0][0x330], RZ ;  /* 0x0000cc0000020a27 */ /* 0x000fca00078e00ff */
[----:B------:R-:W-:-:S04]  /*84b0*/  @P0 SHF.R.U32.HI R0, RZ, c[0x0][0x334], R2 ;  /* 0x0000cd00ff000a19 */ /* 0x000fc80000011602 */
[----:B------:R-:W-:Y:S01]  /*84c0*/  LOP3.LUT R2, RZ, R0, RZ, 0x33, !PT ;  /* 0x00000000ff027212 */ /* 0x000fe200078e33ff */
[----:B------:R-:W-:Y:S05]  /*84d0*/  BRA `(.L_x_962) ;  /* 0x0000003000007947 */ /* 0x000fea0003800000 */
.L_x_961:
[----:B------:R-:W-:-:S13]  /*84e0*/  ISETP.NE.AND P0, PT, R4, 0x1, PT ;  /* 0x000000010400780c */ /* 0x000fda0003f05270 */
[----:B------:R-:W-:-:S05]  /*84f0*/  @P0 IMAD.HI.U32 R0, R2, c[0x0][0x330], RZ ;  /* 0x0000cc0002000a27 */ /* 0x000fca00078e00ff */
[----:B------:R-:W-:Y:S02]  /*8500*/  @P0 SHF.R.U32.HI R2, RZ, c[0x0][0x334], R0 ;  /* 0x0000cd00ff020a19 */ /* 0x000fe40000011600 */
.L_x_962:
[----:B------:R-:W-:Y:S05]  /*8510*/  BSYNC B0 ;  /* 0x0000000000007941 */ /* 0x000fea0003800000 */
.L_x_960:
[----:B------:R-:W-:-:S05]  /*8520*/  IMAD R2, R2, R4, c[0x0][0x32c] ;  /* 0x0000cb0002027624 */ /* 0x000fca00078e0204 */
[----:B------:R-:W-:-:S04]  /*8530*/  IMNMX R3, R3, R2, PT ;  /* 0x0000000203037217 */ /* 0x000fc80003800200 */
.L_x_959:
[----:B------:R-:W-:Y:S01]  /*8540*/  IADD3 R3, R3, 0x4f, RZ ;  /* 0x0000004f03037810 */ /* 0x000fe20007ffe0ff */
[----:B------:R-:W-:-:S04]  /*8550*/  @P3 IMAD.HI.U32 R2, R11, c[0x0][0x2c8], RZ ;  /* 0x0000b2000b023a27 */ /* 0x000fc800078e00ff */
[----:B------:R-:W-:-:S04]  /*8560*/  IMAD.HI R3, R3, 0x66666667, RZ ;  /* 0x6666666703037827 */ /* 0x000fc800078e02ff */
[----:B------:R-:W-:Y:S01]  /*8570*/  IMAD.MOV.U32 R0, RZ, RZ, R11 ;  /* 0x000000ffff007224 */ /* 0x000fe200078e000b */
[----:B------:R-:W-:Y:S02]  /*8580*/  @P3 SHF.R.U32.HI R0, RZ, c[0x0][0x2cc], R2 ;  /* 0x0000b300ff003a19 */ /* 0x000fe40000011602 */
        /* <DEDUP_REMOVED lines=16> */
.L_x_965:
[----:B------:R-:W-:-:S04]  /*8690*/  MOV R3, c[0x0][0x32c] ;  /* 0x0000cb0000037a02 */ /* 0x000fc80000000f00 */
[----:B------:R-:W-:-:S13]  /*86a0*/  ISETP.NE.AND P0, PT, R3, 0x1, PT ;  /* 0x000000010300780c */ /* 0x000fda0003f05270 */
[----:B------:R-:W-:-:S05]  /*86b0*/  @P0 IMAD.HI.U32 R3, R0, c[0x0][0x330], RZ ;  /* 0x0000cc0000030a27 */ /* 0x000fca00078e00ff */
[----:B------:R-:W-:Y:S02]  /*86c0*/  @P0 SHF.R.U32.HI R0, RZ, c[0x0][0x334], R3 ;  /* 0x0000cd00ff000a19 */ /* 0x000fe40000011603 */
.L_x_966:
[----:B------:R-:W-:Y:S05]  /*86d0*/  BSYNC B0 ;  /* 0x0000000000007941 */ /* 0x000fea0003800000 */
.L_x_964:
[----:B------:R-:W-:-:S05]  /*86e0*/  IMAD R0, R0, c[0x0][0x32c], RZ ;  /* 0x0000cb0000007a24 */ /* 0x000fca00078e02ff */
[----:B------:R-:W-:-:S05]  /*86f0*/  IMNMX R2, R2, R0, !PT ;  /* 0x0000000002027217 */ /* 0x000fca0007800200 */
.L_x_963:
[----:B------:R-:W-:Y:S01]  /*8700*/  IMAD.HI R2, R2, 0x66666667, RZ ;  /* 0x6666666702027827 */ /* 0x000fe200078e02ff */
[----:B------:R-:W-:Y:S04]  /*8710*/  BSSY B0, `(.L_x_967) ;  /* 0x0000024000007945 */ /* 0x000fe80003800000 */
[----:B------:R-:W-:-:S04]  /*8720*/  SHF.R.U32.HI R0, RZ, 0x1f, R2 ;  /* 0x0000001fff007819 */ /* 0x000fc80000011602 */
[----:B------:R-:W-:Y:S01]  /*8730*/  LEA.HI.SX32 R2, R2, R0, 0x1b ;  /* 0x0000000002027211 */ /* 0x000fe200078fdaff */
[----:B------:R-:W-:-:S03]  /*8740*/  IMAD.MOV.U32 R0, RZ, RZ, RZ ;  /* 0x000000ffff007224 */ /* 0x000fc600078e00ff */
[----:B------:R-:W-:-:S04]  /*8750*/  IMNMX R6, RZ, R2, !PT ;  /* 0x00000002ff067217 */ /* 0x000fc80007800200 */
[----:B------:R-:W-:-:S13]  /*8760*/  ISETP.GT.AND P0, PT, R7, R6, PT ;  /* 0x000000060700720c */ /* 0x000fda0003f04270 */
[----:B------:R-:W-:Y:S05]  /*8770*/  @!P0 BRA `(.L_x_968) ;  /* 0x000001d000008947 */ /* 0x000fea0003800000 */
[----:B------:R-:W-:Y:S02]  /*8780*/  IABS R2, R129 ;  /* 0x0000008100027213 */ /* 0x000fe40000000000 */
[----:B------:R-:W-:Y:S02]  /*8790*/  IADD3 R3, R129, -0x1, R7 ;  /* 0xffffffff81037810 */ /* 0x000fe40007ffe007 */
[----:B------:R-:W1:Y:S03]  /*87a0*/  I2F.RP R0, R2 ;  /* 0x0000000200007306 */ /* 0x000e660000209400 */
[----:B------:R-:W-:-:S05]  /*87b0*/  IMAD.IADD R8, R3, 0x1, -R6 ;  /* 0x0000000103087824 */ /* 0x000fca00078e0a06 */
[----:B------:R-:W-:Y:S01]  /*87c0*/  IABS R10, R8 ;  /* 0x00000008000a7213 */ /* 0x000fe20000000000 */
[----:B-1----:R-:W1:Y:S02]  /*87d0*/  MUFU.RCP R0, R0 ;  /* 0x0000000000007308 */ /* 0x002e640000001000 */
[----:B-1----:R-:W-:-:S06]  /*87e0*/  IADD3 R0, R0, 0xffffffe, RZ ;  /* 0x0ffffffe00007810 */ /* 0x002fcc0007ffe0ff */
[----:B------:R-:W1:Y:S02]  /*87f0*/  F2I.FTZ.U32.TRUNC.NTZ R5, R0 ;  /* 0x0000000000057305 */ /* 0x000e64000021f000 */
        /* <DEDUP_REMOVED lines=21> */
.L_x_968:
[----:B------:R-:W-:Y:S05]  /*8950*/  BSYNC B0 ;  /* 0x0000000000007941 */ /* 0x000fea0003800000 */
.L_x_967:
[----:B------:R-:W3:Y:S01]  /*8960*/  LDL R2, [R1+0x64] ;  /* 0x0000640001027983 */ /* 0x000ee20000100800 */
        /* <DEDUP_REMOVED lines=34> */
[----:B---3--:R-:W-:-:S04]  /*8b90*/  IMAD R3, R2, R0, R6 ;  /* 0x0000000002037224 */ /* 0x008fc800078e0206 */
[--C-:B------:R-:W-:Y:S01]  /*8ba0*/  IMAD.IADD R2, R3, 0x1, R0.reuse ;  /* 0x0000000103027824 */ /* 0x100fe200078e0200 */
[----:B------:R1:W-:Y:S01]  /*8bb0*/  STL [R1+0x8], R3 ;  /* 0x0000080301007387 */ /* 0x0003e20000100800 */
[----:B------:R-:W-:-:S03]  /*8bc0*/  PRMT R0, RZ, 0x7610, R0 ;  /* 0x00007610ff007816 */ /* 0x000fc60000000000 */
[----:B------:R-:W-:-:S04]  /*8bd0*/  IMNMX R228, R7, R2, PT ;  /* 0x0000000207e47217 */ /* 0x000fc80003800200 */
[----:B------:R-:W-:-:S13]  /*8be0*/  ISETP.GT.AND P0, PT, R228, R3, PT ;  /* 0x00000003e400720c */ /* 0x000fda0003f04270 */
[----:B------:R-:W-:Y:S05]  /*8bf0*/  @!P0 BRA `(.L_x_969) ;  /* 0x0001ae7000008947 */ /* 0x000fea0003800000 */
[----:B------:R-:W3:Y:S04]  /*8c00*/  LDL R9, [R1+0x4c] ;  /* 0x00004c0001097983 */ /* 0x000ee80000100800 */
[----:B------:R-:W4:Y:S04]  /*8c10*/  LDL R5, [R1+0x48] ;  /* 0x0000480001057983 */ /* 0x000f280000100800 */
[----:B--2---:R-:W2:Y:S01]  /*8c20*/  LDL R4, [R1+0x10] ;  /* 0x0000100001047983 */ /* 0x004ea20000100800 */
[----:B------:R-:W-:-:S04]  /*8c30*/  ISETP.NE.U32.AND P0, PT, RZ, c[0x0][0x340], PT ;  /* 0x0000d000ff007a0c */ /* 0x000fc80003f05070 */
[----:B------:R-:W-:-:S13]  /*8c40*/  ISETP.NE.AND.EX P1, PT, RZ, c[0x0][0x344], PT, P0 ;  /* 0x0000d100ff007a0c */ /* 0x000fda0003f25300 */
[----:B------:R-:W-:Y:S01]  /*8c50*/  @P1 IMAD.MOV.U32 R2, RZ, RZ, 0x4 ;  /* 0x00000004ff021424 */ /* 0x000fe200078e00ff */
[----:B------:R-:W-:-:S05]  /*8c60*/  SHF.R.S32.HI R0, RZ, 0x1f, R142 ;  /* 0x0000001fff007819 */ /* 0x000fca000001148e */
[----:B------:R-:W-:Y:S01]  /*8c70*/  IMAD R0, R0, c[0x0][0x178], RZ ;  /* 0x00005e0000007a24 */ /* 0x000fe200078e02ff */
[----:B------:R-:W-:-:S03]  /*8c80*/  ISETP.NE.U32.AND P0, PT, RZ, c[0x0][0x348], PT ;  /* 0x0000d200ff007a0c */ /* 0x000fc60003f05070 */
[----:B------:R-:W-:Y:S01]  /*8c90*/  IMAD R0, R142, c[0x0][0x17c], R0 ;  /* 0x00005f008e007a24 */ /* 0x000fe200078e0200 */
[----:B------:R-:W-:Y:S01]  /*8ca0*/  ISETP.NE.AND.EX P0, PT, RZ, c[0x0][0x34c], PT, P0 ;  /* 0x0000d300ff007a0c */ /* 0x000fe20003f05300 */
[----:B-1-3--:R-:W-:-:S05]  /*8cb0*/  @P1 IMAD.WIDE R2, R9, R2, c[0x0][0x340] ;  /* 0x0000d00009021625 */ /* 0x00afca00078e0202 */
[----:B------:R1:W5:Y:S01]  /*8cc0*/  @P1 LDG.E R8, [R2.64] ;  /* 0x0000000802081981 */ /* 0x000362000c1e1900 */
[----:B----4-:R-:W-:Y:S02]  /*8cd0*/  LOP3.LUT R74, R5, 0xffff, RZ, 0xc0, !PT ;  /* 0x0000ffff054a7812 */ /* 0x010fe400078ec0ff */
[----:B--2---:R-:W-:Y:S01]  /*8ce0*/  IADD3 R4, R4, R11, RZ ;  /* 0x0000000b04047210 */ /* 0x004fe20007ffe0ff */
[----:B------:R-:W2:Y:S01]  /*8cf0*/  S2R R12, SR_TID.X ;  /* 0x00000000000c7919 */ /* 0x000ea20000002100 */
[----:B------:R-:W-:-:S03]  /*8d00*/  SEL R5, R9, RZ, !P0 ;  /* 0x000000ff09057207 */ /* 0x000fc60004000000 */
[----:B------:R-:W-:-:S04]  /*8d10*/  @P3 IMAD.HI.U32 R7, R4, c[0x0][0x2c8], RZ ;  /* 0x0000b20004073a27 */ /* 0x000fc800078e00ff */
[----:B-1----:R-:W-:-:S04]  /*8d20*/  IMAD.WIDE.U32 R2, R142, c[0x0][0x178], RZ ;  /* 0x00005e008e027a25 */ /* 0x002fc800078e00ff */
[----:B------:R-:W-:Y:S01]  /*8d30*/  IMAD.IADD R3, R3, 0x1, R0 ;  /* 0x0000000103037824 */ /* 0x000fe200078e0200 */
[----:B------:R-:W-:-:S03]  /*8d40*/  SHF.R.S32.HI R0, RZ, 0x1f, R9 ;  /* 0x0000001fff007819 */ /* 0x000fc60000011409 */
[----:B------:R-:W-:Y:S01]  /*8d50*/  IMAD.WIDE.U32 R2, R74, c[0x0][0x1b8], R2 ;  /* 0x00006e004a027a25 */ /* 0x000fe200078e0002 */
[----:B------:R-:W-:-:S03]  /*8d60*/  SEL R6, R0, RZ, !P0 ;  /* 0x000000ff00067207 */ /* 0x000fc60004000000 */
[----:B------:R-:W-:Y:S01]  /*8d70*/  IMAD.MOV.U32 R0, RZ, RZ, R4 ;  /* 0x000000ffff007224 */ /* 0x000fe200078e0004 */
[----:B------:R-:W-:Y:S01]  /*8d80*/  @P3 SHF.R.U32.HI R0, RZ, c[0x0][0x2cc], R7 ;  /* 0x0000b300ff003a19 */ /* 0x000fe20000011607 */
[----:B------:R-:W-:Y:S02]  /*8d90*/  IMAD R3, R74, c[0x0][0x1bc], R3 ;  /* 0x00006f004a037a24 */ /* 0x000fe400078e0203 */
[----:B------:R-:W-:Y:S02]  /*8da0*/  IMAD R6, R6, c[0x0][0x1c0], RZ ;  /* 0x0000700006067a24 */ /* 0x000fe400078e02ff */
[----:B------:R-:W-:Y:S01]  /*8db0*/  IMAD.WIDE.U32 R2, R5, c[0x0][0x1c0], R2 ;  /* 0x0000700005027a25 */ /* 0x000fe200078e0002 */
[----:B------:R-:W-:-:S03]  /*8dc0*/  SHF.R.S32.HI R7, RZ, 0x1f, R0 ;  /* 0x0000001fff077819 */ /* 0x000fc60000011400 */
[----:B------:R-:W-:Y:S01]  /*8dd0*/  IMAD R6, R5, c[0x0][0x1c4], R6 ;  /* 0x0000710005067a24 */ /* 0x000fe200078e0206 */
[----:B------:R-:W-:-:S03]  /*8de0*/  IADD3 R5, -R0, RZ, RZ ;  /* 0x000000ff00057210 */ /* 0x000fc60007ffe1ff */
[----:B------:R-:W-:Y:S02]  /*8df0*/  IMAD.IADD R3, R3, 0x1, R6 ;  /* 0x0000000103037824 */ /* 0x000fe400078e0206 */
[----:B------:R-:W-:Y:S02]  /*8e00*/  IMAD R4, R5, c[0x0][0x2c4], R4 ;  /* 0x0000b10005047a24 */ /* 0x000fe400078e0204 */
[----:B------:R-:W-:Y:S02]  /*8e10*/  IMAD R5, R7, c[0x0][0x1b0], RZ ;  /* 0x00006c0007057a24 */ /* 0x000fe400078e02ff */
[----:B------:R-:W-:-:S04]  /*8e20*/  IMAD.WIDE.U32 R2, R0, c[0x0][0x1b0], R2 ;  /* 0x00006c0000027a25 */ /* 0x000fc800078e0002 */
[----:B------:R-:W-:Y:S01]  /*8e30*/  IMAD R6, R0, c[0x0][0x1b4], R5 ;  /* 0x00006d0000067a24 */ /* 0x000fe200078e0205 */
[----:B------:R-:W-:Y:S02]  /*8e40*/  SHF.R.S32.HI R5, RZ, 0x1f, R4 ;  /* 0x0000001fff057819 */ /* 0x000fe40000011404 */
[----:B--2---:R-:W-:Y:S02]  /*8e50*/  SHF.R.S32.HI R10, RZ, 0x1f, R12 ;  /* 0x0000001fff0a7819 */ /* 0x004fe4000001140c */
[----:B------:R-:W-:Y:S01]  /*8e60*/  IADD3 R3, R3, R6, RZ ;  /* 0x0000000603037210 */ /* 0x000fe20007ffe0ff */
[----:B------:R-:W-:Y:S01]  /*8e70*/  IMAD R0, R5, c[0x0][0x1a8], RZ ;  /* 0x00006a0005007a24 */ /* 0x000fe200078e02ff */
[----:B------:R-:W-:-:S03]  /*8e80*/  LEA.HI R10, R10, R12, RZ, 0x3 ;  /* 0x0000000c0a0a7211 */ /* 0x000fc600078f18ff */
[C---:B------:R-:W-:Y:S02]  /*8e90*/  IMAD R0, R4.reuse, c[0x0][0x1ac], R0 ;  /* 0x00006b0004007a24 */ /* 0x040fe400078e0200 */
[----:B------:R-:W-:Y:S01]  /*8ea0*/  IMAD.WIDE.U32 R2, R4, c[0x0][0x1a8], R2 ;  /* 0x00006a0004027a25 */ /* 0x000fe200078e0002 */
[----:B------:R-:W-:-:S03]  /*8eb0*/  SHF.R.S32.HI R10, RZ, 0x3, R10 ;  /* 0x00000003ff0a7819 */ /* 0x000fc6000001140a */
[----:B------:R-:W-:Y:S01]  /*8ec0*/  IMAD.IADD R0, R3, 0x1, R0 ;  /* 0x0000000103007824 */ /* 0x000fe200078e0200 */
[----:B------:R-:W-:Y:S02]  /*8ed0*/  LEA R6, P0, R2, c[0x0][0x160], 0x1 ;  /* 0x0000580002067a11 */ /* 0x000fe400078008ff */
[----:B------:R-:W-:Y:S02]  /*8ee0*/  ISETP.GE.AND P2, PT, R244, c[0x0][0x198], PT ;  /* 0x00006600f4007a0c */ /* 0x000fe40003f46270 */
[----:B------:R-:W-:Y:S02]  /*8ef0*/  LEA.HI.X R5, R2, c[0x0][0x164], R0, 0x1, P0 ;  /* 0x0000590002057a11 */ /* 0x000fe400000f0c00 */
[----:B------:R-:W-:Y:S02]  /*8f00*/  IADD3 R158, R228, -0x1, RZ ;  /* 0xffffffffe49e7810 */ /* 0x000fe40007ffe0ff */
[----:B------:R-:W-:Y:S01]  /*8f10*/  IADD3 R4, R10, R11, RZ ;  /* 0x0000000b0a047210 */ /* 0x000fe20007ffe0ff */
[----:B------:R-:W-:Y:S01]  /*8f20*/  @!P1 IMAD.MOV.U32 R8, RZ, RZ, R9 ;  /* 0x000000ffff089224 */ /* 0x000fe200078e0009 */
[----:B------:R-:W-:Y:S05]  /*8f30*/  BRA.DIV ~URZ, `(.L_x_970) ;  /* 0x0001f1927f007947 */ /* 0x000fea000b800000 */
[----:B------:R1:W2:Y:S02]  /*8f40*/  SHFL.IDX PT, R7, R5, RZ, 0x181f ;  /* 0x00181fff05077589 */ /* 0x0002a400000e0000 */
.L_x_1213:
[----:B------:R-:W-:Y:S05]  /*8f50*/  BRA.DIV ~URZ, `(.L_x_971) ;  /* 0x0001f1e27f007947 */ /* 0x000fea000b800000 */
[----:B------:R3:W4:Y:S02]  /*8f60*/  SHFL.IDX PT, R2, R6, RZ, 0x181f ;  /* 0x00181fff06027589 */ /* 0x00072400000e0000 */
.L_x_1214:
        /* <DEDUP_REMOVED lines=10> */
.L_x_973:
[----:B------:R-:W-:Y:S05]  /*9010*/  BSYNC B0 ;  /* 0x0000000000007941 */ /* 0x000fea0003800000 */
.L_x_972:
[----:B------:R-:W-:Y:S05]  /*9020*/  BRA.DIV ~URZ, `(.L_x_974) ;  /* 0x0001f1827f007947 */ /* 0x000fea000b800000 */
[----:B--2---:R2:W1:Y:S04]  /*9030*/  SHFL.IDX PT, R7, R5, 0x1, 0x181f ;  /* 0x00381f0005077f89 */ /* 0x00446800000e0000 */
[----:B----4-:R2:W4:Y:S02]  /*9040*/  SHFL.IDX PT, R2, R6, 0x1, 0x181f ;  /* 0x00381f0006027f89 */ /* 0x01052400000e0000 */
.L_x_1215:
        /* <DEDUP_REMOVED lines=10> */
.L_x_976:
[----:B------:R-:W-:Y:S05]  /*90f0*/  BSYNC B0 ;  /* 0x0000000000007941 */ /* 0x000fea0003800000 */
.L_x_975:
[----:B------:R-:W-:Y:S05]  /*9100*/  BRA.DIV ~URZ, `(.L_x_977) ;  /* 0x0001f1727f007947 */ /* 0x000fea000b800000 */
[----:B-1----:R1:W2:Y:S02]  /*9110*/  SHFL.IDX PT, R7, R5, 0x2, 0x181f ;  /* 0x00581f0005077f89 */ /* 0x0022a400000e0000 */
.L_x_1216:
[----:B------:R-:W-:Y:S05]  /*9120*/  BRA.DIV ~URZ, `(.L_x_978) ;  /* 0x0001f1c27f007947 */ /* 0x000fea000b800000 */
[----:B----4-:R4:W1:Y:S02]  /*9130*/  SHFL.IDX PT, R2, R6, 0x2, 0x181f ;  /* 0x00581f0006027f89 */ /* 0x01086400000e0000 */
.L_x_1217:
        /* <DEDUP_REMOVED lines=10> */
.L_x_980:
[----:B------:R-:W-:Y:S05]  /*91e0*/  BSYNC B0 ;  /* 0x0000000000007941 */ /* 0x000fea0003800000 */
.L_x_979:
[----:B------:R-:W-:Y:S05]  /*91f0*/  BRA.DIV ~URZ, `(.L_x_981) ;  /* 0x0001f1627f007947 */ /* 0x000fea000b800000 */
[----:B--2---:R2:W3:Y:S04]  /*9200*/  SHFL.IDX PT, R7, R5, 0x3, 0x181f ;  /* 0x00781f0005077f89 */ /* 0x0044e800000e0000 */
[----:B-1----:R2:W1:Y:S02]  /*9210*/  SHFL.IDX PT, R2, R6, 0x3, 0x181f ;  /* 0x00781f0006027f89 */ /* 0x00246400000e0000 */
.L_x_1218:
        /* <DEDUP_REMOVED lines=10> */
.L_x_983:
[----:B------:R-:W-:Y:S05]  /*92c0*/  BSYNC B0 ;  /* 0x0000000000007941 */ /* 0x000fea0003800000 */
.L_x_982:
[----:B------:R-:W-:Y:S05]  /*92d0*/  BRA.DIV ~URZ, `(.L_x_984) ;  /* 0x0001f1527f007947 */ /* 0x000fea000b800000 */
[----:B---3--:R3:W2:Y:S02]  /*92e0*/  SHFL.IDX PT, R7, R5, 0x4, 0x181f ;  /* 0x00981f0005077f89 */ /* 0x0086a400000e0000 */
.L_x_1219:
[----:B------:R-:W-:Y:S05]  /*92f0*/  BRA.DIV ~URZ, `(.L_x_985) ;  /* 0x0001f1a27f007947 */ /* 0x000fea000b800000 */
[----:B-1----:R1:W3:Y:S02]  /*9300*/  SHFL.IDX PT, R2, R6, 0x4, 0x181f ;  /* 0x00981f0006027f89 */ /* 0x0022e400000e0000 */
.L_x_1220:
        /* <DEDUP_REMOVED lines=10> */
.L_x_987:
[----:B------:R-:W-:Y:S05]  /*93b0*/  BSYNC B0 ;  /* 0x0000000000007941 */ /* 0x000fea0003800000 */
.L_x_986:
[----:B------:R-:W-:Y:S05]  /*93c0*/  BRA.DIV ~URZ, `(.L_x_988) ;  /* 0x0001f1427f007947 */ /* 0x000fea000b800000 */
[----:B--2---:R2:W1:Y:S04]  /*93d0*/  SHFL.IDX PT, R7, R5, 0x5, 0x181f ;  /* 0x00b81f0005077f89 */ /* 0x00446800000e0000 */
[----:B---3--:R2:W3:Y:S02]  /*93e0*/  SHFL.IDX PT, R2, R6, 0x5, 0x181f ;  /* 0x00b81f0006027f89 */ /* 0x0084e400000e0000 */
.L_x_1221:
        /* <DEDUP_REMOVED lines=10> */
.L_x_990:
[----:B------:R-:W-:Y:S05]  /*9490*/  BSYNC B0 ;  /* 0x0000000000007941 */ /* 0x000fea0003800000 */
.L_x_989:
[----:B------:R-:W-:Y:S05]  /*94a0*/  BRA.DIV ~URZ, `(.L_x_991) ;  /* 0x0001f1327f007947 */ /* 0x000fea000b800000 */
[----:B-1----:R1:W2:Y:S02]  /*94b0*/  SHFL.IDX PT, R7, R5, 0x6, 0x181f ;  /* 0x00d81f0005077f89 */ /* 0x0022a400000e0000 */
.L_x_1222:
[----:B------:R-:W-:Y:S05]  /*94c0*/  BRA.DIV ~URZ, `(.L_x_992) ;  /* 0x0001f1827f007947 */ /* 0x000fea000b800000 */
[----:B---3--:R3:W1:Y:S02]  /*94d0*/  SHFL.IDX PT, R2, R6, 0x6, 0x181f ;  /* 0x00d81f0006027f89 */ /* 0x00866400000e0000 */
.L_x_1223:
        /* <DEDUP_REMOVED lines=10> */
.L_x_994:
[----:B------:R-:W-:Y:S05]  /*9580*/  BSYNC B0 ;  /* 0x0000000000007941 */ /* 0x000fea0003800000 */
.L_x_993:
[----:B------:R-:W-:Y:S05]  /*9590*/  BRA.DIV ~URZ, `(.L_x_995) ;  /* 0x0001f1227f007947 */ /* 0x000fea000b800000 */
[----:B-12---:R-:W1:Y:S04]  /*95a0*/  SHFL.IDX PT, R5, R5, 0x7, 0x181f ;  /* 0x00f81f0005057f89 */ /* 0x006e6800000e0000 */
[----:B------:R2:W3:Y:S02]  /*95b0*/  SHFL.IDX PT, R3, R6, 0x7, 0x181f ;  /* 0x00f81f0006037f89 */ /* 0x0004e400000e0000 */
.L_x_1224:
        /* <DEDUP_REMOVED lines=17> */
[----:B------:R-:W3:Y:S04]  /*96d0*/  LDL R163, [R1+0x10] ;  /* 0x0000100001a37983 */ /* 0x000ee80000100800 */
[----:B------:R-:W5:Y:S01]  /*96e0*/  LDL R166, [R1+0x3c] ;  /* 0x00003c0001a67983 */ /* 0x000f620000100800 */
[----:B------:R-:W-:Y:S02]  /*96f0*/  IMAD.MOV.U32 R86, RZ, RZ, 0x50 ;  /* 0x00000050ff567424 */ /* 0x000fe400078e00ff */
[----:B------:R-:W-:Y:S02]  /*9700*/  IMAD.MOV.U32 R167, RZ, RZ, c[0x0][0x2b8] ;  /* 0x0000ae00ffa77624 */ /* 0x000fe400078e00ff */
[----:B------:R-:W-:-:S03]  /*9710*/  IMAD R157, R228, R86, -0x50 ;  /* 0xffffffb0e49d7424 */ /* 0x000fc600078e0256 */
[----:B------:R-:W-:Y:S02]  /*9720*/  ISETP.NE.AND P1, PT, R167, 0x1, PT ;  /* 0x00000001a700780c */ /* 0x000fe40003f25270 */
[----:B------:R-:W-:Y:S01]  /*9730*/  LOP3.LUT R207, R207, 0xfffdffff, RZ, 0xc0, !PT ;  /* 0xfffdffffcfcf7812 */ /* 0x000fe200078ec0ff */
[----:B------:R-:W-:-:S10]  /*9740*/  IMAD.MOV.U32 R216, RZ, RZ, RZ ;  /* 0x000000ffffd87224 */ /* 0x000fd400078e00ff */
[----:B------:R-:W-:Y:S01]  /*9750*/  @P1 LOP3.LUT R207, R207, 0x20000, RZ, 0xfc, !PT ;  /* 0x00020000cfcf1812 */ /* 0x000fe200078efcff */
[----:B------:R-:W-:Y:S01]  /*9760*/  BAR.SYNC.DEFER_BLOCKING 0x0 ;  /* 0x0000000000007b1d */ /* 0x000fe20000010000 */
[----:B---3--:R-:W-:-:S05]  /*9770*/  IMAD.IADD R3, R163, 0x1, R157 ;  /* 0x00000001a3037824 */ /* 0x008fca00078e029d */
[C---:B------:R-:W-:Y:S01]  /*9780*/  ISETP.GE.AND P0, PT, R3.reuse, R250, PT ;  /* 0x000000fa0300720c */ /* 0x040fe20003f06270 */
[----:B-----5:R-:W-:-:S03]  /*9790*/  IMAD.IADD R3, R3, 0x1, R166 ;  /* 0x0000000103037824 */ /* 0x020fc600078e02a6 */
[----:B------:R-:W-:Y:S01]  /*97a0*/  ISETP.GT.OR P0, PT, R163, 0x4f, P0 ;  /* 0x0000004fa300780c */ /* 0x000fe20000704670 */
[----:B------:R-:W-:-:S04]  /*97b0*/  @P1 IMAD.HI.U32 R4, R3, c[0x0][0x2bc], RZ ;  /* 0x0000af0003041a27 */ /* 0x000fc800078e00ff */
[----:B------:R-:W-:Y:S01]  /*97c0*/  IMAD.MOV.U32 R2, RZ, RZ, R3 ;  /* 0x000000ffff027224 */ /* 0x000fe200078e0003 */
[----:B------:R-:W-:-:S07]  /*97d0*/  @P1 SHF.R.U32.HI R2, RZ, c[0x0][0x2c0], R4 ;  /* 0x0000b000ff021a19 */ /* 0x000fce0000011604 */
[----:B------:R-:W-:-:S04]  /*97e0*/  @!P0 IADD3 R5, P1, R2, R164, RZ ;  /* 0x000000a402058210 */ /* 0x000fc80007f3e0ff */
[----:B--2-4-:R-:W-:Y:S02]  /*97f0*/  @!P0 LEA.HI.X.SX32 R6, R2, R162, 0x1, P1 ;  /* 0x000000a202068211 */ /* 0x014fe400008f0eff */
[----:B------:R-:W-:-:S04]  /*9800*/  @!P0 LEA R4, P1, R5, c[0x0][0x2a0], 0x2 ;  /* 0x0000a80005048a11 */ /* 0x000fc800078210ff */
[----:B------:R-:W-:-:S05]  /*9810*/  @!P0 LEA.HI.X R5, R5, c[0x0][0x2a4], R6, 0x2, P1 ;  /* 0x0000a90005058a11 */ /* 0x000fca00008f1406 */
[----:B------:R1:W2:Y:S01]  /*9820*/  @!P0 LDG.E R216, [R4.64] ;  /* 0x0000000804d88981 */ /* 0x0002a2000c1e1900 */
[----:B------:R-:W-:-:S04]  /*9830*/  IMAD.MOV R2, RZ, RZ, -R2 ;  /* 0x000000ffff027224 */ /* 0x000fc800078e0a02 */
[----:B------:R-:W-:Y:S01]  /*9840*/  IMAD R229, R2, c[0x0][0x2b8], R3 ;  /* 0x0000ae0002e57a24 */ /* 0x000fe200078e0203 */
[----:B------:R-:W3:Y:S04]  /*9850*/  S2R R9, SR_TID.X ;  /* 0x0000000000097919 */ /* 0x000ee80000002100 */
[----:B------:R-:W-:Y:S01]  /*9860*/  SHF.R.S32.HI R82, RZ, 0x1f, R229 ;  /* 0x0000001fff527819 */ /* 0x000fe200000114e5 */
[----:B------:R-:W-:-:S04]  /*9870*/  IMAD.WIDE.U32 R2, R229, c[0x0][0x1e0], RZ ;  /* 0x00007800e5027a25 */ /* 0x000fc800078e00ff */
[----:B-1----:R-:W-:-:S04]  /*9880*/  IMAD R4, R82, c[0x0][0x1e0], RZ ;  /* 0x0000780052047a24 */ /* 0x002fc800078e02ff */
[----:B------:R-:W-:-:S04]  /*9890*/  IMAD R4, R229, c[0x0][0x1e4], R4 ;  /* 0x00007900e5047a24 */ /* 0x000fc800078e0204 */
[----:B------:R-:W-:Y:S02]  /*98a0*/  IMAD.IADD R3, R3, 0x1, R4 ;  /* 0x0000000103037824 */ /* 0x000fe400078e0204 */
[----:B------:R-:W-:-:S04]  /*98b0*/  IMAD.WIDE.U32 R160, R74, c[0x0][0x1e8], RZ ;  /* 0x00007a004aa07a25 */ /* 0x000fc800078e00ff */
[----:B------:R-:W-:Y:S01]  /*98c0*/  IMAD R159, R74, c[0x0][0x1ec], R161 ;  /* 0x00007b004a9f7a24 */ /* 0x000fe200078e02a1 */
[----:B---3--:R-:W-:Y:S01]  /*98d0*/  SHF.R.S32.HI R7, RZ, 0x1f, R9 ;  /* 0x0000001fff077819 */ /* 0x008fe20000011409 */
[----:B------:R-:W-:-:S03]  /*98e0*/  IMAD R86, R228, -0x50, R86 ;  /* 0xffffffb0e4567824 */ /* 0x000fc600078e0256 */
[----:B------:R-:W-:Y:S01]  /*98f0*/  LEA.HI R7, R7, R9, RZ, 0x3 ;  /* 0x0000000907077211 */ /* 0x000fe200078f18ff */
[----:B------:R-:W-:-:S03]  /*9900*/  IMAD.IADD R156, R250, 0x1, R86 ;  /* 0x00000001fa9c7824 */ /* 0x000fc600078e0256 */
[----:B------:R-:W-:-:S05]  /*9910*/  SHF.R.S32.HI R7, RZ, 0x3, R7 ;  /* 0x00000003ff077819 */ /* 0x000fca0000011407 */
[----:B------:R-:W-:Y:S01]  /*9920*/  IMAD.IADD R66, R156, 0x1, -R7 ;  /* 0x000000019c427824 */ /* 0x000fe200078e0a07 */
[----:B------:R-:W-:-:S04]  /*9930*/  ISETP.GE.AND P2, PT, R244, c[0x0][0x1d4], PT ;  /* 0x00007500f4007a0c */ /* 0x000fc80003f46270 */
[C---:B------:R-:W-:Y:S02]  /*9940*/  ISETP.GE.AND P5, PT, R66.reuse, 0x11, PT ;  /* 0x000000114200780c */ /* 0x040fe40003fa6270 */
[----:B------:R-:W-:Y:S01]  /*9950*/  ISETP.GE.AND P4, PT, R66, 0x21, PT ;  /* 0x000000214200780c */ /* 0x000fe20003f86270 */
[----:B------:R-:W-:Y:S04]  /*9960*/  STL.64 [R1+0x20], R160 ;  /* 0x000020a001007387 */ /* 0x000fe80000100a00 */
[----:B------:R-:W-:Y:S01]  /*9970*/  STL [R1+0x30], R159 ;  /* 0x0000309f01007387 */ /* 0x000fe20000100800 */
[----:B------:R-:W-:Y:S02]  /*9980*/  ISETP.GT.AND P6, PT, R163, 0x4f, PT ;  /* 0x0000004fa300780c */ /* 0x000fe40003fc4270 */
[----:B------:R-:W-:-:S11]  /*9990*/  LOP3.LUT R207, R207, 0xffff7fff, RZ, 0xc0, !PT ;  /* 0xffff7fffcfcf7812 */ /* 0x000fd600078ec0ff */
[----:B------:R-:W-:Y:S02]  /*99a0*/  @P6 LOP3.LUT R207, R207, 0x8000, RZ, 0xfc, !PT ;  /* 0x00008000cfcf6812 */ /* 0x000fe400078efcff */
        /* <DEDUP_REMOVED lines=14> */
[----:B------:R-:W5:Y:S01]  /*9a90*/  SHFL.IDX PT, R11, R10, 0x2, 0x181f ;  /* 0x00581f000a0b7f89 */ /* 0x000f6200000e0000 */
[----:B-1----:R-:W-:-:S03]  /*9aa0*/  @P0 LEA R4, P1, R244, R3, 0x1 ;  /* 0x00000003f4040211 */ /* 0x002fc600078208ff */
[----:B------:R-:W1:Y:S01]  /*9ab0*/  SHFL.IDX PT, R3, R2, 0x3, 0x181f ;  /* 0x00781f0002037f89 */ /* 0x000e6200000e0000 */
[----:B--2---:R-:W-:-:S05]  /*9ac0*/  @P0 LEA.HI.X R5, R244, R5, R245, 0x1, P1 ;  /* 0x00000005f4050211 */ /* 0x004fca00008f0cf5 */
[----:B------:R2:W-:Y:S01]  /*9ad0*/  @P0 LDGSTS.E.BYPASS.LTC128B.128 [R208+0x2900], [R4.64], !P2 ;  /* 0x0290000004d00fae */ /* 0x0005e2000d101d48 */
[----:B------:R-:W-:Y:S02]  /*9ae0*/  ISETP.GE.AND P1, PT, R66, 0x31, PT ;  /* 0x000000314200780c */ /* 0x000fe40003f26270 */
[C---:B---3--:R-:W-:Y:S01]  /*9af0*/  @P5 LEA R8, P0, R244.reuse, R6, 0x1 ;  /* 0x00000006f4085211 */ /* 0x048fe200078008ff */
[----:B------:R-:W-:Y:S03]  /*9b00*/  SHFL.IDX PT, R2, R2, 0x4, 0x181f ;  /* 0x00981f0002027f89 */ /* 0x000fe600000e0000 */
[C---:B----4-:R-:W-:Y:S02]  /*9b10*/  @P5 LEA.HI.X R9, R244.reuse, R9, R245, 0x1, P0 ;  /* 0x00000009f4095211 */ /* 0x050fe400000f0cf5 */
[----:B-----5:R-:W-:-:S03]  /*9b20*/  @P4 LEA R6, P0, R244, R7, 0x1 ;  /* 0x00000007f4064211 */ /* 0x020fc600078008ff */
[----:B------:R3:W-:Y:S04]  /*9b30*/  @P5 LDGSTS.E.BYPASS.LTC128B.128 [R208+0x3100], [R8.64], !P2 ;  /* 0x0310000008d05fae */ /* 0x0007e8000d101d48 */
[----:B--2---:R-:W2:Y:S01]  /*9b40*/  SHFL.IDX PT, R5, R10, 0x3, 0x181f ;  /* 0x00781f000a057f89 */ /* 0x004ea200000e0000 */
[C-C-:B------:R-:W-:Y:S02]  /*9b50*/  @P4 LEA.HI.X R7, R244.reuse, R11, R245.reuse, 0x1, P0 ;  /* 0x0000000bf4074211 */ /* 0x140fe400000f0cf5 */
[C---:B-1----:R-:W-:Y:S02]  /*9b60*/  @P1 LEA R4, P0, R244.reuse, R3, 0x1 ;  /* 0x00000003f4041211 */ /* 0x042fe400078008ff */
[----:B------:R-:W1:Y:S04]  /*9b70*/  SHFL.IDX PT, R3, R10, 0x4, 0x181f ;  /* 0x00981f000a037f89 */ /* 0x000e6800000e0000 */
[----:B------:R3:W-:Y:S01]  /*9b80*/  @P4 LDGSTS.E.BYPASS.LTC128B.128 [R208+0x3900], [R6.64], !P2 ;  /* 0x0390000006d04fae */ /* 0x0007e2000d101d48 */
[----:B--2---:R-:W-:-:S02]  /*9b90*/  @P1 LEA.HI.X R5, R244, R5, R245, 0x1, P0 ;  /* 0x00000005f4051211 */ /* 0x004fc400000f0cf5 */
[----:B------:R-:W-:-:S03]  /*9ba0*/  ISETP.GE.AND P0, PT, R66, 0x41, PT ;  /* 0x000000414200780c */ /* 0x000fc60003f06270 */
[----:B------:R3:W-:Y:S10]  /*9bb0*/  @P1 LDGSTS.E.BYPASS.LTC128B.128 [R208+0x4100], [R4.64], !P2 ;  /* 0x0410000004d01fae */ /* 0x0007f4000d101d48 */
[----:B------:R-:W-:-:S04]  /*9bc0*/  @P0 LEA R2, P3, R244, R2, 0x1 ;  /* 0x00000002f4020211 */ /* 0x000fc800078608ff */
[----:B-1----:R-:W-:-:S05]  /*9bd0*/  @P0 LEA.HI.X R3, R244, R3, R245, 0x1, P3 ;  /* 0x00000003f4030211 */ /* 0x002fca00018f0cf5 */
[----:B------:R3:W-:Y:S01]  /*9be0*/  @P0 LDGSTS.E.BYPASS.LTC128B.128 [R208+0x4900], [R2.64], !P2 ;  /* 0x0490000002d00fae */ /* 0x0007e2000d101d48 */
[----:B------:R-:W-:-:S03]  /*9bf0*/  ISETP.LT.AND P0, PT, RZ, c[0x0][0x27c], PT ;  /* 0x00009f00ff007a0c */ /* 0x000fc60003f01270 */
[----:B------:R-:W0:Y:S10]  /*9c00*/  LDGDEPBAR ;  /* 0x00000000000079af */ /* 0x000e340000000000 */
[----:B------:R-:W-:Y:S05]  /*9c10*/  @P0 BRA `(.L_x_996) ;  /* 0x0000002000000947 */ /* 0x000fea0003800000 */
[----:B------:R-:W-:-:S04]  /*9c20*/  DEPBAR.LE SB0, 0x1 ;  /* 0x000080400000791a */ /* 0x000fc80000000000 */
[----:B------:R-:W-:Y:S05]  /*9c30*/  BRA `(.L_x_997) ;  /* 0x00004b5000007947 */ /* 0x000fea0003800000 */
.L_x_996:
[----:B------:R-:W2:Y:S01]  /*9c40*/  LDL R63, [R1+0x38] ;  /* 0x00003800013f7983 */ /* 0x000ea20000100800 */
[----:B------:R-:W-:Y:S01]  /*9c50*/  ULDC.U8 UR4, c[0x0][0x298] ;  /* 0x0000a60000047ab9 */ /* 0x000fe20000000000 */
[----:B---3--:R-:W-:Y:S01]  /*9c60*/  SHF.R.S32.HI R2, RZ, 0x1f, R136 ;  /* 0x0000001fff027819 */ /* 0x008fe20000011488 */
[----:B------:R-:W-:Y:S01]  /*9c70*/  IMAD.WIDE.U32 R6, R136, c[0x0][0x280], RZ ;  /* 0x0000a00088067a25 */ /* 0x000fe200078e00ff */
[----:B------:R-:W-:Y:S01]  /*9c80*/  ISETP.NE.AND P0, PT, RZ, UR4, PT ;  /* 0x00000004ff007c0c */ /* 0x000fe2000bf05270 */
[----:B------:R-:W-:Y:S02]  /*9c90*/  BSSY B2, `(.L_x_997) ;  /* 0x00004af000027945 */ /* 0x000fe40003800000 */
[C---:B------:R-:W-:Y:S02]  /*9ca0*/  IMAD R3, R2.reuse, c[0x0][0x280], RZ ;  /* 0x0000a00002037a24 */ /* 0x040fe400078e02ff */
[----:B------:R-:W-:Y:S02]  /*9cb0*/  IMAD R2, R2, c[0x0][0x290], RZ ;  /* 0x0000a40002027a24 */ /* 0x000fe400078e02ff */
[----:B------:R-:W-:-:S02]  /*9cc0*/  IMAD R3, R136, c[0x0][0x284], R3 ;  /* 0x0000a10088037a24 */ /* 0x000fc400078e0203 */
[C---:B------:R-:W-:Y:S02]  /*9cd0*/  IMAD R8, R136.reuse, c[0x0][0x294], R2 ;  /* 0x0000a50088087a24 */ /* 0x040fe400078e0202 */
[----:B------:R-:W-:Y:S01]  /*9ce0*/  IMAD.WIDE.U32 R4, R136, c[0x0][0x290], RZ ;  /* 0x0000a40088047a25 */ /* 0x000fe200078e00ff */
[----:B------:R-:W-:-:S04]  /*9cf0*/  IADD3 R3, R3, R7, RZ ;  /* 0x0000000703037210 */ /* 0x000fc80007ffe0ff */
[----:B------:R-:W-:Y:S02]  /*9d00*/  IADD3 R8, R8, R5, RZ ;  /* 0x0000000508087210 */ /* 0x000fe40007ffe0ff */
[----:B--2---:R-:W-:-:S04]  /*9d10*/  IADD3 R14, R125, R63, RZ ;  /* 0x0000003f7d0e7210 */ /* 0x004fc80007ffe0ff */
[----:B------:R-:W-:Y:S01]  /*9d20*/  LEA R2, R126, R14, 0x5 ;  /* 0x0000000e7e027211 */ /* 0x000fe200078e28ff */
[----:B------:R-:W-:Y:S05]  /*9d30*/  @!P0 BRA `(.L_x_998) ;  /* 0x0000260000008947 */ /* 0x000fea0003800000 */
[----:B------:R1:W5:Y:S01]  /*9d40*/  LDL R46, [R1+0x68] ;  /* 0x00006800012e7983 */ /* 0x0003620000100800 */
[----:B------:R-:W-:-:S05]  /*9d50*/  IMAD.MOV.U32 R9, RZ, RZ, c[0x0][0x2c4] ;  /* 0x0000b100ff097624 */ /* 0x000fca00078e00ff */
[----:B------:R-:W-:-:S13]  /*9d60*/  ISETP.NE.AND P1, PT, R9, 0x1, PT ;  /* 0x000000010900780c */ /* 0x000fda0003f25270 */
[----:B------:R-:W-:-:S05]  /*9d70*/  @P1 IMAD.HI.U32 R5, R2, c[0x0][0x2c8], RZ ;  /* 0x0000b20002051a27 */ /* 0x000fca00078e00ff */
[----:B------:R-:W-:-:S04]  /*9d80*/  @P1 SHF.R.U32.HI R2, RZ, c[0x0][0x2cc], R5 ;  /* 0x0000b300ff021a19 */ /* 0x000fc80000011605 */
[----:B------:R-:W-:Y:S01]  /*9d90*/  SHF.R.S32.HI R5, RZ, 0x1f, R2 ;  /* 0x0000001fff057819 */ /* 0x000fe20000011402 */
[----:B------:R-:W-:Y:S01]  /*9da0*/  IMAD.MOV.U32 R7, RZ, RZ, R3 ;  /* 0x000000ffff077224 */ /* 0x000fe200078e0003 */
[----:B------:R-:W-:Y:S01]  /*9db0*/  MOV R9, R8 ;  /* 0x0000000800097202 */ /* 0x000fe20000000f00 */
[----:B------:R-:W-:Y:S02]  /*9dc0*/  IMAD.MOV.U32 R8, RZ, RZ, R4 ;  /* 0x000000ffff087224 */ /* 0x000fe400078e0004 */
[C---:B------:R-:W-:Y:S02]  /*9dd0*/  IMAD R3, R5.reuse, c[0x0][0x280], RZ ;  /* 0x0000a00005037a24 */ /* 0x040fe400078e02ff */
[----:B------:R-:W-:Y:S02]  /*9de0*/  IMAD R10, R5, c[0x0][0x290], RZ ;  /* 0x0000a400050a7a24 */ /* 0x000fe400078e02ff */
[----:B------:R-:W-:-:S04]  /*9df0*/  IMAD.WIDE.U32 R6, R2, c[0x0][0x280], R6 ;  /* 0x0000a00002067a25 */ /* 0x000fc800078e0006 */
[----:B------:R-:W-:-:S04]  /*9e00*/  IMAD.WIDE.U32 R4, R2, c[0x0][0x290], R8 ;  /* 0x0000a40002047a25 */ /* 0x000fc800078e0008 */
[C---:B------:R-:W-:Y:S02]  /*9e10*/  IMAD R3, R2.reuse, c[0x0][0x284], R3 ;  /* 0x0000a10002037a24 */ /* 0x040fe400078e0203 */
[----:B------:R-:W-:Y:S01]  /*9e20*/  IMAD R2, R2, c[0x0][0x294], R10 ;  /* 0x0000a50002027a24 */ /* 0x000fe200078e020a */
[----:B------:R-:W-:-:S04]  /*9e30*/  LEA R27, P0, R4, c[0x0][0x288], 0x1 ;  /* 0x0000a200041b7a11 */ /* 0x000fc800078008ff */
[----:B------:R-:W-:-:S04]  /*9e40*/  IADD3 R2, R5, R2, RZ ;  /* 0x0000000205027210 */ /* 0x000fc80007ffe0ff */
[----:B------:R-:W-:Y:S02]  /*9e50*/  LEA.HI.X R15, R4, c[0x0][0x28c], R2, 0x1, P0 ;  /* 0x0000a300040f7a11 */ /* 0x000fe400000f0c02 */
[----:B------:R-:W-:Y:S02]  /*9e60*/  ISETP.GE.AND P0, PT, R14, R0, PT ;  /* 0x000000000e00720c */ /* 0x000fe40003f06270 */
[----:B------:R-:W-:Y:S02]  /*9e70*/  LEA R26, P1, R6, c[0x0][0x270], 0x1 ;  /* 0x00009c00061a7a11 */ /* 0x000fe400078208ff */
[----:B------:R-:W-:-:S04]  /*9e80*/  IADD3 R3, R7, R3, RZ ;  /* 0x0000000307037210 */ /* 0x000fc80007ffe0ff */
[----:B------:R-:W-:Y:S01]  /*9e90*/  LEA.HI.X R24, R6, c[0x0][0x274], R3, 0x1, P1 ;  /* 0x00009d0006187a11 */ /* 0x000fe200008f0c03 */
[----:B------:R1:W2:Y:S01]  /*9ea0*/  SHFL.IDX PT, R20, R26, RZ, 0x1c1f ;  /* 0x001c1fff1a147589 */ /* 0x0002a200000e0000 */
[----:B------:R-:W-:Y:S03]  /*9eb0*/  BSSY B0, `(.L_x_999) ;  /* 0x0000020000007945 */ /* 0x000fe60003800000 */
[----:B------:R1:W3:Y:S01]  /*9ec0*/  SHFL.IDX PT, R21, R27, RZ, 0x1c1f ;  /* 0x001c1fff1b157589 */ /* 0x0002e200000e0000 */
[----:B------:R-:W-:-:S03]  /*9ed0*/  CS2R R36, SRZ ;  /* 0x0000000000247805 */ /* 0x000fc6000001ff00 */
[----:B------:R1:W4:Y:S01]  /*9ee0*/  SHFL.IDX PT, R22, R24, RZ, 0x1c1f ;  /* 0x001c1fff18167589 */ /* 0x00032200000e0000 */
[----:B------:R-:W-:-:S03]  /*9ef0*/  CS2R R12, SRZ ;  /* 0x00000000000c7805 */ /* 0x000fc6000001ff00 */
[----:B------:R1:W1:Y:S01]  /*9f00*/  SHFL.IDX PT, R23, R15, RZ, 0x1c1f ;  /* 0x001c1fff0f177589 */ /* 0x00026200000e0000 */
[----:B------:R-:W-:Y:S01]  /*9f10*/  CS2R R10, SRZ ;  /* 0x00000000000a7805 */ /* 0x000fe2000001ff00 */
[----:B------:R-:W-:Y:S01]  /*9f20*/  CS2R R8, SRZ ;  /* 0x0000000000087805 */ /* 0x000fe2000001ff00 */
[----:B------:R-:W-:Y:S01]  /*9f30*/  CS2R R6, SRZ ;  /* 0x0000000000067805 */ /* 0x000fe2000001ff00 */
[----:B------:R-:W-:Y:S05]  /*9f40*/  @P0 BRA `(.L_x_1000) ;  /* 0x0000016000000947 */ /* 0x000fea0003800000 */
[----:B------:R-:W-:Y:S01]  /*9f50*/  ISETP.GE.AND P1, PT, R90, c[0x0][0x27c], PT ;  /* 0x00009f005a007a0c */ /* 0x000fe20003f26270 */
[----:B------:R-:W-:Y:S01]  /*9f60*/  CS2R R12, SRZ ;  /* 0x00000000000c7805 */ /* 0x000fe2000001ff00 */
[----:B------:R-:W-:-:S11]  /*9f70*/  CS2R R10, SRZ ;  /* 0x00000000000a7805 */ /* 0x000fd6000001ff00 */
[C---:B------:R-:W-:Y:S01]  /*9f80*/  @!P1 IMAD.SHL.U32 R3, R90.reuse, 0x2, RZ ;  /* 0x000000025a039824 */ /* 0x040fe200078e00ff */
[----:B------:R-:W-:-:S04]  /*9f90*/  @!P1 SHF.L.U64.HI R2, R90, 0x1, R91 ;  /* 0x000000015a029819 */ /* 0x000fc8000001025b */
[----:B--2---:R-:W-:-:S05]  /*9fa0*/  @!P1 IADD3 R18, P0, R20, R3, RZ ;  /* 0x0000000314129210 */ /* 0x004fca0007f1e0ff */
[--C-:B----4-:R-:W-:Y:S01]  /*9fb0*/  @!P1 IMAD.X R19, R22, 0x1, R2.reuse, P0 ;  /* 0x0000000116139824 */ /* 0x110fe200000e0602 */
[----:B---3--:R-:W-:Y:S01]  /*9fc0*/  @!P1 IADD3 R16, P0, R21, R3, RZ ;  /* 0x0000000315109210 */ /* 0x008fe20007f1e0ff */
[----:B------:R-:W-:Y:S01]  /*9fd0*/  CS2R R6, SRZ ;  /* 0x0000000000067805 */ /* 0x000fe2000001ff00 */
[----:B------:R-:W-:Y:S02]  /*9fe0*/  CS2R R8, SRZ ;  /* 0x0000000000087805 */ /* 0x000fe4000001ff00 */
[----:B------:R2:W5:Y:S01]  /*9ff0*/  @!P1 LD.E.64 R10, [R18.64] ;  /* 0x00000008120a9980 */ /* 0x000562000c101b00 */
[----:B-1----:R-:W-:Y:S01]  /*a000*/  @!P1 IMAD.X R17, R23, 0x1, R2, P0 ;  /* 0x0000000117119824 */ /* 0x002fe200000e0602 */
[----:B------:R-:W-:-:S04]  /*a010*/  ISETP.GE.AND P0, PT, R124, c[0x0][0x27c], PT ;  /* 0x00009f007c007a0c */ /* 0x000fc80003f06270 */
[----:B------:R2:W5:Y:S09]  /*a020*/  @!P1 LD.E.64 R6, [R16.64] ;  /* 0x0000000810069980 */ /* 0x000572000c101b00 */
[C---:B------:R-:W-:Y:S01]  /*a030*/  @!P0 IMAD.SHL.U32 R4, R124.reuse, 0x2, RZ ;  /* 0x000000027c048824 */ /* 0x040fe200078e00ff */
[----:B-----5:R-:W-:-:S04]  /*a040*/  @!P0 SHF.L.U64.HI R5, R124, 0x1, R46 ;  /* 0x000000017c058819 */ /* 0x020fc8000001022e */
[----:B------:R-:W-:-:S05]  /*a050*/  @!P0 IADD3 R2, P3, R20, R4, RZ ;  /* 0x0000000414028210 */ /* 0x000fca0007f7e0ff */
[----:B------:R-:W-:Y:S01]  /*a060*/  @!P0 IMAD.X R3, R22, 0x1, R5, P3 ;  /* 0x0000000116038824 */ /* 0x000fe200018e0605 */
[----:B------:R-:W-:-:S04]  /*a070*/  @!P0 IADD3 R4, P3, R21, R4, RZ ;  /* 0x0000000415048210 */ /* 0x000fc80007f7e0ff */
[----:B------:R2:W5:Y:S01]  /*a080*/  @!P0 LD.E.64 R12, [R2.64] ;  /* 0x00000008020c8980 */ /* 0x000562000c101b00 */
[----:B------:R-:W-:-:S05]  /*a090*/  @!P0 IMAD.X R5, R23, 0x1, R5, P3 ;  /* 0x0000000117058824 */ /* 0x000fca00018e0605 */
[----:B------:R2:W5:Y:S03]  /*a0a0*/  @!P0 LD.E.64 R8, [R4.64] ;  /* 0x0000000804088980 */ /* 0x000566000c101b00 */
.L_x_1000:
[----:B------:R-:W-:Y:S05]  /*a0b0*/  BSYNC B0 ;  /* 0x0000000000007941 */ /* 0x000fea0003800000 */
.L_x_999:
[----:B--2---:R-:W-:Y:S01]  /*a0c0*/  IADD3 R2, R14, 0x20, RZ ;  /* 0x000000200e027810 */ /* 0x004fe20007ffe0ff */
[----:B-----5:R-:W-:Y:S01]  /*a0d0*/  IMAD.MOV.U32 R5, RZ, RZ, R12 ;  /* 0x000000ffff057224 */ /* 0x020fe200078e000c */
[----:B----4-:R2:W4:Y:S01]  /*a0e0*/  SHFL.IDX PT, R22, R24, 0x1, 0x1c1f ;  /* 0x003c1f0018167f89 */ /* 0x01052200000e0000 */
[----:B------:R-:W-:Y:S01]  /*a0f0*/  IMAD.MOV.U32 R4, RZ, RZ, R13 ;  /* 0x000000ffff047224 */ /* 0x000fe200078e000d */
[----:B------:R-:W-:Y:S01]  /*a100*/  ISETP.GE.AND P0, PT, R2, R0, PT ;  /* 0x000000000200720c */ /* 0x000fe20003f06270 */
[----:B------:R-:W-:Y:S01]  /*a110*/  IMAD.MOV.U32 R3, RZ, RZ, R10 ;  /* 0x000000ffff037224 */ /* 0x000fe200078e000a */
[----:B------:R-:W-:Y:S01]  /*a120*/  PRMT R49, R49, 0x5410, R5 ;  /* 0x0000541031317816 */ /* 0x000fe20000000005 */
[----:B------:R-:W-:Y:S01]  /*a130*/  IMAD.MOV.U32 R2, RZ, RZ, R11 ;  /* 0x000000ffff027224 */ /* 0x000fe200078e000b */
[----:B------:R-:W-:Y:S01]  /*a140*/  PRMT R50, R50, 0x5410, R4 ;  /* 0x0000541032327816 */ /* 0x000fe20000000004 */
[----:B------:R-:W-:Y:S01]  /*a150*/  IMAD.MOV.U32 R5, RZ, RZ, R8 ;  /* 0x000000ffff057224 */ /* 0x000fe200078e0008 */
[----:B------:R-:W-:Y:S01]  /*a160*/  PRMT R47, R47, 0x5410, R3 ;  /* 0x000054102f2f7816 */ /* 0x000fe20000000003 */
[----:B------:R-:W-:Y:S01]  /*a170*/  IMAD.MOV.U32 R4, RZ, RZ, R9 ;  /* 0x000000ffff047224 */ /* 0x000fe200078e0009 */
[----:B------:R-:W-:Y:S01]  /*a180*/  PRMT R48, R48, 0x5410, R2 ;  /* 0x0000541030307816 */ /* 0x000fe20000000002 */
[----:B------:R-:W-:Y:S01]  /*a190*/  IMAD.MOV.U32 R3, RZ, RZ, R6 ;  /* 0x000000ffff037224 */ /* 0x000fe200078e0006 */
[----:B------:R2:W3:Y:S01]  /*a1a0*/  SHFL.IDX PT, R16, R26, 0x1, 0x1c1f ;  /* 0x003c1f001a107f89 */ /* 0x0004e200000e0000 */
[----:B------:R-:W-:Y:S01]  /*a1b0*/  IMAD.MOV.U32 R2, RZ, RZ, R7 ;  /* 0x000000ffff027224 */ /* 0x000fe200078e0007 */
[----:B------:R-:W-:Y:S01]  /*a1c0*/  BSSY B0, `(.L_x_1001) ;  /* 0x0000021000007945 */ /* 0x000fe20003800000 */
[----:B------:R-:W-:Y:S01]  /*a1d0*/  PRMT R49, R5, 0x7610, R49 ;  /* 0x0000761005317816 */ /* 0x000fe20000000031 */
[----:B-1----:R2:W1:Y:S01]  /*a1e0*/  SHFL.IDX PT, R23, R15, 0x1, 0x1c1f ;  /* 0x003c1f000f177f89 */ /* 0x00246200000e0000 */
[----:B------:R-:W-:Y:S01]  /*a1f0*/  PRMT R50, R4, 0x7610, R50 ;  /* 0x0000761004327816 */ /* 0x000fe20000000032 */
[----:B------:R-:W-:Y:S01]  /*a200*/  CS2R R30, SRZ ;  /* 0x00000000001e7805 */ /* 0x000fe2000001ff00 */
[----:B------:R-:W-:Y:S01]  /*a210*/  PRMT R47, R3, 0x7610, R47 ;  /* 0x00007610032f7816 */ /* 0x000fe2000000002f */
[----:B------:R2:W1:Y:S01]  /*a220*/  SHFL.IDX PT, R17, R27, 0x1, 0x1c1f ;  /* 0x003c1f001b117f89 */ /* 0x00046200000e0000 */
[----:B------:R-:W-:Y:S01]  /*a230*/  PRMT R48, R2, 0x7610, R48 ;  /* 0x0000761002307816 */ /* 0x000fe20000000030 */
[----:B------:R-:W-:Y:S01]  /*a240*/  CS2R R4, SRZ ;  /* 0x0000000000047805 */ /* 0x000fe2000001ff00 */
[----:B------:R-:W-:Y:S01]  /*a250*/  CS2R R2, SRZ ;  /* 0x0000000000027805 */ /* 0x000fe2000001ff00 */
[----:B------:R-:W-:Y:S05]  /*a260*/  @P0 BRA `(.L_x_1002) ;  /* 0x0000016000000947 */ /* 0x000fea0003800000 */
[----:B----4-:R-:W-:Y:S01]  /*a270*/  ISETP.GE.AND P1, PT, R90, c[0x0][0x27c], PT ;  /* 0x00009f005a007a0c */ /* 0x010fe20003f26270 */
[----:B------:R-:W-:-:S12]  /*a280*/  CS2R R36, SRZ ;  /* 0x0000000000247805 */ /* 0x000fd8000001ff00 */
[C---:B------:R-:W-:Y:S01]  /*a290*/  @!P1 IMAD.SHL.U32 R2, R90.reuse, 0x2, RZ ;  /* 0x000000025a029824 */ /* 0x040fe200078e00ff */
[----:B------:R-:W-:-:S04]  /*a2a0*/  @!P1 SHF.L.U64.HI R3, R90, 0x1, R91 ;  /* 0x000000015a039819 */ /* 0x000fc8000001025b */
[----:B---3--:R-:W-:-:S05]  /*a2b0*/  @!P1 IADD3 R20, P0, R16, R2, RZ ;  /* 0x0000000210149210 */ /* 0x008fca0007f1e0ff */
[----:B------:R-:W-:Y:S01]  /*a2c0*/  @!P1 IMAD.X R21, R22, 0x1, R3, P0 ;  /* 0x0000000116159824 */ /* 0x000fe200000e0603 */
[----:B-1----:R-:W-:-:S05]  /*a2d0*/  @!P1 IADD3 R18, P0, R17, R2, RZ ;  /* 0x0000000211129210 */ /* 0x002fca0007f1e0ff */
[----:B------:R-:W-:Y:S01]  /*a2e0*/  @!P1 IMAD.X R19, R23, 0x1, R3, P0 ;  /* 0x0000000117139824 */ /* 0x000fe200000e0603 */
[----:B------:R-:W-:-:S13]  /*a2f0*/  ISETP.GE.AND P0, PT, R124, c[0x0][0x27c], PT ;  /* 0x00009f007c007a0c */ /* 0x000fda0003f06270 */
[C---:B------:R-:W-:Y:S01]  /*a300*/  @!P0 IMAD.SHL.U32 R4, R124.reuse, 0x2, RZ ;  /* 0x000000027c048824 */ /* 0x040fe200078e00ff */
[----:B------:R-:W-:-:S04]  /*a310*/  @!P0 SHF.L.U64.HI R5, R124, 0x1, R46 ;  /* 0x000000017c058819 */ /* 0x000fc8000001022e */
[----:B------:R-:W-:-:S05]  /*a320*/  @!P0 IADD3 R2, P3, R16, R4, RZ ;  /* 0x0000000410028210 */ /* 0x000fca0007f7e0ff */
[----:B------:R-:W-:Y:S01]  /*a330*/  @!P0 IMAD.X R3, R22, 0x1, R5, P3 ;  /* 0x0000000116038824 */ /* 0x000fe200018e0605 */
[----:B------:R-:W-:Y:S01]  /*a340*/  @!P0 IADD3 R16, P3, R17, R4, RZ ;  /* 0x0000000411108210 */ /* 0x000fe20007f7e0ff */
[----:B------:R-:W-:-:S03]  /*a350*/  CS2R R30, SRZ ;  /* 0x00000000001e7805 */ /* 0x000fc6000001ff00 */
[----:B------:R1:W5:Y:S01]  /*a360*/  @!P0 LD.E.64 R36, [R2.64] ;  /* 0x0000000802248980 */ /* 0x000362000c101b00 */
[----:B------:R-:W-:Y:S02]  /*a370*/  @!P0 IMAD.X R17, R23, 0x1, R5, P3 ;  /* 0x0000000117118824 */ /* 0x000fe400018e0605 */
[----:B------:R-:W-:-:S03]  /*a380*/  CS2R R4, SRZ ;  /* 0x0000000000047805 */ /* 0x000fc6000001ff00 */
[----:B------:R3:W5:Y:S04]  /*a390*/  @!P0 LD.E.64 R30, [R16.64] ;  /* 0x00000008101e8980 */ /* 0x000768000c101b00 */
[----:B------:R3:W5:Y:S01]  /*a3a0*/  @!P1 LD.E.64 R4, [R20.64] ;  /* 0x0000000814049980 */ /* 0x000762000c101b00 */
[----:B-1----:R-:W-:-:S06]  /*a3b0*/  CS2R R2, SRZ ;  /* 0x0000000000027805 */ /* 0x002fcc000001ff00 */
[----:B------:R3:W5:Y:S02]  /*a3c0*/  @!P1 LD.E.64 R2, [R18.64] ;  /* 0x0000000812029980 */ /* 0x000764000c101b00 */
.L_x_1002:
[----:B----4-:R-:W-:Y:S05]  /*a3d0*/  BSYNC B0 ;  /* 0x0000000000007941 */ /* 0x010fea0003800000 */
.L_x_1001:
[----:B---3--:R-:W-:Y:S01]  /*a3e0*/  IADD3 R16, R14, 0x40, RZ ;  /* 0x000000400e107810 */ /* 0x008fe20007ffe0ff */
[----:B-----5:R-:W-:Y:S01]  /*a3f0*/  IMAD.MOV.U32 R21, RZ, RZ, R36 ;  /* 0x000000ffff157224 */ /* 0x020fe200078e0024 */
[----:B------:R3:W4:Y:S01]  /*a400*/  SHFL.IDX PT, R19, R24, 0x2, 0x1c1f ;  /* 0x005c1f0018137f89 */ /* 0x00072200000e0000 */
[----:B------:R-:W-:Y:S01]  /*a410*/  IMAD.MOV.U32 R20, RZ, RZ, R37 ;  /* 0x000000ffff147224 */ /* 0x000fe200078e0025 */
[----:B------:R-:W-:Y:S01]  /*a420*/  ISETP.GE.AND P0, PT, R16, R0, PT ;  /* 0x000000001000720c */ /* 0x000fe20003f06270 */
[----:B-1----:R-:W-:Y:S01]  /*a430*/  IMAD.MOV.U32 R17, RZ, RZ, R4 ;  /* 0x000000ffff117224 */ /* 0x002fe200078e0004 */
        /* <DEDUP_REMOVED lines=8> */
[----:B------:R3:W1:Y:S01]  /*a4c0*/  SHFL.IDX PT, R18, R26, 0x2, 0x1c1f ;  /* 0x005c1f001a127f89 */ /* 0x00066200000e0000 */
[----:B------:R-:W-:Y:S01]  /*a4d0*/  IMAD.MOV.U32 R16, RZ, RZ, R3 ;  /* 0x000000ffff107224 */ /* 0x000fe200078e0003 */
[----:B------:R-:W-:Y:S01]  /*a4e0*/  BSSY B0, `(.L_x_1003) ;  /* 0x0000023000007945 */ /* 0x000fe20003800000 */
[----:B------:R-:W-:Y:S01]  /*a4f0*/  PRMT R53, R21, 0x7610, R53 ;  /* 0x0000761015357816 */ /* 0x000fe20000000035 */
[----:B------:R3:W2:Y:S01]  /*a500*/  SHFL.IDX PT, R28, R15, 0x2, 0x1c1f ;  /* 0x005c1f000f1c7f89 */ /* 0x0006a200000e0000 */
[----:B------:R-:W-:Y:S01]  /*a510*/  PRMT R54, R20, 0x7610, R54 ;  /* 0x0000761014367816 */ /* 0x000fe20000000036 */
[----:B------:R-:W-:Y:S01]  /*a520*/  CS2R R44, SRZ ;  /* 0x00000000002c7805 */ /* 0x000fe2000001ff00 */
[----:B------:R-:W-:Y:S01]  /*a530*/  PRMT R51, R17, 0x7610, R51 ;  /* 0x0000761011337816 */ /* 0x000fe20000000033 */
[----:B------:R3:W1:Y:S01]  /*a540*/  SHFL.IDX PT, R25, R27, 0x2, 0x1c1f ;  /* 0x005c1f001b197f89 */ /* 0x00066200000e0000 */
[----:B------:R-:W-:Y:S01]  /*a550*/  PRMT R52, R16, 0x7610, R52 ;  /* 0x0000761010347816 */ /* 0x000fe20000000034 */
[----:B------:R-:W-:Y:S01]  /*a560*/  CS2R R38, SRZ ;  /* 0x0000000000267805 */ /* 0x000fe2000001ff00 */
[----:B------:R-:W-:Y:S01]  /*a570*/  CS2R R32, SRZ ;  /* 0x0000000000207805 */ /* 0x000fe2000001ff00 */
[----:B------:R-:W-:Y:S01]  /*a580*/  CS2R R40, SRZ ;  /* 0x0000000000287805 */ /* 0x000fe2000001ff00 */
[----:B------:R-:W-:Y:S01]  /*a590*/  CS2R R34, SRZ ;  /* 0x0000000000227805 */ /* 0x000fe2000001ff00 */
[----:B------:R-:W-:Y:S05]  /*a5a0*/  @P0 BRA `(.L_x_1004) ;  /* 0x0000016000000947 */ /* 0x000fea0003800000 */
[----:B----4-:R-:W-:Y:S01]  /*a5b0*/  ISETP.GE.AND P1, PT, R90, c[0x0][0x27c], PT ;  /* 0x00009f005a007a0c */ /* 0x010fe20003f26270 */
[----:B------:R-:W-:Y:S01]  /*a5c0*/  CS2R R38, SRZ ;  /* 0x0000000000267805 */ /* 0x000fe2000001ff00 */
[----:B------:R-:W-:-:S11]  /*a5d0*/  CS2R R32, SRZ ;  /* 0x0000000000207805 */ /* 0x000fd6000001ff00 */
[C---:B------:R-:W-:Y:S01]  /*a5e0*/  @!P1 IMAD.SHL.U32 R16, R90.reuse, 0x2, RZ ;  /* 0x000000025a109824 */ /* 0x040fe200078e00ff */
[----:B------:R-:W-:-:S04]  /*a5f0*/  @!P1 SHF.L.U64.HI R17, R90, 0x1, R91 ;  /* 0x000000015a119819 */ /* 0x000fc8000001025b */
[----:B-1----:R-:W-:-:S05]  /*a600*/  @!P1 IADD3 R22, P0, R18, R16, RZ ;  /* 0x0000001012169210 */ /* 0x002fca0007f1e0ff */
[--C-:B------:R-:W-:Y:S01]  /*a610*/  @!P1 IMAD.X R23, R19, 0x1, R17.reuse, P0 ;  /* 0x0000000113179824 */ /* 0x100fe200000e0611 */
[----:B------:R-:W-:Y:S01]  /*a620*/  @!P1 IADD3 R20, P0, R25, R16, RZ ;  /* 0x0000001019149210 */ /* 0x000fe20007f1e0ff */
[----:B------:R-:W-:Y:S01]  /*a630*/  CS2R R34, SRZ ;  /* 0x0000000000227805 */ /* 0x000fe2000001ff00 */
[----:B------:R-:W-:Y:S02]  /*a640*/  CS2R R40, SRZ ;  /* 0x0000000000287805 */ /* 0x000fe4000001ff00 */
[----:B------:R1:W5:Y:S01]  /*a650*/  @!P1 LD.E.64 R32, [R22.64] ;  /* 0x0000000816209980 */ /* 0x000362000c101b00 */
[----:B--2---:R-:W-:Y:S01]  /*a660*/  @!P1 IMAD.X R21, R28, 0x1, R17, P0 ;  /* 0x000000011c159824 */ /* 0x004fe200000e0611 */
[----:B------:R-:W-:-:S04]  /*a670*/  ISETP.GE.AND P0, PT, R124, c[0x0][0x27c], PT ;  /* 0x00009f007c007a0c */ /* 0x000fc80003f06270 */
[----:B------:R1:W5:Y:S09]  /*a680*/  @!P1 LD.E.64 R34, [R20.64] ;  /* 0x0000000814229980 */ /* 0x000372000c101b00 */
[C---:B------:R-:W-:Y:S01]  /*a690*/  @!P0 IMAD.SHL.U32 R16, R124.reuse, 0x2, RZ ;  /* 0x000000027c108824 */ /* 0x040fe200078e00ff */
[----:B------:R-:W-:-:S04]  /*a6a0*/  @!P0 SHF.L.U64.HI R17, R124, 0x1, R46 ;  /* 0x000000017c118819 */ /* 0x000fc8000001022e */
[----:B------:R-:W-:-:S05]  /*a6b0*/  @!P0 IADD3 R18, P3, R18, R16, RZ ;  /* 0x0000001012128210 */ /* 0x000fca0007f7e0ff */
[----:B------:R-:W-:Y:S01]  /*a6c0*/  @!P0 IMAD.X R19, R19, 0x1, R17, P3 ;  /* 0x0000000113138824 */ /* 0x000fe200018e0611 */
[----:B------:R-:W-:-:S04]  /*a6d0*/  @!P0 IADD3 R16, P3, R25, R16, RZ ;  /* 0x0000001019108210 */ /* 0x000fc80007f7e0ff */
[----:B------:R1:W5:Y:S01]  /*a6e0*/  @!P0 LD.E.64 R38, [R18.64] ;  /* 0x0000000812268980 */ /* 0x000362000c101b00 */
[----:B------:R-:W-:-:S05]  /*a6f0*/  @!P0 IMAD.X R17, R28, 0x1, R17, P3 ;  /* 0x000000011c118824 */ /* 0x000fca00018e0611 */
[----:B------:R1:W5:Y:S03]  /*a700*/  @!P0 LD.E.64 R40, [R16.64] ;  /* 0x0000000810288980 */ /* 0x000366000c101b00 */
.L_x_1004:
[----:B----4-:R-:W-:Y:S05]  /*a710*/  BSYNC B0 ;  /* 0x0000000000007941 */ /* 0x010fea0003800000 */
.L_x_1003:
[----:B------:R-:W-:Y:S01]  /*a720*/  IADD3 R14, R14, 0x60, RZ ;  /* 0x000000600e0e7810 */ /* 0x000fe20007ffe0ff */
[----:B-1----:R1:W4:Y:S01]  /*a730*/  SHFL.IDX PT, R23, R15, 0x3, 0x1c1f ;  /* 0x007c1f000f177f89 */ /* 0x00232200000e0000 */
[----:B-----5:R-:W-:Y:S01]  /*a740*/  IMAD.MOV.U32 R19, RZ, RZ, R38 ;  /* 0x000000ffff137224 */ /* 0x020fe200078e0026 */
[----:B------:R-:W-:Y:S01]  /*a750*/  BSSY B0, `(.L_x_1005) ;  /* 0x000002e000007945 */ /* 0x000fe20003800000 */
[----:B------:R-:W-:Y:S01]  /*a760*/  ISETP.GE.AND P0, PT, R14, R0, PT ;  /* 0x000000000e00720c */ /* 0x000fe20003f06270 */
[----:B------:R-:W-:Y:S01]  /*a770*/  IMAD.MOV.U32 R18, RZ, RZ, R39 ;  /* 0x000000ffff127224 */ /* 0x000fe200078e0027 */
[----:B------:R-:W3:Y:S01]  /*a780*/  SHFL.IDX PT, R17, R24, 0x3, 0x1c1f ;  /* 0x007c1f0018117f89 */ /* 0x000ee200000e0000 */
[----:B------:R-:W-:Y:S01]  /*a790*/  IMAD.MOV.U32 R14, RZ, RZ, R33 ;  /* 0x000000ffff0e7224 */ /* 0x000fe200078e0021 */
[----:B------:R-:W-:Y:S01]  /*a7a0*/  PRMT R57, R57, 0x5410, R19 ;  /* 0x0000541039397816 */ /* 0x000fe20000000013 */
[----:B------:R-:W-:Y:S01]  /*a7b0*/  IMAD.MOV.U32 R19, RZ, RZ, R40 ;  /* 0x000000ffff137224 */ /* 0x000fe200078e0028 */
[----:B------:R-:W-:Y:S01]  /*a7c0*/  PRMT R59, R18, 0x7610, R59 ;  /* 0x00007610123b7816 */ /* 0x000fe2000000003b */
[----:B------:R-:W-:Y:S01]  /*a7d0*/  IMAD.MOV.U32 R18, RZ, RZ, R41 ;  /* 0x000000ffff127224 */ /* 0x000fe200078e0029 */
[----:B------:R-:W-:Y:S01]  /*a7e0*/  PRMT R56, R56, 0x5410, R14 ;  /* 0x0000541038387816 */ /* 0x000fe2000000000e */
[----:B------:R-:W-:Y:S01]  /*a7f0*/  IMAD.MOV.U32 R14, RZ, RZ, R35 ;  /* 0x000000ffff0e7224 */ /* 0x000fe200078e0023 */
[----:B------:R-:W2:Y:S01]  /*a800*/  SHFL.IDX PT, R16, R26, 0x3, 0x1c1f ;  /* 0x007c1f001a107f89 */ /* 0x000ea200000e0000 */
[----:B------:R-:W-:Y:S01]  /*a810*/  PRMT R57, R19, 0x7610, R57 ;  /* 0x0000761013397816 */ /* 0x000fe20000000039 */
[----:B------:R-:W-:Y:S01]  /*a820*/  CS2R R42, SRZ ;  /* 0x00000000002a7805 */ /* 0x000fe2000001ff00 */
[----:B------:R-:W-:Y:S01]  /*a830*/  PRMT R58, R18, 0x7610, R58 ;  /* 0x00007610123a7816 */ /* 0x000fe2000000003a */
[----:B------:R2:W3:Y:S01]  /*a840*/  SHFL.IDX PT, R22, R27, 0x3, 0x1c1f ;  /* 0x007c1f001b167f89 */ /* 0x0004e200000e0000 */
[----:B------:R-:W-:Y:S01]  /*a850*/  PRMT R56, R14, 0x7610, R56 ;  /* 0x000076100e387816 */ /* 0x000fe20000000038 */
[----:B--2---:R-:W-:Y:S01]  /*a860*/  CS2R R28, SRZ ;  /* 0x00000000001c7805 */ /* 0x004fe2000001ff00 */
[----:B-1-3--:R-:W-:-:S05]  /*a870*/  IMAD.MOV.U32 R15, RZ, RZ, R32 ;  /* 0x000000ffff0f7224 */ /* 0x00afca00078e0020 */
[----:B------:R-:W-:Y:S01]  /*a880*/  PRMT R55, R55, 0x5410, R15 ;  /* 0x0000541037377816 */ /* 0x000fe2000000000f */
[----:B------:R-:W-:-:S05]  /*a890*/  IMAD.MOV.U32 R15, RZ, RZ, R34 ;  /* 0x000000ffff0f7224 */ /* 0x000fca00078e0022 */
[----:B------:R-:W-:Y:S01]  /*a8a0*/  PRMT R54, R54, 0x5410, R15 ;  /* 0x0000541036367816 */ /* 0x000fe2000000000f */
[----:B------:R-:W-:Y:S01]  /*a8b0*/  CS2R R26, SRZ ;  /* 0x00000000001a7805 */ /* 0x000fe2000001ff00 */
[----:B------:R-:W-:Y:S05]  /*a8c0*/  @P0 BRA `(.L_x_1006) ;  /* 0x0000016000000947 */ /* 0x000fea0003800000 */
[----:B----4-:R-:W-:Y:S01]  /*a8d0*/  ISETP.GE.AND P1, PT, R90, c[0x0][0x27c], PT ;  /* 0x00009f005a007a0c */ /* 0x010fe20003f26270 */
[----:B------:R-:W-:Y:S01]  /*a8e0*/  CS2R R44, SRZ ;  /* 0x00000000002c7805 */ /* 0x000fe2000001ff00 */
[----:B------:R-:W-:-:S11]  /*a8f0*/  CS2R R26, SRZ ;  /* 0x00000000001a7805 */ /* 0x000fd6000001ff00 */
[C---:B------:R-:W-:Y:S01]  /*a900*/  @!P1 IMAD.SHL.U32 R14, R90.reuse, 0x2, RZ ;  /* 0x000000025a0e9824 */ /* 0x040fe200078e00ff */
[----:B------:R-:W-:-:S04]  /*a910*/  @!P1 SHF.L.U64.HI R15, R90, 0x1, R91 ;  /* 0x000000015a0f9819 */ /* 0x000fc8000001025b */
[----:B------:R-:W-:-:S05]  /*a920*/  @!P1 IADD3 R20, P0, R16, R14, RZ ;  /* 0x0000000e10149210 */ /* 0x000fca0007f1e0ff */
[--C-:B------:R-:W-:Y:S01]  /*a930*/  @!P1 IMAD.X R21, R17, 0x1, R15.reuse, P0 ;  /* 0x0000000111159824 */ /* 0x100fe200000e060f */
[----:B------:R-:W-:Y:S01]  /*a940*/  @!P1 IADD3 R18, P0, R22, R14, RZ ;  /* 0x0000000e16129210 */ /* 0x000fe20007f1e0ff */
[----:B------:R-:W-:Y:S01]  /*a950*/  CS2R R28, SRZ ;  /* 0x00000000001c7805 */ /* 0x000fe2000001ff00 */
[----:B------:R-:W-:Y:S02]  /*a960*/  CS2R R42, SRZ ;  /* 0x00000000002a7805 */ /* 0x000fe4000001ff00 */
[----:B------:R1:W5:Y:S01]  /*a970*/  @!P1 LD.E.64 R26, [R20.64] ;  /* 0x00000008141a9980 */ /* 0x000362000c101b00 */
[----:B------:R-:W-:Y:S01]  /*a980*/  @!P1 IMAD.X R19, R23, 0x1, R15, P0 ;  /* 0x0000000117139824 */ /* 0x000fe200000e060f */
        /* <DEDUP_REMOVED lines=10> */
.L_x_1006:
[----:B----4-:R-:W-:Y:S05]  /*aa30*/  BSYNC B0 ;  /* 0x0000000000007941 */ /* 0x010fea0003800000 */
.L_x_1005:
[----:B-1---5:R-:W-:Y:S01]  /*aa40*/  IMAD.MOV.U32 R14, RZ, RZ, R44 ;  /* 0x000000ffff0e7224 */ /* 0x022fe200078e002c */
[----:B------:R-:W-:-:S04]  /*aa50*/  DEPBAR.LE SB0, 0x1 ;  /* 0x000080400000791a */ /* 0x000fc80000000000 */
[----:B------:R-:W-:Y:S01]  /*aa60*/  IMAD.MOV.U32 R16, RZ, RZ, R45 ;  /* 0x000000ffff107224 */ /* 0x000fe200078e002d */
[----:B------:R-:W-:Y:S01]  /*aa70*/  BSSY B1, `(.L_x_1007) ;  /* 0x000006d000017945 */ /* 0x000fe20003800000 */
[----:B------:R-:W-:-:S03]  /*aa80*/  IMAD.MOV.U32 R15, RZ, RZ, R26 ;  /* 0x000000ffff0f7224 */ /* 0x000fc600078e001a */
[----:B------:R-:W-:Y:S01]  /*aa90*/  PRMT R62, R14, 0x5410, R16 ;  /* 0x000054100e3e7816 */ /* 0x000fe20000000010 */
[----:B------:R-:W-:Y:S01]  /*aaa0*/  IMAD.IADD R14, R0, 0x1, -R63 ;  /* 0x00000001000e7824 */ /* 0x000fe200078e0a3f */
[----:B------:R-:W-:Y:S01]  /*aab0*/  MOV R0, R27 ;  /* 0x0000001b00007202 */ /* 0x000fe20000000f00 */
[----:B------:R-:W-:Y:S01]  /*aac0*/  IMAD.MOV.U32 R16, RZ, RZ, R42 ;  /* 0x000000ffff107224 */ /* 0x000fe200078e002a */
[----:B------:R-:W-:Y:S01]  /*aad0*/  PRMT R59, R59, 0x5410, R15 ;  /* 0x000054103b3b7816 */ /* 0x000fe2000000000f */
[----:B------:R-:W-:Y:S01]  /*aae0*/  IMAD.MOV.U32 R15, RZ, RZ, R43 ;  /* 0x000000ffff0f7224 */ /* 0x000fe200078e002b */
[----:B------:R-:W-:Y:S02]  /*aaf0*/  IMNMX R46, R14, 0x80, PT ;  /* 0x000000800e2e7817 */ /* 0x000fe40003800200 */
[----:B------:R-:W-:Y:S01]  /*ab00*/  PRMT R60, R60, 0x5410, R0 ;  /* 0x000054103c3c7816 */ /* 0x000fe20000000000 */
[----:B------:R-:W-:Y:S01]  /*ab10*/  IMAD.MOV.U32 R0, RZ, RZ, R29 ;  /* 0x000000ffff007224 */ /* 0x000fe200078e001d */
[----:B------:R-:W-:Y:S01]  /*ab20*/  BAR.SYNC.DEFER_BLOCKING 0x0 ;  /* 0x0000000000007b1d */ /* 0x000fe20000010000 */
[----:B------:R-:W-:-:S02]  /*ab30*/  ISETP.GE.AND P0, PT, R125, R46, PT ;  /* 0x0000002e7d00720c */ /* 0x000fc40003f06270 */
[----:B------:R-:W-:Y:S02]  /*ab40*/  MOV R14, R28 ;  /* 0x0000001c000e7202 */ /* 0x000fe40000000f00 */
[----:B------:R-:W-:Y:S02]  /*ab50*/  PRMT R61, R16, 0x5410, R15 ;  /* 0x00005410103d7816 */ /* 0x000fe4000000000f */
[----:B------:R-:W-:Y:S02]  /*ab60*/  PRMT R58, R58, 0x5410, R14 ;  /* 0x000054103a3a7816 */ /* 0x000fe4000000000e */
[----:B------:R-:W-:-:S05]  /*ab70*/  PRMT R60, R0, 0x7610, R60 ;  /* 0x00007610003c7816 */ /* 0x000fca000000003c */
[----:B------:R-:W-:Y:S05]  /*ab80*/  @P0 BRA `(.L_x_1008) ;  /* 0x000005b000000947 */ /* 0x000fea0003800000 */
[----:B------:R-:W-:Y:S01]  /*ab90*/  ISETP.GE.AND P0, PT, R90, c[0x0][0x27c], PT ;  /* 0x00009f005a007a0c */ /* 0x000fe20003f06270 */
[----:B------:R-:W-:-:S12]  /*aba0*/  BSSY B0, `(.L_x_1009) ;  /* 0x000002c000007945 */ /* 0x000fd80003800000 */
[----:B------:R-:W-:Y:S05]  /*abb0*/  @P0 BRA `(.L_x_1010) ;  /* 0x000002a000000947 */ /* 0x000fea0003800000 */
[----:B------:R-:W1:Y:S01]  /*abc0*/  LDS.128 R16, [R252+0x5000] ;  /* 0x00500000fc107984 */ /* 0x000e620000000c00 */
[--C-:B------:R-:W-:Y:S02]  /*abd0*/  SHF.R.U32.HI R0, RZ, 0x10, R7.reuse ;  /* 0x00000010ff007819 */ /* 0x100fe40000011607 */
[----:B------:R-:W-:Y:S01]  /*abe0*/  SHF.R.U64 R24, R6, 0x10, R7 ;  /* 0x0000001006187819 */ /* 0x000fe20000001207 */
[----:B------:R-:W-:Y:S01]  /*abf0*/  HADD2.F32 R7, -RZ, R47.H1_H1 ;  /* 0x3000002fff077230 */ /* 0x000fe20000004100 */
[--C-:B------:R-:W-:Y:S02]  /*ac00*/  SHF.R.U64 R25, R10, 0x10, R11.reuse ;  /* 0x000000100a197819 */ /* 0x100fe4000000120b */
[----:B------:R-:W-:-:S05]  /*ac10*/  SHF.R.U32.HI R21, RZ, 0x10, R11 ;  /* 0x00000010ff157819 */ /* 0x000fca000001160b */
[----:B------:R-:W-:Y:S02]  /*ac20*/  HADD2.F32 R22, -RZ, R21.H0_H0 ;  /* 0x20000015ff167230 */ /* 0x000fe40000004100 */
[--C-:B-1----:R-:W-:Y:S02]  /*ac30*/  HADD2.F32 R20, -RZ, R19.reuse.H0_H0 ;  /* 0x20000013ff147230 */ /* 0x102fe40000004100 */
[----:B------:R-:W-:Y:S02]  /*ac40*/  HADD2.F32 R6, -RZ, R19.H1_H1 ;  /* 0x30000013ff067230 */ /* 0x000fe40000004100 */
[--C-:B------:R-:W-:Y:S02]  /*ac50*/  HADD2.F32 R19, -RZ, R16.reuse.H0_H0 ;  /* 0x20000010ff137230 */ /* 0x100fe40000004100 */
[----:B------:R-:W-:Y:S02]  /*ac60*/  HADD2.F32 R15, -RZ, R16.H1_H1 ;  /* 0x30000010ff0f7230 */ /* 0x000fe40000004100 */
[----:B------:R-:W-:-:S02]  /*ac70*/  HADD2.F32 R16, -RZ, R18.H0_H0 ;  /* 0x20000012ff107230 */ /* 0x000fc40000004100 */
[----:B------:R-:W-:Y:S02]  /*ac80*/  HADD2.F32 R10, -RZ, R18.H1_H1 ;  /* 0x30000012ff0a7230 */ /* 0x000fe40000004100 */
[----:B------:R-:W-:Y:S02]  /*ac90*/  HADD2.F32 R18, -RZ, R0.H0_H0 ;  /* 0x20000000ff127230 */ /* 0x000fe40000004100 */
[--C-:B------:R-:W-:Y:S02]  /*aca0*/  HADD2.F32 R14, -RZ, R17.reuse.H0_H0 ;  /* 0x20000011ff0e7230 */ /* 0x100fe40000004100 */
[----:B------:R-:W-:Y:S01]  /*acb0*/  HADD2.F32 R11, -RZ, R17.H1_H1 ;  /* 0x30000011ff0b7230 */ /* 0x000fe20000004100 */
[-C--:B------:R-:W-:Y:S01]  /*acc0*/  FMUL.FTZ R17, R6, R18.reuse ;  /* 0x0000001206117220 */ /* 0x080fe20000410000 */
[----:B------:R-:W-:Y:S01]  /*acd0*/  HADD2.F32 R0, -RZ, R47.H0_H0 ;  /* 0x2000002fff007230 */ /* 0x000fe20000004100 */
[C---:B------:R-:W-:Y:S02]  /*ace0*/  FMUL.FTZ R18, R20.reuse, R18 ;  /* 0x0000001214127220 */ /* 0x040fe40000410000 */
[----:B------:R-:W-:-:S02]  /*acf0*/  FFMA.FTZ R23, R20, R22, -R17 ;  /* 0x0000001614177223 */ /* 0x000fc40000010811 */
[-C--:B------:R-:W-:Y:S02]  /*ad00*/  FMUL.FTZ R17, R19, R0.reuse ;  /* 0x0000000013117220 */ /* 0x080fe40000410000 */
[C---:B------:R-:W-:Y:S01]  /*ad10*/  FMUL.FTZ R21, R15.reuse, R0 ;  /* 0x000000000f157220 */ /* 0x040fe20000410000 */
[----:B------:R-:W-:Y:S01]  /*ad20*/  HADD2.F32 R0, -RZ, R48.H0_H0 ;  /* 0x20000030ff007230 */ /* 0x000fe20000004100 */
[-C--:B------:R-:W-:Y:S01]  /*ad30*/  FFMA.FTZ R20, R15, R7.reuse, R17 ;  /* 0x000000070f147223 */ /* 0x080fe20000010011 */
[----:B------:R-:W-:Y:S01]  /*ad40*/  HADD2.F32 R17, -RZ, R24.H0_H0 ;  /* 0x20000018ff117230 */ /* 0x000fe20000004100 */
[----:B------:R-:W-:Y:S01]  /*ad50*/  FFMA.FTZ R22, R6, R22, R18 ;  /* 0x0000001606167223 */ /* 0x000fe20000010012 */
[----:B------:R-:W-:Y:S01]  /*ad60*/  HADD2.F32 R6, -RZ, R48.H1_H1 ;  /* 0x30000030ff067230 */ /* 0x000fe20000004100 */
[----:B------:R-:W-:Y:S01]  /*ad70*/  FFMA.FTZ R21, R19, R7, -R21 ;  /* 0x0000000713157223 */ /* 0x000fe20000010815 */
[----:B------:R-:W-:Y:S01]  /*ad80*/  HADD2.F32 R19, -RZ, R25.H0_H0 ;  /* 0x20000019ff137230 */ /* 0x000fe20000004100 */
[----:B------:R-:W-:-:S02]  /*ad90*/  FMUL.FTZ R7, R10, R0 ;  /* 0x000000000a077220 */ /* 0x000fc40000410000 */
[----:B------:R-:W-:Y:S02]  /*ada0*/  FMUL.FTZ R0, R16, R0 ;  /* 0x0000000010007220 */ /* 0x000fe40000410000 */
[-C--:B------:R-:W-:Y:S02]  /*adb0*/  FMUL.FTZ R15, R11, R17.reuse ;  /* 0x000000110b0f7220 */ /* 0x080fe40000410000 */
[----:B------:R-:W-:Y:S02]  /*adc0*/  FMUL.FTZ R17, R14, R17 ;  /* 0x000000110e117220 */ /* 0x000fe40000410000 */
[-C--:B------:R-:W-:Y:S01]  /*add0*/  FFMA.FTZ R18, R16, R6.reuse, -R7 ;  /* 0x0000000610127223 */ /* 0x080fe20000010807 */
[----:B------:R-:W-:Y:S01]  /*ade0*/  F2FP.PACK_AB R16, R20, R21 ;  /* 0x000000151410723e */ /* 0x000fe200000000ff */
[----:B------:R-:W-:Y:S02]  /*adf0*/  FFMA.FTZ R0, R10, R6, R0 ;  /* 0x000000060a007223 */ /* 0x000fe40000010000 */
[----:B------:R-:W-:-:S02]  /*ae00*/  FFMA.FTZ R7, R14, R19, -R15 ;  /* 0x000000130e077223 */ /* 0x000fc4000001080f */
[----:B------:R-:W-:Y:S01]  /*ae10*/  FFMA.FTZ R6, R11, R19, R17 ;  /* 0x000000130b067223 */ /* 0x000fe20000010011 */
[----:B------:R-:W-:Y:S02]  /*ae20*/  F2FP.PACK_AB R19, R22, R23 ;  /* 0x000000171613723e */ /* 0x000fe400000000ff */
[----:B------:R-:W-:Y:S02]  /*ae30*/  F2FP.PACK_AB R18, R0, R18 ;  /* 0x000000120012723e */ /* 0x000fe400000000ff */
[----:B------:R-:W-:-:S05]  /*ae40*/  F2FP.PACK_AB R17, R6, R7 ;  /* 0x000000070611723e */ /* 0x000fca00000000ff */
[----:B------:R1:W-:Y:S02]  /*ae50*/  STS.128 [R252+0x5000], R16 ;  /* 0x00500010fc007388 */ /* 0x0003e40000000c00 */
.L_x_1010:
[----:B------:R-:W-:Y:S05]  /*ae60*/  BSYNC B0 ;  /* 0x0000000000007941 */ /* 0x000fea0003800000 */
.L_x_1009:
[----:B------:R-:W-:-:S13]  /*ae70*/  ISETP.GE.AND P0, PT, R124, c[0x0][0x27c], PT ;  /* 0x00009f007c007a0c */ /* 0x000fda0003f06270 */
[----:B------:R-:W-:Y:S05]  /*ae80*/  @P0 BRA `(.L_x_1008) ;  /* 0x000002b000000947 */ /* 0x000fea0003800000 */
[----:B------:R-:W2:Y:S01]  /*ae90*/  LDL R22, [R1] ;  /* 0x0000000001167983 */ /* 0x000ea20000100800 */
[----:B------:R-:W-:Y:S02]  /*aea0*/  SHF.R.U32.HI R0, RZ, 0x10, R9 ;  /* 0x00000010ff007819 */ /* 0x000fe40000011609 */
[--C-:B------:R-:W-:Y:S02]  /*aeb0*/  SHF.R.U64 R21, R12, 0x10, R13.reuse ;  /* 0x000000100c157819 */ /* 0x100fe4000000120d */
[----:B------:R-:W-:Y:S02]  /*aec0*/  SHF.R.U32.HI R7, RZ, 0x10, R13 ;  /* 0x00000010ff077819 */ /* 0x000fe4000001160d */
[----:B------:R-:W-:Y:S01]  /*aed0*/  SHF.R.U64 R20, R8, 0x10, R9 ;  /* 0x0000001008147819 */ /* 0x000fe20000001209 */
[----:B-12---:R-:W1:Y:S02]  /*aee0*/  LDS.128 R16, [R22+0x5000] ;  /* 0x0050000016107984 */ /* 0x006e640000000c00 */
[----:B-1----:R-:W-:-:S02]  /*aef0*/  HADD2.F32 R12, -RZ, R16.H0_H0 ;  /* 0x20000010ff0c7230 */ /* 0x002fc40000004100 */
[----:B------:R-:W-:Y:S02]  /*af00*/  HADD2.F32 R11, -RZ, R16.H1_H1 ;  /* 0x30000010ff0b7230 */ /* 0x000fe40000004100 */
[----:B------:R-:W-:Y:S02]  /*af10*/  HADD2.F32 R6, -RZ, R19.H1_H1 ;  /* 0x30000013ff067230 */ /* 0x000fe40000004100 */
[----:B------:R-:W-:Y:S02]  /*af20*/  HADD2.F32 R16, -RZ, R0.H0_H0 ;  /* 0x20000000ff107230 */ /* 0x000fe40000004100 */
[----:B------:R-:W-:Y:S02]  /*af30*/  HADD2.F32 R0, -RZ, R49.H0_H0 ;  /* 0x20000031ff007230 */ /* 0x000fe40000004100 */
[----:B------:R-:W-:Y:S01]  /*af40*/  HADD2.F32 R13, -RZ, R19.H0_H0 ;  /* 0x20000013ff0d7230 */ /* 0x000fe20000004100 */
[----:B------:R-:W-:Y:S01]  /*af50*/  FMUL.FTZ R15, R6, R16 ;  /* 0x00000010060f7220 */ /* 0x000fe20000410000 */
[----:B------:R-:W-:-:S02]  /*af60*/  HADD2.F32 R19, -RZ, R7.H0_H0 ;  /* 0x20000007ff137230 */ /* 0x000fc40000004100 */
[--C-:B------:R-:W-:Y:S01]  /*af70*/  HADD2.F32 R10, -RZ, R17.reuse.H0_H0 ;  /* 0x20000011ff0a7230 */ /* 0x100fe20000004100 */
[----:B------:R-:W-:Y:S01]  /*af80*/  FMUL.FTZ R16, R13, R16 ;  /* 0x000000100d107220 */ /* 0x000fe20000410000 */
[----:B------:R-:W-:Y:S01]  /*af90*/  HADD2.F32 R9, -RZ, R17.H1_H1 ;  /* 0x30000011ff097230 */ /* 0x000fe20000004100 */
[-C--:B------:R-:W-:Y:S01]  /*afa0*/  FMUL.FTZ R17, R11, R0.reuse ;  /* 0x000000000b117220 */ /* 0x080fe20000410000 */
[----:B------:R-:W-:Y:S02]  /*afb0*/  HADD2.F32 R7, -RZ, R49.H1_H1 ;  /* 0x30000031ff077230 */ /* 0x000fe40000004100 */
[--C-:B------:R-:W-:Y:S02]  /*afc0*/  HADD2.F32 R14, -RZ, R18.reuse.H0_H0 ;  /* 0x20000012ff0e7230 */ /* 0x100fe40000004100 */
[----:B------:R-:W-:Y:S01]  /*afd0*/  HADD2.F32 R8, -RZ, R18.H1_H1 ;  /* 0x30000012ff087230 */ /* 0x000fe20000004100 */
[----:B------:R-:W-:Y:S02]  /*afe0*/  FFMA.FTZ R18, R13, R19, -R15 ;  /* 0x000000130d127223 */ /* 0x000fe4000001080f */
[C---:B------:R-:W-:Y:S01]  /*aff0*/  FMUL.FTZ R13, R12.reuse, R0 ;  /* 0x000000000c0d7220 */ /* 0x040fe20000410000 */
[----:B------:R-:W-:Y:S01]  /*b000*/  HADD2.F32 R0, -RZ, R50.H0_H0 ;  /* 0x20000032ff007230 */ /* 0x000fe20000004100 */
[----:B------:R-:W-:Y:S01]  /*b010*/  FFMA.FTZ R17, R12, R7, -R17 ;  /* 0x000000070c117223 */ /* 0x000fe20000010811 */
[----:B------:R-:W-:Y:S01]  /*b020*/  HADD2.F32 R12, -RZ, R20.H0_H0 ;  /* 0x20000014ff0c7230 */ /* 0x000fe20000004100 */
[----:B------:R-:W-:Y:S01]  /*b030*/  FFMA.FTZ R15, R6, R19, R16 ;  /* 0x00000013060f7223 */ /* 0x000fe20000010010 */
[----:B------:R-:W-:Y:S01]  /*b040*/  HADD2.F32 R6, -RZ, R50.H1_H1 ;  /* 0x30000032ff067230 */ /* 0x000fe20000004100 */
[----:B------:R-:W-:Y:S01]  /*b050*/  FFMA.FTZ R13, R11, R7, R13 ;  /* 0x000000070b0d7223 */ /* 0x000fe2000001000d */
[----:B------:R-:W-:Y:S01]  /*b060*/  HADD2.F32 R16, -RZ, R21.H0_H0 ;  /* 0x20000015ff107230 */ /* 0x000fe20000004100 */
[----:B------:R-:W-:-:S02]  /*b070*/  FMUL.FTZ R7, R8, R0 ;  /* 0x0000000008077220 */ /* 0x000fc40000410000 */
[----:B------:R-:W-:Y:S02]  /*b080*/  FMUL.FTZ R0, R14, R0 ;  /* 0x000000000e007220 */ /* 0x000fe40000410000 */
[-C--:B------:R-:W-:Y:S02]  /*b090*/  FMUL.FTZ R11, R9, R12.reuse ;  /* 0x0000000c090b7220 */ /* 0x080fe40000410000 */
[----:B------:R-:W-:Y:S02]  /*b0a0*/  FMUL.FTZ R12, R10, R12 ;  /* 0x0000000c0a0c7220 */ /* 0x000fe40000410000 */
[-C--:B------:R-:W-:Y:S02]  /*b0b0*/  FFMA.FTZ R14, R14, R6.reuse, -R7 ;  /* 0x000000060e0e7223 */ /* 0x080fe40000010807 */
[----:B------:R-:W-:Y:S01]  /*b0c0*/  FFMA.FTZ R0, R8, R6, R0 ;  /* 0x0000000608007223 */ /* 0x000fe20000010000 */
[----:B------:R-:W-:Y:S01]  /*b0d0*/  F2FP.PACK_AB R8, R13, R17 ;  /* 0x000000110d08723e */ /* 0x000fe200000000ff */
[----:B------:R-:W-:Y:S01]  /*b0e0*/  FFMA.FTZ R7, R10, R16, -R11 ;  /* 0x000000100a077223 */ /* 0x000fe2000001080b */
[----:B------:R-:W-:Y:S01]  /*b0f0*/  F2FP.PACK_AB R11, R15, R18 ;  /* 0x000000120f0b723e */ /* 0x000fe200000000ff */
[----:B------:R-:W-:Y:S01]  /*b100*/  FFMA.FTZ R6, R9, R16, R12 ;  /* 0x0000001009067223 */ /* 0x000fe2000001000c */
[----:B------:R-:W-:-:S04]  /*b110*/  F2FP.PACK_AB R10, R0, R14 ;  /* 0x0000000e000a723e */ /* 0x000fc800000000ff */
[----:B------:R-:W-:-:S05]  /*b120*/  F2FP.PACK_AB R9, R6, R7 ;  /* 0x000000070609723e */ /* 0x000fca00000000ff */
[----:B------:R1:W-:Y:S02]  /*b130*/  STS.128 [R22+0x5000], R8 ;  /* 0x0050000816007388 */ /* 0x0003e40000000c00 */
.L_x_1008:
[----:B------:R-:W-:Y:S05]  /*b140*/  BSYNC B1 ;  /* 0x0000000000017941 */ /* 0x000fea0003800000 */
.L_x_1007:
        /* <DEDUP_REMOVED lines=8> */
[--C-:B------:R-:W-:Y:S01]  /*b1d0*/  SHF.R.U64 R15, R2, 0x10, R3.reuse ;  /* 0x00000010020f7819 */ /* 0x100fe20000001203 */
[----:B------:R-:W-:Y:S01]  /*b1e0*/  HADD2.F32 R0, -RZ, R51.H0_H0 ;  /* 0x20000033ff007230 */ /* 0x000fe20000004100 */
[----:B------:R-:W-:Y:S02]  /*b1f0*/  SHF.R.U32.HI R3, RZ, 0x10, R3 ;  /* 0x00000010ff037819 */ /* 0x000fe40000011603 */
        /* <DEDUP_REMOVED lines=8> */
[----:B------:R-:W-:Y:S01]  /*b280*/  HADD2.F32 R4, -RZ, R10.H1_H1 ;  /* 0x3000000aff047230 */ /* 0x000fe20000004100 */
[----:B------:R-:W-:Y:S01]  /*b290*/  FMUL.FTZ R13, R7, R0 ;  /* 0x00000000070d7220 */ /* 0x000fe20000410000 */
[----:B------:R-:W-:Y:S02]  /*b2a0*/  HADD2.F32 R10, -RZ, R3.H0_H0 ;  /* 0x20000003ff0a7230 */ /* 0x000fe40000004100 */
[--C-:B------:R-:W-:Y:S02]  /*b2b0*/  HADD2.F32 R6, -RZ, R9.reuse.H0_H0 ;  /* 0x20000009ff067230 */ /* 0x100fe40000004100 */
[----:B------:R-:W-:Y:S01]  /*b2c0*/  HADD2.F32 R5, -RZ, R9.H1_H1 ;  /* 0x30000009ff057230 */ /* 0x000fe20000004100 */
[-C--:B------:R-:W-:Y:S01]  /*b2d0*/  FMUL.FTZ R9, R2, R10.reuse ;  /* 0x0000000a02097220 */ /* 0x080fe20000410000 */
[----:B------:R-:W-:Y:S01]  /*b2e0*/  HADD2.F32 R3, -RZ, R51.H1_H1 ;  /* 0x30000033ff037230 */ /* 0x000fe20000004100 */
[C---:B------:R-:W-:Y:S02]  /*b2f0*/  FMUL.FTZ R10, R12.reuse, R10 ;  /* 0x0000000a0c0a7220 */ /* 0x040fe40000410000 */
[----:B------:R-:W-:-:S02]  /*b300*/  FFMA.FTZ R14, R12, R17, -R9 ;  /* 0x000000110c0e7223 */ /* 0x000fc40000010809 */
[----:B------:R-:W-:Y:S01]  /*b310*/  FMUL.FTZ R9, R11, R0 ;  /* 0x000000000b097220 */ /* 0x000fe20000410000 */
[--C-:B------:R-:W-:Y:S01]  /*b320*/  HADD2.F32 R0, -RZ, R52.reuse.H0_H0 ;  /* 0x20000034ff007230 */ /* 0x100fe20000004100 */
[----:B------:R-:W-:Y:S01]  /*b330*/  FFMA.FTZ R12, R2, R17, R10 ;  /* 0x00000011020c7223 */ /* 0x000fe2000001000a */
[----:B------:R-:W-:Y:S01]  /*b340*/  HADD2.F32 R2, -RZ, R52.H1_H1 ;  /* 0x30000034ff027230 */ /* 0x000fe20000004100 */
[-C--:B------:R-:W-:Y:S01]  /*b350*/  FFMA.FTZ R10, R7, R3.reuse, R9 ;  /* 0x00000003070a7223 */ /* 0x080fe20000010009 */
[----:B------:R-:W-:Y:S01]  /*b360*/  HADD2.F32 R9, -RZ, R15.H0_H0 ;  /* 0x2000000fff097230 */ /* 0x000fe20000004100 */
[----:B------:R-:W-:Y:S01]  /*b370*/  FFMA.FTZ R11, R11, R3, -R13 ;  /* 0x000000030b0b7223 */ /* 0x000fe2000001080d */
[----:B------:R-:W-:Y:S01]  /*b380*/  HADD2.F32 R13, -RZ, R16.H0_H0 ;  /* 0x20000010ff0d7230 */ /* 0x000fe20000004100 */
[-C--:B------:R-:W-:Y:S02]  /*b390*/  FMUL.FTZ R3, R4, R0.reuse ;  /* 0x0000000004037220 */ /* 0x080fe40000410000 */
[----:B------:R-:W-:-:S02]  /*b3a0*/  FMUL.FTZ R0, R8, R0 ;  /* 0x0000000008007220 */ /* 0x000fc40000410000 */
[CC--:B------:R-:W-:Y:S02]  /*b3b0*/  FMUL.FTZ R7, R5.reuse, R9.reuse ;  /* 0x0000000905077220 */ /* 0x0c0fe40000410000 */
[----:B------:R-:W-:Y:S02]  /*b3c0*/  FMUL.FTZ R9, R6, R9 ;  /* 0x0000000906097220 */ /* 0x000fe40000410000 */
[-C--:B------:R-:W-:Y:S02]  /*b3d0*/  FFMA.FTZ R8, R8, R2.reuse, -R3 ;  /* 0x0000000208087223 */ /* 0x080fe40000010803 */
[----:B------:R-:W-:Y:S01]  /*b3e0*/  FFMA.FTZ R2, R4, R2, R0 ;  /* 0x0000000204027223 */ /* 0x000fe20000010000 */
[----:B------:R-:W-:Y:S01]  /*b3f0*/  F2FP.PACK_AB R4, R10, R11 ;  /* 0x0000000b0a04723e */ /* 0x000fe200000000ff */
[-C--:B------:R-:W-:Y:S01]  /*b400*/  FFMA.FTZ R3, R6, R13.reuse, -R7 ;  /* 0x0000000d06037223 */ /* 0x080fe20000010807 */
[----:B------:R-:W-:Y:S01]  /*b410*/  F2FP.PACK_AB R7, R12, R14 ;  /* 0x0000000e0c07723e */ /* 0x000fe200000000ff */
[----:B------:R-:W-:Y:S01]  /*b420*/  FFMA.FTZ R0, R5, R13, R9 ;  /* 0x0000000d05007223 */ /* 0x000fe20000010009 */
[----:B------:R-:W-:-:S04]  /*b430*/  F2FP.PACK_AB R6, R2, R8 ;  /* 0x000000080206723e */ /* 0x000fc800000000ff */
[----:B------:R-:W-:-:S05]  /*b440*/  F2FP.PACK_AB R5, R0, R3 ;  /* 0x000000030005723e */ /* 0x000fca00000000ff */
[----:B------:R1:W-:Y:S02]  /*b450*/  STS.128 [R252+0x6000], R4 ;  /* 0x00600004fc007388 */ /* 0x0003e40000000c00 */
.L_x_1014:
[----:B------:R-:W-:Y:S05]  /*b460*/  BSYNC B0 ;  /* 0x0000000000007941 */ /* 0x000fea0003800000 */
.L_x_1013:
[----:B------:R-:W-:-:S13]  /*b470*/  ISETP.GE.AND P0, PT, R124, c[0x0][0x27c], PT ;  /* 0x00009f007c007a0c */ /* 0x000fda0003f06270 */
[----:B------:R-:W-:Y:S05]  /*b480*/  @P0 BRA `(.L_x_1012) ;  /* 0x000002b000000947 */ /* 0x000fea0003800000 */
[----:B-1----:R-:W2:Y:S01]  /*b490*/  LDL R18, [R1] ;  /* 0x0000000001127983 */ /* 0x002ea20000100800 */
[----:B------:R-:W-:Y:S02]  /*b4a0*/  SHF.R.U32.HI R0, RZ, 0x10, R31 ;  /* 0x00000010ff007819 */ /* 0x000fe4000001161f */
[----:B------:R-:W-:Y:S02]  /*b4b0*/  SHF.R.U32.HI R2, RZ, 0x10, R37 ;  /* 0x00000010ff027819 */ /* 0x000fe40000011625 */
[----:B------:R-:W-:Y:S01]  /*b4c0*/  SHF.R.U64 R14, R30, 0x10, R31 ;  /* 0x000000101e0e7819 */ /* 0x000fe2000000121f */
[----:B------:R-:W-:Y:S01]  /*b4d0*/  HADD2.F32 R12, -RZ, R0.H0_H0 ;  /* 0x20000000ff0c7230 */ /* 0x000fe20000004100 */
[----:B------:R-:W-:Y:S01]  /*b4e0*/  SHF.R.U64 R15, R36, 0x10, R37 ;  /* 0x00000010240f7819 */ /* 0x000fe20000001225 */
[----:B------:R-:W-:Y:S02]  /*b4f0*/  HADD2.F32 R0, -RZ, R53.H0_H0 ;  /* 0x20000035ff007230 */ /* 0x000fe40000004100 */
[----:B------:R-:W-:-:S02]  /*b500*/  HADD2.F32 R17, -RZ, R2.H0_H0 ;  /* 0x20000002ff117230 */ /* 0x000fc40000004100 */
[----:B------:R-:W-:Y:S02]  /*b510*/  HADD2.F32 R2, -RZ, R53.H1_H1 ;  /* 0x30000035ff027230 */ /* 0x000fe40000004100 */
[----:B------:R-:W-:Y:S01]  /*b520*/  HADD2.F32 R15, -RZ, R15.H0_H0 ;  /* 0x2000000fff0f7230 */ /* 0x000fe20000004100 */
[----:B--2---:R-:W1:Y:S02]  /*b530*/  LDS.128 R4, [R18+0x6000] ;  /* 0x0060000012047984 */ /* 0x004e640000000c00 */
[--C-:B-1----:R-:W-:Y:S02]  /*b540*/  HADD2.F32 R10, -RZ, R7.reuse.H0_H0 ;  /* 0x20000007ff0a7230 */ /* 0x102fe40000004100 */
[----:B------:R-:W-:Y:S02]  /*b550*/  HADD2.F32 R7, -RZ, R7.H1_H1 ;  /* 0x30000007ff077230 */ /* 0x000fe40000004100 */
[--C-:B------:R-:W-:Y:S02]  /*b560*/  HADD2.F32 R9, -RZ, R4.reuse.H0_H0 ;  /* 0x20000004ff097230 */ /* 0x100fe40000004100 */
[----:B------:R-:W-:-:S02]  /*b570*/  HADD2.F32 R8, -RZ, R4.H1_H1 ;  /* 0x30000004ff087230 */ /* 0x000fc40000004100 */
[--C-:B------:R-:W-:Y:S02]  /*b580*/  HADD2.F32 R4, -RZ, R5.reuse.H0_H0 ;  /* 0x20000005ff047230 */ /* 0x100fe40000004100 */
[----:B------:R-:W-:Y:S01]  /*b590*/  HADD2.F32 R3, -RZ, R5.H1_H1 ;  /* 0x30000005ff037230 */ /* 0x000fe20000004100 */
[----:B------:R-:W-:Y:S01]  /*b5a0*/  FMUL.FTZ R5, R7, R12 ;  /* 0x0000000c07057220 */ /* 0x000fe20000410000 */
[--C-:B------:R-:W-:Y:S01]  /*b5b0*/  HADD2.F32 R11, -RZ, R6.reuse.H0_H0 ;  /* 0x20000006ff0b7230 */ /* 0x100fe20000004100 */
[-C--:B------:R-:W-:Y:S01]  /*b5c0*/  FMUL.FTZ R13, R8, R0.reuse ;  /* 0x00000000080d7220 */ /* 0x080fe20000410000 */
[----:B------:R-:W-:Y:S01]  /*b5d0*/  HADD2.F32 R6, -RZ, R6.H1_H1 ;  /* 0x30000006ff067230 */ /* 0x000fe20000004100 */
[----:B------:R-:W-:Y:S02]  /*b5e0*/  FFMA.FTZ R16, R10, R17, -R5 ;  /* 0x000000110a107223 */ /* 0x000fe40000010805 */
[C---:B------:R-:W-:Y:S01]  /*b5f0*/  FMUL.FTZ R5, R9.reuse, R0 ;  /* 0x0000000009057220 */ /* 0x040fe20000410000 */
[----:B------:R-:W-:Y:S01]  /*b600*/  HADD2.F32 R0, -RZ, R54.H0_H0 ;  /* 0x20000036ff007230 */ /* 0x000fe20000004100 */
[----:B------:R-:W-:-:S02]  /*b610*/  FFMA.FTZ R13, R9, R2, -R13 ;  /* 0x00000002090d7223 */ /* 0x000fc4000001080d */
[----:B------:R-:W-:Y:S01]  /*b620*/  FFMA.FTZ R9, R8, R2, R5 ;  /* 0x0000000208097223 */ /* 0x000fe20000010005 */
[----:B------:R-:W-:Y:S01]  /*b630*/  HADD2.F32 R8, -RZ, R14.H0_H0 ;  /* 0x2000000eff087230 */ /* 0x000fe20000004100 */
[----:B------:R-:W-:Y:S01]  /*b640*/  FMUL.FTZ R12, R10, R12 ;  /* 0x0000000c0a0c7220 */ /* 0x000fe20000410000 */
[----:B------:R-:W-:Y:S01]  /*b650*/  HADD2.F32 R2, -RZ, R55.H0_H0 ;  /* 0x20000037ff027230 */ /* 0x000fe20000004100 */
[-C--:B------:R-:W-:Y:S02]  /*b660*/  FMUL.FTZ R5, R6, R0.reuse ;  /* 0x0000000006057220 */ /* 0x080fe40000410000 */
[----:B------:R-:W-:Y:S02]  /*b670*/  FFMA.FTZ R10, R7, R17, R12 ;  /* 0x00000011070a7223 */ /* 0x000fe4000001000c */
[----:B------:R-:W-:Y:S02]  /*b680*/  FMUL.FTZ R0, R11, R0 ;  /* 0x000000000b007220 */ /* 0x000fe40000410000 */
[----:B------:R-:W-:-:S02]  /*b690*/  FMUL.FTZ R7, R3, R8 ;  /* 0x0000000803077220 */ /* 0x000fc40000410000 */
[----:B------:R-:W-:Y:S02]  /*b6a0*/  FMUL.FTZ R8, R4, R8 ;  /* 0x0000000804087220 */ /* 0x000fe40000410000 */
[-C--:B------:R-:W-:Y:S02]  /*b6b0*/  FFMA.FTZ R5, R11, R2.reuse, -R5 ;  /* 0x000000020b057223 */ /* 0x080fe40000010805 */
[----:B------:R-:W-:Y:S02]  /*b6c0*/  FFMA.FTZ R2, R6, R2, R0 ;  /* 0x0000000206027223 */ /* 0x000fe40000010000 */
[-C--:B------:R-:W-:Y:S01]  /*b6d0*/  FFMA.FTZ R0, R4, R15.reuse, -R7 ;  /* 0x0000000f04007223 */ /* 0x080fe20000010807 */
[----:B------:R-:W-:Y:S01]  /*b6e0*/  F2FP.PACK_AB R7, R10, R16 ;  /* 0x000000100a07723e */ /* 0x000fe200000000ff */
[----:B------:R-:W-:Y:S01]  /*b6f0*/  FFMA.FTZ R3, R3, R15, R8 ;  /* 0x0000000f03037223 */ /* 0x000fe20000010008 */
[----:B------:R-:W-:Y:S02]  /*b700*/  F2FP.PACK_AB R6, R2, R5 ;  /* 0x000000050206723e */ /* 0x000fe400000000ff */
[----:B------:R-:W-:-:S02]  /*b710*/  F2FP.PACK_AB R4, R9, R13 ;  /* 0x0000000d0904723e */ /* 0x000fc400000000ff */
[----:B------:R-:W-:-:S05]  /*b720*/  F2FP.PACK_AB R5, R3, R0 ;  /* 0x000000000305723e */ /* 0x000fca00000000ff */
[----:B------:R1:W-:Y:S02]  /*b730*/  STS.128 [R18+0x6000], R4 ;  /* 0x0060000412007388 */ /* 0x0003e40000000c00 */
.L_x_1012:
[----:B------:R-:W-:Y:S05]  /*b740*/  BSYNC B1 ;  /* 0x0000000000017941 */ /* 0x000fea0003800000 */
.L_x_1011:
        /* <DEDUP_REMOVED lines=8> */
[----:B------:R-:W-:Y:S02]  /*b7d0*/  SHF.R.U32.HI R0, RZ, 0x10, R35 ;  /* 0x00000010ff007819 */ /* 0x000fe40000011623 */
[----:B------:R-:W-:Y:S02]  /*b7e0*/  SHF.R.U32.HI R2, RZ, 0x10, R33 ;  /* 0x00000010ff027819 */ /* 0x000fe40000011621 */
[----:B------:R-:W-:Y:S01]  /*b7f0*/  SHF.R.U64 R14, R34, 0x10, R35 ;  /* 0x00000010220e7819 */ /* 0x000fe20000001223 */
[----:B------:R-:W-:Y:S01]  /*b800*/  HADD2.F32 R12, -RZ, R0.H0_H0 ;  /* 0x20000000ff0c7230 */ /* 0x000fe20000004100 */
[----:B------:R-:W-:Y:S01]  /*b810*/  SHF.R.U64 R15, R32, 0x10, R33 ;  /* 0x00000010200f7819 */ /* 0x000fe20000001221 */
[----:B------:R-:W-:Y:S02]  /*b820*/  HADD2.F32 R0, -RZ, R54.H1_H1 ;  /* 0x30000036ff007230 */ /* 0x000fe40000004100 */
[----:B------:R-:W-:-:S02]  /*b830*/  HADD2.F32 R17, -RZ, R2.H0_H0 ;  /* 0x20000002ff117230 */ /* 0x000fc40000004100 */
[----:B------:R-:W-:Y:S02]  /*b840*/  HADD2.F32 R2, -RZ, R55.H1_H1 ;  /* 0x30000037ff027230 */ /* 0x000fe40000004100 */
[----:B------:R-:W-:Y:S02]  /*b850*/  HADD2.F32 R15, -RZ, R15.H0_H0 ;  /* 0x2000000fff0f7230 */ /* 0x000fe40000004100 */
        /* <DEDUP_REMOVED lines=17> */
[----:B------:R-:W-:Y:S01]  /*b970*/  HADD2.F32 R2, -RZ, R56.H1_H1 ;  /* 0x30000038ff027230 */ /* 0x000fe20000004100 */
        /* <DEDUP_REMOVED lines=14> */
.L_x_1018:
[----:B------:R-:W-:Y:S05]  /*ba60*/  BSYNC B0 ;  /* 0x0000000000007941 */ /* 0x000fea0003800000 */
.L_x_1017:
        /* <DEDUP_REMOVED lines=45> */
.L_x_1016:
[----:B------:R-:W-:Y:S05]  /*bd40*/  BSYNC B1 ;  /* 0x0000000000017941 */ /* 0x000fea0003800000 */
.L_x_1015:
[----:B------:R-:W-:-:S04]  /*bd50*/  IADD3 R0, R125, 0x60, RZ ;  /* 0x000000607d007810 */ /* 0x000fc80007ffe0ff */
        /* <DEDUP_REMOVED lines=47> */
.L_x_1021:
[----:B------:R-:W-:Y:S05]  /*c050*/  BSYNC B0 ;  /* 0x0000000000007941 */ /* 0x000fea0003800000 */
.L_x_1020:
        /* <DEDUP_REMOVED lines=10> */
[----:B------:R-:W-:Y:S02]  /*c100*/  HADD2.F32 R2, -RZ, R62.H0_H0 ;  /* 0x2000003eff027230 */ /* 0x000fe40000004100 */
        /* <DEDUP_REMOVED lines=14> */
[----:B------:R-:W-:Y:S01]  /*c1f0*/  HADD2.F32 R0, -RZ, R61.H1_H1 ;  /* 0x3000003dff007230 */ /* 0x000fe20000004100 */
        /* <DEDUP_REMOVED lines=18> */
[----:B------:R1:W-:Y:S01]  /*c320*/  STS.128 [R18+0x8000], R4 ;  /* 0x0080000412007388 */ /* 0x0003e20000000c00 */
[----:B------:R-:W-:Y:S05]  /*c330*/  BRA `(.L_x_1019) ;  /* 0x0000244000007947 */ /* 0x000fea0003800000 */
.L_x_998:
[----:B------:R-:W-:Y:S01]  /*c340*/  IMAD.MOV.U32 R5, RZ, RZ, c[0x0][0x2c4] ;  /* 0x0000b100ff057624 */ /* 0x000fe200078e00ff */
[----:B------:R-:W-:Y:S01]  /*c350*/  ISETP.GE.AND P1, PT, R84, c[0x0][0x27c], PT ;  /* 0x00009f0054007a0c */ /* 0x000fe20003f26270 */
[----:B------:R-:W-:Y:S01]  /*c360*/  IMAD.MOV.U32 R7, RZ, RZ, R3 ;  /* 0x000000ffff077224 */ /* 0x000fe200078e0003 */
[----:B------:R-:W-:Y:S01]  /*c370*/  CS2R R22, SRZ ;  /* 0x0000000000167805 */ /* 0x000fe2000001ff00 */
[----:B------:R-:W-:Y:S01]  /*c380*/  IMAD.MOV.U32 R9, RZ, RZ, R8 ;  /* 0x000000ffff097224 */ /* 0x000fe200078e0008 */
[----:B------:R-:W-:Y:S01]  /*c390*/  ISETP.NE.AND P0, PT, R5, 0x1, PT ;  /* 0x000000010500780c */ /* 0x000fe20003f05270 */
[----:B------:R-:W-:Y:S01]  /*c3a0*/  IMAD.MOV.U32 R8, RZ, RZ, R4 ;  /* 0x000000ffff087224 */ /* 0x000fe200078e0004 */
[----:B------:R-:W-:-:S11]  /*c3b0*/  CS2R R20, SRZ ;  /* 0x0000000000147805 */ /* 0x000fd6000001ff00 */
[----:B------:R-:W-:-:S05]  /*c3c0*/  @P0 IMAD.HI.U32 R5, R2, c[0x0][0x2c8], RZ ;  /* 0x0000b20002050a27 */ /* 0x000fca00078e00ff */
[----:B------:R-:W-:-:S04]  /*c3d0*/  @P0 SHF.R.U32.HI R2, RZ, c[0x0][0x2cc], R5 ;  /* 0x0000b300ff020a19 */ /* 0x000fc80000011605 */
[----:B------:R-:W-:Y:S01]  /*c3e0*/  SHF.R.S32.HI R5, RZ, 0x1f, R2 ;  /* 0x0000001fff057819 */ /* 0x000fe20000011402 */
[----:B------:R-:W-:-:S04]  /*c3f0*/  IMAD.WIDE.U32 R6, R2, c[0x0][0x280], R6 ;  /* 0x0000a00002067a25 */ /* 0x000fc800078e0006 */
[C---:B------:R-:W-:Y:S01]  /*c400*/  IMAD R10, R5.reuse, c[0x0][0x280], RZ ;  /* 0x0000a000050a7a24 */ /* 0x040fe200078e02ff */
[----:B------:R-:W-:Y:S01]  /*c410*/  LEA R13, P0, R6, c[0x0][0x270], 0x1 ;  /* 0x00009c00060d7a11 */ /* 0x000fe200078008ff */
[----:B------:R-:W-:Y:S02]  /*c420*/  IMAD R3, R5, c[0x0][0x290], RZ ;  /* 0x0000a40005037a24 */ /* 0x000fe400078e02ff */
[C---:B------:R-:W-:Y:S02]  /*c430*/  IMAD R10, R2.reuse, c[0x0][0x284], R10 ;  /* 0x0000a100020a7a24 */ /* 0x040fe400078e020a */
[----:B------:R-:W-:Y:S02]  /*c440*/  IMAD.WIDE.U32 R4, R2, c[0x0][0x290], R8 ;  /* 0x0000a40002047a25 */ /* 0x000fe400078e0008 */
[----:B------:R-:W1:Y:S02]  /*c450*/  SHFL.IDX PT, R8, R13, RZ, 0x1c1f ;  /* 0x001c1fff0d087589 */ /* 0x000e6400000e0000 */
[----:B------:R-:W-:-:S02]  /*c460*/  IMAD.IADD R7, R7, 0x1, R10 ;  /* 0x0000000107077824 */ /* 0x000fc400078e020a */
[----:B------:R-:W-:-:S03]  /*c470*/  IMAD R2, R2, c[0x0][0x294], R3 ;  /* 0x0000a50002027a24 */ /* 0x000fc600078e0203 */
[----:B------:R-:W-:Y:S02]  /*c480*/  LEA.HI.X R12, R6, c[0x0][0x274], R7, 0x1, P0 ;  /* 0x00009d00060c7a11 */ /* 0x000fe400000f0c07 */
[C---:B------:R-:W-:Y:S02]  /*c490*/  LEA R3, P0, R4.reuse, c[0x0][0x288], 0x1 ;  /* 0x0000a20004037a11 */ /* 0x040fe400078008ff */
[----:B------:R-:W-:Y:S02]  /*c4a0*/  IADD3 R2, R5, R2, RZ ;  /* 0x0000000205027210 */ /* 0x000fe40007ffe0ff */
[----:B------:R-:W2:Y:S02]  /*c4b0*/  SHFL.IDX PT, R5, R12, RZ, 0x1c1f ;  /* 0x001c1fff0c057589 */ /* 0x000ea400000e0000 */
[----:B------:R-:W-:Y:S02]  /*c4c0*/  LEA.HI.X R2, R4, c[0x0][0x28c], R2, 0x1, P0 ;  /* 0x0000a30004027a11 */ /* 0x000fe400000f0c02 */
[----:B------:R-:W-:-:S03]  /*c4d0*/  ISETP.GE.OR P0, PT, R14, R0, P1 ;  /* 0x000000000e00720c */ /* 0x000fc60000f06670 */
[----:B------:R-:W-:Y:S10]  /*c4e0*/  SHFL.IDX PT, R9, R2, RZ, 0x1c1f ;  /* 0x001c1fff02097589 */ /* 0x000ff400000e0000 */
[C---:B------:R-:W-:Y:S01]  /*c4f0*/  @!P0 IMAD.SHL.U32 R6, R84.reuse, 0x2, RZ ;  /* 0x0000000254068824 */ /* 0x040fe200078e00ff */
[----:B------:R-:W-:-:S04]  /*c500*/  @!P0 SHF.L.U64.HI R7, R84, 0x1, R85 ;  /* 0x0000000154078819 */ /* 0x000fc80000010255 */
[----:B-1----:R-:W-:Y:S02]  /*c510*/  @!P0 IADD3 R4, P3, R8, R6, RZ ;  /* 0x0000000608048210 */ /* 0x002fe40007f7e0ff */
[----:B------:R-:W1:Y:S03]  /*c520*/  SHFL.IDX PT, R8, R3, RZ, 0x1c1f ;  /* 0x001c1fff03087589 */ /* 0x000e6600000e0000 */
[----:B--2---:R-:W-:Y:S01]  /*c530*/  @!P0 IMAD.X R5, R5, 0x1, R7, P3 ;  /* 0x0000000105058824 */ /* 0x004fe200018e0607 */
[----:B------:R-:W-:Y:S01]  /*c540*/  CS2R R18, SRZ ;  /* 0x0000000000127805 */ /* 0x000fe2000001ff00 */
[----:B------:R-:W-:-:S03]  /*c550*/  CS2R R16, SRZ ;  /* 0x0000000000107805 */ /* 0x000fc6000001ff00 */
[----:B------:R2:W3:Y:S01]  /*c560*/  @!P0 LD.E.128 R20, [R4.64] ;  /* 0x0000000804148980 */ /* 0x0004e2000c101d00 */
[----:B-1----:R-:W-:-:S05]  /*c570*/  @!P0 IADD3 R6, P3, R8, R6, RZ ;  /* 0x0000000608068210 */ /* 0x002fca0007f7e0ff */
[----:B------:R-:W-:-:S05]  /*c580*/  @!P0 IMAD.X R7, R9, 0x1, R7, P3 ;  /* 0x0000000109078824 */ /* 0x000fca00018e0607 */
[----:B------:R3:W4:Y:S01]  /*c590*/  @!P0 LD.E.128 R16, [R6.64] ;  /* 0x0000000806108980 */ /* 0x000722000c101d00 */
[----:B--2---:R-:W-:-:S04]  /*c5a0*/  IADD3 R4, R14, 0x20, RZ ;  /* 0x000000200e047810 */ /* 0x004fc80007ffe0ff */
[----:B------:R-:W-:Y:S01]  /*c5b0*/  ISETP.GE.AND P0, PT, R4, R0, PT ;  /* 0x000000000400720c */ /* 0x000fe20003f06270 */
[----:B------:R1:W2:Y:S01]  /*c5c0*/  SHFL.IDX PT, R15, R13, 0x1, 0x1c1f ;  /* 0x003c1f000d0f7f89 */ /* 0x0002a200000e0000 */
[----:B------:R-:W-:Y:S03]  /*c5d0*/  BSSY B0, `(.L_x_1022) ;  /* 0x0000023000007945 */ /* 0x000fe60003800000 */
[----:B------:R1:W1:Y:S01]  /*c5e0*/  SHFL.IDX PT, R24, R3, 0x1, 0x1c1f ;  /* 0x003c1f0003187f89 */ /* 0x00026200000e0000 */
[----:B------:R-:W-:-:S03]  /*c5f0*/  CS2R R10, SRZ ;  /* 0x00000000000a7805 */ /* 0x000fc6000001ff00 */
[----:B------:R1:W1:Y:S01]  /*c600*/  SHFL.IDX PT, R25, R12, 0x1, 0x1c1f ;  /* 0x003c1f000c197f89 */ /* 0x00026200000e0000 */
[----:B------:R-:W-:-:S03]  /*c610*/  CS2R R8, SRZ ;  /* 0x0000000000087805 */ /* 0x000fc6000001ff00 */
[----:B------:R1:W1:Y:S01]  /*c620*/  SHFL.IDX PT, R26, R2, 0x1, 0x1c1f ;  /* 0x003c1f00021a7f89 */ /* 0x00026200000e0000 */
[----:B---3--:R-:W-:Y:S02]  /*c630*/  IMAD.MOV.U32 R7, RZ, RZ, R22 ;  /* 0x000000ffff077224 */ /* 0x008fe400078e0016 */
[----:B------:R-:W-:Y:S02]  /*c640*/  IMAD.MOV.U32 R5, RZ, RZ, R20 ;  /* 0x000000ffff057224 */ /* 0x000fe400078e0014 */
[----:B------:R-:W-:Y:S01]  /*c650*/  IMAD.MOV.U32 R4, RZ, RZ, R21 ;  /* 0x000000ffff047224 */ /* 0x000fe200078e0015 */
[----:B------:R-:W-:Y:S02]  /*c660*/  MOV R6, R23 ;  /* 0x0000001700067202 */ /* 0x000fe40000000f00 */
[----:B------:R-:W-:Y:S02]  /*c670*/  PRMT R67, R7, 0x7610, R67 ;  /* 0x0000761007437816 */ /* 0x000fe40000000043 */
[----:B------:R-:W-:-:S02]  /*c680*/  PRMT R54, R4, 0x5410, R5 ;  /* 0x0000541004367816 */ /* 0x000fc40000000005 */
[----:B------:R-:W-:Y:S01]  /*c690*/  PRMT R65, R65, 0x5410, R6 ;  /* 0x0000541041417816 */ /* 0x000fe20000000006 */
[----:B----4-:R-:W-:Y:S01]  /*c6a0*/  IMAD.MOV.U32 R7, RZ, RZ, R18 ;  /* 0x000000ffff077224 */ /* 0x010fe200078e0012 */
[----:B------:R-:W-:Y:S01]  /*c6b0*/  MOV R6, R19 ;  /* 0x0000001300067202 */ /* 0x000fe20000000f00 */
[----:B------:R-:W-:Y:S02]  /*c6c0*/  IMAD.MOV.U32 R5, RZ, RZ, R16 ;  /* 0x000000ffff057224 */ /* 0x000fe400078e0010 */
[----:B------:R-:W-:Y:S01]  /*c6d0*/  IMAD.MOV.U32 R4, RZ, RZ, R17 ;  /* 0x000000ffff047224 */ /* 0x000fe200078e0011 */
[----:B------:R-:W-:Y:S02]  /*c6e0*/  PRMT R56, R7, 0x7610, R56 ;  /* 0x0000761007387816 */ /* 0x000fe40000000038 */
[----:B------:R-:W-:Y:S02]  /*c6f0*/  PRMT R65, R6, 0x7610, R65 ;  /* 0x0000761006417816 */ /* 0x000fe40000000041 */
[----:B------:R-:W-:Y:S01]  /*c700*/  PRMT R52, R4, 0x5410, R5 ;  /* 0x0000541004347816 */ /* 0x000fe20000000005 */
[----:B------:R-:W-:Y:S01]  /*c710*/  CS2R R6, SRZ ;  /* 0x0000000000067805 */ /* 0x000fe2000001ff00 */
[----:B------:R-:W-:Y:S01]  /*c720*/  CS2R R4, SRZ ;  /* 0x0000000000047805 */ /* 0x000fe2000001ff00 */
[----:B------:R-:W-:Y:S05]  /*c730*/  @P0 BRA `(.L_x_1023) ;  /* 0x000000c000000947 */ /* 0x000fea0003800000 */
[----:B-12---:R-:W-:Y:S01]  /*c740*/  CS2R R8, SRZ ;  /* 0x0000000000087805 */ /* 0x006fe2000001ff00 */
[----:B------:R-:W-:Y:S01]  /*c750*/  CS2R R6, SRZ ;  /* 0x0000000000067805 */ /* 0x000fe2000001ff00 */
[----:B------:R-:W-:Y:S01]  /*c760*/  CS2R R4, SRZ ;  /* 0x0000000000047805 */ /* 0x000fe2000001ff00 */
[----:B------:R-:W-:Y:S05]  /*c770*/  @P1 BRA `(.L_x_1023) ;  /* 0x0000008000001947 */ /* 0x000fea0003800000 */
[C---:B------:R-:W-:Y:S01]  /*c780*/  IMAD.SHL.U32 R6, R84.reuse, 0x2, RZ ;  /* 0x0000000254067824 */ /* 0x040fe200078e00ff */
[----:B------:R-:W-:-:S04]  /*c790*/  SHF.L.U64.HI R7, R84, 0x1, R85 ;  /* 0x0000000154077819 */ /* 0x000fc80000010255 */
[----:B------:R-:W-:-:S05]  /*c7a0*/  IADD3 R4, P0, R15, R6, RZ ;  /* 0x000000060f047210 */ /* 0x000fca0007f1e0ff */
[----:B------:R-:W-:Y:S01]  /*c7b0*/  IMAD.X R5, R25, 0x1, R7, P0 ;  /* 0x0000000119057824 */ /* 0x000fe200000e0607 */
[----:B------:R-:W-:-:S04]  /*c7c0*/  IADD3 R6, P0, R24, R6, RZ ;  /* 0x0000000618067210 */ /* 0x000fc80007f1e0ff */
[----:B------:R1:W5:Y:S01]  /*c7d0*/  LD.E.128 R8, [R4.64] ;  /* 0x0000000804087980 */ /* 0x000362000c101d00 */
[----:B------:R-:W-:-:S06]  /*c7e0*/  IMAD.X R7, R26, 0x1, R7, P0 ;  /* 0x000000011a077824 */ /* 0x000fcc00000e0607 */
[----:B-1----:R-:W5:Y:S02]  /*c7f0*/  LD.E.128 R4, [R6.64] ;  /* 0x0000000806047980 */ /* 0x002f64000c101d00 */
.L_x_1023:
[----:B-12---:R-:W-:Y:S05]  /*c800*/  BSYNC B0 ;  /* 0x0000000000007941 */ /* 0x006fea0003800000 */
.L_x_1022:
[----:B------:R-:W1:Y:S01]  /*c810*/  SHFL.IDX PT, R26, R13, 0x2, 0x1c1f ;  /* 0x005c1f000d1a7f89 */ /* 0x000e6200000e0000 */
[----:B------:R-:W-:Y:S01]  /*c820*/  IADD3 R15, R14, 0x40, RZ ;  /* 0x000000400e0f7810 */ /* 0x000fe20007ffe0ff */
[----:B------:R-:W-:Y:S01]  /*c830*/  CS2R R42, SRZ ;  /* 0x00000000002a7805 */ /* 0x000fe2000001ff00 */
[----:B------:R-:W-:Y:S01]  /*c840*/  CS2R R40, SRZ ;  /* 0x0000000000287805 */ /* 0x000fe2000001ff00 */
[----:B------:R-:W2:Y:S01]  /*c850*/  SHFL.IDX PT, R24, R12, 0x2, 0x1c1f ;  /* 0x005c1f000c187f89 */ /* 0x000ea200000e0000 */
[----:B------:R-:W-:-:S03]  /*c860*/  ISETP.GE.OR P0, PT, R15, R0, P1 ;  /* 0x000000000f00720c */ /* 0x000fc60000f06670 */
[----:B------:R-:W-:Y:S10]  /*c870*/  SHFL.IDX PT, R28, R2, 0x2, 0x1c1f ;  /* 0x005c1f00021c7f89 */ /* 0x000ff400000e0000 */
[C---:B------:R-:W-:Y:S01]  /*c880*/  @!P0 IMAD.SHL.U32 R15, R84.reuse, 0x2, RZ ;  /* 0x00000002540f8824 */ /* 0x040fe200078e00ff */
[----:B------:R-:W-:-:S04]  /*c890*/  @!P0 SHF.L.U64.HI R25, R84, 0x1, R85 ;  /* 0x0000000154198819 */ /* 0x000fc80000010255 */
[----:B-1----:R-:W-:-:S05]  /*c8a0*/  @!P0 IADD3 R26, P3, R26, R15, RZ ;  /* 0x0000000f1a1a8210 */ /* 0x002fca0007f7e0ff */
[----:B--2---:R-:W-:Y:S02]  /*c8b0*/  @!P0 IMAD.X R27, R24, 0x1, R25, P3 ;  /* 0x00000001181b8824 */ /* 0x004fe400018e0619 */
[----:B------:R-:W1:Y:S01]  /*c8c0*/  SHFL.IDX PT, R24, R3, 0x2, 0x1c1f ;  /* 0x005c1f0003187f89 */ /* 0x000e6200000e0000 */
[----:B------:R-:W-:Y:S01]  /*c8d0*/  CS2R R38, SRZ ;  /* 0x0000000000267805 */ /* 0x000fe2000001ff00 */
[----:B------:R-:W-:Y:S02]  /*c8e0*/  CS2R R36, SRZ ;  /* 0x0000000000247805 */ /* 0x000fe4000001ff00 */
[----:B------:R-:W2:Y:S01]  /*c8f0*/  @!P0 LD.E.128 R40, [R26.64] ;  /* 0x000000081a288980 */ /* 0x000ea2000c101d00 */
[----:B-1----:R-:W-:-:S05]  /*c900*/  @!P0 IADD3 R24, P3, R24, R15, RZ ;  /* 0x0000000f18188210 */ /* 0x002fca0007f7e0ff */
[----:B------:R-:W-:-:S05]  /*c910*/  @!P0 IMAD.X R25, R28, 0x1, R25, P3 ;  /* 0x000000011c198824 */ /* 0x000fca00018e0619 */
[----:B------:R1:W3:Y:S01]  /*c920*/  @!P0 LD.E.128 R36, [R24.64] ;  /* 0x0000000818248980 */ /* 0x0002e2000c101d00 */
[----:B------:R-:W-:Y:S01]  /*c930*/  IADD3 R14, R14, 0x60, RZ ;  /* 0x000000600e0e7810 */ /* 0x000fe20007ffe0ff */
[----:B-----5:R-:W-:-:S03]  /*c940*/  IMAD.MOV.U32 R15, RZ, RZ, R8 ;  /* 0x000000ffff0f7224 */ /* 0x020fc600078e0008 */
[----:B------:R-:W-:Y:S01]  /*c950*/  ISETP.GE.AND P0, PT, R14, R0, PT ;  /* 0x000000000e00720c */ /* 0x000fe20003f06270 */
[----:B------:R-:W-:Y:S01]  /*c960*/  IMAD.MOV.U32 R14, RZ, RZ, R9 ;  /* 0x000000ffff0e7224 */ /* 0x000fe200078e0009 */
[----:B------:R-:W-:Y:S01]  /*c970*/  PRMT R70, R15, 0x7610, R70 ;  /* 0x000076100f467816 */ /* 0x000fe20000000046 */
[----:B------:R-:W-:-:S03]  /*c980*/  IMAD.MOV.U32 R15, RZ, RZ, R4 ;  /* 0x000000ffff0f7224 */ /* 0x000fc600078e0004 */
[----:B------:R-:W-:Y:S01]  /*c990*/  PRMT R69, R69, 0x5410, R14 ;  /* 0x0000541045457816 */ /* 0x000fe2000000000e */
[----:B------:R-:W-:Y:S02]  /*c9a0*/  IMAD.MOV.U32 R14, RZ, RZ, R5 ;  /* 0x000000ffff0e7224 */ /* 0x000fe400078e0005 */
[----:B-1----:R-:W-:Y:S02]  /*c9b0*/  IMAD.MOV.U32 R25, RZ, RZ, R10 ;  /* 0x000000ffff197224 */ /* 0x002fe400078e000a */
[----:B------:R-:W-:-:S03]  /*c9c0*/  IMAD.MOV.U32 R24, RZ, RZ, R11 ;  /* 0x000000ffff187224 */ /* 0x000fc600078e000b */
[----:B------:R-:W-:Y:S01]  /*c9d0*/  PRMT R72, R25, 0x7610, R72 ;  /* 0x0000761019487816 */ /* 0x000fe20000000048 */
[----:B------:R-:W-:Y:S01]  /*c9e0*/  IMAD.MOV.U32 R25, RZ, RZ, R6 ;  /* 0x000000ffff197224 */ /* 0x000fe200078e0006 */
[----:B------:R-:W-:Y:S01]  /*c9f0*/  PRMT R71, R71, 0x5410, R24 ;  /* 0x0000541047477816 */ /* 0x000fe20000000018 */
[----:B------:R-:W-:Y:S01]  /*ca00*/  IMAD.MOV.U32 R24, RZ, RZ, R7 ;  /* 0x000000ffff187224 */ /* 0x000fe200078e0007 */
[----:B------:R-:W-:Y:S02]  /*ca10*/  PRMT R69, R15, 0x7610, R69 ;  /* 0x000076100f457816 */ /* 0x000fe40000000045 */
[----:B------:R-:W-:Y:S01]  /*ca20*/  PRMT R70, R70, 0x5410, R25 ;  /* 0x0000541046467816 */ /* 0x000fe20000000019 */
[----:B------:R-:W1:Y:S01]  /*ca30*/  SHFL.IDX PT, R15, R3, 0x3, 0x1c1f ;  /* 0x007c1f00030f7f89 */ /* 0x000e6200000e0000 */
[----:B------:R-:W-:Y:S02]  /*ca40*/  PRMT R71, R24, 0x7610, R71 ;  /* 0x0000761018477816 */ /* 0x000fe40000000047 */
[----:B------:R-:W-:Y:S01]  /*ca50*/  PRMT R67, R67, 0x5410, R14 ;  /* 0x0000541043437816 */ /* 0x000fe2000000000e */
[----:B------:R-:W4:Y:S04]  /*ca60*/  SHFL.IDX PT, R25, R12, 0x3, 0x1c1f ;  /* 0x007c1f000c197f89 */ /* 0x000f2800000e0000 */
[----:B------:R2:W1:Y:S04]  /*ca70*/  SHFL.IDX PT, R14, R13, 0x3, 0x1c1f ;  /* 0x007c1f000d0e7f89 */ /* 0x00046800000e0000 */
[----:B------:R1:W1:Y:S01]  /*ca80*/  SHFL.IDX PT, R24, R2, 0x3, 0x1c1f ;  /* 0x007c1f0002187f89 */ /* 0x00026200000e0000 */
[----:B------:R-:W-:Y:S01]  /*ca90*/  BSSY B0, `(.L_x_1024) ;  /* 0x0000022000007945 */ /* 0x000fe20003800000 */
[----:B------:R-:W-:Y:S01]  /*caa0*/  CS2R R50, SRZ ;  /* 0x0000000000327805 */ /* 0x000fe2000001ff00 */
[----:B------:R-:W-:Y:S01]  /*cab0*/  CS2R R48, SRZ ;  /* 0x0000000000307805 */ /* 0x000fe2000001ff00 */
[----:B------:R-:W-:Y:S01]  /*cac0*/  CS2R R46, SRZ ;  /* 0x00000000002e7805 */ /* 0x000fe2000001ff00 */
[----:B------:R-:W-:Y:S01]  /*cad0*/  CS2R R44, SRZ ;  /* 0x00000000002c7805 */ /* 0x000fe2000001ff00 */
[----:B--2---:R-:W-:-:S02]  /*cae0*/  IMAD.MOV.U32 R13, RZ, RZ, R42 ;  /* 0x000000ffff0d7224 */ /* 0x004fc400078e002a */
[----:B------:R-:W-:Y:S02]  /*caf0*/  IMAD.MOV.U32 R12, RZ, RZ, R43 ;  /* 0x000000ffff0c7224 */ /* 0x000fe400078e002b */
[----:B------:R-:W-:Y:S02]  /*cb00*/  IMAD.MOV.U32 R3, RZ, RZ, R40 ;  /* 0x000000ffff037224 */ /* 0x000fe400078e0028 */
[----:B-1----:R-:W-:Y:S01]  /*cb10*/  IMAD.MOV.U32 R2, RZ, RZ, R41 ;  /* 0x000000ffff027224 */ /* 0x002fe200078e0029 */
[----:B------:R-:W-:Y:S02]  /*cb20*/  PRMT R77, R13, 0x7610, R77 ;  /* 0x000076100d4d7816 */ /* 0x000fe4000000004d */
[----:B------:R-:W-:Y:S02]  /*cb30*/  PRMT R76, R76, 0x5410, R12 ;  /* 0x000054104c4c7816 */ /* 0x000fe4000000000c */
[----:B------:R-:W-:Y:S02]  /*cb40*/  PRMT R75, R3, 0x7610, R75 ;  /* 0x00007610034b7816 */ /* 0x000fe4000000004b */
[----:B------:R-:W-:Y:S01]  /*cb50*/  PRMT R73, R73, 0x5410, R2 ;  /* 0x0000541049497816 */ /* 0x000fe20000000002 */
[----:B---3--:R-:W-:-:S02]  /*cb60*/  IMAD.MOV.U32 R13, RZ, RZ, R38 ;  /* 0x000000ffff0d7224 */ /* 0x008fc400078e0026 */
[----:B------:R-:W-:Y:S02]  /*cb70*/  IMAD.MOV.U32 R12, RZ, RZ, R39 ;  /* 0x000000ffff0c7224 */ /* 0x000fe400078e0027 */
[----:B------:R-:W-:Y:S02]  /*cb80*/  IMAD.MOV.U32 R3, RZ, RZ, R36 ;  /* 0x000000ffff037224 */ /* 0x000fe400078e0024 */
[----:B------:R-:W-:Y:S01]  /*cb90*/  IMAD.MOV.U32 R2, RZ, RZ, R37 ;  /* 0x000000ffff027224 */ /* 0x000fe200078e0025 */
[----:B------:R-:W-:Y:S02]  /*cba0*/  PRMT R75, R75, 0x5410, R13 ;  /* 0x000054104b4b7816 */ /* 0x000fe4000000000d */
[----:B------:R-:W-:Y:S02]  /*cbb0*/  PRMT R76, R12, 0x7610, R76 ;  /* 0x000076100c4c7816 */ /* 0x000fe4000000004c */
[----:B------:R-:W-:Y:S02]  /*cbc0*/  PRMT R73, R3, 0x7610, R73 ;  /* 0x0000761003497816 */ /* 0x000fe40000000049 */
[----:B------:R-:W-:Y:S01]  /*cbd0*/  PRMT R72, R72, 0x5410, R2 ;  /* 0x0000541048487816 */ /* 0x000fe20000000002 */
[----:B------:R-:W-:Y:S05]  /*cbe0*/  @P0 BRA `(.L_x_1025) ;  /* 0x000000c000000947 */ /* 0x000fea0003800000 */
[----:B----4-:R-:W-:Y:S01]  /*cbf0*/  CS2R R48, SRZ ;  /* 0x0000000000307805 */ /* 0x010fe2000001ff00 */
        /* <DEDUP_REMOVED lines=9> */
[----:B------:R-:W-:-:S05]  /*cc90*/  IMAD.X R3, R24, 0x1, R3, P0 ;  /* 0x0000000118037824 */ /* 0x000fca00000e0603 */
[----:B------:R1:W5:Y:S03]  /*cca0*/  LD.E.128 R44, [R2.64] ;  /* 0x00000008022c7980 */ /* 0x000366000c101d00 */
.L_x_1025:
[----:B----4-:R-:W-:Y:S05]  /*ccb0*/  BSYNC B0 ;  /* 0x0000000000007941 */ /* 0x010fea0003800000 */
.L_x_1024:
[----:B-1---5:R-:W-:Y:S01]  /*ccc0*/  IMAD.MOV.U32 R2, RZ, RZ, R50 ;  /* 0x000000ffff027224 */ /* 0x022fe200078e0032 */
[----:B------:R-:W-:-:S04]  /*ccd0*/  DEPBAR.LE SB0, 0x1 ;  /* 0x000080400000791a */ /* 0x000fc80000000000 */
[----:B------:R-:W-:Y:S01]  /*cce0*/  PRMT R81, R2, 0x7610, R81 ;  /* 0x0000761002517816 */ /* 0x000fe20000000051 */
[----:B------:R-:W-:Y:S01]  /*ccf0*/  IMAD.IADD R2, R0, 0x1, -R63 ;  /* 0x0000000100027824 */ /* 0x000fe200078e0a3f */
[----:B------:R-:W-:Y:S01]  /*cd00*/  BSSY B0, `(.L_x_1026) ;  /* 0x0000074000007945 */ /* 0x000fe20003800000 */
[----:B------:R-:W-:Y:S02]  /*cd10*/  IMAD.MOV.U32 R12, RZ, RZ, R51 ;  /* 0x000000ffff0c7224 */ /* 0x000fe400078e0033 */
[----:B------:R-:W-:Y:S01]  /*cd20*/  IMAD.MOV.U32 R3, RZ, RZ, R48 ;  /* 0x000000ffff037224 */ /* 0x000fe200078e0030 */
[----:B------:R-:W-:Y:S01]  /*cd30*/  IMNMX R63, R2, 0x80, PT ;  /* 0x00000080023f7817 */ /* 0x000fe20003800200 */
[----:B------:R-:W-:Y:S01]  /*cd40*/  IMAD.MOV.U32 R0, RZ, RZ, R49 ;  /* 0x000000ffff007224 */ /* 0x000fe200078e0031 */
[----:B------:R-:W-:Y:S01]  /*cd50*/  PRMT R80, R80, 0x5410, R12 ;  /* 0x0000541050507816 */ /* 0x000fe2000000000c */
[----:B------:R-:W-:Y:S01]  /*cd60*/  IMAD.MOV.U32 R12, RZ, RZ, R46 ;  /* 0x000000ffff0c7224 */ /* 0x000fe200078e002e */
[----:B------:R-:W-:Y:S01]  /*cd70*/  BAR.SYNC.DEFER_BLOCKING 0x0 ;  /* 0x0000000000007b1d */ /* 0x000fe20000010000 */
[----:B------:R-:W-:Y:S01]  /*cd80*/  ISETP.GE.OR P0, PT, R125, R63, P1 ;  /* 0x0000003f7d00720c */ /* 0x000fe20000f06670 */
[----:B------:R-:W-:Y:S01]  /*cd90*/  IMAD.MOV.U32 R2, RZ, RZ, R44 ;  /* 0x000000ffff027224 */ /* 0x000fe200078e002c */
[----:B------:R-:W-:Y:S01]  /*cda0*/  PRMT R79, R3, 0x7610, R79 ;  /* 0x00007610034f7816 */ /* 0x000fe2000000004f */
[----:B------:R-:W-:Y:S01]  /*cdb0*/  IMAD.MOV.U32 R3, RZ, RZ, R47 ;  /* 0x000000ffff037224 */ /* 0x000fe200078e002f */
[----:B------:R-:W-:Y:S01]  /*cdc0*/  PRMT R78, R78, 0x5410, R0 ;  /* 0x000054104e4e7816 */ /* 0x000fe20000000000 */
[----:B------:R-:W-:Y:S01]  /*cdd0*/  IMAD.MOV.U32 R0, RZ, RZ, R45 ;  /* 0x000000ffff007224 */ /* 0x000fe200078e002d */
[----:B------:R-:W-:-:S02]  /*cde0*/  PRMT R79, R79, 0x5410, R12 ;  /* 0x000054104f4f7816 */ /* 0x000fc4000000000c */
[----:B------:R-:W-:Y:S02]  /*cdf0*/  PRMT R80, R3, 0x7610, R80 ;  /* 0x0000761003507816 */ /* 0x000fe40000000050 */
[----:B------:R-:W-:Y:S02]  /*ce00*/  PRMT R78, R2, 0x7610, R78 ;  /* 0x00007610024e7816 */ /* 0x000fe4000000004e */
[----:B------:R-:W-:Y:S01]  /*ce10*/  PRMT R77, R77, 0x5410, R0 ;  /* 0x000054104d4d7816 */ /* 0x000fe20000000000 */
        /* <DEDUP_REMOVED lines=9> */
[----:B------:R-:W-:Y:S02]  /*ceb0*/  SHF.L.U32 R24, R24, 0x9, RZ ;  /* 0x0000000918187819 */ /* 0x000fe400000006ff */
[----:B------:R-:W-:Y:S02]  /*cec0*/  SHF.R.U32.HI R34, RZ, 0x10, R17 ;  /* 0x00000010ff227819 */ /* 0x000fe40000011611 */
[--C-:B------:R-:W-:Y:S02]  /*ced0*/  SHF.R.U64 R64, R20, 0x10, R21.reuse ;  /* 0x0000001014407819 */ /* 0x100fe40000001215 */
[----:B------:R-:W-:Y:S02]  /*cee0*/  SHF.R.U32.HI R35, RZ, 0x10, R21 ;  /* 0x00000010ff237819 */ /* 0x000fe40000011615 */
[--C-:B------:R-:W-:Y:S02]  /*cef0*/  SHF.R.U64 R62, R22, 0x10, R23.reuse ;  /* 0x00000010163e7819 */ /* 0x100fe40000001217 */
[----:B------:R-:W-:Y:S01]  /*cf00*/  SHF.R.U32.HI R57, RZ, 0x10, R23 ;  /* 0x00000010ff397819 */ /* 0x000fe20000011617 */
[----:B------:R-:W-:Y:S01]  /*cf10*/  HADD2.F32 R68, -RZ, R35.H0_H0 ;  /* 0x20000023ff447230 */ /* 0x000fe20000004100 */
[----:B------:R-:W-:-:S02]  /*cf20*/  SHF.R.U64 R61, R16, 0x10, R17 ;  /* 0x00000010103d7819 */ /* 0x000fc40000001211 */
[--C-:B------:R-:W-:Y:S02]  /*cf30*/  SHF.R.U32.HI R53, RZ, 0x10, R19.reuse ;  /* 0x00000010ff357819 */ /* 0x100fe40000011613 */
[----:B------:R-:W-:Y:S02]  /*cf40*/  SHF.R.U64 R58, R18, 0x10, R19 ;  /* 0x00000010123a7819 */ /* 0x000fe40000001213 */
[----:B--2---:R-:W-:-:S04]  /*cf50*/  LOP3.LUT R0, R14, 0x38, R0, 0xf8, !PT ;  /* 0x000000380e007812 */ /* 0x004fc800078ef800 */
[----:B---3--:R-:W-:-:S04]  /*cf60*/  LOP3.LUT R0, R0, R13, RZ, 0x3c, !PT ;  /* 0x0000000d00007212 */ /* 0x008fc800078e3cff */
[----:B------:R-:W-:Y:S01]  /*cf70*/  IADD3 R0, R24, R0, RZ ;  /* 0x0000000018007210 */ /* 0x000fe20007ffe0ff */
[----:B----4-:R-:W1:Y:S03]  /*cf80*/  LDS.128 R12, [R87] ;  /* 0x00000000570c7984 */ /* 0x010e660000000c00 */
[----:B------:R-:W-:-:S05]  /*cf90*/  SHF.L.U32 R33, R0, 0x1, RZ ;  /* 0x0000000100217819 */ /* 0x000fca00000006ff */
[----:B------:R-:W2:Y:S01]  /*cfa0*/  LDS.128 R24, [R33+0x5100] ;  /* 0x0051000021187984 */ /* 0x000ea20000000c00 */
[----:B------:R-:W-:Y:S02]  /*cfb0*/  HADD2.F32 R0, -RZ, R52.H0_H0 ;  /* 0x20000034ff007230 */ /* 0x000fe40000004100 */
[--C-:B-1----:R-:W-:Y:S02]  /*cfc0*/  HADD2.F32 R31, -RZ, R13.reuse.H0_H0 ;  /* 0x2000000dff1f7230 */ /* 0x102fe40000004100 */
[----:B------:R-:W-:Y:S02]  /*cfd0*/  HADD2.F32 R29, -RZ, R13.H1_H1 ;  /* 0x3000000dff1d7230 */ /* 0x000fe40000004100 */
[--C-:B------:R-:W-:Y:S02]  /*cfe0*/  HADD2.F32 R22, -RZ, R15.reuse.H0_H0 ;  /* 0x2000000fff167230 */ /* 0x100fe40000004100 */
[----:B------:R-:W-:Y:S02]  /*cff0*/  HADD2.F32 R21, -RZ, R15.H1_H1 ;  /* 0x3000000fff157230 */ /* 0x000fe40000004100 */
[----:B--2---:R-:W-:-:S02]  /*d000*/  HADD2.F32 R3, -RZ, R25.H0_H0 ;  /* 0x20000019ff037230 */ /* 0x004fc40000004100 */
[--C-:B------:R-:W-:Y:S02]  /*d010*/  HADD2.F32 R13, -RZ, R24.reuse.H0_H0 ;  /* 0x20000018ff0d7230 */ /* 0x100fe40000004100 */
[----:B------:R-:W-:Y:S02]  /*d020*/  HADD2.F32 R20, -RZ, R24.H1_H1 ;  /* 0x30000018ff147230 */ /* 0x000fe40000004100 */
[----:B------:R-:W-:Y:S02]  /*d030*/  HADD2.F32 R24, -RZ, R34.H0_H0 ;  /* 0x20000022ff187230 */ /* 0x000fe40000004100 */
[--C-:B------:R-:W-:Y:S02]  /*d040*/  HADD2.F32 R28, -RZ, R14.reuse.H0_H0 ;  /* 0x2000000eff1c7230 */ /* 0x100fe40000004100 */
[----:B------:R-:W-:Y:S01]  /*d050*/  HADD2.F32 R23, -RZ, R14.H1_H1 ;  /* 0x3000000eff177230 */ /* 0x000fe20000004100 */
[-C--:B------:R-:W-:Y:S01]  /*d060*/  FMUL.FTZ R14, R31, R0.reuse ;  /* 0x000000001f0e7220 */ /* 0x080fe20000410000 */
[----:B------:R-:W-:Y:S01]  /*d070*/  HADD2.F32 R15, -RZ, R54.H0_H0 ;  /* 0x20000036ff0f7230 */ /* 0x000fe20000004100 */
[----:B------:R-:W-:Y:S01]  /*d080*/  FMUL.FTZ R55, R3, R0 ;  /* 0x0000000003377220 */ /* 0x000fe20000410000 */
[----:B------:R-:W-:-:S02]  /*d090*/  HADD2.F32 R30, -RZ, R12.H0_H0 ;  /* 0x2000000cff1e7230 */ /* 0x000fc40000004100 */
[----:B------:R-:W-:Y:S01]  /*d0a0*/  HADD2.F32 R32, -RZ, R12.H1_H1 ;  /* 0x3000000cff207230 */ /* 0x000fe20000004100 */
[----:B------:R-:W-:Y:S01]  /*d0b0*/  FMUL.FTZ R0, R29, R24 ;  /* 0x000000181d007220 */ /* 0x000fe20000410000 */
[----:B------:R-:W-:Y:S02]  /*d0c0*/  HADD2.F32 R2, -RZ, R25.H1_H1 ;  /* 0x30000019ff027230 */ /* 0x000fe40000004100 */
[----:B------:R-:W-:Y:S01]  /*d0d0*/  HADD2.F32 R12, -RZ, R52.H1_H1 ;  /* 0x30000034ff0c7230 */ /* 0x000fe20000004100 */
[----:B------:R-:W-:Y:S01]  /*d0e0*/  FFMA.FTZ R60, R3, R15, R14 ;  /* 0x0000000f033c7223 */ /* 0x000fe2000001000e */
[----:B------:R-:W-:Y:S01]  /*d0f0*/  HADD2.F32 R14, -RZ, R54.H1_H1 ;  /* 0x30000036ff0e7230 */ /* 0x000fe20000004100 */
[----:B------:R-:W-:Y:S01]  /*d100*/  FFMA.FTZ R59, R2, R68, R0 ;  /* 0x00000044023b7223 */ /* 0x000fe20000010000 */
[----:B------:R-:W-:Y:S01]  /*d110*/  HADD2.F32 R0, -RZ, R65.H0_H0 ;  /* 0x20000041ff007230 */ /* 0x000fe20000004100 */
[----:B------:R-:W-:Y:S02]  /*d120*/  FMUL.FTZ R3, R30, R12 ;  /* 0x0000000c1e037220 */ /* 0x000fe40000410000 */
[----:B------:R-:W-:Y:S01]  /*d130*/  FMUL.FTZ R54, R2, R24 ;  /* 0x0000001802367220 */ /* 0x000fe20000410000 */
[----:B------:R-:W-:Y:S01]  /*d140*/  HADD2.F32 R2, -RZ, R56.H0_H0 ;  /* 0x20000038ff027230 */ /* 0x000fe20000004100 */
[C---:B------:R-:W-:Y:S01]  /*d150*/  FFMA.FTZ R56, R13.reuse, R14, R3 ;  /* 0x0000000e0d387223 */ /* 0x040fe20000010003 */
[----:B------:R-:W-:Y:S01]  /*d160*/  HADD2.F32 R17, -RZ, R27.H0_H0 ;  /* 0x2000001bff117230 */ /* 0x000fe20000004100 */
[----:B------:R-:W-:Y:S01]  /*d170*/  FMUL.FTZ R52, R13, R12 ;  /* 0x0000000c0d347220 */ /* 0x000fe20000410000 */
[----:B------:R-:W-:Y:S01]  /*d180*/  HADD2.F32 R3, -RZ, R65.H1_H1 ;  /* 0x30000041ff037230 */ /* 0x000fe20000004100 */
[----:B------:R-:W-:Y:S01]  /*d190*/  FMUL.FTZ R13, R22, R0 ;  /* 0x00000000160d7220 */ /* 0x000fe20000410000 */
[----:B------:R-:W-:-:S02]  /*d1a0*/  HADD2.F32 R19, -RZ, R26.H0_H0 ;  /* 0x2000001aff137230 */ /* 0x000fc40000004100 */
[----:B------:R-:W-:Y:S02]  /*d1b0*/  HADD2.F32 R18, -RZ, R26.H1_H1 ;  /* 0x3000001aff127230 */ /* 0x000fe40000004100 */
[----:B------:R-:W-:Y:S01]  /*d1c0*/  HADD2.F32 R16, -RZ, R27.H1_H1 ;  /* 0x3000001bff107230 */ /* 0x000fe20000004100 */
[C---:B------:R-:W-:Y:S01]  /*d1d0*/  FFMA.FTZ R27, R17.reuse, R3, R13 ;  /* 0x00000003111b7223 */ /* 0x040fe2000001000d */
[----:B------:R-:W-:Y:S02]  /*d1e0*/  HADD2.F32 R26, -RZ, R53.H0_H0 ;  /* 0x20000035ff1a7230 */ /* 0x000fe40000004100 */
[----:B------:R-:W-:Y:S01]  /*d1f0*/  HADD2.F32 R13, -RZ, R61.H0_H0 ;  /* 0x2000003dff0d7230 */ /* 0x000fe20000004100 */
[----:B------:R-:W-:Y:S01]  /*d200*/  FMUL.FTZ R25, R17, R0 ;  /* 0x0000000011197220 */ /* 0x000fe20000410000 */
[----:B------:R-:W-:Y:S01]  /*d210*/  HADD2.F32 R12, -RZ, R67.H0_H0 ;  /* 0x20000043ff0c7230 */ /* 0x000fe20000004100 */
[-C--:B------:R-:W-:Y:S01]  /*d220*/  FMUL.FTZ R24, R28, R2.reuse ;  /* 0x000000021c187220 */ /* 0x080fe20000410000 */
[----:B------:R-:W-:Y:S01]  /*d230*/  HADD2.F32 R65, -RZ, R57.H0_H0 ;  /* 0x20000039ff417230 */ /* 0x000fe20000004100 */
[----:B------:R-:W-:Y:S01]  /*d240*/  FMUL.FTZ R34, R19, R2 ;  /* 0x0000000213227220 */ /* 0x000fe20000410000 */
[----:B------:R-:W-:Y:S01]  /*d250*/  HADD2.F32 R17, -RZ, R58.H0_H0 ;  /* 0x2000003aff117230 */ /* 0x000fe20000004100 */
[----:B------:R-:W-:Y:S01]  /*d260*/  FMUL.FTZ R0, R21, R26 ;  /* 0x0000001a15007220 */ /* 0x000fe20000410000 */
[----:B------:R-:W-:Y:S01]  /*d270*/  HADD2.F32 R58, -RZ, R64.H0_H0 ;  /* 0x20000040ff3a7230 */ /* 0x000fe20000004100 */
[----:B------:R-:W-:Y:S01]  /*d280*/  FMUL.FTZ R2, R32, R13 ;  /* 0x0000000d20027220 */ /* 0x000fe20000410000 */
[----:B------:R-:W-:Y:S01]  /*d290*/  HADD2.F32 R57, -RZ, R62.H0_H0 ;  /* 0x2000003eff397230 */ /* 0x000fe20000004100 */
[----:B------:R-:W-:-:S02]  /*d2a0*/  FFMA.FTZ R53, R19, R12, R24 ;  /* 0x0000000c13357223 */ /* 0x000fc40000010018 */
[C---:B------:R-:W-:Y:S02]  /*d2b0*/  FMUL.FTZ R19, R16.reuse, R26 ;  /* 0x0000001a10137220 */ /* 0x040fe40000410000 */
[----:B------:R-:W-:Y:S02]  /*d2c0*/  FFMA.FTZ R24, R16, R65, R0 ;  /* 0x0000004110187223 */ /* 0x000fe40000010000 */
[----:B------:R-:W-:Y:S02]  /*d2d0*/  FMUL.FTZ R0, R23, R17 ;  /* 0x0000001117007220 */ /* 0x000fe40000410000 */
[C---:B------:R-:W-:Y:S02]  /*d2e0*/  FFMA.FTZ R26, R20.reuse, R58, R2 ;  /* 0x0000003a141a7223 */ /* 0x040fe40000010002 */
[----:B------:R-:W-:Y:S02]  /*d2f0*/  FMUL.FTZ R13, R20, R13 ;  /* 0x0000000d140d7220 */ /* 0x000fe40000410000 */
[----:B------:R-:W-:-:S02]  /*d300*/  FMUL.FTZ R2, R18, R17 ;  /* 0x0000001112027220 */ /* 0x000fc40000410000 */
[----:B------:R-:W-:Y:S02]  /*d310*/  FFMA.FTZ R35, R18, R57, R0 ;  /* 0x0000003912237223 */ /* 0x000fe40000010000 */
[----:B------:R-:W-:Y:S02]  /*d320*/  FFMA.FTZ R16, R30, R14, -R52 ;  /* 0x0000000e1e107223 */ /* 0x000fe40000010834 */
[----:B------:R-:W-:Y:S02]  /*d330*/  FFMA.FTZ R20, R31, R15, -R55 ;  /* 0x0000000f1f147223 */ /* 0x000fe40000010837 */
[----:B------:R-:W-:Y:S02]  /*d340*/  FFMA.FTZ R17, R29, R68, -R54 ;  /* 0x000000441d117223 */ /* 0x000fe40000010836 */
[----:B------:R-:W-:Y:S02]  /*d350*/  FFMA.FTZ R18, R28, R12, -R34 ;  /* 0x0000000c1c127223 */ /* 0x000fe40000010822 */
[----:B------:R-:W-:-:S02]  /*d360*/  FFMA.FTZ R3, R22, R3, -R25 ;  /* 0x0000000316037223 */ /* 0x000fc40000010819 */
[----:B------:R-:W-:Y:S02]  /*d370*/  FFMA.FTZ R0, R21, R65, -R19 ;  /* 0x0000004115007223 */ /* 0x000fe40000010813 */
[----:B------:R-:W-:Y:S02]  /*d380*/  FFMA.FTZ R14, R32, R58, -R13 ;  /* 0x0000003a200e7223 */ /* 0x000fe4000001080d */
[----:B------:R-:W-:Y:S01]  /*d390*/  FFMA.FTZ R2, R23, R57, -R2 ;  /* 0x0000003917027223 */ /* 0x000fe20000010802 */
[----:B------:R-:W-:Y:S02]  /*d3a0*/  F2FP.PACK_AB R19, R0, R3 ;  /* 0x000000030013723e */ /* 0x000fe400000000ff */
[----:B------:R-:W-:Y:S02]  /*d3b0*/  F2FP.PACK_AB R17, R17, R20 ;  /* 0x000000141111723e */ /* 0x000fe400000000ff */
[----:B------:R-:W-:Y:S02]  /*d3c0*/  F2FP.PACK_AB R16, R14, R16 ;  /* 0x000000100e10723e */ /* 0x000fe400000000ff */
[----:B------:R-:W-:-:S02]  /*d3d0*/  F2FP.PACK_AB R18, R2, R18 ;  /* 0x000000120212723e */ /* 0x000fc400000000ff */
[----:B------:R-:W-:Y:S02]  /*d3e0*/  F2FP.PACK_AB R15, R24, R27 ;  /* 0x0000001b180f723e */ /* 0x000fe400000000ff */
[----:B------:R-:W-:Y:S02]  /*d3f0*/  F2FP.PACK_AB R13, R59, R60 ;  /* 0x0000003c3b0d723e */ /* 0x000fe400000000ff */
[----:B------:R-:W-:Y:S02]  /*d400*/  F2FP.PACK_AB R12, R26, R56 ;  /* 0x000000381a0c723e */ /* 0x000fe400000000ff */
[----:B------:R-:W-:Y:S01]  /*d410*/  F2FP.PACK_AB R14, R35, R53 ;  /* 0x00000035230e723e */ /* 0x000fe200000000ff */
[----:B------:R1:W-:Y:S04]  /*d420*/  STS.128 [R87], R16 ;  /* 0x0000001057007388 */ /* 0x0003e80000000c00 */
[----:B------:R1:W-:Y:S02]  /*d430*/  STS.128 [R33+0x5100], R12 ;  /* 0x0051000c21007388 */ /* 0x0003e40000000c00 */
.L_x_1027:
[----:B------:R-:W-:Y:S05]  /*d440*/  BSYNC B0 ;  /* 0x0000000000007941 */ /* 0x000fea0003800000 */
.L_x_1026:
        /* <DEDUP_REMOVED lines=15> */
[----:B------:R-:W-:Y:S02]  /*d540*/  LOP3.LUT R0, R0, R3, RZ, 0x3c, !PT ;  /* 0x0000000300007212 */ /* 0x000fe400078e3cff */
[--C-:B------:R-:W-:Y:S02]  /*d550*/  SHF.R.U64 R53, R4, 0x10, R5.reuse ;  /* 0x0000001004357819 */ /* 0x100fe40000001205 */
[----:B------:R-:W-:Y:S02]  /*d560*/  SHF.R.U32.HI R4, RZ, 0x10, R5 ;  /* 0x00000010ff047819 */ /* 0x000fe40000011605 */
[----:B------:R-:W-:Y:S02]  /*d570*/  SHF.R.U32.HI R25, RZ, 0x10, R9 ;  /* 0x00000010ff197819 */ /* 0x000fe40000011609 */
[--C-:B------:R-:W-:Y:S02]  /*d580*/  SHF.R.U64 R34, R6, 0x10, R7.reuse ;  /* 0x0000001006227819 */ /* 0x100fe40000001207 */
[----:B------:R-:W-:Y:S01]  /*d590*/  SHF.R.U32.HI R26, RZ, 0x10, R7 ;  /* 0x00000010ff1a7819 */ /* 0x000fe20000011607 */
[----:B------:R-:W-:-:S02]  /*d5a0*/  HADD2.F32 R7, -RZ, R69.H1_H1 ;  /* 0x30000045ff077230 */ /* 0x000fc40000004100 */
[----:B------:R-:W-:Y:S01]  /*d5b0*/  HADD2.F32 R57, -RZ, R25.H0_H0 ;  /* 0x20000019ff397230 */ /* 0x000fe20000004100 */
[----:B------:R-:W-:Y:S02]  /*d5c0*/  SHF.R.U64 R55, R8, 0x10, R9 ;  /* 0x0000001008377819 */ /* 0x000fe40000001209 */
[--C-:B------:R-:W-:Y:S02]  /*d5d0*/  SHF.R.U32.HI R28, RZ, 0x10, R11.reuse ;  /* 0x00000010ff1c7819 */ /* 0x100fe4000001160b */
[----:B------:R-:W-:-:S03]  /*d5e0*/  SHF.R.U64 R54, R10, 0x10, R11 ;  /* 0x000000100a367819 */ /* 0x000fc6000000120b */
[----:B------:R-:W-:Y:S02]  /*d5f0*/  HADD2.F32 R56, -RZ, R28.H0_H0 ;  /* 0x2000001cff387230 */ /* 0x000fe40000004100 */
[----:B------:R-:W-:Y:S01]  /*d600*/  HADD2.F32 R55, -RZ, R55.H0_H0 ;  /* 0x20000037ff377230 */ /* 0x000fe20000004100 */
[----:B--2---:R-:W-:-:S04]  /*d610*/  IADD3 R0, R2, R0, RZ ;  /* 0x0000000002007210 */ /* 0x004fc80007ffe0ff */
[----:B------:R-:W-:Y:S01]  /*d620*/  SHF.L.U32 R27, R0, 0x1, RZ ;  /* 0x00000001001b7819 */ /* 0x000fe200000006ff */
[----:B---3--:R-:W1:Y:S04]  /*d630*/  LDS.128 R12, [R58] ;  /* 0x000000003a0c7984 */ /* 0x008e680000000c00 */
[----:B------:R-:W2:Y:S01]  /*d640*/  LDS.128 R16, [R27+0x5100] ;  /* 0x005100001b107984 */ /* 0x000ea20000000c00 */
[----:B------:R-:W-:Y:S02]  /*d650*/  HADD2.F32 R0, -RZ, R67.H1_H1 ;  /* 0x30000043ff007230 */ /* 0x000fe40000004100 */
[----:B-1----:R-:W-:Y:S02]  /*d660*/  HADD2.F32 R23, -RZ, R13.H0_H0 ;  /* 0x2000000dff177230 */ /* 0x002fe40000004100 */
[----:B------:R-:W-:-:S02]  /*d670*/  HADD2.F32 R22, -RZ, R12.H0_H0 ;  /* 0x2000000cff167230 */ /* 0x000fc40000004100 */
[----:B------:R-:W-:Y:S02]  /*d680*/  HADD2.F32 R24, -RZ, R12.H1_H1 ;  /* 0x3000000cff187230 */ /* 0x000fe40000004100 */
[----:B--2---:R-:W-:Y:S02]  /*d690*/  HADD2.F32 R3, -RZ, R17.H0_H0 ;  /* 0x20000011ff037230 */ /* 0x004fe40000004100 */
[--C-:B------:R-:W-:Y:S02]  /*d6a0*/  HADD2.F32 R5, -RZ, R16.reuse.H0_H0 ;  /* 0x20000010ff057230 */ /* 0x100fe40000004100 */
[----:B------:R-:W-:Y:S02]  /*d6b0*/  HADD2.F32 R12, -RZ, R16.H1_H1 ;  /* 0x30000010ff0c7230 */ /* 0x000fe40000004100 */
[----:B------:R-:W-:Y:S02]  /*d6c0*/  HADD2.F32 R21, -RZ, R13.H1_H1 ;  /* 0x3000000dff157230 */ /* 0x000fe40000004100 */
[----:B------:R-:W-:Y:S01]  /*d6d0*/  HADD2.F32 R16, -RZ, R4.H0_H0 ;  /* 0x20000004ff107230 */ /* 0x000fe20000004100 */
[-C--:B------:R-:W-:Y:S01]  /*d6e0*/  FMUL.FTZ R6, R23, R0.reuse ;  /* 0x0000000017067220 */ /* 0x080fe20000410000 */
[----:B------:R-:W-:Y:S01]  /*d6f0*/  HADD2.F32 R2, -RZ, R17.H1_H1 ;  /* 0x30000011ff027230 */ /* 0x000fe20000004100 */
[----:B------:R-:W-:Y:S01]  /*d700*/  FMUL.FTZ R31, R3, R0 ;  /* 0x00000000031f7220 */ /* 0x000fe20000410000 */
[----:B------:R-:W-:Y:S01]  /*d710*/  HADD2.F32 R4, -RZ, R69.H0_H0 ;  /* 0x20000045ff047230 */ /* 0x000fe20000004100 */
[----:B------:R-:W-:-:S02]  /*d720*/  FMUL.FTZ R0, R21, R16 ;  /* 0x0000001015007220 */ /* 0x000fc40000410000 */
[----:B------:R-:W-:Y:S01]  /*d730*/  FFMA.FTZ R52, R3, R7, R6 ;  /* 0x0000000703347223 */ /* 0x000fe20000010006 */
[----:B------:R-:W-:Y:S01]  /*d740*/  HADD2.F32 R6, -RZ, R70.H0_H0 ;  /* 0x20000046ff067230 */ /* 0x000fe20000004100 */
[----:B------:R-:W-:Y:S01]  /*d750*/  FMUL.FTZ R3, R22, R4 ;  /* 0x0000000416037220 */ /* 0x000fe20000410000 */
[----:B------:R-:W-:Y:S01]  /*d760*/  HADD2.F32 R13, -RZ, R15.H0_H0 ;  /* 0x2000000fff0d7230 */ /* 0x000fe20000004100 */
[C---:B------:R-:W-:Y:S01]  /*d770*/  FFMA.FTZ R35, R2.reuse, R57, R0 ;  /* 0x0000003902237223 */ /* 0x040fe20000010000 */
[----:B------:R-:W-:Y:S01]  /*d780*/  HADD2.F32 R0, -RZ, R71.H0_H0 ;  /* 0x20000047ff007230 */ /* 0x000fe20000004100 */
[----:B------:R-:W-:Y:S01]  /*d790*/  FMUL.FTZ R30, R2, R16 ;  /* 0x00000010021e7220 */ /* 0x000fe20000410000 */
[----:B------:R-:W-:Y:S01]  /*d7a0*/  HADD2.F32 R20, -RZ, R14.H0_H0 ;  /* 0x2000000eff147230 */ /* 0x000fe20000004100 */
[C---:B------:R-:W-:Y:S01]  /*d7b0*/  FFMA.FTZ R32, R5.reuse, R6, R3 ;  /* 0x0000000605207223 */ /* 0x040fe20000010003 */
[----:B------:R-:W-:Y:S01]  /*d7c0*/  HADD2.F32 R2, -RZ, R70.H1_H1 ;  /* 0x30000046ff027230 */ /* 0x000fe20000004100 */
[----:B------:R-:W-:Y:S01]  /*d7d0*/  FMUL.FTZ R29, R5, R4 ;  /* 0x00000004051d7220 */ /* 0x000fe20000410000 */
[----:B------:R-:W-:Y:S01]  /*d7e0*/  HADD2.F32 R9, -RZ, R19.H0_H0 ;  /* 0x20000013ff097230 */ /* 0x000fe20000004100 */
[----:B------:R-:W-:Y:S01]  /*d7f0*/  FMUL.FTZ R5, R13, R0 ;  /* 0x000000000d057220 */ /* 0x000fe20000410000 */
[----:B------:R-:W-:-:S02]  /*d800*/  HADD2.F32 R3, -RZ, R71.H1_H1 ;  /* 0x30000047ff037230 */ /* 0x000fc40000004100 */
[----:B------:R-:W-:Y:S02]  /*d810*/  HADD2.F32 R15, -RZ, R15.H1_H1 ;  /* 0x3000000fff0f7230 */ /* 0x000fe40000004100 */
[----:B------:R-:W-:Y:S01]  /*d820*/  HADD2.F32 R17, -RZ, R26.H0_H0 ;  /* 0x2000001aff117230 */ /* 0x000fe20000004100 */
[----:B------:R-:W-:Y:S01]  /*d830*/  FMUL.FTZ R16, R20, R2 ;  /* 0x0000000214107220 */ /* 0x000fe20000410000 */
[----:B------:R-:W-:Y:S02]  /*d840*/  HADD2.F32 R11, -RZ, R18.H0_H0 ;  /* 0x20000012ff0b7230 */ /* 0x000fe40000004100 */
[----:B------:R-:W-:Y:S01]  /*d850*/  HADD2.F32 R4, -RZ, R72.H0_H0 ;  /* 0x20000048ff047230 */ /* 0x000fe20000004100 */
[C---:B------:R-:W-:Y:S01]  /*d860*/  FFMA.FTZ R25, R9.reuse, R3, R5 ;  /* 0x0000000309197223 */ /* 0x040fe20000010005 */
[----:B------:R-:W-:Y:S01]  /*d870*/  HADD2.F32 R10, -RZ, R18.H1_H1 ;  /* 0x30000012ff0a7230 */ /* 0x000fe20000004100 */
[----:B------:R-:W-:Y:S01]  /*d880*/  FMUL.FTZ R18, R9, R0 ;  /* 0x0000000009127220 */ /* 0x000fe20000410000 */
[----:B------:R-:W-:Y:S01]  /*d890*/  HADD2.F32 R8, -RZ, R19.H1_H1 ;  /* 0x30000013ff087230 */ /* 0x000fe20000004100 */
[----:B------:R-:W-:Y:S01]  /*d8a0*/  FMUL.FTZ R0, R15, R17 ;  /* 0x000000110f007220 */ /* 0x000fe20000410000 */
[----:B------:R-:W-:-:S02]  /*d8b0*/  HADD2.F32 R14, -RZ, R14.H1_H1 ;  /* 0x3000000eff0e7230 */ /* 0x000fc40000004100 */
[----:B------:R-:W-:Y:S02]  /*d8c0*/  HADD2.F32 R5, -RZ, R53.H0_H0 ;  /* 0x20000035ff057230 */ /* 0x000fe40000004100 */
[----:B------:R-:W-:Y:S01]  /*d8d0*/  HADD2.F32 R9, -RZ, R34.H0_H0 ;  /* 0x20000022ff097230 */ /* 0x000fe20000004100 */
[C---:B------:R-:W-:Y:S01]  /*d8e0*/  FFMA.FTZ R33, R11.reuse, R4, R16 ;  /* 0x000000040b217223 */ /* 0x040fe20000010010 */
[----:B------:R-:W-:Y:S01]  /*d8f0*/  HADD2.F32 R34, -RZ, R54.H0_H0 ;  /* 0x20000036ff227230 */ /* 0x000fe20000004100 */
[C---:B------:R-:W-:Y:S02]  /*d900*/  FMUL.FTZ R16, R8.reuse, R17 ;  /* 0x0000001108107220 */ /* 0x040fe40000410000 */
[----:B------:R-:W-:Y:S02]  /*d910*/  FMUL.FTZ R26, R11, R2 ;  /* 0x000000020b1a7220 */ /* 0x000fe40000410000 */
[----:B------:R-:W-:Y:S02]  /*d920*/  FFMA.FTZ R17, R8, R56, R0 ;  /* 0x0000003808117223 */ /* 0x000fe40000010000 */
[----:B------:R-:W-:-:S02]  /*d930*/  FMUL.FTZ R2, R24, R5 ;  /* 0x0000000518027220 */ /* 0x000fc40000410000 */
[----:B------:R-:W-:Y:S02]  /*d940*/  FMUL.FTZ R0, R14, R9 ;  /* 0x000000090e007220 */ /* 0x000fe40000410000 */
[----:B------:R-:W-:Y:S02]  /*d950*/  FMUL.FTZ R11, R12, R5 ;  /* 0x000000050c0b7220 */ /* 0x000fe40000410000 */
[----:B------:R-:W-:Y:S02]  /*d960*/  FMUL.FTZ R5, R10, R9 ;  /* 0x000000090a057220 */ /* 0x000fe40000410000 */
        /* <DEDUP_REMOVED lines=20> */
.L_x_1029:
[----:B------:R-:W-:Y:S05]  /*dab0*/  BSYNC B0 ;  /* 0x0000000000007941 */ /* 0x000fea0003800000 */
.L_x_1028:
        /* <DEDUP_REMOVED lines=16> */
[----:B------:R-:W-:Y:S02]  /*dbc0*/  SHF.R.U32.HI R22, RZ, 0x10, R37 ;  /* 0x00000010ff167819 */ /* 0x000fe40000011625 */
[--C-:B------:R-:W-:Y:S02]  /*dbd0*/  SHF.R.U32.HI R23, RZ, 0x10, R41.reuse ;  /* 0x00000010ff177819 */ /* 0x100fe40000011629 */
[----:B------:R-:W-:-:S03]  /*dbe0*/  SHF.R.U64 R52, R40, 0x10, R41 ;  /* 0x0000001028347819 */ /* 0x000fc60000001229 */
[----:B------:R-:W-:Y:S01]  /*dbf0*/  HADD2.F32 R41, -RZ, R23.H0_H0 ;  /* 0x20000017ff297230 */ /* 0x000fe20000004100 */
[----:B------:R-:W-:Y:S02]  /*dc00*/  SHF.R.U64 R40, R36, 0x10, R37 ;  /* 0x0000001024287819 */ /* 0x000fe40000001225 */
[----:B------:R-:W-:Y:S02]  /*dc10*/  SHF.R.U32.HI R24, RZ, 0x10, R39 ;  /* 0x00000010ff187819 */ /* 0x000fe40000011627 */
[----:B------:R-:W-:Y:S02]  /*dc20*/  SHF.R.U32.HI R28, RZ, 0x10, R43 ;  /* 0x00000010ff1c7819 */ /* 0x000fe4000001162b */
[----:B------:R-:W-:Y:S02]  /*dc30*/  SHF.R.U64 R34, R38, 0x10, R39 ;  /* 0x0000001026227819 */ /* 0x000fe40000001227 */
[----:B------:R-:W-:Y:S01]  /*dc40*/  SHF.R.U64 R37, R42, 0x10, R43 ;  /* 0x000000102a257819 */ /* 0x000fe2000000122b */
[----:B------:R-:W-:-:S02]  /*dc50*/  HADD2.F32 R39, -RZ, R28.H0_H0 ;  /* 0x2000001cff277230 */ /* 0x000fc40000004100 */
        /* <DEDUP_REMOVED lines=8> */
[--C-:B--2---:R-:W-:Y:S02]  /*dce0*/  HADD2.F32 R3, -RZ, R9.reuse.H0_H0 ;  /* 0x20000009ff037230 */ /* 0x104fe40000004100 */
[----:B------:R-:W-:Y:S02]  /*dcf0*/  HADD2.F32 R2, -RZ, R9.H1_H1 ;  /* 0x30000009ff027230 */ /* 0x000fe40000004100 */
[----:B------:R-:W-:Y:S02]  /*dd00*/  HADD2.F32 R14, -RZ, R7.H1_H1 ;  /* 0x30000007ff0e7230 */ /* 0x000fe40000004100 */
[--C-:B------:R-:W-:Y:S02]  /*dd10*/  HADD2.F32 R9, -RZ, R8.reuse.H0_H0 ;  /* 0x20000008ff097230 */ /* 0x100fe40000004100 */
[----:B------:R-:W-:Y:S02]  /*dd20*/  HADD2.F32 R13, -RZ, R8.H1_H1 ;  /* 0x30000008ff0d7230 */ /* 0x000fe40000004100 */
[----:B------:R-:W-:-:S02]  /*dd30*/  HADD2.F32 R8, -RZ, R11.H0_H0 ;  /* 0x2000000bff087230 */ /* 0x000fc40000004100 */
[----:B------:R-:W-:Y:S02]  /*dd40*/  HADD2.F32 R7, -RZ, R11.H1_H1 ;  /* 0x3000000bff077230 */ /* 0x000fe40000004100 */
[----:B------:R-:W-:Y:S02]  /*dd50*/  HADD2.F32 R17, -RZ, R5.H1_H1 ;  /* 0x30000005ff117230 */ /* 0x000fe40000004100 */
[----:B------:R-:W-:Y:S02]  /*dd60*/  HADD2.F32 R11, -RZ, R22.H0_H0 ;  /* 0x20000016ff0b7230 */ /* 0x000fe40000004100 */
[--C-:B------:R-:W-:Y:S02]  /*dd70*/  HADD2.F32 R16, -RZ, R6.reuse.H0_H0 ;  /* 0x20000006ff107230 */ /* 0x100fe40000004100 */
[----:B------:R-:W-:Y:S01]  /*dd80*/  HADD2.F32 R19, -RZ, R6.H1_H1 ;  /* 0x30000006ff137230 */ /* 0x000fe20000004100 */
[-C--:B------:R-:W-:Y:S01]  /*dd90*/  FMUL.FTZ R5, R20, R0.reuse ;  /* 0x0000000014057220 */ /* 0x080fe20000410000 */
[----:B------:R-:W-:Y:S01]  /*dda0*/  HADD2.F32 R6, -RZ, R73.H1_H1 ;  /* 0x30000049ff067230 */ /* 0x000fe20000004100 */
[----:B------:R-:W-:Y:S01]  /*ddb0*/  FMUL.FTZ R31, R3, R0 ;  /* 0x00000000031f7220 */ /* 0x000fe20000410000 */
[----:B------:R-:W-:-:S02]  /*ddc0*/  HADD2.F32 R18, -RZ, R4.H0_H0 ;  /* 0x20000004ff127230 */ /* 0x000fc40000004100 */
[----:B------:R-:W-:Y:S01]  /*ddd0*/  HADD2.F32 R21, -RZ, R4.H1_H1 ;  /* 0x30000004ff157230 */ /* 0x000fe20000004100 */
[-C--:B------:R-:W-:Y:S01]  /*dde0*/  FMUL.FTZ R0, R17, R11.reuse ;  /* 0x0000000b11007220 */ /* 0x080fe20000410000 */
[----:B------:R-:W-:Y:S01]  /*ddf0*/  HADD2.F32 R4, -RZ, R73.H0_H0 ;  /* 0x20000049ff047230 */ /* 0x000fe20000004100 */
[----:B------:R-:W-:Y:S01]  /*de00*/  FFMA.FTZ R36, R3, R6, R5 ;  /* 0x0000000603247223 */ /* 0x000fe20000010005 */
[--C-:B------:R-:W-:Y:S01]  /*de10*/  HADD2.F32 R5, -RZ, R75.reuse.H0_H0 ;  /* 0x2000004bff057230 */ /* 0x100fe20000004100 */
[----:B------:R-:W-:Y:S02]  /*de20*/  FMUL.FTZ R30, R2, R11 ;  /* 0x0000000b021e7220 */ /* 0x000fe40000410000 */
[----:B------:R-:W-:Y:S02]  /*de30*/  FMUL.FTZ R3, R18, R4 ;  /* 0x0000000412037220 */ /* 0x000fe40000410000 */
[----:B------:R-:W-:Y:S01]  /*de40*/  FFMA.FTZ R35, R2, R41, R0 ;  /* 0x0000002902237223 */ /* 0x000fe20000010000 */
[----:B------:R-:W-:-:S02]  /*de50*/  HADD2.F32 R2, -RZ, R75.H1_H1 ;  /* 0x3000004bff027230 */ /* 0x000fc40000004100 */
[----:B------:R-:W-:Y:S01]  /*de60*/  HADD2.F32 R0, -RZ, R76.H0_H0 ;  /* 0x2000004cff007230 */ /* 0x000fe20000004100 */
[C---:B------:R-:W-:Y:S01]  /*de70*/  FMUL.FTZ R29, R9.reuse, R4 ;  /* 0x00000004091d7220 */ /* 0x040fe20000410000 */
[----:B------:R-:W-:Y:S01]  /*de80*/  HADD2.F32 R12, -RZ, R10.H0_H0 ;  /* 0x2000000aff0c7230 */ /* 0x000fe20000004100 */
[----:B------:R-:W-:Y:S01]  /*de90*/  FFMA.FTZ R32, R9, R5, R3 ;  /* 0x0000000509207223 */ /* 0x000fe20000010003 */
[----:B------:R-:W-:Y:S01]  /*dea0*/  HADD2.F32 R4, -RZ, R77.H0_H0 ;  /* 0x2000004dff047230 */ /* 0x000fe20000004100 */
[----:B------:R-:W-:Y:S01]  /*deb0*/  FMUL.FTZ R11, R16, R2 ;  /* 0x00000002100b7220 */ /* 0x000fe20000410000 */
[----:B------:R-:W-:Y:S01]  /*dec0*/  HADD2.F32 R3, -RZ, R76.H1_H1 ;  /* 0x3000004cff037230 */ /* 0x000fe20000004100 */
[----:B------:R-:W-:Y:S01]  /*ded0*/  FMUL.FTZ R9, R15, R0 ;  /* 0x000000000f097220 */ /* 0x000fe20000410000 */
[----:B------:R-:W-:Y:S01]  /*dee0*/  HADD2.F32 R22, -RZ, R24.H0_H0 ;  /* 0x20000018ff167230 */ /* 0x000fe20000004100 */
[----:B------:R-:W-:Y:S01]  /*def0*/  FFMA.FTZ R33, R12, R4, R11 ;  /* 0x000000040c217223 */ /* 0x000fe2000001000b */
[----:B------:R-:W-:Y:S01]  /*df00*/  HADD2.F32 R11, -RZ, R40.H0_H0 ;  /* 0x20000028ff0b7230 */ /* 0x000fe20000004100 */
[----:B------:R-:W-:-:S02]  /*df10*/  FMUL.FTZ R24, R8, R0 ;  /* 0x0000000008187220 */ /* 0x000fc40000410000 */
[----:B------:R-:W-:Y:S01]  /*df20*/  FFMA.FTZ R25, R8, R3, R9 ;  /* 0x0000000308197223 */ /* 0x000fe20000010009 */
[----:B------:R-:W-:Y:S01]  /*df30*/  HADD2.F32 R8, -RZ, R34.H0_H0 ;  /* 0x20000022ff087230 */ /* 0x000fe20000004100 */
[----:B------:R-:W-:Y:S01]  /*df40*/  FMUL.FTZ R0, R14, R22 ;  /* 0x000000160e007220 */ /* 0x000fe20000410000 */
[----:B------:R-:W-:Y:S01]  /*df50*/  HADD2.F32 R10, -RZ, R10.H1_H1 ;  /* 0x3000000aff0a7230 */ /* 0x000fe20000004100 */
[----:B------:R-:W-:Y:S01]  /*df60*/  FMUL.FTZ R27, R12, R2 ;  /* 0x000000020c1b7220 */ /* 0x000fe20000410000 */
[----:B------:R-:W-:Y:S01]  /*df70*/  HADD2.F32 R34, -RZ, R37.H0_H0 ;  /* 0x20000025ff227230 */ /* 0x000fe20000004100 */
[C---:B------:R-:W-:Y:S02]  /*df80*/  FFMA.FTZ R23, R7.reuse, R39, R0 ;  /* 0x0000002707177223 */ /* 0x040fe40000010000 */
[----:B------:R-:W-:Y:S02]  /*df90*/  FMUL.FTZ R22, R7, R22 ;  /* 0x0000001607167220 */ /* 0x000fe40000410000 */
[----:B------:R-:W-:-:S02]  /*dfa0*/  FMUL.FTZ R2, R21, R11 ;  /* 0x0000000b15027220 */ /* 0x000fc40000410000 */
[-C--:B------:R-:W-:Y:S02]  /*dfb0*/  FMUL.FTZ R0, R19, R8.reuse ;  /* 0x0000000813007220 */ /* 0x080fe40000410000 */
        /* <DEDUP_REMOVED lines=22> */
.L_x_1031:
[----:B------:R-:W-:Y:S05]  /*e120*/  BSYNC B0 ;  /* 0x0000000000007941 */ /* 0x000fea0003800000 */
.L_x_1030:
        /* <DEDUP_REMOVED lines=16> */
[----:B------:R-:W-:-:S05]  /*e230*/  SHF.R.U32.HI R23, RZ, 0x10, R49 ;  /* 0x00000010ff177819 */ /* 0x000fca0000011631 */
[----:B------:R-:W-:Y:S01]  /*e240*/  HADD2.F32 R41, -RZ, R23.H0_H0 ;  /* 0x20000017ff297230 */ /* 0x000fe20000004100 */
[----:B------:R-:W-:Y:S02]  /*e250*/  SHF.R.U32.HI R24, RZ, 0x10, R47 ;  /* 0x00000010ff187819 */ /* 0x000fe4000001162f */
[----:B------:R-:W-:Y:S02]  /*e260*/  SHF.R.U32.HI R28, RZ, 0x10, R51 ;  /* 0x00000010ff1c7819 */ /* 0x000fe40000011633 */
[----:B------:R-:W-:Y:S02]  /*e270*/  SHF.R.U64 R37, R44, 0x10, R45 ;  /* 0x000000102c257819 */ /* 0x000fe4000000122d */
[----:B------:R-:W-:Y:S01]  /*e280*/  SHF.R.U64 R34, R46, 0x10, R47 ;  /* 0x000000102e227819 */ /* 0x000fe2000000122f */
[----:B------:R-:W-:Y:S01]  /*e290*/  HADD2.F32 R40, -RZ, R28.H0_H0 ;  /* 0x2000001cff287230 */ /* 0x000fe20000004100 */
[----:B------:R-:W-:Y:S02]  /*e2a0*/  SHF.R.U64 R39, R48, 0x10, R49 ;  /* 0x0000001030277819 */ /* 0x000fe40000001231 */
[----:B------:R-:W-:-:S03]  /*e2b0*/  SHF.R.U64 R38, R50, 0x10, R51 ;  /* 0x0000001032267819 */ /* 0x000fc60000001233 */
        /* <DEDUP_REMOVED lines=76> */
.L_x_1019:
[----:B------:R-:W-:Y:S05]  /*e780*/  BSYNC B2 ;  /* 0x0000000000027941 */ /* 0x000fea0003800000 */
.L_x_997:
[----:B------:R-:W-:Y:S02]  /*e790*/  IMAD R0, R82, c[0x0][0x208], RZ ;  /* 0x0000820052007a24 */ /* 0x000fe400078e02ff */
[----:B---3--:R-:W-:-:S04]  /*e7a0*/  IMAD.WIDE.U32 R2, R229, c[0x0][0x208], RZ ;  /* 0x00008200e5027a25 */ /* 0x008fc800078e00ff */
[----:B-1----:R-:W-:Y:S01]  /*e7b0*/  IMAD.WIDE.U32 R6, R74, c[0x0][0x210], RZ ;  /* 0x000084004a067a25 */ /* 0x002fe200078e00ff */
[----:B------:R-:W-:Y:S01]  /*e7c0*/  SHF.L.U32 R37, R244, 0x1, RZ ;  /* 0x00000001f4257819 */ /* 0x000fe200000006ff */
[----:B------:R-:W-:-:S04]  /*e7d0*/  DEPBAR.LE SB0, 0x0 ;  /* 0x000080000000791a */ /* 0x000fc80000000000 */
[----:B------:R-:W-:Y:S01]  /*e7e0*/  IMAD R0, R229, c[0x0][0x20c], R0 ;  /* 0x00008300e5007a24 */ /* 0x000fe200078e0200 */
[----:B------:R-:W-:Y:S01]  /*e7f0*/  STL.64 [R1+0x18], R6 ;  /* 0x0000180601007387 */ /* 0x000fe20000100a00 */
[----:B------:R-:W-:-:S03]  /*e800*/  IMAD R4, R74, c[0x0][0x214], R7 ;  /* 0x000085004a047a24 */ /* 0x000fc600078e0207 */
[----:B------:R-:W-:Y:S01]  /*e810*/  IADD3 R3, R3, R0, RZ ;  /* 0x0000000003037210 */ /* 0x000fe20007ffe0ff */
[----:B------:R-:W-:Y:S01]  /*e820*/  IMAD R0, R83, c[0x0][0x218], RZ ;  /* 0x0000860053007a24 */ /* 0x000fe200078e02ff */
[----:B------:R-:W-:Y:S03]  /*e830*/  STL [R1+0x14], R4 ;  /* 0x0000140401007387 */ /* 0x000fe60000100800 */
[C---:B------:R-:W-:Y:S01]  /*e840*/  IMAD.WIDE.U32 R2, R216.reuse, c[0x0][0x218], R2 ;  /* 0x00008600d8027a25 */ /* 0x040fe200078e0002 */
[----:B------:R-:W-:Y:S03]  /*e850*/  BAR.SYNC.DEFER_BLOCKING 0x0 ;  /* 0x0000000000007b1d */ /* 0x000fe60000010000 */
[----:B------:R-:W-:Y:S01]  /*e860*/  IMAD R0, R216, c[0x0][0x21c], R0 ;  /* 0x00008700d8007a24 */ /* 0x000fe200078e0200 */
[----:B------:R-:W-:-:S02]  /*e870*/  IADD3 R2, P0, R2, R6, RZ ;  /* 0x0000000602027210 */ /* 0x000fc40007f1e0ff */
[----:B------:R-:W-:Y:S01]  /*e880*/  SHF.L.U64.HI R36, R244, 0x1, R245 ;  /* 0x00000001f4247819 */ /* 0x000fe200000102f5 */
[----:B------:R-:W2:Y:S01]  /*e890*/  LDL R168, [R1+0x8] ;  /* 0x0000080001a87983 */ /* 0x000ea20000100800 */
[----:B------:R-:W-:Y:S02]  /*e8a0*/  IADD3.X R3, R4, R3, R0, P0, !PT ;  /* 0x0000000304037210 */ /* 0x000fe400007fe400 */
[----:B------:R-:W-:-:S04]  /*e8b0*/  LEA R0, P0, R2, c[0x0][0x1f8], 0x1 ;  /* 0x00007e0002007a11 */ /* 0x000fc800078008ff */
[----:B------:R-:W-:Y:S02]  /*e8c0*/  LEA.HI.X R2, R2, c[0x0][0x1fc], R3, 0x1, P0 ;  /* 0x00007f0002027a11 */ /* 0x000fe400000f0c03 */
[----:B------:R-:W1:Y:S04]  /*e8d0*/  SHFL.IDX PT, R3, R0, RZ, 0x181f ;  /* 0x00181fff00037589 */ /* 0x000e6800000e0000 */
[----:B------:R-:W3:Y:S04]  /*e8e0*/  SHFL.IDX PT, R4, R0, 0x1, 0x181f ;  /* 0x00381f0000047f89 */ /* 0x000ee800000e0000 */
[----:B------:R-:W4:Y:S04]  /*e8f0*/  SHFL.IDX PT, R5, R2, RZ, 0x181f ;  /* 0x00181fff02057589 */ /* 0x000f2800000e0000 */
[----:B------:R-:W5:Y:S04]  /*e900*/  SHFL.IDX PT, R7, R0, 0x3, 0x181f ;  /* 0x00781f0000077f89 */ /* 0x000f6800000e0000 */
[----:B------:R-:W-:Y:S04]  /*e910*/  SHFL.IDX PT, R6, R0, 0x2, 0x181f ;  /* 0x00581f0000067f89 */ /* 0x000fe800000e0000 */
[----:B------:R-:W5:Y:S04]  /*e920*/  SHFL.IDX PT, R13, R2, 0x3, 0x181f ;  /* 0x00781f00020d7f89 */ /* 0x000f6800000e0000 */
[----:B------:R-:W5:Y:S04]  /*e930*/  SHFL.IDX PT, R9, R2, 0x1, 0x181f ;  /* 0x00381f0002097f89 */ /* 0x000f6800000e0000 */
[----:B------:R-:W5:Y:S04]  /*e940*/  SHFL.IDX PT, R0, R0, 0x4, 0x181f ;  /* 0x00981f0000007f89 */ /* 0x000f6800000e0000 */
[----:B------:R-:W5:Y:S01]  /*e950*/  SHFL.IDX PT, R12, R2, 0x4, 0x181f ;  /* 0x00981f00020c7f89 */ /* 0x000f6200000e0000 */
[----:B-1----:R-:W-:-:S02]  /*e960*/  IADD3 R10, P0, R3, R37, RZ ;  /* 0x00000025030a7210 */ /* 0x002fc40007f1e0ff */
[-C--:B---3--:R-:W-:Y:S01]  /*e970*/  IADD3 R8, P3, R4, R37.reuse, RZ ;  /* 0x0000002504087210 */ /* 0x088fe20007f7e0ff */
[----:B------:R-:W-:Y:S01]  /*e980*/  LDSM.16.M88.4 R32, [R198] ;  /* 0x00000000c620783b */ /* 0x000fe20000000200 */
[-C--:B----4-:R-:W-:Y:S02]  /*e990*/  IADD3.X R11, R5, R36.reuse, RZ, P0, !PT ;  /* 0x00000024050b7210 */ /* 0x090fe400007fe4ff */
[----:B-----5:R-:W-:Y:S01]  /*e9a0*/  IADD3 R4, P0, R7, R37, RZ ;  /* 0x0000002507047210 */ /* 0x020fe20007f1e0ff */
[----:B------:R1:W3:Y:S03]  /*e9b0*/  SHFL.IDX PT, R14, R2, 0x2, 0x181f ;  /* 0x00581f00020e7f89 */ /* 0x0002e600000e0000 */
[-C--:B------:R-:W-:Y:S01]  /*e9c0*/  IADD3.X R5, R13, R36.reuse, RZ, P0, !PT ;  /* 0x000000240d057210 */ /* 0x080fe200007fe4ff */
[----:B------:R-:W4:Y:S01]  /*e9d0*/  LDSM.16.M88.4 R48, [R127] ;  /* 0x000000007f30783b */ /* 0x000f220000000200 */
[----:B------:R-:W-:-:S03]  /*e9e0*/  IADD3.X R9, R9, R36, RZ, P3, !PT ;  /* 0x0000002409097210 */ /* 0x000fc60001ffe4ff */
[----:B------:R-:W5:Y:S01]  /*e9f0*/  LDSM.16.M88.4 R28, [R198+0x2000] ;  /* 0x00200000c61c783b */ /* 0x000f620000000200 */
[----:B------:R-:W-:-:S03]  /*ea00*/  ISETP.GE.AND P3, PT, R244, c[0x0][0x1d4], PT ;  /* 0x00007500f4007a0c */ /* 0x000fc60003f66270 */
[----:B------:R-:W-:Y:S04]  /*ea10*/  LDSM.16.M88.4 R72, [R127+0x800] ;  /* 0x000800007f48783b */ /* 0x000fe80000000200 */
[----:B------:R-:W-:Y:S04]  /*ea20*/  LDSM.16.M88.4 R96, [R127+0x1000] ;  /* 0x001000007f60783b */ /* 0x000fe80000000200 */
[----:B------:R-:W-:Y:S01]  /*ea30*/  LDSM.16.M88.4 R104, [R127+0x1800] ;  /* 0x001800007f68783b */ /* 0x000fe20000000200 */
[----:B-1----:R-:W-:-:S03]  /*ea40*/  IADD3 R2, P0, R0, R37, RZ ;  /* 0x0000002500027210 */ /* 0x002fc60007f1e0ff */
[----:B------:R-:W-:Y:S01]  /*ea50*/  LDSM.16.M88.4 R112, [R127+0x2000] ;  /* 0x002000007f70783b */ /* 0x000fe20000000200 */
[----:B------:R-:W-:Y:S02]  /*ea60*/  IADD3.X R3, R12, R36, RZ, P0, !PT ;  /* 0x000000240c037210 */ /* 0x000fe400007fe4ff */
[C---:B------:R-:W-:Y:S01]  /*ea70*/  ISETP.LT.OR P0, PT, R66.reuse, 0x1, P3 ;  /* 0x000000014200780c */ /* 0x040fe20001f01670 */
[----:B------:R-:W-:Y:S04]  /*ea80*/  LDSM.16.M88.4 R24, [R201] ;  /* 0x00000000c918783b */ /* 0x000fe80000000200 */
[----:B------:R-:W-:Y:S04]  /*ea90*/  LDSM.16.M88.4 R20, [R201+0x2000] ;  /* 0x00200000c914783b */ /* 0x000fe80000000200 */
[----:B------:R-:W1:Y:S04]  /*eaa0*/  LDSM.16.M88.4 R52, [R202] ;  /* 0x00000000ca34783b */ /* 0x000e680000000200 */
        /* <DEDUP_REMOVED lines=8> */
[----:B------:R-:W-:-:S02]  /*eb30*/  ISETP.LT.OR P0, PT, R66, 0x11, P3 ;  /* 0x000000114200780c */ /* 0x000fc40001f01670 */
[----:B------:R-:W-:-:S11]  /*eb40*/  IADD3 R6, P1, R6, R37, RZ ;  /* 0x0000002506067210 */ /* 0x000fd60007f3e0ff */
[----:B------:R4:W-:Y:S01]  /*eb50*/  LDGSTS.E.BYPASS.LTC128B.128 [R208+0x900], [R8.64], !P0 ;  /* 0x0090000008d07fae */ /* 0x0009e2000c101d48 */
[----:B------:R-:W-:Y:S02]  /*eb60*/  ISETP.LT.OR P0, PT, R66, 0x21, P3 ;  /* 0x000000214200780c */ /* 0x000fe40001f01670 */
[----:B---3--:R-:W-:Y:S02]  /*eb70*/  IADD3.X R7, R14, R36, RZ, P1, !PT ;  /* 0x000000240e077210 */ /* 0x008fe40000ffe4ff */
[----:B------:R-:W-:-:S09]  /*eb80*/  ISETP.LT.OR P1, PT, R66, 0x31, P3 ;  /* 0x000000314200780c */ /* 0x000fd20001f21670 */
[----:B------:R3:W-:Y:S01]  /*eb90*/  LDGSTS.E.BYPASS.LTC128B.128 [R208+0x1100], [R6.64], !P0 ;  /* 0x0110000006d07fae */ /* 0x0007e2000c101d48 */
[----:B------:R-:W-:-:S03]  /*eba0*/  ISETP.LT.OR P0, PT, R66, 0x41, P3 ;  /* 0x000000414200780c */ /* 0x000fc60001f01670 */
[----:B------:R3:W-:Y:S01]  /*ebb0*/  LDGSTS.E.BYPASS.LTC128B.128 [R208+0x1900], [R4.64], !P1 ;  /* 0x0190000004d07fae */ /* 0x0007e2000c901d48 */
[-C--:B----4-:R-:W-:Y:S09]  /*ebc0*/  HMMA.16816.F32 R8, R32, R48.reuse, RZ ;  /* 0x000000302008723c */ /* 0x090ff200000018ff */
[----:B------:R4:W-:Y:S04]  /*ebd0*/  LDGSTS.E.BYPASS.LTC128B.128 [R208+0x2100], [R2.64], !P0 ;  /* 0x0210000002d07fae */ /* 0x0009e8000c101d48 */
[----:B------:R-:W-:Y:S04]  /*ebe0*/  LDSM.16.M88.4 R40, [R197] ;  /* 0x00000000c528783b */ /* 0x000fe80000000200 */
[----:B------:R-:W4:Y:S01]  /*ebf0*/  LDSM.16.M88.4 R16, [R199] ;  /* 0x00000000c710783b */ /* 0x000f220000000200 */
[----:B-----5:R-:W-:Y:S03]  /*ec00*/  HMMA.16816.F32 R56, R28, R48, RZ ;  /* 0x000000301c38723c */ /* 0x020fe600000018ff */
[----:B------:R-:W5:Y:S04]  /*ec10*/  LDSM.16.M88.4 R12, [R199+0x2000] ;  /* 0x00200000c70c783b */ /* 0x000f680000000200 */
[----:B------:R-:W-:Y:S01]  /*ec20*/  LDSM.16.M88.4 R44, [R194] ;  /* 0x00000000c22c783b */ /* 0x000fe20000000200 */
[----:B------:R-:W-:Y:S03]  /*ec30*/  HMMA.16816.F32 R68, R32, R50, RZ ;  /* 0x000000322044723c */ /* 0x000fe600000018ff */
[----:B---3--:R-:W-:Y:S04]  /*ec40*/  LDSM.16.M88.4 R4, [R200+0x2000] ;  /* 0x00200000c804783b */ /* 0x008fe80000000200 */
[----:B------:R-:W0:Y:S01]  /*ec50*/  LDGDEPBAR ;  /* 0x00000000000079af */ /* 0x000e220000000000 */
[-C--:B-1----:R-:W-:Y:S03]  /*ec60*/  HMMA.16816.F32 R60, R24, R52.reuse, R8 ;  /* 0x00000034183c723c */ /* 0x082fe60000001808 */
[----:B------:R-:W1:Y:S05]  /*ec70*/  LDSM.16.M88.4 R8, [R200] ;  /* 0x00000000c808783b */ /* 0x000e6a0000000200 */
[----:B------:R-:W-:Y:S11]  /*ec80*/  HMMA.16816.F32 R56, R20, R52, R56 ;  /* 0x000000341438723c */ /* 0x000ff60000001838 */
[----:B------:R-:W-:Y:S05]  /*ec90*/  @!UPT UIADD3 URZ, URZ, URZ, URZ ;  /* 0x0000003f3f3ff290 */ /* 0x000fea000fffe03f */
[----:B----4-:R-:W-:Y:S08]  /*eca0*/  HMMA.16816.F32 R64, R16, R40, R60 ;  /* 0x000000281040723c */ /* 0x010ff0000000183c */
[----:B------:R-:W-:Y:S08]  /*ecb0*/  HMMA.16816.F32 R60, R28, R50, RZ ;  /* 0x000000321c3c723c */ /* 0x000ff000000018ff */
[----:B-----5:R-:W-:Y:S08]  /*ecc0*/  HMMA.16816.F32 R48, R12, R40, R56 ;  /* 0x000000280c30723c */ /* 0x020ff00000001838 */
[----:B------:R-:W-:Y:S08]  /*ecd0*/  HMMA.16816.F32 R56, R24, R54, R68 ;  /* 0x000000361838723c */ /* 0x000ff00000001844 */
[----:B-1----:R-:W-:Y:S08]  /*ece0*/  HMMA.16816.F32 R68, R8, R44, R64 ;  /* 0x0000002c0844723c */ /* 0x002ff00000001840 */
[----:B------:R-:W-:Y:S08]  /*ecf0*/  HMMA.16816.F32 R64, R20, R54, R60 ;  /* 0x000000361440723c */ /* 0x000ff0000000183c */
[----:B------:R-:W-:Y:S08]  /*ed00*/  HMMA.16816.F32 R60, R32, R72, RZ ;  /* 0x00000048203c723c */ /* 0x000ff000000018ff */
[----:B------:R-:W-:Y:S01]  /*ed10*/  HMMA.16816.F32 R92, R4, R44, R48 ;  /* 0x0000002c045c723c */ /* 0x000fe20000001830 */
[----:B------:R-:W1:Y:S07]  /*ed20*/  LDSM.16.M88.4 R48, [R197+0x800] ;  /* 0x00080000c530783b */ /* 0x000e6e0000000200 */
[----:B------:R-:W-:Y:S01]  /*ed30*/  HMMA.16816.F32 R52, R16, R42, R56 ;  /* 0x0000002a1034723c */ /* 0x000fe20000001838 */
[----:B------:R-:W-:-:S07]  /*ed40*/  FMUL.FTZ R0, R68, c[0x0][0x320] ;  /* 0x0000c80044007a20 */ /* 0x000fce0000410000 */
[----:B------:R-:W-:Y:S01]  /*ed50*/  HMMA.16816.F32 R56, R28, R72, RZ ;  /* 0x000000481c38723c */ /* 0x000fe200000018ff */
[----:B------:R3:W4:Y:S07]  /*ed60*/  MUFU.TANH R150, R0 ;  /* 0x0000000000967308 */ /* 0x00072e0000002400 */
[----:B------:R-:W-:Y:S01]  /*ed70*/  HMMA.16816.F32 R60, R24, R80, R60 ;  /* 0x00000050183c723c */ /* 0x000fe2000000183c */
[----:B---3--:R-:W-:-:S07]  /*ed80*/  FMUL.FTZ R0, R69, c[0x0][0x320] ;  /* 0x0000c80045007a20 */ /* 0x008fce0000410000 */
[----:B------:R-:W-:Y:S01]  /*ed90*/  HMMA.16816.F32 R64, R12, R42, R64 ;  /* 0x0000002a0c40723c */ /* 0x000fe20000001840 */
[----:B------:R-:W3:Y:S01]  /*eda0*/  LDSM.16.M88.4 R40, [R194+0x800] ;  /* 0x00080000c228783b */ /* 0x000ee20000000200 */
        /* <DEDUP_REMOVED lines=9> */
[----:B------:R5:W2:Y:S07]  /*ee40*/  MUFU.TANH R154, R0 ;  /* 0x00000000009a7308 */ /* 0x000aae0000002400 */
[----:B-1----:R-:W-:Y:S01]  /*ee50*/  HMMA.16816.F32 R60, R16, R48, R60 ;  /* 0x00000030103c723c */ /* 0x002fe2000000183c */
[----:B-----5:R-:W-:-:S04]  /*ee60*/  FMUL.FTZ R0, R93, c[0x0][0x320] ;  /* 0x0000c8005d007a20 */ /* 0x020fc80000410000 */
[----:B------:R1:W1:Y:S03]  /*ee70*/  MUFU.TANH R151, R0 ;  /* 0x0000000000977308 */ /* 0x0002660000002400 */
        /* <DEDUP_REMOVED lines=15> */
[----:B-1----:R-:W-:Y:S02]  /*ef70*/  FMUL.FTZ R0, R71, c[0x0][0x320] ;  /* 0x0000c80047007a20 */ /* 0x002fe40000410000 */
[----:B---3--:R-:W-:Y:S04]  /*ef80*/  HMMA.16816.F32 R68, R8, R40, R60 ;  /* 0x000000280844723c */ /* 0x008fe8000000183c */
        /* <DEDUP_REMOVED lines=199> */
[----:B------:R-:W-:Y:S06]  /*fc00*/  BAR.SYNC.DEFER_BLOCKING 0x0 ;  /* 0x0000000000007b1d */ /* 0x000fec0000010000 */
[----:B------:R-:W-:Y:S05]  /*fc10*/  @!P0 BRA `(.L_x_1033) ;  /* 0x0000039000008947 */ /* 0x000fea0003800000 */
[----:B--234-:R-:W-:Y:S01]  /*fc20*/  ISETP.NE.AND P4, PT, R167, 0x1, PT ;  /* 0x00000001a700780c */ /* 0x01cfe20003f85270 */
[----:B------:R-:W-:Y:S01]  /*fc30*/  IMAD.MOV.U32 R216, RZ, RZ, RZ ;  /* 0x000000ffffd87224 */ /* 0x000fe200078e00ff */
[----:B------:R-:W-:-:S04]  /*fc40*/  IADD3 R2, R163, R157, R166 ;  /* 0x0000009da3027210 */ /* 0x000fc80007ffe0a6 */
[----:B------:R-:W-:-:S05]  /*fc50*/  IADD3 R2, R2, -0x50, RZ ;  /* 0xffffffb002027810 */ /* 0x000fca0007ffe0ff */
[----:B-1----:R-:W-:Y:S02]  /*fc60*/  IMAD.MOV.U32 R0, RZ, RZ, R2 ;  /* 0x000000ffff007224 */ /* 0x002fe400078e0002 */
        /* <DEDUP_REMOVED lines=24> */
.L_x_1225:
[----:B------:R-:W-:Y:S05]  /*fdf0*/  BRA.DIV ~URZ, `(.L_x_1035) ;  /* 0x00018a027f007947 */ /* 0x000fea000b800000 */
[----:B------:R-:W3:Y:S04]  /*fe00*/  SHFL.IDX PT, R2, R0, RZ, 0x181f ;  /* 0x00181fff00027589 */ /* 0x000ee800000e0000 */
        /* <DEDUP_REMOVED lines=14> */
[--C-:B------:R-:W-:Y:S02]  /*fef0*/  IMAD.X R9, R9, 0x1, R36.reuse, P3 ;  /* 0x0000000109097824 */ /* 0x100fe400018e0624 */
[----:B------:R-:W-:-:S03]  /*ff00*/  IMAD.X R7, R13, 0x1, R36, P1 ;  /* 0x000000010d077824 */ /* 0x000fc600008e0624 */
[----:B------:R2:W-:Y:S01]  /*ff10*/  LDGSTS.E.BYPASS.LTC128B.128 [R208+0x3100], [R8.64], !P2 ;  /* 0x0310000008d07fae */ /* 0x0005e2000d101d48 */
[----:B------:R-:W-:-:S03]  /*ff20*/  IMAD.X R3, R12, 0x1, R36, P0 ;  /* 0x000000010c037824 */ /* 0x000fc600000e0624 */
[----:B------:R2:W-:Y:S04]  /*ff30*/  LDGSTS.E.BYPASS.LTC128B.128 [R208+0x3900], [R6.64], !P2 ;  /* 0x0390000006d07fae */ /* 0x0005e8000d101d48 */
[----:B------:R2:W-:Y:S02]  /*ff40*/  LDGSTS.E.BYPASS.LTC128B.128 [R208+0x4100], [R2.64], !P2 ;  /* 0x0410000002d07fae */ /* 0x0005e4000d101d48 */
.L_x_1226:
[----:B--23--:R-:W-:-:S04]  /*ff50*/  IADD3 R2, P0, R0, R37, RZ ;  /* 0x0000002500027210 */ /* 0x00cfc80007f1e0ff */
[----:B-1----:R-:W-:-:S05]  /*ff60*/  IADD3.X R3, R4, R36, RZ, P0, !PT ;  /* 0x0000002404037210 */ /* 0x002fca00007fe4ff */
[----:B------:R-:W-:Y:S01]  /*ff70*/  @!PT LDS RZ, [RZ] ;  /* 0x00000000fffff984 */ /* 0x000fe20000000800 */
[----:B------:R-:W-:Y:S01]  /*ff80*/  @!PT LDS RZ, [RZ] ;  /* 0x00000000fffff984 */ /* 0x000fe20000000800 */
[----:B------:R-:W-:Y:S01]  /*ff90*/  @!PT LDS RZ, [RZ] ;  /* 0x00000000fffff984 */ /* 0x000fe20000000800 */
[----:B------:R1:W-:Y:S04]  /*ffa0*/  LDGSTS.E.BYPASS.LTC128B.128 [R208+0x4900], [R2.64], !P2 ;  /* 0x0490000002d07fae */ /* 0x0003e8000d101d48 */
.L_x_1033:
[----:B--234-:R-:W-:Y:S05]  /*ffb0*/  BSYNC B0 ;  /* 0x0000000000007941 */ /* 0x01cfea0003800000 */
.L_x_1032:
[----:B-1----:R-:W2:Y:S01]  /*ffc0*/  LDL R2, [R1+0x38] ;  /* 0x0000380001027983 */ /* 0x002ea20000100800 */
[----:B------:R-:W-:-:S03]  /*ffd0*/  IMAD.MOV.U32 R3, RZ, RZ, c[0x0][0x2c4] ;  /* 0x0000b100ff037624 */ /* 0x000fc600078e00ff */
[----:B------:R-:W2:Y:S02]  /*ffe0*/  LDL R0, [R1+0x50] ;  /* 0x0000500001007983 */ /* 0x000ea40000100800 */
[----:B------:R-:W-:Y:S01]  /*fff0*/  ISETP.NE.AND P0, PT, R3, 0x1, PT ;  /* 0x000000010300780c */ /* 0x000fe20003f05270 */
[----:B------:R-:W-:Y:S01]  /*10000*/  ULDC UR4, c[0x0][0x324] ;  /* 0x0000c90000047ab9 */ /* 0x000fe20000000800 */
[----:B------:R-:W0:Y:S01]  /*10010*/  LDGDEPBAR ;  /* 0x00000000000079af */ /* 0x000e220000000000 */
[----:B------:R-:W-:Y:S01]  /*10020*/  ULOP3.LUT UR4, URZ, UR4, URZ, 0x33, !UPT ;  /* 0x000000043f047292 */ /* 0x000fe2000f8e333f */
[----:B------:R-:W-:Y:S01]  /*10030*/  IMAD.IADD R7, R156, 0x1, -R251 ;  /* 0x000000019c077824 */ /* 0x000fe200078e0afb */
[C---:B------:R-:W-:Y:S01]  /*10040*/  IADD3 R8, -R251.reuse, R86, RZ ;  /* 0x00000056fb087210 */ /* 0x040fe20007ffe1ff */
[----:B--2---:R-:W-:Y:S01]  /*10050*/  IMAD.IADD R0, R0, 0x1, R2 ;  /* 0x0000000100007824 */ /* 0x004fe200078e0202 */
[----:B------:R-:W-:-:S06]  /*10060*/  IADD3 R2, -R251, 0x1, R156 ;  /* 0x00000001fb027810 */ /* 0x000fcc0007ffe19c */
[----:B------:R-:W-:-:S04]  /*10070*/  @P0 IMAD.HI.U32 R3, R0, c[0x0][0x2c8], RZ ;  /* 0x0000b20000030a27 */ /* 0x000fc800078e00ff */
[----:B------:R-:W-:Y:S01]  /*10080*/  IMAD.MOV.U32 R4, RZ, RZ, R0 ;  /* 0x000000ffff047224 */ /* 0x000fe200078e0000 */
[----:B------:R-:W-:-:S04]  /*10090*/  IADD3 R0, R2, -R249, RZ ;  /* 0x800000f902007210 */ /* 0x000fc80007ffe0ff */
[C---:B------:R-:W-:Y:S02]  /*100a0*/  IADD3 R6, R0.reuse, UR4, RZ ;  /* 0x0000000400067c10 */ /* 0x040fe4000fffe0ff */
[----:B------:R-:W-:Y:S02]  /*100b0*/  @P0 SHF.R.U32.HI R4, RZ, c[0x0][0x2cc], R3 ;  /* 0x0000b300ff040a19 */ /* 0x000fe40000011603 */
[----:B------:R-:W-:Y:S01]  /*100c0*/  IADD3 R5, R0, c[0x0][0x328], RZ ;  /* 0x0000ca0000057a10 */ /* 0x000fe20007ffe0ff */
[----:B------:R-:W-:Y:S05]  /*100d0*/  BRA.DIV ~URZ, `(.L_x_1036) ;  /* 0x00018bd27f007947 */ /* 0x000fea000b800000 */
[----:B------:R1:W2:Y:S02]  /*100e0*/  SHFL.IDX PT, R3, R4, RZ, 0x1c1f ;  /* 0x001c1fff04037589 */ /* 0x0002a400000e0000 */
.L_x_1227:
        /* <DEDUP_REMOVED lines=17> */
.L_x_1039:
[----:B------:R-:W-:-:S04]  /*10200*/  MOV R9, c[0x0][0x32c] ;  /* 0x0000cb0000097a02 */ /* 0x000fc80000000f00 */
[----:B------:R-:W-:-:S13]  /*10210*/  ISETP.NE.AND P0, PT, R9, 0x1, PT ;  /* 0x000000010900780c */ /* 0x000fda0003f05270 */
[----:B------:R-:W-:-:S05]  /*10220*/  @P0 IMAD.HI.U32 R9, R3, c[0x0][0x330], RZ ;  /* 0x0000cc0003090a27 */ /* 0x000fca00078e00ff */
[----:B------:R-:W-:Y:S02]  /*10230*/  @P0 SHF.R.U32.HI R3, RZ, c[0x0][0x334], R9 ;  /* 0x0000cd00ff030a19 */ /* 0x000fe40000011609 */
.L_x_1040:
[----:B------:R-:W-:Y:S05]  /*10240*/  BSYNC B0 ;  /* 0x0000000000007941 */ /* 0x000fea0003800000 */
.L_x_1038:
[----:B------:R-:W-:-:S05]  /*10250*/  IMAD R3, R3, c[0x0][0x32c], R8 ;  /* 0x0000cb0003037a24 */ /* 0x000fca00078e0208 */
[----:B------:R-:W-:Y:S02]  /*10260*/  IADD3 R9, R3, c[0x0][0x32c], RZ ;  /* 0x0000cb0003097a10 */ /* 0x000fe40007ffe0ff */
[----:B------:R-:W-:Y:S02]  /*10270*/  IMNMX R0, R0, R3, !PT ;  /* 0x0000000300007217 */ /* 0x000fe40007800200 */
[----:B------:R-:W-:Y:S02]  /*10280*/  IMNMX R2, R2, R9, PT ;  /* 0x0000000902027217 */ /* 0x000fe40003800200 */
.L_x_1037:
[C---:B------:R-:W-:Y:S02]  /*10290*/  ISETP.GE.AND P0, PT, R86.reuse, 0x2, PT ;  /* 0x000000025600780c */ /* 0x040fe40003f06270 */
        /* <DEDUP_REMOVED lines=111> */
.L_x_1228:
        /* <DEDUP_REMOVED lines=17> */
.L_x_1044:
[----:B------:R-:W-:-:S04]  /*10aa0*/  MOV R9, c[0x0][0x32c] ;  /* 0x0000cb0000097a02 */ /* 0x000fc80000000f00 */
[----:B------:R-:W-:-:S13]  /*10ab0*/  ISETP.NE.AND P0, PT, R9, 0x1, PT ;  /* 0x000000010900780c */ /* 0x000fda0003f05270 */
[----:B------:R-:W-:-:S05]  /*10ac0*/  @P0 IMAD.HI.U32 R9, R3, c[0x0][0x330], RZ ;  /* 0x0000cc0003090a27 */ /* 0x000fca00078e00ff */
[----:B------:R-:W-:Y:S02]  /*10ad0*/  @P0 SHF.R.U32.HI R3, RZ, c[0x0][0x334], R9 ;  /* 0x0000cd00ff030a19 */ /* 0x000fe40000011609 */
.L_x_1045:
[----:B------:R-:W-:Y:S05]  /*10ae0*/  BSYNC B0 ;  /* 0x0000000000007941 */ /* 0x000fea0003800000 */
.L_x_1043:
[----:B------:R-:W-:-:S05]  /*10af0*/  IMAD R3, R3, c[0x0][0x32c], R8 ;  /* 0x0000cb0003037a24 */ /* 0x000fca00078e0208 */
[----:B------:R-:W-:Y:S02]  /*10b00*/  IADD3 R9, R3, c[0x0][0x32c], RZ ;  /* 0x0000cb0003097a10 */ /* 0x000fe40007ffe0ff */
[----:B------:R-:W-:Y:S02]  /*10b10*/  IMNMX R0, R0, R3, !PT ;  /* 0x0000000300007217 */ /* 0x000fe40007800200 */
[----:B------:R-:W-:Y:S02]  /*10b20*/  IMNMX R2, R2, R9, PT ;  /* 0x0000000902027217 */ /* 0x000fe40003800200 */
.L_x_1042:
        /* <DEDUP_REMOVED lines=77> */
.L_x_1229:
        /* <DEDUP_REMOVED lines=17> */
.L_x_1049:
[----:B------:R-:W-:-:S04]  /*11110*/  MOV R9, c[0x0][0x32c] ;  /* 0x0000cb0000097a02 */ /* 0x000fc80000000f00 */
[----:B------:R-:W-:-:S13]  /*11120*/  ISETP.NE.AND P0, PT, R9, 0x1, PT ;  /* 0x000000010900780c */ /* 0x000fda0003f05270 */
[----:B------:R-:W-:-:S05]  /*11130*/  @P0 IMAD.HI.U32 R9, R3, c[0x0][0x330], RZ ;  /* 0x0000cc0003090a27 */ /* 0x000fca00078e00ff */
[----:B------:R-:W-:Y:S02]  /*11140*/  @P0 SHF.R.U32.HI R3, RZ, c[0x0][0x334], R9 ;  /* 0x0000cd00ff030a19 */ /* 0x000fe40000011609 */
.L_x_1050:
[----:B------:R-:W-:Y:S05]  /*11150*/  BSYNC B0 ;  /* 0x0000000000007941 */ /* 0x000fea0003800000 */
.L_x_1048:
[----:B------:R-:W-:-:S05]  /*11160*/  IMAD R3, R3, c[0x0][0x32c], R8 ;  /* 0x0000cb0003037a24 */ /* 0x000fca00078e0208 */
[----:B------:R-:W-:Y:S02]  /*11170*/  IADD3 R9, R3, c[0x0][0x32c], RZ ;  /* 0x0000cb0003097a10 */ /* 0x000fe40007ffe0ff */
[----:B------:R-:W-:Y:S02]  /*11180*/  IMNMX R0, R0, R3, !PT ;  /* 0x0000000300007217 */ /* 0x000fe40007800200 */
[----:B------:R-:W-:Y:S02]  /*11190*/  IMNMX R2, R2, R9, PT ;  /* 0x0000000902027217 */ /* 0x000fe40003800200 */
.L_x_1047:
        /* <DEDUP_REMOVED lines=77> */
.L_x_1230:
        /* <DEDUP_REMOVED lines=10> */
[----:B--234-:R-:W-:Y:S01]  /*11710*/  IMAD.MOV.U32 R4, RZ, RZ, c[0x0][0x32c] ;  /* 0x0000cb00ff047624 */ /* 0x01cfe200078e00ff */
[----:B------:R-:W-:-:S04]  /*11720*/  LOP3.LUT R3, RZ, R3, RZ, 0x33, !PT ;  /* 0x00000003ff037212 */ /* 0x000fc800078e33ff */
[----:B------:R-:W-:-:S13]  /*11730*/  ISETP.NE.AND P0, PT, R4, 0x1, PT ;  /* 0x000000010400780c */ /* 0x000fda0003f05270 */
[----:B------:R-:W-:-:S05]  /*11740*/  @P0 IMAD.HI.U32 R4, R3, c[0x0][0x330], RZ ;  /* 0x0000cc0003040a27 */ /* 0x000fca00078e00ff */
[----:B------:R-:W-:-:S04]  /*11750*/  @P0 SHF.R.U32.HI R3, RZ, c[0x0][0x334], R4 ;  /* 0x0000cd00ff030a19 */ /* 0x000fc80000011604 */
[----:B------:R-:W-:Y:S01]  /*11760*/  LOP3.LUT R3, RZ, R3, RZ, 0x33, !PT ;  /* 0x00000003ff037212 */ /* 0x000fe200078e33ff */
[----:B------:R-:W-:Y:S05]  /*11770*/  BRA `(.L_x_1055) ;  /* 0x0000004000007947 */ /* 0x000fea0003800000 */
.L_x_1054:
[----:B--234-:R-:W-:-:S04]  /*11780*/  MOV R4, c[0x0][0x32c] ;  /* 0x0000cb0000047a02 */ /* 0x01cfc80000000f00 */
[----:B------:R-:W-:-:S13]  /*11790*/  ISETP.NE.AND P0, PT, R4, 0x1, PT ;  /* 0x000000010400780c */ /* 0x000fda0003f05270 */
[----:B------:R-:W-:-:S05]  /*117a0*/  @P0 IMAD.HI.U32 R4, R3, c[0x0][0x330], RZ ;  /* 0x0000cc0003040a27 */ /* 0x000fca00078e00ff */
[----:B------:R-:W-:Y:S02]  /*117b0*/  @P0 SHF.R.U32.HI R3, RZ, c[0x0][0x334], R4 ;  /* 0x0000cd00ff030a19 */ /* 0x000fe40000011604 */
.L_x_1055:
[----:B------:R-:W-:Y:S05]  /*117c0*/  BSYNC B0 ;  /* 0x0000000000007941 */ /* 0x000fea0003800000 */
.L_x_1053:
[----:B------:R-:W-:-:S05]  /*117d0*/  IMAD R3, R3, c[0x0][0x32c], R8 ;  /* 0x0000cb0003037a24 */ /* 0x000fca00078e0208 */
[----:B------:R-:W-:Y:S02]  /*117e0*/  IADD3 R4, R3, c[0x0][0x32c], RZ ;  /* 0x0000cb0003047a10 */ /* 0x000fe40007ffe0ff */
[----:B------:R-:W-:Y:S02]  /*117f0*/  IMNMX R0, R0, R3, !PT ;  /* 0x0000000300007217 */ /* 0x000fe40007800200 */
[----:B------:R-:W-:Y:S02]  /*11800*/  IMNMX R2, R2, R4, PT ;  /* 0x0000000402027217 */ /* 0x000fe40003800200 */
.L_x_1052:
        /* <DEDUP_REMOVED lines=76> */
[----:B--234-:R-:W-:Y:S02]  /*11cd0*/  FMNMX.FTZ R4, R20, R0, !PT ;  /* 0x0000000014047209 */ /* 0x01cfe40007810000 */
        /* <DEDUP_REMOVED lines=60> */
[----:B------:R-:W-:-:S02]  /*120a0*/  FSEL R55, R43, -INF , !P1 ;  /* 0xff8000002b377808 */ /* 0x000fc40004800000 */
[----:B------:R-:W-:Y:S02]  /*120b0*/  FMNMX.FTZ R4, R104, R4, !PT ;  /* 0x0000000468047209 */ /* 0x000fe40007810000 */
[----:B------:R-:W-:Y:S02]  /*120c0*/  FMNMX.FTZ R3, R98, R3, !PT ;  /* 0x0000000362037209 */ /* 0x000fe40007810000 */
[----:B------:R-:W-:Y:S02]  /*120d0*/  FMNMX.FTZ R2, R87, R2, !PT ;  /* 0x0000000257027209 */ /* 0x000fe40007810000 */
[----:B------:R-:W-:Y:S02]  /*120e0*/  FMNMX.FTZ R0, R60, R0, !PT ;  /* 0x000000003c007209 */ /* 0x000fe40007810000 */
[----:B------:R-:W-:Y:S02]  /*120f0*/  FSEL R54, R42, -INF , !P0 ;  /* 0xff8000002a367808 */ /* 0x000fe40004000000 */
[----:B------:R-:W-:-:S02]  /*12100*/  FMNMX.FTZ R4, R83, R4, !PT ;  /* 0x0000000453047209 */ /* 0x000fc40007810000 */
[----:B------:R-:W-:Y:S02]  /*12110*/  FMNMX.FTZ R3, R93, R3, !PT ;  /* 0x000000035d037209 */ /* 0x000fe40007810000 */
        /* <DEDUP_REMOVED lines=8> */
.L_x_1231:
        /* <DEDUP_REMOVED lines=15> */
.L_x_1232:
[C---:B------:R-:W-:Y:S01]  /*12290*/  FMUL.FTZ R0, R71.reuse, c[0x0][0x2d0] ;  /* 0x0000b40047007a20 */ /* 0x040fe20000410000 */
[----:B------:R-:W-:Y:S01]  /*122a0*/  FSETP.NEU.FTZ.AND P0, PT, R71, -INF , PT ;  /* 0xff8000004700780b */ /* 0x000fe20003f1d000 */
[----:B------:R-:W2:Y:S01]  /*122b0*/  LDL R231, [R1+0x38] ;  /* 0x0000380001e77983 */ /* 0x000ea20000100800 */
[----:B------:R-:W-:Y:S01]  /*122c0*/  FMUL.FTZ R3, R70, c[0x0][0x2d0] ;  /* 0x0000b40046037a20 */ /* 0x000fe20000410000 */
[----:B----4-:R-:W-:Y:S01]  /*122d0*/  FMNMX.FTZ R68, R8, R7, !PT ;  /* 0x0000000708447209 */ /* 0x010fe20007810000 */
[----:B------:R-:W-:Y:S01]  /*122e0*/  WARPSYNC 0xffffffff ;  /* 0xffffffff00007948 */ /* 0x000fe20003800000 */
[----:B------:R-:W-:Y:S01]  /*122f0*/  FSEL R4, R0, RZ, P0 ;  /* 0x000000ff00047208 */ /* 0x000fe20000000000 */
[----:B------:R-:W-:Y:S01]  /*12300*/  LDSM.16.MT88.4 R48, [R192] ;  /* 0x00000000c030783b */ /* 0x000fe20000004200 */
[----:B------:R-:W-:-:S02]  /*12310*/  FSETP.NEU.FTZ.AND P0, PT, R70, -INF , PT ;  /* 0xff8000004600780b */ /* 0x000fc40003f1d000 */
[----:B------:R-:W-:Y:S01]  /*12320*/  MOV R232, c[0x0][0x2c4] ;  /* 0x0000b10000e87a02 */ /* 0x000fe20000000f00 */
[--C-:B------:R-:W-:Y:S01]  /*12330*/  FFMA.FTZ R0, R13, c[0x0][0x2d0], -R4.reuse ;  /* 0x0000b4000d007a23 */ /* 0x100fe20000010804 */
[----:B------:R-:W-:Y:S01]  /*12340*/  FSEL R3, R3, RZ, P0 ;  /* 0x000000ff03037208 */ /* 0x000fe20000000000 */
[--C-:B------:R-:W-:Y:S01]  /*12350*/  FFMA.FTZ R2, R36, c[0x0][0x2d0], -R4.reuse ;  /* 0x0000b40024027a23 */ /* 0x100fe20000010804 */
[----:B------:R-:W-:Y:S01]  /*12360*/  FSETP.NEU.FTZ.AND P0, PT, R69, -INF , PT ;  /* 0xff8000004500780b */ /* 0x000fe20003f1d000 */
[----:B------:R1:W-:Y:S01]  /*12370*/  MUFU.EX2 R162, R0 ;  /* 0x0000000000a27308 */ /* 0x0003e20000000800 */
[----:B------:R-:W-:Y:S01]  /*12380*/  LDSM.16.MT88.4 R40, [R192+0x800] ;  /* 0x00080000c028783b */ /* 0x000fe20000004200 */
[----:B------:R-:W-:Y:S01]  /*12390*/  FFMA.FTZ R5, R30, c[0x0][0x2d0], -R3 ;  /* 0x0000b4001e057a23 */ /* 0x000fe20000010803 */
[----:B------:R-:W-:Y:S01]  /*123a0*/  ISETP.NE.AND P1, PT, R232, 0x1, PT ;  /* 0x00000001e800780c */ /* 0x000fe20003f25270 */
[--C-:B------:R-:W-:Y:S01]  /*123b0*/  FFMA.FTZ R77, R66, c[0x0][0x2d0], -R4.reuse ;  /* 0x0000b400424d7a23 */ /* 0x100fe20000010804 */
[----:B------:R-:W4:Y:S01]  /*123c0*/  LDSM.16.MT88.4 R44, [R196] ;  /* 0x00000000c42c783b */ /* 0x000f220000004200 */
[----:B------:R-:W-:-:S02]  /*123d0*/  FFMA.FTZ R76, R67, c[0x0][0x2d0], -R4 ;  /* 0x0000b400434c7a23 */ /* 0x000fc40000010804 */
[----:B------:R5:W-:Y:S01]  /*123e0*/  MUFU.EX2 R224, R2 ;  /* 0x0000000200e07308 */ /* 0x000be20000000800 */
[--C-:B------:R-:W-:Y:S02]  /*123f0*/  FFMA.FTZ R67, R105, c[0x0][0x2d0], -R4.reuse ;  /* 0x0000b40069437a23 */ /* 0x100fe40000010804 */
[--C-:B------:R-:W-:Y:S02]  /*12400*/  FFMA.FTZ R66, R107, c[0x0][0x2d0], -R4.reuse ;  /* 0x0000b4006b427a23 */ /* 0x100fe40000010804 */
[--C-:B------:R-:W-:Y:S02]  /*12410*/  FFMA.FTZ R146, R111, c[0x0][0x2d0], -R4.reuse ;  /* 0x0000b4006f927a23 */ /* 0x100fe40000010804 */
[--C-:B------:R-:W-:Y:S01]  /*12420*/  FFMA.FTZ R145, R110, c[0x0][0x2d0], -R4.reuse ;  /* 0x0000b4006e917a23 */ /* 0x100fe20000010804 */
[----:B------:R3:W-:Y:S01]  /*12430*/  MUFU.EX2 R221, R5 ;  /* 0x0000000500dd7308 */ /* 0x0007e20000000800 */
[--C-:B-1----:R-:W-:Y:S02]  /*12440*/  FFMA.FTZ R0, R17, c[0x0][0x2d0], -R4.reuse ;  /* 0x0000b40011007a23 */ /* 0x102fe40000010804 */
[----:B------:R-:W-:-:S02]  /*12450*/  FFMA.FTZ R144, R109, c[0x0][0x2d0], -R4 ;  /* 0x0000b4006d907a23 */ /* 0x000fc40000010804 */
[--C-:B------:R-:W-:Y:S02]  /*12460*/  FFMA.FTZ R143, R108, c[0x0][0x2d0], -R4.reuse ;  /* 0x0000b4006c8f7a23 */ /* 0x100fe40000010804 */
[--C-:B------:R-:W-:Y:S01]  /*12470*/  FFMA.FTZ R167, R106, c[0x0][0x2d0], -R4.reuse ;  /* 0x0000b4006aa77a23 */ /* 0x100fe20000010804 */
[----:B------:R1:W-:Y:S01]  /*12480*/  MUFU.EX2 R161, R0 ;  /* 0x0000000000a17308 */ /* 0x0003e20000000800 */
[----:B-----5:R-:W-:Y:S02]  /*12490*/  FMUL.FTZ R2, R69, c[0x0][0x2d0] ;  /* 0x0000b40045027a20 */ /* 0x020fe40000410000 */
[--C-:B------:R-:W-:Y:S02]  /*124a0*/  FFMA.FTZ R171, R104, c[0x0][0x2d0], -R4.reuse ;  /* 0x0000b40068ab7a23 */ /* 0x100fe40000010804 */
[--C-:B------:R-:W-:Y:S01]  /*124b0*/  FFMA.FTZ R170, R83, c[0x0][0x2d0], -R4.reuse ;  /* 0x0000b40053aa7a23 */ /* 0x100fe20000010804 */
[----:B------:R-:W-:Y:S01]  /*124c0*/  FSEL R2, R2, RZ, P0 ;  /* 0x000000ff02027208 */ /* 0x000fe20000000000 */
[----:B------:R-:W-:Y:S01]  /*124d0*/  FFMA.FTZ R169, R78, c[0x0][0x2d0], -R4 ;  /* 0x0000b4004ea97a23 */ /* 0x000fe20000010804 */
[----:B------:R-:W-:Y:S01]  /*124e0*/  FSETP.NEU.FTZ.AND P0, PT, R68, -INF , PT ;  /* 0xff8000004400780b */ /* 0x000fe20003f1d000 */
[----:B------:R-:W-:Y:S01]  /*124f0*/  FFMA.FTZ R78, R64, c[0x0][0x2d0], -R3 ;  /* 0x0000b400404e7a23 */ /* 0x000fe20000010803 */
[----:B------:R-:W-:Y:S01]  /*12500*/  MUFU.EX2 R190, R67 ;  /* 0x0000004300be7308 */ /* 0x000fe20000000800 */
[----:B---3--:R-:W-:-:S02]  /*12510*/  FFMA.FTZ R5, R33, c[0x0][0x2d0], -R2 ;  /* 0x0000b40021057a23 */ /* 0x008fc40000010802 */
[--C-:B------:R-:W-:Y:S02]  /*12520*/  FFMA.FTZ R183, R89, c[0x0][0x2d0], -R2.reuse ;  /* 0x0000b40059b77a23 */ /* 0x100fe40000010802 */
[----:B------:R-:W-:Y:S02]  /*12530*/  FFMA.FTZ R182, R87, c[0x0][0x2d0], -R2 ;  /* 0x0000b40057b67a23 */ /* 0x000fe40000010802 */
[----:B-1----:R-:W-:Y:S01]  /*12540*/  FFMA.FTZ R0, R28, c[0x0][0x2d0], -R4 ;  /* 0x0000b4001c007a23 */ /* 0x002fe20000010804 */
[----:B------:R1:W-:Y:S01]  /*12550*/  MUFU.EX2 R219, R5 ;  /* 0x0000000500db7308 */ /* 0x0003e20000000800 */
[--C-:B------:R-:W-:Y:S02]  /*12560*/  FFMA.FTZ R83, R65, c[0x0][0x2d0], -R3.reuse ;  /* 0x0000b40041537a23 */ /* 0x100fe40000010803 */
[--C-:B------:R-:W-:Y:S02]  /*12570*/  FFMA.FTZ R82, R82, c[0x0][0x2d0], -R3.reuse ;  /* 0x0000b40052527a23 */ /* 0x100fe40000010803 */
[----:B------:R-:W-:-:S02]  /*12580*/  FFMA.FTZ R81, R81, c[0x0][0x2d0], -R3 ;  /* 0x0000b40051517a23 */ /* 0x000fc40000010803 */
[--C-:B------:R-:W-:Y:S01]  /*12590*/  FFMA.FTZ R140, R103, c[0x0][0x2d0], -R3.reuse ;  /* 0x0000b400678c7a23 */ /* 0x100fe20000010803 */
[----:B------:R3:W-:Y:S01]  /*125a0*/  MUFU.EX2 R164, R0 ;  /* 0x0000000000a47308 */ /* 0x0007e20000000800 */
[--C-:B------:R-:W-:Y:S02]  /*125b0*/  FFMA.FTZ R141, R102, c[0x0][0x2d0], -R3.reuse ;  /* 0x0000b400668d7a23 */ /* 0x100fe40000010803 */
[--C-:B------:R-:W-:Y:S02]  /*125c0*/  FFMA.FTZ R142, R101, c[0x0][0x2d0], -R3.reuse ;  /* 0x0000b400658e7a23 */ /* 0x100fe40000010803 */
[--C-:B------:R-:W-:Y:S02]  /*125d0*/  FFMA.FTZ R147, R100, c[0x0][0x2d0], -R3.reuse ;  /* 0x0000b40064937a23 */ /* 0x100fe40000010803 */
[----:B------:R-:W-:Y:S01]  /*125e0*/  FFMA.FTZ R166, R99, c[0x0][0x2d0], -R3 ;  /* 0x0000b40063a67a23 */ /* 0x000fe20000010803 */
[----:B------:R-:W-:Y:S01]  /*125f0*/  MUFU.EX2 R213, R66 ;  /* 0x0000004200d57308 */ /* 0x000fe20000000800 */
[----:B-1----:R-:W-:-:S02]  /*12600*/  FFMA.FTZ R5, R37, c[0x0][0x2d0], -R2 ;  /* 0x0000b40025057a23 */ /* 0x002fc40000010802 */
[--C-:B------:R-:W-:Y:S02]  /*12610*/  FFMA.FTZ R165, R98, c[0x0][0x2d0], -R3.reuse ;  /* 0x0000b40062a57a23 */ /* 0x100fe40000010803 */
[--C-:B------:R-:W-:Y:S02]  /*12620*/  FFMA.FTZ R168, R93, c[0x0][0x2d0], -R3.reuse ;  /* 0x0000b4005da87a23 */ /* 0x100fe40000010803 */
[----:B------:R-:W-:Y:S01]  /*12630*/  FFMA.FTZ R174, R79, c[0x0][0x2d0], -R3 ;  /* 0x0000b4004fae7a23 */ /* 0x000fe20000010803 */
[----:B------:R-:W-:Y:S01]  /*12640*/  MUFU.EX2 R227, R5 ;  /* 0x0000000500e37308 */ /* 0x000fe20000000800 */
[----:B---3--:R-:W-:Y:S02]  /*12650*/  FFMA.FTZ R0, R29, c[0x0][0x2d0], -R4 ;  /* 0x0000b4001d007a23 */ /* 0x008fe40000010804 */
        /* <DEDUP_REMOVED lines=10> */
[----:B-1----:R-:W-:-:S05]  /*12700*/  FFMA.FTZ R0, R31, c[0x0][0x2d0], -R4 ;  /* 0x0000b4001f007a23 */ /* 0x002fca0000010804 */
[----:B------:R-:W-:Y:S01]  /*12710*/  MUFU.EX2 R187, R145 ;  /* 0x0000009100bb7308 */ /* 0x000fe20000000800 */
[----:B------:R-:W1:Y:S07]  /*12720*/  LDSM.16.MT88.4 R28, [R196+0x800] ;  /* 0x00080000c41c783b */ /* 0x000e6e0000004200 */
[----:B------:R3:W-:Y:S08]  /*12730*/  MUFU.EX2 R185, R0 ;  /* 0x0000000000b97308 */ /* 0x0007f00000000800 */
[----:B------:R-:W-:Y:S01]  /*12740*/  MUFU.EX2 R188, R144 ;  /* 0x0000009000bc7308 */ /* 0x000fe20000000800 */
[----:B---3--:R-:W-:-:S07]  /*12750*/  FFMA.FTZ R0, R34, c[0x0][0x2d0], -R4 ;  /* 0x0000b40022007a23 */ /* 0x008fce0000010804 */
[----:B------:R-:W-:Y:S08]  /*12760*/  MUFU.EX2 R189, R143 ;  /* 0x0000008f00bd7308 */ /* 0x000ff00000000800 */
[----:B------:R3:W5:Y:S02]  /*12770*/  MUFU.EX2 R222, R0 ;  /* 0x0000000000de7308 */ /* 0x0007640000000800 */
[----:B---3--:R-:W-:-:S06]  /*12780*/  FFMA.FTZ R0, R38, c[0x0][0x2d0], -R4 ;  /* 0x0000b40026007a23 */ /* 0x008fcc0000010804 */
[----:B------:R3:W-:Y:S02]  /*12790*/  MUFU.EX2 R226, R0 ;  /* 0x0000000000e27308 */ /* 0x0007e40000000800 */
[----:B---3--:R-:W-:Y:S01]  /*127a0*/  FFMA.FTZ R0, R12, c[0x0][0x2d0], -R3 ;  /* 0x0000b4000c007a23 */ /* 0x008fe20000010803 */
[----:B-----5:R-:W-:-:S05]  /*127b0*/  F2FP.PACK_AB R12, R222, R185 ;  /* 0x000000b9de0c723e */ /* 0x020fca00000000ff */
[----:B------:R3:W-:Y:S02]  /*127c0*/  MUFU.EX2 R158, R0 ;  /* 0x00000000009e7308 */ /* 0x0007e40000000800 */
[----:B---3--:R-:W-:-:S06]  /*127d0*/  FFMA.FTZ R0, R15, c[0x0][0x2d0], -R3 ;  /* 0x0000b4000f007a23 */ /* 0x008fcc0000010803 */
[----:B------:R3:W-:Y:S02]  /*127e0*/  MUFU.EX2 R157, R0 ;  /* 0x00000000009d7308 */ /* 0x0007e40000000800 */
[----:B---3--:R-:W-:Y:S01]  /*127f0*/  FFMA.FTZ R0, R20, c[0x0][0x2d0], -R3 ;  /* 0x0000b40014007a23 */ /* 0x008fe20000010803 */
[----:B------:R-:W-:-:S05]  /*12800*/  F2FP.PACK_AB R20, R161, R162 ;  /* 0x000000a2a114723e */ /* 0x000fca00000000ff */
[----:B------:R3:W-:Y:S02]  /*12810*/  MUFU.EX2 R160, R0 ;  /* 0x0000000000a07308 */ /* 0x0007e40000000800 */
[----:B---3--:R-:W-:-:S06]  /*12820*/  FFMA.FTZ R0, R23, c[0x0][0x2d0], -R3 ;  /* 0x0000b40017007a23 */ /* 0x008fcc0000010803 */
[----:B------:R3:W5:Y:S02]  /*12830*/  MUFU.EX2 R163, R0 ;  /* 0x0000000000a37308 */ /* 0x0007640000000800 */
[----:B---3--:R-:W-:Y:S01]  /*12840*/  FFMA.FTZ R0, R25, c[0x0][0x2d0], -R3 ;  /* 0x0000b40019007a23 */ /* 0x008fe20000010803 */
[----:B-----5:R-:W-:-:S05]  /*12850*/  F2FP.PACK_AB R23, R163, R160 ;  /* 0x000000a0a317723e */ /* 0x020fca00000000ff */
[----:B------:R3:W-:Y:S02]  /*12860*/  MUFU.EX2 R184, R0 ;  /* 0x0000000000b87308 */ /* 0x0007e40000000800 */
[----:B---3--:R-:W-:-:S06]  /*12870*/  FFMA.FTZ R0, R27, c[0x0][0x2d0], -R3 ;  /* 0x0000b4001b007a23 */ /* 0x008fcc0000010803 */
[----:B------:R3:W5:Y:S02]  /*12880*/  MUFU.EX2 R220, R0 ;  /* 0x0000000000dc7308 */ /* 0x0007640000000800 */
[----:B---3--:R-:W-:Y:S01]  /*12890*/  FFMA.FTZ R0, R35, c[0x0][0x2d0], -R3 ;  /* 0x0000b40023007a23 */ /* 0x008fe20000010803 */
[----:B-----5:R-:W-:Y:S01]  /*128a0*/  F2FP.PACK_AB R13, R220, R184 ;  /* 0x000000b8dc0d723e */ /* 0x020fe200000000ff */
[----:B------:R-:W-:-:S04]  /*128b0*/  FADD.FTZ R3, R162, R161 ;  /* 0x000000a1a2037221 */ /* 0x000fc80000010000 */
[----:B------:R3:W5:Y:S01]  /*128c0*/  MUFU.EX2 R223, R0 ;  /* 0x0000000000df7308 */ /* 0x0007620000000800 */
[----:B------:R-:W-:-:S04]  /*128d0*/  FADD.FTZ R3, R164, R3 ;  /* 0x00000003a4037221 */ /* 0x000fc80000010000 */
[----:B------:R-:W-:-:S03]  /*128e0*/  FADD.FTZ R80, R172, R3 ;  /* 0x00000003ac507221 */ /* 0x000fc60000010000 */
[----:B------:R-:W-:Y:S01]  /*128f0*/  MUFU.EX2 R162, R155 ;  /* 0x0000009b00a27308 */ /* 0x000fe20000000800 */
[----:B---3--:R-:W-:Y:S01]  /*12900*/  FFMA.FTZ R0, R11, c[0x0][0x2d0], -R2 ;  /* 0x0000b4000b007a23 */ /* 0x008fe20000010802 */
[----:B-----5:R-:W-:-:S06]  /*12910*/  F2FP.PACK_AB R15, R223, R221 ;  /* 0x000000dddf0f723e */ /* 0x020fcc00000000ff */
[----:B------:R3:W-:Y:S02]  /*12920*/  MUFU.EX2 R150, R0 ;  /* 0x0000000000967308 */ /* 0x0007e40000000800 */
[----:B---3--:R-:W-:Y:S01]  /*12930*/  FFMA.FTZ R0, R14, c[0x0][0x2d0], -R2 ;  /* 0x0000b4000e007a23 */ /* 0x008fe20000010802 */
[----:B------:R-:W-:-:S05]  /*12940*/  F2FP.PACK_AB R14, R226, R224 ;  /* 0x000000e0e20e723e */ /* 0x000fca00000000ff */
[----:B------:R3:W5:Y:S02]  /*12950*/  MUFU.EX2 R149, R0 ;  /* 0x0000000000957308 */ /* 0x0007640000000800 */
[----:B---3--:R-:W-:-:S06]  /*12960*/  FFMA.FTZ R0, R19, c[0x0][0x2d0], -R2 ;  /* 0x0000b40013007a23 */ /* 0x008fcc0000010802 */
[----:B------:R3:W-:Y:S02]  /*12970*/  MUFU.EX2 R156, R0 ;  /* 0x00000000009c7308 */ /* 0x0007e40000000800 */
[----:B---3--:R-:W-:Y:S01]  /*12980*/  FFMA.FTZ R0, R22, c[0x0][0x2d0], -R2 ;  /* 0x0000b40016007a23 */ /* 0x008fe20000010802 */
[----:B------:R-:W-:-:S05]  /*12990*/  F2FP.PACK_AB R22, R172, R164 ;  /* 0x000000a4ac16723e */ /* 0x000fca00000000ff */
[----:B------:R-:W-:Y:S08]  /*129a0*/  MUFU.EX2 R164, R154 ;  /* 0x0000009a00a47308 */ /* 0x000ff00000000800 */
[----:B------:R3:W-:Y:S02]  /*129b0*/  MUFU.EX2 R159, R0 ;  /* 0x00000000009f7308 */ /* 0x0007e40000000800 */
[----:B---3--:R-:W-:-:S06]  /*129c0*/  FFMA.FTZ R0, R24, c[0x0][0x2d0], -R2 ;  /* 0x0000b40018007a23 */ /* 0x008fcc0000010802 */
[----:B------:R3:W-:Y:S02]  /*129d0*/  MUFU.EX2 R175, R0 ;  /* 0x0000000000af7308 */ /* 0x0007e40000000800 */
[----:B---3--:R-:W-:-:S06]  /*129e0*/  FFMA.FTZ R0, R26, c[0x0][0x2d0], -R2 ;  /* 0x0000b4001a007a23 */ /* 0x008fcc0000010802 */
[----:B------:R3:W-:Y:S02]  /*129f0*/  MUFU.EX2 R217, R0 ;  /* 0x0000000000d97308 */ /* 0x0007e40000000800 */
[----:B---3--:R-:W-:-:S05]  /*12a00*/  FMUL.FTZ R0, R68, c[0x0][0x2d0] ;  /* 0x0000b40044007a20 */ /* 0x008fca0000410000 */
[----:B------:R-:W-:-:S05]  /*12a10*/  FSEL R0, R0, RZ, P0 ;  /* 0x000000ff00007208 */ /* 0x000fca0000000000 */
[--C-:B------:R-:W-:Y:S02]  /*12a20*/  FFMA.FTZ R5, R9, c[0x0][0x2d0], -R0.reuse ;  /* 0x0000b40009057a23 */ /* 0x100fe40000010800 */
[--C-:B------:R-:W-:Y:S01]  /*12a30*/  FFMA.FTZ R6, R21, c[0x0][0x2d0], -R0.reuse ;  /* 0x0000b40015067a23 */ /* 0x100fe20000010800 */
[----:B------:R-:W-:Y:S01]  /*12a40*/  F2FP.PACK_AB R21, R157, R158 ;  /* 0x0000009e9d15723e */ /* 0x000fe200000000ff */
[----:B------:R3:W-:Y:S01]  /*12a50*/  MUFU.EX2 R151, R5 ;  /* 0x0000000500977308 */ /* 0x0007e20000000800 */
[--C-:B------:R-:W-:Y:S02]  /*12a60*/  FFMA.FTZ R89, R72, c[0x0][0x2d0], -R0.reuse ;  /* 0x0000b40048597a23 */ /* 0x100fe40000010800 */
[--C-:B------:R-:W-:Y:S02]  /*12a70*/  FFMA.FTZ R87, R62, c[0x0][0x2d0], -R0.reuse ;  /* 0x0000b4003e577a23 */ /* 0x100fe40000010800 */
[--C-:B------:R-:W-:Y:S01]  /*12a80*/  FFMA.FTZ R179, R61, c[0x0][0x2d0], -R0.reuse ;  /* 0x0000b4003db37a23 */ /* 0x100fe20000010800 */
[----:B----4-:R-:W-:Y:S01]  /*12a90*/  HMMA.16816.F32 R36, R20, R44, RZ ;  /* 0x0000002c1424723c */ /* 0x010fe200000018ff */
[--C-:B------:R-:W-:Y:S01]  /*12aa0*/  FFMA.FTZ R178, R60, c[0x0][0x2d0], -R0.reuse ;  /* 0x0000b4003cb27a23 */ /* 0x100fe20000010800 */
[----:B------:R-:W-:Y:S01]  /*12ab0*/  MUFU.EX2 R214, R6 ;  /* 0x0000000600d67308 */ /* 0x000fe20000000800 */
[----:B------:R-:W-:-:S02]  /*12ac0*/  FFMA.FTZ R177, R55, c[0x0][0x2d0], -R0 ;  /* 0x0000b40037b17a23 */ /* 0x000fc40000010800 */
[--C-:B------:R-:W-:Y:S02]  /*12ad0*/  FFMA.FTZ R176, R54, c[0x0][0x2d0], -R0.reuse ;  /* 0x0000b40036b07a23 */ /* 0x100fe40000010800 */
[----:B---3--:R-:W-:-:S03]  /*12ae0*/  FFMA.FTZ R5, R10, c[0x0][0x2d0], -R0 ;  /* 0x0000b4000a057a23 */ /* 0x008fc60000010800 */
[----:B------:R-:W-:Y:S01]  /*12af0*/  MUFU.EX2 R161, R89 ;  /* 0x0000005900a17308 */ /* 0x000fe20000000800 */
[----:B------:R-:W-:Y:S07]  /*12b00*/  HMMA.16816.F32 R8, R20, R48, RZ ;  /* 0x000000301408723c */ /* 0x000fee00000018ff */
[----:B------:R3:W4:Y:S06]  /*12b10*/  MUFU.EX2 R148, R5 ;  /* 0x0000000500947308 */ /* 0x00072c0000000800 */
[----:B-1----:R-:W-:Y:S01]  /*12b20*/  HMMA.16816.F32 R136, R12, R28, R36 ;  /* 0x0000001c0c88723c */ /* 0x002fe20000001824 */
[----:B------:R-:W-:Y:S01]  /*12b30*/  LDSM.16.MT88.4 R36, [R193+0x800] ;  /* 0x00080000c124783b */ /* 0x000fe20000004200 */
[----:B------:R-:W-:Y:S01]  /*12b40*/  MUFU.EX2 R172, R87 ;  /* 0x0000005700ac7308 */ /* 0x000fe20000000800 */
[----:B---3--:R-:W-:Y:S01]  /*12b50*/  FFMA.FTZ R5, R16, c[0x0][0x2d0], -R0 ;  /* 0x0000b40010057a23 */ /* 0x008fe20000010800 */
[----:B-----5:R-:W-:-:S07]  /*12b60*/  F2FP.PACK_AB R16, R149, R150 ;  /* 0x000000969510723e */ /* 0x020fce00000000ff */
[----:B------:R-:W-:Y:S01]  /*12b70*/  HMMA.16816.F32 R120, R12, R40, R8 ;  /* 0x000000280c78723c */ /* 0x000fe20000001808 */
[----:B----4-:R-:W-:Y:S01]  /*12b80*/  F2FP.PACK_AB R17, R148, R151 ;  /* 0x000000979411723e */ /* 0x010fe200000000ff */
[----:B------:R1:W-:Y:S01]  /*12b90*/  MUFU.EX2 R173, R5 ;  /* 0x0000000500ad7308 */ /* 0x0003e20000000800 */
[----:B------:R-:W-:-:S04]  /*12ba0*/  FADD.FTZ R86, R151, R148 ;  /* 0x0000009497567221 */ /* 0x000fc80000010000 */
[----:B------:R-:W-:Y:S02]  /*12bb0*/  F2FP.PACK_AB R8, R217, R175 ;  /* 0x000000afd908723e */ /* 0x000fe400000000ff */
[----:B------:R-:W-:Y:S01]  /*12bc0*/  F2FP.PACK_AB R10, R227, R219 ;  /* 0x000000dbe30a723e */ /* 0x000fe200000000ff */
[----:B------:R-:W-:Y:S01]  /*12bd0*/  MUFU.EX2 R87, R167 ;  /* 0x000000a700577308 */ /* 0x000fe20000000800 */
[----:B-1----:R-:W-:Y:S01]  /*12be0*/  FFMA.FTZ R5, R18, c[0x0][0x2d0], -R0 ;  /* 0x0000b40012057a23 */ /* 0x002fe20000010800 */
[----:B------:R-:W-:-:S06]  /*12bf0*/  F2FP.PACK_AB R18, R159, R156 ;  /* 0x0000009c9f12723e */ /* 0x000fcc00000000ff */
[----:B------:R-:W-:Y:S08]  /*12c00*/  MUFU.EX2 R89, R169 ;  /* 0x000000a900597308 */ /* 0x000ff00000000800 */
[----:B------:R1:W3:Y:S02]  /*12c10*/  MUFU.EX2 R186, R5 ;  /* 0x0000000500ba7308 */ /* 0x0002e40000000800 */
[----:B-1----:R-:W-:Y:S01]  /*12c20*/  FFMA.FTZ R5, R32, c[0x0][0x2d0], -R0 ;  /* 0x0000b40020057a23 */ /* 0x002fe20000010800 */
[----:B---3--:R-:W-:-:S05]  /*12c30*/  F2FP.PACK_AB R19, R186, R173 ;  /* 0x000000adba13723e */ /* 0x008fca00000000ff */
[----:B------:R1:W3:Y:S02]  /*12c40*/  MUFU.EX2 R215, R5 ;  /* 0x0000000500d77308 */ /* 0x0002e40000000800 */
[C---:B------:R-:W-:Y:S08]  /*12c50*/  HMMA.16816.F32 R32, R16.reuse, R48, RZ ;  /* 0x000000301020723c */ /* 0x040ff000000018ff */
[----:B------:R-:W-:Y:S01]  /*12c60*/  HMMA.16816.F32 R24, R16, R44, RZ ;  /* 0x0000002c1018723c */ /* 0x000fe200000018ff */
[----:B-1----:R-:W-:Y:S01]  /*12c70*/  FFMA.FTZ R5, R52, c[0x0][0x2d0], -R0 ;  /* 0x0000b40034057a23 */ /* 0x002fe20000010800 */
[----:B---3--:R-:W-:-:S03]  /*12c80*/  F2FP.PACK_AB R9, R215, R214 ;  /* 0x000000d6d709723e */ /* 0x008fc600000000ff */
[----:B------:R1:W-:Y:S02]  /*12c90*/  MUFU.EX2 R218, R5 ;  /* 0x0000000500da7308 */ /* 0x0003e40000000800 */
[----:B-1----:R-:W-:-:S06]  /*12ca0*/  FFMA.FTZ R5, R53, c[0x0][0x2d0], -R0 ;  /* 0x0000b40035057a23 */ /* 0x002fcc0000010800 */
[----:B------:R-:W1:Y:S02]  /*12cb0*/  MUFU.EX2 R225, R5 ;  /* 0x0000000500e17308 */ /* 0x000e640000000800 */
[----:B-1----:R-:W-:-:S07]  /*12cc0*/  F2FP.PACK_AB R11, R225, R218 ;  /* 0x000000dae10b723e */ /* 0x002fce00000000ff */
[C---:B------:R-:W-:Y:S01]  /*12cd0*/  HMMA.16816.F32 R128, R8.reuse, R40, R32 ;  /* 0x000000280880723c */ /* 0x040fe20000001820 */
[----:B------:R-:W1:Y:S06]  /*12ce0*/  LDSM.16.MT88.4 R32, [R193] ;  /* 0x00000000c120783b */ /* 0x000e6c0000004200 */
[----:B------:R-:W-:Y:S01]  /*12cf0*/  FFMA.FTZ R41, R88, c[0x0][0x2d0], -R2 ;  /* 0x0000b40058297a23 */ /* 0x000fe20000010802 */
[----:B------:R-:W-:Y:S01]  /*12d00*/  HMMA.16816.F32 R132, R8, R28, R24 ;  /* 0x0000001c0884723c */ /* 0x000fe20000001818 */
[----:B------:R-:W-:Y:S02]  /*12d10*/  FFMA.FTZ R88, R63, c[0x0][0x2d0], -R0 ;  /* 0x0000b4003f587a23 */ /* 0x000fe40000010800 */
[----:B------:R-:W-:Y:S01]  /*12d20*/  FFMA.FTZ R40, R92, c[0x0][0x2d0], -R2 ;  /* 0x0000b4005c287a23 */ /* 0x000fe20000010802 */
[----:B------:R-:W-:Y:S01]  /*12d30*/  MUFU.EX2 R209, R41 ;  /* 0x0000002900d17308 */ /* 0x000fe20000000800 */
[----:B------:R-:W-:-:S02]  /*12d40*/  FADD.FTZ R2, R158, R157 ;  /* 0x0000009d9e027221 */ /* 0x000fc40000010000 */
[--C-:B------:R-:W-:Y:S02]  /*12d50*/  FFMA.FTZ R29, R58, c[0x0][0x2d0], -R0.reuse ;  /* 0x0000b4003a1d7a23 */ /* 0x100fe40000010800 */
        /* <DEDUP_REMOVED lines=10> */
[-C--:B-1----:R-:W-:Y:S06]  /*12e00*/  HMMA.16816.F32 R24, R20, R32.reuse, RZ ;  /* 0x000000201418723c */ /* 0x082fec00000018ff */
[----:B------:R-:W-:Y:S02]  /*12e10*/  MUFU.EX2 R191, R29 ;  /* 0x0000001d00bf7308 */ /* 0x000fe40000000800 */
[----:B------:R-:W-:Y:S06]  /*12e20*/  HMMA.16816.F32 R4, R16, R32, RZ ;  /* 0x000000201004723c */ /* 0x000fec00000018ff */
[----:B------:R-:W-:Y:S08]  /*12e30*/  MUFU.EX2 R210, R28 ;  /* 0x0000001c00d27308 */ /* 0x000ff00000000800 */
[----:B------:R-:W-:Y:S02]  /*12e40*/  MUFU.EX2 R185, R141 ;  /* 0x0000008d00b97308 */ /* 0x000fe40000000800 */
[-C--:B------:R-:W-:Y:S01]  /*12e50*/  HMMA.16816.F32 R116, R12, R36.reuse, R24 ;  /* 0x000000240c74723c */ /* 0x080fe20000001818 */
[----:B------:R-:W1:Y:S05]  /*12e60*/  LDSM.16.MT88.4 R24, [R195] ;  /* 0x00000000c318783b */ /* 0x000e6a0000004200 */
[----:B------:R-:W-:Y:S02]  /*12e70*/  MUFU.EX2 R163, R88 ;  /* 0x0000005800a37308 */ /* 0x000fe40000000800 */
[----:B------:R-:W-:Y:S06]  /*12e80*/  HMMA.16816.F32 R112, R8, R36, R4 ;  /* 0x000000240870723c */ /* 0x000fec0000001804 */
[----:B------:R-:W-:Y:S01]  /*12e90*/  MUFU.EX2 R88, R170 ;  /* 0x000000aa00587308 */ /* 0x000fe20000000800 */
[----:B------:R-:W-:-:S02]  /*12ea0*/  FADD.FTZ R4, R150, R149 ;  /* 0x0000009596047221 */ /* 0x000fc40000010000 */
[--C-:B------:R-:W-:Y:S02]  /*12eb0*/  FFMA.FTZ R37, R56, c[0x0][0x2d0], -R0.reuse ;  /* 0x0000b40038257a23 */ /* 0x100fe40000010800 */
[----:B------:R-:W-:-:S03]  /*12ec0*/  FFMA.FTZ R36, R57, c[0x0][0x2d0], -R0 ;  /* 0x0000b40039247a23 */ /* 0x000fc60000010800 */
[----:B------:R-:W-:Y:S01]  /*12ed0*/  MUFU.EX2 R150, R65 ;  /* 0x0000004100967308 */ /* 0x000fe20000000800 */
[----:B------:R-:W-:Y:S02]  /*12ee0*/  FFMA.FTZ R149, R73, c[0x0][0x2d0], -R0 ;  /* 0x0000b40049957a23 */ /* 0x000fe40000010800 */
[----:B------:R-:W-:Y:S02]  /*12ef0*/  FADD.FTZ R0, R156, R4 ;  /* 0x000000049c007221 */ /* 0x000fe40000010000 */
[----:B------:R-:W3:Y:S02]  /*12f00*/  LDSM.16.MT88.4 R4, [R195+0x800] ;  /* 0x00080000c304783b */ /* 0x000ee40000004200 */
[----:B------:R-:W-:Y:S01]  /*12f10*/  FADD.FTZ R3, R159, R0 ;  /* 0x000000009f037221 */ /* 0x000fe20000010000 */
[----:B------:R-:W-:Y:S01]  /*12f20*/  MUFU.EX2 R156, R64 ;  /* 0x00000040009c7308 */ /* 0x000fe20000000800 */
[----:B------:R-:W-:-:S04]  /*12f30*/  FADD.FTZ R0, R184, R79 ;  /* 0x0000004fb8007221 */ /* 0x000fc80000010000 */
[----:B------:R-:W-:-:S03]  /*12f40*/  FADD.FTZ R0, R220, R0 ;  /* 0x00000000dc007221 */ /* 0x000fc60000010000 */
[----:B------:R-:W-:Y:S01]  /*12f50*/  MUFU.EX2 R159, R76 ;  /* 0x0000004c009f7308 */ /* 0x000fe20000000800 */
[----:B------:R-:W-:Y:S01]  /*12f60*/  FADD.FTZ R0, R221, R0 ;  /* 0x00000000dd007221 */ /* 0x000fe20000010000 */
[----:B-1----:R-:W-:Y:S03]  /*12f70*/  HMMA.16816.F32 R52, R16, R24, RZ ;  /* 0x000000181034723c */ /* 0x002fe600000018ff */
[----:B------:R-:W-:-:S03]  /*12f80*/  FADD.FTZ R0, R223, R0 ;  /* 0x00000000df007221 */ /* 0x000fc60000010000 */
[----:B------:R-:W-:Y:S02]  /*12f90*/  MUFU.EX2 R148, R37 ;  /* 0x0000002500947308 */ /* 0x000fe40000000800 */
[----:B------:R-:W-:Y:S06]  /*12fa0*/  HMMA.16816.F32 R56, R20, R24, RZ ;  /* 0x000000181438723c */ /* 0x000fec00000018ff */
[----:B------:R-:W1:Y:S08]  /*12fb0*/  MUFU.EX2 R25, R78 ;  /* 0x0000004e00197308 */ /* 0x000e700000000800 */
[----:B------:R-:W4:Y:S02]  /*12fc0*/  MUFU.EX2 R151, R36 ;  /* 0x0000002400977308 */ /* 0x000f240000000800 */
[----:B---3--:R-:W-:Y:S06]  /*12fd0*/  HMMA.16816.F32 R104, R8, R4, R52 ;  /* 0x000000040868723c */ /* 0x008fec0000001834 */
[----:B------:R-:W-:Y:S01]  /*12fe0*/  MUFU.EX2 R184, R142 ;  /* 0x0000008e00b87308 */ /* 0x000fe20000000800 */
[----:B-1----:R-:W-:Y:S01]  /*12ff0*/  FADD.FTZ R0, R25, R0 ;  /* 0x0000000019007221 */ /* 0x002fe20000010000 */
[----:B------:R-:W-:Y:S03]  /*13000*/  HMMA.16816.F32 R52, R16, R50, RZ ;  /* 0x000000321034723c */ /* 0x000fe600000018ff */
[----:B------:R-:W-:-:S03]  /*13010*/  FADD.FTZ R0, R157, R0 ;  /* 0x000000009d007221 */ /* 0x000fc60000010000 */
[----:B------:R-:W-:Y:S01]  /*13020*/  MUFU.EX2 R160, R149 ;  /* 0x0000009500a07308 */ /* 0x000fe20000000800 */
[----:B------:R-:W-:Y:S01]  /*13030*/  FADD.FTZ R0, R158, R0 ;  /* 0x000000009e007221 */ /* 0x000fe20000010000 */
[----:B------:R-:W-:Y:S03]  /*13040*/  HMMA.16816.F32 R108, R12, R4, R56 ;  /* 0x000000040c6c723c */ /* 0x000fe60000001838 */
[----:B------:R-:W-:-:S04]  /*13050*/  FADD.FTZ R0, R212, R0 ;  /* 0x00000000d4007221 */ /* 0x000fc80000010000 */
[----:B------:R-:W-:Y:S01]  /*13060*/  F2FP.PACK_AB R4, R156, R150 ;  /* 0x000000969c04723e */ /* 0x000fe200000000ff */
[----:B------:R-:W-:Y:S01]  /*13070*/  HMMA.16816.F32 R48, R20, R50, RZ ;  /* 0x000000321430723c */ /* 0x000fe200000018ff */
[----:B----4-:R-:W-:-:S07]  /*13080*/  F2FP.PACK_AB R5, R151, R148 ;  /* 0x000000949705723e */ /* 0x010fce00000000ff */
        /* <DEDUP_REMOVED lines=13> */
[----:B------:R-:W3:Y:S07]  /*13160*/  MUFU.EX2 R26, R77 ;  /* 0x0000004d001a7308 */ /* 0x000eee0000000800 */
[----:B------:R-:W-:Y:S01]  /*13170*/  HMMA.16816.F32 R72, R8, R38, R52 ;  /* 0x000000260848723c */ /* 0x000fe20000001834 */
[----:B------:R-:W-:Y:S01]  /*13180*/  MUFU.EX2 R27, R171 ;  /* 0x000000ab001b7308 */ /* 0x000fe20000000800 */
[----:B---3--:R-:W-:-:S04]  /*13190*/  FADD.FTZ R2, R26, R2 ;  /* 0x000000021a027221 */ /* 0x008fc80000010000 */
[----:B------:R-:W-:-:S10]  /*131a0*/  FADD.FTZ R2, R159, R2 ;  /* 0x000000029f027221 */ /* 0x000fd40000010000 */
[----:B------:R-:W-:Y:S01]  /*131b0*/  HMMA.16816.F32 R92, R8, R6, R16 ;  /* 0x00000006085c723c */ /* 0x000fe20000001810 */
[----:B------:R-:W-:-:S04]  /*131c0*/  FADD.FTZ R2, R190, R2 ;  /* 0x00000002be027221 */ /* 0x000fc80000010000 */
[----:B------:R-:W-:Y:S02]  /*131d0*/  FADD.FTZ R2, R213, R2 ;  /* 0x00000002d5027221 */ /* 0x000fe40000010000 */
        /* <DEDUP_REMOVED lines=10> */
[----:B------:R-:W-:-:S02]  /*13280*/  F2FP.PACK_AB R7, R210, R191 ;  /* 0x000000bfd207723e */ /* 0x000fc400000000ff */
[----:B------:R-:W-:Y:S01]  /*13290*/  F2FP.PACK_AB R158, R89, R88 ;  /* 0x00000058599e723e */ /* 0x000fe200000000ff */
[----:B-1----:R-:W-:Y:S01]  /*132a0*/  HMMA.16816.F32 R64, R8, R12, R120 ;  /* 0x0000000c0840723c */ /* 0x002fe20000001878 */
[----:B------:R-:W-:Y:S01]  /*132b0*/  FADD.FTZ R3, R215, R3 ;  /* 0x00000003d7037221 */ /* 0x000fe20000010000 */
[----:B------:R-:W-:Y:S03]  /*132c0*/  MUFU.EX2 R173, R153 ;  /* 0x0000009900ad7308 */ /* 0x000fe60000000800 */
        /* <DEDUP_REMOVED lines=10> */
[----:B------:R-:W1:Y:S01]  /*13370*/  LDSM.16.MT88.4 R12, [R196+0x1000] ;  /* 0x00100000c40c783b */ /* 0x000e620000004200 */
[----:B------:R-:W3:Y:S01]  /*13380*/  MUFU.EX2 R86, R165 ;  /* 0x000000a500567308 */ /* 0x000ee20000000800 */
[----:B------:R-:W-:-:S04]  /*13390*/  FADD.FTZ R3, R210, R3 ;  /* 0x00000003d2037221 */ /* 0x000fc80000010000 */
[----:B------:R-:W-:-:S03]  /*133a0*/  FADD.FTZ R3, R160, R3 ;  /* 0x00000003a0037221 */ /* 0x000fc60000010000 */
[----:B------:R-:W-:Y:S01]  /*133b0*/  MUFU.EX2 R26, R174 ;  /* 0x000000ae001a7308 */ /* 0x000fe20000000800 */
[----:B------:R-:W-:-:S04]  /*133c0*/  FADD.FTZ R3, R161, R3 ;  /* 0x00000003a1037221 */ /* 0x000fc80000010000 */
[----:B------:R-:W-:Y:S01]  /*133d0*/  FADD.FTZ R3, R163, R3 ;  /* 0x00000003a3037221 */ /* 0x000fe20000010000 */
[----:B---3--:R-:W-:Y:S01]  /*133e0*/  F2FP.PACK_AB R157, R86, R25 ;  /* 0x00000019569d723e */ /* 0x008fe200000000ff */
[-C--:B-1----:R-:W-:Y:S08]  /*133f0*/  HMMA.16816.F32 R52, R8, R12.reuse, R136 ;  /* 0x0000000c0834723c */ /* 0x082ff00000001888 */
[C---:B------:R-:W-:Y:S08]  /*13400*/  HMMA.16816.F32 R96, R4.reuse, R12, R132 ;  /* 0x0000000c0460723c */ /* 0x040ff00000001884 */
[-C--:B------:R-:W-:Y:S08]  /*13410*/  HMMA.16816.F32 R80, R4, R14.reuse, R60 ;  /* 0x0000000e0450723c */ /* 0x080ff0000000183c */
[C---:B------:R-:W-:Y:S01]  /*13420*/  HMMA.16816.F32 R48, R8.reuse, R14, R44 ;  /* 0x0000000e0830723c */ /* 0x040fe2000000182c */
[----:B------:R-:W1:Y:S07]  /*13430*/  LDSM.16.MT88.4 R12, [R193+0x1000] ;  /* 0x00100000c10c783b */ /* 0x000e6e0000004200 */
[-C--:B-1----:R-:W-:Y:S01]  /*13440*/  HMMA.16816.F32 R44, R8, R12.reuse, R116 ;  /* 0x0000000c082c723c */ /* 0x082fe20000001874 */
[----:B------:R-:W-:Y:S07]  /*13450*/  LDSM.16.MT88.4 R116, [R192+0x2000] ;  /* 0x00200000c074783b */ /* 0x000fee0000004200 */
[C---:B------:R-:W-:Y:S08]  /*13460*/  HMMA.16816.F32 R76, R4.reuse, R12, R112 ;  /* 0x0000000c044c723c */ /* 0x040ff00000001870 */
[-C--:B------:R-:W-:Y:S08]  /*13470*/  HMMA.16816.F32 R72, R4, R14.reuse, R72 ;  /* 0x0000000e0448723c */ /* 0x080ff00000001848 */
[----:B------:R-:W-:Y:S01]  /*13480*/  HMMA.16816.F32 R32, R8, R14, R32 ;  /* 0x0000000e0820723c */ /* 0x000fe20000001820 */
[----:B------:R-:W1:Y:S07]  /*13490*/  LDSM.16.MT88.4 R12, [R195+0x1000] ;  /* 0x00100000c30c783b */ /* 0x000e6e0000004200 */
[C---:B-1----:R-:W-:Y:S08]  /*134a0*/  HMMA.16816.F32 R60, R4.reuse, R12, R104 ;  /* 0x0000000c043c723c */ /* 0x042ff00000001868 */
[----:B------:R-:W-:Y:S01]  /*134b0*/  HMMA.16816.F32 R40, R4, R14, R92 ;  /* 0x0000000e0428723c */ /* 0x000fe2000000185c */
[----:B------:R-:W1:Y:S06]  /*134c0*/  MUFU.EX2 R93, R146 ;  /* 0x00000092005d7308 */ /* 0x000e6c0000000800 */
[----:B------:R-:W-:Y:S01]  /*134d0*/  FADD.FTZ R4, R217, R16 ;  /* 0x00000010d9047221 */ /* 0x000fe20000010000 */
[C---:B------:R-:W-:Y:S01]  /*134e0*/  HMMA.16816.F32 R36, R8.reuse, R12, R108 ;  /* 0x0000000c0824723c */ /* 0x040fe2000000186c */
[----:B------:R-:W3:Y:S01]  /*134f0*/  LDSM.16.MT88.4 R16, [R196+0x1800] ;  /* 0x00180000c410783b */ /* 0x000ee20000004200 */
[----:B------:R-:W4:Y:S01]  /*13500*/  MUFU.EX2 R92, R140 ;  /* 0x0000008c005c7308 */ /* 0x000f220000000800 */
[----:B------:R-:W-:Y:S01]  /*13510*/  FADD.FTZ R24, R219, R4 ;  /* 0x00000004db187221 */ /* 0x000fe20000010000 */
[----:B------:R-:W-:Y:S01]  /*13520*/  F2FP.PACK_AB R6, R189, R188 ;  /* 0x000000bcbd06723e */ /* 0x000fe200000000ff */
[----:B------:R-:W-:Y:S01]  /*13530*/  LDSM.16.MT88.4 R108, [R196+0x2000] ;  /* 0x00200000c46c783b */ /* 0x000fe20000004200 */
[----:B------:R-:W-:Y:S01]  /*13540*/  F2FP.PACK_AB R7, R186, R184 ;  /* 0x000000b8ba07723e */ /* 0x000fe200000000ff */
[----:B------:R-:W-:Y:S01]  /*13550*/  FADD.FTZ R24, R227, R24 ;  /* 0x00000018e3187221 */ /* 0x000fe20000010000 */
[----:B------:R-:W-:Y:S01]  /*13560*/  HMMA.16816.F32 R28, R8, R14, R20 ;  /* 0x0000000e081c723c */ /* 0x000fe20000001814 */
[----:B------:R-:W5:Y:S01]  /*13570*/  LDSM.16.MT88.4 R20, [R192+0x1800] ;  /* 0x00180000c014783b */ /* 0x000f620000004200 */
[----:B-1----:R-:W-:-:S03]  /*13580*/  F2FP.PACK_AB R4, R187, R93 ;  /* 0x0000005dbb04723e */ /* 0x002fc600000000ff */
[----:B------:R-:W1:Y:S04]  /*13590*/  LDSM.16.MT88.4 R12, [R193+0x1800] ;  /* 0x00180000c10c783b */ /* 0x000e680000004200 */
[----:B------:R-:W1:Y:S01]  /*135a0*/  LDSM.16.MT88.4 R8, [R195+0x1800] ;  /* 0x00180000c308783b */ /* 0x000e620000004200 */
[----:B----4-:R-:W-:-:S07]  /*135b0*/  F2FP.PACK_AB R5, R185, R92 ;  /* 0x0000005cb905723e */ /* 0x010fce00000000ff */
[C---:B---3--:R-:W-:Y:S08]  /*135c0*/  HMMA.16816.F32 R52, R4.reuse, R16, R52 ;  /* 0x000000100434723c */ /* 0x048ff00000001834 */
[C---:B-----5:R-:W-:Y:S08]  /*135d0*/  HMMA.16816.F32 R64, R4.reuse, R20, R64 ;  /* 0x000000140440723c */ /* 0x060ff00000001840 */
[C---:B------:R-:W-:Y:S08]  /*135e0*/  HMMA.16816.F32 R56, R4.reuse, R22, R56 ;  /* 0x000000160438723c */ /* 0x040ff00000001838 */
[C---:B------:R-:W-:Y:S08]  /*135f0*/  HMMA.16816.F32 R48, R4.reuse, R18, R48 ;  /* 0x000000120430723c */ /* 0x040ff00000001830 */
[C---:B-1----:R-:W-:Y:S08]  /*13600*/  HMMA.16816.F32 R44, R4.reuse, R12, R44 ;  /* 0x0000000c042c723c */ /* 0x042ff0000000182c */
[C---:B------:R-:W-:Y:S08]  /*13610*/  HMMA.16816.F32 R32, R4.reuse, R14, R32 ;  /* 0x0000000e0420723c */ /* 0x040ff00000001820 */
[C---:B------:R-:W-:Y:S08]  /*13620*/  HMMA.16816.F32 R36, R4.reuse, R8, R36 ;  /* 0x000000080424723c */ /* 0x040ff00000001824 */
[----:B------:R-:W-:Y:S07]  /*13630*/  HMMA.16816.F32 R28, R4, R10, R28 ;  /* 0x0000000a041c723c */ /* 0x000fee000000181c */
[----:B------:R-:W-:-:S02]  /*13640*/  F2FP.PACK_AB R4, R164, R162 ;  /* 0x000000a2a404723e */ /* 0x000fc400000000ff */
[----:B------:R-:W-:Y:S02]  /*13650*/  F2FP.PACK_AB R6, R175, R173 ;  /* 0x000000adaf06723e */ /* 0x000fe400000000ff */
[----:B------:R-:W-:Y:S02]  /*13660*/  F2FP.PACK_AB R5, R161, R160 ;  /* 0x000000a0a105723e */ /* 0x000fe400000000ff */
[----:B------:R-:W-:-:S07]  /*13670*/  F2FP.PACK_AB R7, R172, R163 ;  /* 0x000000a3ac07723e */ /* 0x000fce00000000ff */
[C---:B------:R-:W-:Y:S08]  /*13680*/  HMMA.16816.F32 R120, R4.reuse, R20, R120 ;  /* 0x000000140478723c */ /* 0x040ff00000001878 */
[C---:B------:R-:W-:Y:S01]  /*13690*/  HMMA.16816.F32 R20, R4.reuse, R22, R100 ;  /* 0x000000160414723c */ /* 0x040fe20000001864 */
[----:B------:R-:W1:Y:S07]  /*136a0*/  LDSM.16.MT88.4 R100, [R193+0x2000] ;  /* 0x00200000c164783b */ /* 0x000e6e0000004200 */
[C---:B------:R-:W-:Y:S01]  /*136b0*/  HMMA.16816.F32 R96, R4.reuse, R16, R96 ;  /* 0x000000100460723c */ /* 0x040fe20000001860 */
[----:B------:R-:W-:Y:S07]  /*136c0*/  MUFU.EX2 R17, R180 ;  /* 0x000000b400117308 */ /* 0x000fee0000000800 */
[C---:B------:R-:W-:Y:S01]  /*136d0*/  HMMA.16816.F32 R80, R4.reuse, R18, R80 ;  /* 0x000000120450723c */ /* 0x040fe20000001850 */
[----:B------:R-:W3:Y:S07]  /*136e0*/  MUFU.EX2 R19, R168 ;  /* 0x000000a800137308 */ /* 0x000eee0000000800 */
[C---:B------:R-:W-:Y:S01]  /*136f0*/  HMMA.16816.F32 R76, R4.reuse, R12, R76 ;  /* 0x0000000c044c723c */ /* 0x040fe2000000184c */
[----:B------:R-:W-:Y:S07]  /*13700*/  MUFU.EX2 R13, R182 ;  /* 0x000000b6000d7308 */ /* 0x000fee0000000800 */
[----:B------:R-:W-:Y:S01]  /*13710*/  HMMA.16816.F32 R72, R4, R14, R72 ;  /* 0x0000000e0448723c */ /* 0x000fe20000001848 */
[----:B------:R-:W4:Y:S01]  /*13720*/  MUFU.EX2 R15, R181 ;  /* 0x000000b5000f7308 */ /* 0x000f220000000800 */
[----:B---3--:R-:W-:-:S06]  /*13730*/  F2FP.PACK_AB R159, R26, R19 ;  /* 0x000000131a9f723e */ /* 0x008fcc00000000ff */
[C---:B------:R-:W-:Y:S01]  /*13740*/  HMMA.16816.F32 R60, R4.reuse, R8, R60 ;  /* 0x00000008043c723c */ /* 0x040fe2000000183c */
[----:B------:R-:W-:Y:S07]  /*13750*/  MUFU.EX2 R12, R179 ;  /* 0x000000b3000c7308 */ /* 0x000fee0000000800 */
[----:B------:R-:W-:Y:S01]  /*13760*/  HMMA.16816.F32 R40, R4, R10, R40 ;  /* 0x0000000a0428723c */ /* 0x000fe20000001828 */
[----:B------:R-:W3:Y:S01]  /*13770*/  LDSM.16.MT88.4 R8, [R195+0x2000] ;  /* 0x00200000c308783b */ /* 0x000ee20000004200 */
[----:B------:R-:W5:Y:S01]  /*13780*/  MUFU.EX2 R7, R183 ;  /* 0x000000b700077308 */ /* 0x000f620000000800 */
[----:B----4-:R-:W-:-:S04]  /*13790*/  F2FP.PACK_AB R94, R17, R15 ;  /* 0x0000000f115e723e */ /* 0x010fc800000000ff */
[----:B------:R-:W-:Y:S02]  /*137a0*/  FADD.FTZ R4, R150, R24 ;  /* 0x0000001896047221 */ /* 0x000fe40000010000 */
[----:B------:R-:W-:Y:S01]  /*137b0*/  FADD.FTZ R5, R93, R2 ;  /* 0x000000025d057221 */ /* 0x000fe20000010000 */
[----:B------:R-:W4:Y:S01]  /*137c0*/  MUFU.EX2 R14, R178 ;  /* 0x000000b2000e7308 */ /* 0x000f220000000800 */
[----:B------:R-:W-:Y:S01]  /*137d0*/  FADD.FTZ R4, R156, R4 ;  /* 0x000000049c047221 */ /* 0x000fe20000010000 */
[----:B------:R-:W-:Y:S01]  /*137e0*/  F2FP.PACK_AB R156, R27, R87 ;  /* 0x000000571b9c723e */ /* 0x000fe200000000ff */
[----:B--2---:R-:W-:-:S04]  /*137f0*/  @P1 IMAD.HI.U32 R2, R231, c[0x0][0x2c8], RZ ;  /* 0x0000b200e7021a27 */ /* 0x004fc800078e00ff */
[----:B------:R-:W-:Y:S01]  /*13800*/  FADD.FTZ R4, R209, R4 ;  /* 0x00000004d1047221 */ /* 0x000fe20000010000 */
[----:B------:R-:W-:Y:S01]  /*13810*/  MUFU.EX2 R16, R177 ;  /* 0x000000b100107308 */ /* 0x000fe20000000800 */
[----:B------:R-:W-:Y:S01]  /*13820*/  FADD.FTZ R6, R92, R0 ;  /* 0x000000005c067221 */ /* 0x000fe20000010000 */
[----:B------:R-:W-:Y:S01]  /*13830*/  MOV R0, R231 ;  /* 0x000000e700007202 */ /* 0x000fe20000000f00 */
[----:B------:R-:W-:Y:S01]  /*13840*/  FADD.FTZ R4, R211, R4 ;  /* 0x00000004d3047221 */ /* 0x000fe20000010000 */
[----:B------:R-:W-:Y:S01]  /*13850*/  @P1 SHF.R.U32.HI R0, RZ, c[0x0][0x2cc], R2 ;  /* 0x0000b300ff001a19 */ /* 0x000fe20000011602 */
[----:B------:R-:W-:Y:S01]  /*13860*/  FADD.FTZ R5, R187, R5 ;  /* 0x00000005bb057221 */ /* 0x000fe20000010000 */
[----:B-----5:R-:W-:Y:S01]  /*13870*/  F2FP.PACK_AB R92, R13, R7 ;  /* 0x000000070d5c723e */ /* 0x020fe200000000ff */
[----:B------:R-:W-:Y:S01]  /*13880*/  FADD.FTZ R6, R185, R6 ;  /* 0x00000006b9067221 */ /* 0x000fe20000010000 */
[----:B------:R-:W2:Y:S01]  /*13890*/  MUFU.EX2 R18, R176 ;  /* 0x000000b000127308 */ /* 0x000ea20000000800 */
[----:B------:R-:W-:Y:S01]  /*138a0*/  IADD3 R2, R230, R0, RZ ;  /* 0x00000000e6027210 */ /* 0x000fe20007ffe0ff */
[----:B------:R-:W-:Y:S01]  /*138b0*/  FADD.FTZ R0, R162, R4 ;  /* 0x00000004a2007221 */ /* 0x000fe20000010000 */
[----:B----4-:R-:W-:Y:S01]  /*138c0*/  F2FP.PACK_AB R93, R14, R12 ;  /* 0x0000000c0e5d723e */ /* 0x010fe200000000ff */
[----:B------:R-:W-:Y:S01]  /*138d0*/  HMMA.16816.F32 R128, R156, R116, R64 ;  /* 0x000000749c80723c */ /* 0x000fe20000001840 */
[----:B------:R-:W-:Y:S01]  /*138e0*/  FADD.FTZ R5, R188, R5 ;  /* 0x00000005bc057221 */ /* 0x000fe20000010000 */
[----:B------:R-:W-:Y:S01]  /*138f0*/  IADD3 R209, R228, -0x2, RZ ;  /* 0xfffffffee4d17810 */ /* 0x000fe20007ffe0ff */
[----:B------:R-:W-:-:S02]  /*13900*/  FADD.FTZ R0, R164, R0 ;  /* 0x00000000a4007221 */ /* 0x000fc40000010000 */
[----:B------:R-:W-:Y:S02]  /*13910*/  FADD.FTZ R6, R184, R6 ;  /* 0x00000006b8067221 */ /* 0x000fe40000010000 */
[----:B------:R-:W-:Y:S01]  /*13920*/  FADD.FTZ R0, R173, R0 ;  /* 0x00000000ad007221 */ /* 0x000fe20000010000 */
[C---:B------:R-:W-:Y:S01]  /*13930*/  HMMA.16816.F32 R132, R156.reuse, R118, R56 ;  /* 0x000000769c84723c */ /* 0x040fe20000001838 */
[----:B------:R-:W-:Y:S02]  /*13940*/  FADD.FTZ R5, R189, R5 ;  /* 0x00000005bd057221 */ /* 0x000fe40000010000 */
[----:B------:R-:W-:Y:S01]  /*13950*/  FADD.FTZ R0, R175, R0 ;  /* 0x00000000af007221 */ /* 0x000fe20000010000 */
[----:B--2---:R-:W-:Y:S01]  /*13960*/  F2FP.PACK_AB R95, R18, R16 ;  /* 0x00000010125f723e */ /* 0x004fe200000000ff */
        /* <DEDUP_REMOVED lines=16> */
[----:B------:R-:W-:Y:S01]  /*13a70*/  MOV R20, c[0x0][0x32c] ;  /* 0x0000cb0000147a02 */ /* 0x000fe20000000f00 */
[----:B------:R-:W-:Y:S01]  /*13a80*/  HMMA.16816.F32 R140, R156, R110, R48 ;  /* 0x0000006e9c8c723c */ /* 0x000fe20000001830 */
[----:B------:R-:W-:-:S02]  /*13a90*/  FADD.FTZ R4, R15, R4 ;  /* 0x000000040f047221 */ /* 0x000fc40000010000 */
[----:B------:R-:W-:Y:S01]  /*13aa0*/  ISETP.GE.AND P0, PT, R20, 0x1, PT ;  /* 0x000000011400780c */ /* 0x000fe20003f06270 */
[----:B------:R-:W-:Y:S01]  /*13ab0*/  FADD.FTZ R247, R18, R3 ;  /* 0x0000000312f77221 */ /* 0x000fe20000010000 */
[----:B------:R-:W-:Y:S01]  /*13ac0*/  IADD3 R3, R2, c[0x0][0x328], RZ ;  /* 0x0000ca0002037a10 */ /* 0x000fe20007ffe0ff */
[----:B------:R-:W-:Y:S02]  /*13ad0*/  FADD.FTZ R237, R89, R0 ;  /* 0x0000000059ed7221 */ /* 0x000fe40000010000 */
[----:B-1----:R-:W-:Y:S01]  /*13ae0*/  HMMA.16816.F32 R144, R156, R100, R44 ;  /* 0x000000649c90723c */ /* 0x002fe2000000182c */
[----:B------:R-:W-:Y:S02]  /*13af0*/  FADD.FTZ R243, R26, R5 ;  /* 0x000000051af37221 */ /* 0x000fe40000010000 */
[----:B------:R-:W-:-:S05]  /*13b00*/  FADD.FTZ R246, R17, R4 ;  /* 0x0000000411f67221 */ /* 0x000fca0000010000 */
[----:B------:R-:W-:Y:S08]  /*13b10*/  HMMA.16816.F32 R148, R156, R102, R32 ;  /* 0x000000669c94723c */ /* 0x000ff00000001820 */
[C---:B------:R-:W-:Y:S08]  /*13b20*/  HMMA.16816.F32 R112, R92.reuse, R108, R96 ;  /* 0x0000006c5c70723c */ /* 0x040ff00000001860 */
[----:B------:R-:W-:Y:S08]  /*13b30*/  HMMA.16816.F32 R104, R92, R100, R76 ;  /* 0x000000645c68723c */ /* 0x000ff0000000184c */
[----:B---3--:R-:W-:Y:S08]  /*13b40*/  HMMA.16816.F32 R152, R156, R8, R36 ;  /* 0x000000089c98723c */ /* 0x008ff00000001824 */
[C---:B------:R-:W-:Y:S08]  /*13b50*/  HMMA.16816.F32 R108, R92.reuse, R110, R80 ;  /* 0x0000006e5c6c723c */ /* 0x040ff00000001850 */
[C---:B------:R-:W-:Y:S08]  /*13b60*/  HMMA.16816.F32 R100, R92.reuse, R102, R72 ;  /* 0x000000665c64723c */ /* 0x040ff00000001848 */
[----:B------:R-:W-:Y:S08]  /*13b70*/  HMMA.16816.F32 R96, R92, R8, R60 ;  /* 0x000000085c60723c */ /* 0x000ff0000000183c */
[-C--:B------:R-:W-:Y:S08]  /*13b80*/  HMMA.16816.F32 R156, R156, R10.reuse, R28 ;  /* 0x0000000a9c9c723c */ /* 0x080ff0000000181c */
[----:B------:R-:W-:Y:S01]  /*13b90*/  HMMA.16816.F32 R92, R92, R10, R40 ;  /* 0x0000000a5c5c723c */ /* 0x000fe20000001828 */
[----:B------:R-:W-:Y:S07]  /*13ba0*/  @!P0 BRA `(.L_x_1058) ;  /* 0x0000013000008947 */ /* 0x000fee0003800000 */
[C---:B------:R-:W-:Y:S01]  /*13bb0*/  ISETP.GT.AND P0, PT, R2.reuse, RZ, PT ;  /* 0x000000ff0200720c */ /* 0x040fe20003f04270 */
[----:B------:R-:W-:Y:S01]  /*13bc0*/  BSSY B0, `(.L_x_1059) ;  /* 0x000000e000007945 */ /* 0x000fe20003800000 */
[----:B------:R-:W-:-:S11]  /*13bd0*/  IADD3 R0, R2, -0x1, RZ ;  /* 0xffffffff02007810 */ /* 0x000fd60007ffe0ff */
        /* <DEDUP_REMOVED lines=8> */
.L_x_1060:
[----:B------:R-:W-:-:S04]  /*13c60*/  MOV R2, 0x1 ;  /* 0x0000000100027802 */ /* 0x000fc80000000f00 */
[----:B------:R-:W-:-:S13]  /*13c70*/  ISETP.NE.AND P0, PT, R2, c[0x0][0x32c], PT ;  /* 0x0000cb0002007a0c */ /* 0x000fda0003f05270 */
[----:B------:R-:W-:-:S05]  /*13c80*/  @P0 IMAD.HI.U32 R2, R0, c[0x0][0x330], RZ ;  /* 0x0000cc0000020a27 */ /* 0x000fca00078e00ff */
[----:B------:R-:W-:Y:S02]  /*13c90*/  @P0 SHF.R.U32.HI R0, RZ, c[0x0][0x334], R2 ;  /* 0x0000cd00ff000a19 */ /* 0x000fe40000011602 */
.L_x_1061:
[----:B------:R-:W-:Y:S05]  /*13ca0*/  BSYNC B0 ;  /* 0x0000000000007941 */ /* 0x000fea0003800000 */
.L_x_1059:
[----:B------:R-:W-:-:S05]  /*13cb0*/  MOV R2, c[0x0][0x32c] ;  /* 0x0000cb0000027a02 */ /* 0x000fca0000000f00 */
[----:B------:R-:W-:-:S05]  /*13cc0*/  IMAD R0, R0, R2, c[0x0][0x32c] ;  /* 0x0000cb0000007624 */ /* 0x000fca00078e0202 */
[----:B------:R-:W-:-:S04]  /*13cd0*/  IMNMX R3, R3, R0, PT ;  /* 0x0000000003037217 */ /* 0x000fc80003800200 */
.L_x_1058:
[----:B------:R-:W2:Y:S01]  /*13ce0*/  LDL R2, [R1+0x8] ;  /* 0x0000080001027983 */ /* 0x000ea20000100800 */
        /* <DEDUP_REMOVED lines=10> */
.L_x_1093:
        /* <DEDUP_REMOVED lines=22> */
[C---:B-1-34-:R-:W-:Y:S01]  /*13ef0*/  IMAD.WIDE.U32 R2, R229.reuse, c[0x0][0x208], RZ ;  /* 0x00008200e5027a25 */ /* 0x05afe200078e00ff */
[----:B------:R-:W-:Y:S01]  /*13f00*/  SHF.R.S32.HI R0, RZ, 0x1f, R229 ;  /* 0x0000001fff007819 */ /* 0x000fe200000114e5 */
[----:B------:R-:W2:Y:S04]  /*13f10*/  LDL.64 R6, [R1+0x18] ;  /* 0x0000180001067983 */ /* 0x000ea80000100a00 */
[----:B------:R-:W-:Y:S02]  /*13f20*/  IMAD R0, R0, c[0x0][0x208], RZ ;  /* 0x0000820000007a24 */ /* 0x000fe400078e02ff */
[----:B------:R-:W3:Y:S02]  /*13f30*/  LDL R5, [R1+0x14] ;  /* 0x0000140001057983 */ /* 0x000ee40000100800 */
[----:B------:R-:W-:Y:S04]  /*13f40*/  IMAD R0, R229, c[0x0][0x20c], R0 ;  /* 0x00008300e5007a24 */ /* 0x000fe800078e0200 */
[----:B------:R-:W-:Y:S01]  /*13f50*/  IMAD.IADD R3, R3, 0x1, R0 ;  /* 0x0000000103037824 */ /* 0x000fe200078e0200 */
[----:B------:R-:W-:Y:S03]  /*13f60*/  SHF.R.S32.HI R0, RZ, 0x1f, R216 ;  /* 0x0000001fff007819 */ /* 0x000fe600000114d8 */
[----:B------:R-:W-:Y:S04]  /*13f70*/  IMAD.WIDE.U32 R2, R216, c[0x0][0x218], R2 ;  /* 0x00008600d8027a25 */ /* 0x000fe800078e0002 */
[----:B------:R-:W-:Y:S04]  /*13f80*/  IMAD R0, R0, c[0x0][0x218], RZ ;  /* 0x0000860000007a24 */ /* 0x000fe800078e02ff */
[----:B------:R-:W-:Y:S01]  /*13f90*/  IMAD R4, R216, c[0x0][0x21c], R0 ;  /* 0x00008700d8047a24 */ /* 0x000fe200078e0200 */
[----:B--2---:R-:W-:Y:S02]  /*13fa0*/  IADD3 R2, P1, R6, R2, RZ ;  /* 0x0000000206027210 */ /* 0x004fe40007f3e0ff */
[----:B------:R-:W-:Y:S02]  /*13fb0*/  SHF.L.U64.HI R6, R244, 0x1, R245 ;  /* 0x00000001f4067819 */ /* 0x000fe400000102f5 */
[----:B------:R-:W-:Y:S02]  /*13fc0*/  LEA R0, P0, R2, c[0x0][0x1f8], 0x1 ;  /* 0x00007e0002007a11 */ /* 0x000fe400078008ff */
[----:B---3--:R-:W-:Y:S02]  /*13fd0*/  IADD3.X R3, R5, R3, R4, P1, !PT ;  /* 0x0000000305037210 */ /* 0x008fe40000ffe404 */
[----:B------:R-:W-:Y:S02]  /*13fe0*/  SHF.L.U32 R5, R244, 0x1, RZ ;  /* 0x00000001f4057819 */ /* 0x000fe400000006ff */
[----:B------:R-:W-:Y:S01]  /*13ff0*/  LEA.HI.X R4, R2, c[0x0][0x1fc], R3, 0x1, P0 ;  /* 0x00007f0002047a11 */ /* 0x000fe200000f0c03 */
[----:B------:R-:W-:-:S05]  /*14000*/  BRA.DIV ~URZ, `(.L_x_1065) ;  /* 0x000150d27f007947 */ /* 0x000fca000b800000 */
[----:B------:R1:W2:Y:S02]  /*14010*/  SHFL.IDX PT, R8, R4, RZ, 0x181f ;  /* 0x00181fff04087589 */ /* 0x0002a400000e0000 */
.L_x_1233:
[----:B------:R-:W-:-:S05]  /*14020*/  BRA.DIV ~URZ, `(.L_x_1066) ;  /* 0x000151227f007947 */ /* 0x000fca000b800000 */
[----:B------:R-:W3:Y:S04]  /*14030*/  SHFL.IDX PT, R2, R0, RZ, 0x181f ;  /* 0x00181fff00027589 */ /* 0x000ee800000e0000 */
[----:B------:R-:W4:Y:S04]  /*14040*/  SHFL.IDX PT, R7, R0, 0x1, 0x181f ;  /* 0x00381f0000077f89 */ /* 0x000f2800000e0000 */
[----:B------:R-:W5:Y:S04]  /*14050*/  SHFL.IDX PT, R11, R4, 0x1, 0x181f ;  /* 0x00381f00040b7f89 */ /* 0x000f6800000e0000 */
[----:B------:R-:W-:Y:S04]  /*14060*/  SHFL.IDX PT, R9, R0, 0x3, 0x181f ;  /* 0x00781f0000097f89 */ /* 0x000fe800000e0000 */
[----:B------:R-:W-:Y:S01]  /*14070*/  SHFL.IDX PT, R12, R4, 0x2, 0x181f ;  /* 0x00581f00040c7f89 */ /* 0x000fe200000e0000 */
[-C--:B---3--:R-:W-:Y:S05]  /*14080*/  IADD3 R2, P0, R2, R5.reuse, RZ ;  /* 0x0000000502027210 */ /* 0x088fea0007f1e0ff */
[--C-:B--2---:R-:W-:Y:S01]  /*14090*/  IMAD.X R3, R8, 0x1, R6.reuse, P0 ;  /* 0x0000000108037824 */ /* 0x104fe200000e0606 */
[-C--:B----4-:R-:W-:Y:S01]  /*140a0*/  IADD3 R10, P0, R7, R5.reuse, RZ ;  /* 0x00000005070a7210 */ /* 0x090fe20007f1e0ff */
[----:B------:R-:W2:Y:S04]  /*140b0*/  SHFL.IDX PT, R8, R0, 0x2, 0x181f ;  /* 0x00581f0000087f89 */ /* 0x000ea800000e0000 */
[----:B------:R3:W-:Y:S01]  /*140c0*/  LDGSTS.E.BYPASS.LTC128B.128 [R208+0x100], [R2.64], !P2 ;  /* 0x0010000002d07fae */ /* 0x0007e2000d101d48 */
[--C-:B-----5:R-:W-:Y:S03]  /*140d0*/  IMAD.X R11, R11, 0x1, R6.reuse, P0 ;  /* 0x000000010b0b7824 */ /* 0x120fe600000e0606 */
[----:B------:R-:W-:Y:S04]  /*140e0*/  SHFL.IDX PT, R0, R0, 0x4, 0x181f ;  /* 0x00981f0000007f89 */ /* 0x000fe800000e0000 */
[----:B------:R4:W-:Y:S01]  /*140f0*/  LDGSTS.E.BYPASS.LTC128B.128 [R208+0x900], [R10.64], !P2 ;  /* 0x009000000ad07fae */ /* 0x0009e2000d101d48 */
[-C--:B--2---:R-:W-:Y:S03]  /*14100*/  IADD3 R8, P1, R8, R5.reuse, RZ ;  /* 0x0000000508087210 */ /* 0x084fe60007f3e0ff */
[----:B---3--:R-:W2:Y:S01]  /*14110*/  SHFL.IDX PT, R3, R4, 0x3, 0x181f ;  /* 0x00781f0004037f89 */ /* 0x008ea200000e0000 */
[----:B------:R-:W-:Y:S01]  /*14120*/  IADD3 R2, P0, R9, R5, RZ ;  /* 0x0000000509027210 */ /* 0x000fe20007f1e0ff */
[--C-:B------:R-:W-:Y:S02]  /*14130*/  IMAD.X R9, R12, 0x1, R6.reuse, P1 ;  /* 0x000000010c097824 */ /* 0x100fe400008e0606 */
[----:B-1----:R-:W1:Y:S04]  /*14140*/  SHFL.IDX PT, R4, R4, 0x4, 0x181f ;  /* 0x00981f0004047f89 */ /* 0x002e6800000e0000 */
[----:B------:R4:W-:Y:S01]  /*14150*/  LDGSTS.E.BYPASS.LTC128B.128 [R208+0x1100], [R8.64], !P2 ;  /* 0x0110000008d07fae */ /* 0x0009e2000d101d48 */
[----:B--2---:R-:W-:Y:S05]  /*14160*/  IMAD.X R3, R3, 0x1, R6, P0 ;  /* 0x0000000103037824 */ /* 0x004fea00000e0606 */
[----:B------:R4:W-:Y:S02]  /*14170*/  LDGSTS.E.BYPASS.LTC128B.128 [R208+0x1900], [R2.64], !P2 ;  /* 0x0190000002d07fae */ /* 0x0009e4000d101d48 */
.L_x_1234:
[----:B-1--4-:R-:W-:Y:S04]  /*14180*/  IADD3 R2, P0, R0, R5, RZ ;  /* 0x0000000500027210 */ /* 0x012fe80007f1e0ff */
[----:B------:R-:W-:Y:S05]  /*14190*/  IADD3.X R3, R4, R6, RZ, P0, !PT ;  /* 0x0000000604037210 */ /* 0x000fea00007fe4ff */
[----:B------:R-:W-:Y:S01]  /*141a0*/  @!PT LDS RZ, [RZ] ;  /* 0x00000000fffff984 */ /* 0x000fe20000000800 */
[----:B------:R-:W-:Y:S01]  /*141b0*/  @!PT LDS RZ, [RZ] ;  /* 0x00000000fffff984 */ /* 0x000fe20000000800 */
[----:B------:R-:W-:Y:S01]  /*141c0*/  @!PT LDS RZ, [RZ] ;  /* 0x00000000fffff984 */ /* 0x000fe20000000800 */
[----:B------:R1:W-:Y:S04]  /*141d0*/  LDGSTS.E.BYPASS.LTC128B.128 [R208+0x2100], [R2.64], !P2 ;  /* 0x0210000002d07fae */ /* 0x0003e8000d101d48 */
.L_x_1064:
[----:B-1-34-:R-:W-:Y:S05]  /*141e0*/  BSYNC B0 ;  /* 0x0000000000007941 */ /* 0x01afea0003800000 */
.L_x_1063:
        /* <DEDUP_REMOVED lines=135> */
[----:B------:R-:W-:Y:S03]  /*14a60*/  HMMA.16816.F32 R80, R180, R10, R80 ;  /* 0x0000000ab450723c */ /* 0x000fe60000001850 */
[----:B------:R-:W2:Y:S01]  /*14a70*/  MUFU.TANH R178, R2 ;  /* 0x0000000200b27308 */ /* 0x000ea20000002400 */
        /* <DEDUP_REMOVED lines=128> */
[C---:B------:R-:W-:Y:S01]  /*15280*/  SHF.L.U64.HI R6, R244.reuse, 0x1, R245 ;  /* 0x00000001f4067819 */ /* 0x040fe200000102f5 */
[----:B------:R-:W-:Y:S01]  /*15290*/  IMAD.SHL.U32 R5, R244, 0x2, RZ ;  /* 0x00000002f4057824 */ /* 0x000fe200078e00ff */
[----:B------:R-:W3:Y:S01]  /*152a0*/  LDL R236, [R1+0x10] ;  /* 0x0000100001ec7983 */ /* 0x000ee20000100800 */
[----:B------:R-:W-:Y:S03]  /*152b0*/  ISETP.NE.AND P3, PT, R242, 0x1, PT ;  /* 0x00000001f200780c */ /* 0x000fe60003f65270 */
[----:B------:R-:W4:Y:S04]  /*152c0*/  LDL.64 R44, [R1+0x28] ;  /* 0x00002800012c7983 */ /* 0x000f280000100a00 */
[----:B------:R-:W5:Y:S04]  /*152d0*/  LDL R235, [R1+0x34] ;  /* 0x0000340001eb7983 */ /* 0x000f680000100800 */
[----:B------:R-:W4:Y:S04]  /*152e0*/  LDL.64 R238, [R1+0x20] ;  /* 0x0000200001ee7983 */ /* 0x000f280000100a00 */
[----:B------:R-:W4:Y:S01]  /*152f0*/  LDL R233, [R1+0x30] ;  /* 0x0000300001e97983 */ /* 0x000f220000100800 */
[----:B--2---:R-:W-:Y:S01]  /*15300*/  IMAD R2, R209, 0x50, R240 ;  /* 0x00000050d1027824 */ /* 0x004fe200078e02f0 */
[----:B---3--:R-:W-:Y:S04]  /*15310*/  ISETP.GT.AND P1, PT, R236, 0x4f, PT ;  /* 0x0000004fec00780c */ /* 0x008fe80003f24270 */
[----:B------:R-:W-:Y:S05]  /*15320*/  IADD3 R2, R2, -0x50, R236 ;  /* 0xffffffb002027810 */ /* 0x000fea0007ffe0ec */
[----:B------:R-:W-:Y:S04]  /*15330*/  @P3 IMAD.HI.U32 R3, R2, c[0x0][0x2bc], RZ ;  /* 0x0000af0002033a27 */ /* 0x000fe800078e00ff */
[----:B-1----:R-:W-:Y:S01]  /*15340*/  IMAD.MOV.U32 R0, RZ, RZ, R2 ;  /* 0x000000ffff007224 */ /* 0x002fe200078e0002 */
[----:B------:R-:W-:Y:S04]  /*15350*/  @P3 SHF.R.U32.HI R0, RZ, c[0x0][0x2c0], R3 ;  /* 0x0000b000ff003a19 */ /* 0x000fe80000011603 */
[C---:B----4-:R-:W-:Y:S01]  /*15360*/  @!P1 IADD3 R3, P0, R0.reuse, R44, RZ ;  /* 0x0000002c00039210 */ /* 0x050fe20007f1e0ff */
[----:B------:R-:W-:Y:S03]  /*15370*/  IMAD.MOV R4, RZ, RZ, -R0 ;  /* 0x000000ffff047224 */ /* 0x000fe600078e0a00 */
[----:B-----5:R-:W-:Y:S01]  /*15380*/  @!P1 LEA.HI.X.SX32 R0, R0, R235, 0x1, P0 ;  /* 0x000000eb00009211 */ /* 0x020fe200000f0eff */
        /* <DEDUP_REMOVED lines=17> */
[----:B------:R-:W-:-:S06]  /*154a0*/  BRA.DIV ~URZ, `(.L_x_1069) ;  /* 0x000141527f007947 */ /* 0x000fcc000b800000 */
[----:B------:R1:W2:Y:S02]  /*154b0*/  SHFL.IDX PT, R7, R4, RZ, 0x181f ;  /* 0x00181fff04077589 */ /* 0x0002a400000e0000 */
.L_x_1235:
[----:B------:R-:W-:-:S05]  /*154c0*/  BRA.DIV ~URZ, `(.L_x_1070) ;  /* 0x000141a27f007947 */ /* 0x000fca000b800000 */
[----:B------:R-:W3:Y:S02]  /*154d0*/  SHFL.IDX PT, R2, R0, RZ, 0x181f ;  /* 0x00181fff00027589 */ /* 0x000ee400000e0000 */
[-C--:B---3--:R-:W-:Y:S05]  /*154e0*/  IADD3 R2, P0, R2, R5.reuse, RZ ;  /* 0x0000000502027210 */ /* 0x088fea0007f1e0ff */
[--C-:B--2---:R-:W-:Y:S05]  /*154f0*/  IMAD.X R3, R7, 0x1, R6.reuse, P0 ;  /* 0x0000000107037824 */ /* 0x104fea00000e0606 */
[----:B------:R-:W-:Y:S01]  /*15500*/  @!PT LDS RZ, [RZ] ;  /* 0x00000000fffff984 */ /* 0x000fe20000000800 */
[----:B------:R-:W-:Y:S01]  /*15510*/  @!PT LDS RZ, [RZ] ;  /* 0x00000000fffff984 */ /* 0x000fe20000000800 */
[----:B------:R2:W-:Y:S04]  /*15520*/  LDGSTS.E.BYPASS.LTC128B.128 [R208+0x2900], [R2.64], !P2 ;  /* 0x0290000002d07fae */ /* 0x0005e8000d101d48 */
[----:B--2---:R-:W2:Y:S04]  /*15530*/  SHFL.IDX PT, R2, R0, 0x1, 0x181f ;  /* 0x00381f0000027f89 */ /* 0x004ea800000e0000 */
[----:B------:R-:W3:Y:S01]  /*15540*/  SHFL.IDX PT, R3, R4, 0x1, 0x181f ;  /* 0x00381f0004037f89 */ /* 0x000ee200000e0000 */
[-C--:B--2---:R-:W-:Y:S05]  /*15550*/  IADD3 R2, P0, R2, R5.reuse, RZ ;  /* 0x0000000502027210 */ /* 0x084fea0007f1e0ff */
[--C-:B---3--:R-:W-:Y:S05]  /*15560*/  IMAD.X R3, R3, 0x1, R6.reuse, P0 ;  /* 0x0000000103037824 */ /* 0x108fea00000e0606 */
[----:B------:R2:W-:Y:S04]  /*15570*/  LDGSTS.E.BYPASS.LTC128B.128 [R208+0x3100], [R2.64], !P2 ;  /* 0x0310000002d07fae */ /* 0x0005e8000d101d48 */
[----:B--2---:R-:W2:Y:S04]  /*15580*/  SHFL.IDX PT, R2, R0, 0x2, 0x181f ;  /* 0x00581f0000027f89 */ /* 0x004ea800000e0000 */
[----:B------:R-:W3:Y:S01]  /*15590*/  SHFL.IDX PT, R3, R4, 0x2, 0x181f ;  /* 0x00581f0004037f89 */ /* 0x000ee200000e0000 */
[-C--:B--2---:R-:W-:Y:S05]  /*155a0*/  IADD3 R2, P0, R2, R5.reuse, RZ ;  /* 0x0000000502027210 */ /* 0x084fea0007f1e0ff */
[--C-:B---3--:R-:W-:Y:S05]  /*155b0*/  IMAD.X R3, R3, 0x1, R6.reuse, P0 ;  /* 0x0000000103037824 */ /* 0x108fea00000e0606 */
[----:B------:R2:W-:Y:S04]  /*155c0*/  LDGSTS.E.BYPASS.LTC128B.128 [R208+0x3900], [R2.64], !P2 ;  /* 0x0390000002d07fae */ /* 0x0005e8000d101d48 */
[----:B--2---:R-:W2:Y:S04]  /*155d0*/  SHFL.IDX PT, R2, R0, 0x3, 0x181f ;  /* 0x00781f0000027f89 */ /* 0x004ea800000e0000 */
[----:B------:R-:W3:Y:S04]  /*155e0*/  SHFL.IDX PT, R3, R4, 0x3, 0x181f ;  /* 0x00781f0004037f89 */ /* 0x000ee800000e0000 */
[----:B------:R-:W4:Y:S04]  /*155f0*/  SHFL.IDX PT, R0, R0, 0x4, 0x181f ;  /* 0x00981f0000007f89 */ /* 0x000f2800000e0000 */
[----:B-1----:R-:W1:Y:S01]  /*15600*/  SHFL.IDX PT, R4, R4, 0x4, 0x181f ;  /* 0x00981f0004047f89 */ /* 0x002e6200000e0000 */
[----:B--2---:R-:W-:Y:S05]  /*15610*/  IADD3 R2, P0, R2, R5, RZ ;  /* 0x0000000502027210 */ /* 0x004fea0007f1e0ff */
[----:B---3--:R-:W-:Y:S05]  /*15620*/  IMAD.X R3, R3, 0x1, R6, P0 ;  /* 0x0000000103037824 */ /* 0x008fea00000e0606 */
[----:B------:R2:W-:Y:S03]  /*15630*/  LDGSTS.E.BYPASS.LTC128B.128 [R208+0x4100], [R2.64], !P2 ;  /* 0x0410000002d07fae */ /* 0x0005e6000d101d48 */
.L_x_1236:
[----:B--2-4-:R-:W-:Y:S04]  /*15640*/  IADD3 R2, P0, R0, R5, RZ ;  /* 0x0000000500027210 */ /* 0x014fe80007f1e0ff */
[----:B-1----:R-:W-:Y:S05]  /*15650*/  IADD3.X R3, R4, R6, RZ, P0, !PT ;  /* 0x0000000604037210 */ /* 0x002fea00007fe4ff */
[----:B------:R-:W-:Y:S01]  /*15660*/  @!PT LDS RZ, [RZ] ;  /* 0x00000000fffff984 */ /* 0x000fe20000000800 */
[----:B------:R-:W-:Y:S01]  /*15670*/  @!PT LDS RZ, [RZ] ;  /* 0x00000000fffff984 */ /* 0x000fe20000000800 */
[----:B------:R-:W-:Y:S01]  /*15680*/  @!PT LDS RZ, [RZ] ;  /* 0x00000000fffff984 */ /* 0x000fe20000000800 */
[----:B------:R1:W-:Y:S04]  /*15690*/  LDGSTS.E.BYPASS.LTC128B.128 [R208+0x4900], [R2.64], !P2 ;  /* 0x0490000002d07fae */ /* 0x0003e8000d101d48 */
.L_x_1068:
[----:B--234-:R-:W-:Y:S05]  /*156a0*/  BSYNC B0 ;  /* 0x0000000000007941 */ /* 0x01cfea0003800000 */
.L_x_1067:
[----:B------:R-:W-:Y:S01]  /*156b0*/  LOP3.LUT R8, RZ, c[0x0][0x324], RZ, 0x33, !PT ;  /* 0x0000c900ff087a12 */ /* 0x000fe200078e33ff */
[----:B-1----:R-:W2:Y:S01]  /*156c0*/  LDL R2, [R1+0x38] ;  /* 0x0000380001027983 */ /* 0x002ea20000100800 */
[----:B------:R-:W-:Y:S03]  /*156d0*/  IMAD.MOV.U32 R3, RZ, RZ, c[0x0][0x2c4] ;  /* 0x0000b100ff037624 */ /* 0x000fe600078e00ff */
[----:B------:R-:W2:Y:S02]  /*156e0*/  LDL R0, [R1+0x50] ;  /* 0x0000500001007983 */ /* 0x000ea40000100800 */
[----:B------:R-:W-:Y:S02]  /*156f0*/  ISETP.NE.AND P0, PT, R3, 0x1, PT ;  /* 0x000000010300780c */ /* 0x000fe40003f05270 */
[----:B------:R-:W0:Y:S01]  /*15700*/  LDGDEPBAR ;  /* 0x00000000000079af */ /* 0x000e220000000000 */
[----:B--2---:R-:W-:Y:S10]  /*15710*/  IMAD.IADD R5, R0, 0x1, R2 ;  /* 0x0000000100057824 */ /* 0x004ff400078e0202 */
[----:B------:R-:W-:Y:S05]  /*15720*/  @P0 IMAD.HI.U32 R0, R5, c[0x0][0x2c8], RZ ;  /* 0x0000b20005000a27 */ /* 0x000fea00078e00ff */
[----:B------:R-:W-:Y:S01]  /*15730*/  @P0 SHF.R.U32.HI R5, RZ, c[0x0][0x2cc], R0 ;  /* 0x0000b300ff050a19 */ /* 0x000fe20000011600 */
[----:B------:R-:W-:Y:S05]  /*15740*/  IMAD R0, R209, -0x50, RZ ;  /* 0xffffffb0d1007824 */ /* 0x000fea00078e02ff */
[----:B------:R-:W-:Y:S04]  /*15750*/  IADD3 R2, -R251, 0x1, R0 ;  /* 0x00000001fb027810 */ /* 0x000fe80007ffe100 */
[----:B------:R-:W-:Y:S04]  /*15760*/  IADD3 R7, -R249, R2, R250 ;  /* 0x00000002f9077210 */ /* 0x000fe80007ffe1fa */
[----:B------:R-:W-:Y:S01]  /*15770*/  IADD3 R6, R7, c[0x0][0x328], RZ ;  /* 0x0000ca0007067a10 */ /* 0x000fe20007ffe0ff */
[----:B------:R-:W-:-:S05]  /*15780*/  BRA.DIV ~URZ, `(.L_x_1071) ;  /* 0x000143927f007947 */ /* 0x000fca000b800000 */
[----:B------:R1:W2:Y:S02]  /*15790*/  SHFL.IDX PT, R4, R5, RZ, 0x1c1f ;  /* 0x001c1fff05047589 */ /* 0x0002a400000e0000 */
.L_x_1237:
        /* <DEDUP_REMOVED lines=19> */
.L_x_1074:
[----:B------:R-:W-:Y:S04]  /*158d0*/  MOV R8, c[0x0][0x32c] ;  /* 0x0000cb0000087a02 */ /* 0x000fe80000000f00 */
[----:B------:R-:W-:Y:S11]  /*158e0*/  ISETP.NE.AND P0, PT, R8, 0x1, PT ;  /* 0x000000010800780c */ /* 0x000ff60003f05270 */
[----:B------:R-:W-:Y:S02]  /*158f0*/  @!UPT UIADD3 URZ, URZ, URZ, URZ ;  /* 0x0000003f3f3ff290 */ /* 0x000fe4000fffe03f */
[----:B------:R-:W-:Y:S05]  /*15900*/  @P0 IMAD.HI.U32 R8, R4, c[0x0][0x330], RZ ;  /* 0x0000cc0004080a27 */ /* 0x000fea00078e00ff */
[----:B------:R-:W-:Y:S02]  /*15910*/  @P0 SHF.R.U32.HI R4, RZ, c[0x0][0x334], R8 ;  /* 0x0000cd00ff040a19 */ /* 0x000fe40000011608 */
.L_x_1075:
[----:B------:R-:W-:Y:S05]  /*15920*/  BSYNC B0 ;  /* 0x0000000000007941 */ /* 0x000fea0003800000 */
.L_x_1073:
[----:B------:R-:W-:Y:S04]  /*15930*/  IMAD.IADD R8, R0, 0x1, -R251 ;  /* 0x0000000100087824 */ /* 0x000fe800078e0afb */
[----:B------:R-:W-:Y:S05]  /*15940*/  IMAD R4, R4, c[0x0][0x32c], R8 ;  /* 0x0000cb0004047a24 */ /* 0x000fea00078e0208 */
[----:B------:R-:W-:Y:S02]  /*15950*/  IMNMX R2, R2, R4, !PT ;  /* 0x0000000402027217 */ /* 0x000fe40007800200 */
[----:B------:R-:W-:Y:S04]  /*15960*/  IADD3 R4, R4, c[0x0][0x32c], RZ ;  /* 0x0000cb0004047a10 */ /* 0x000fe80007ffe0ff */
[----:B------:R-:W-:Y:S02]  /*15970*/  IMNMX R3, R3, R4, PT ;  /* 0x0000000403037217 */ /* 0x000fe40003800200 */
.L_x_1072:
[C---:B------:R-:W-:Y:S02]  /*15980*/  ISETP.GE.AND P0, PT, R0.reuse, 0x1, PT ;  /* 0x000000010000780c */ /* 0x040fe40003f06270 */
[C---:B------:R-:W-:Y:S02]  /*15990*/  ISETP.GE.AND P1, PT, R0.reuse, 0x2, PT ;  /* 0x000000020000780c */ /* 0x040fe40003f26270 */
        /* <DEDUP_REMOVED lines=17> */
[----:B------:R-:W-:Y:S02]  /*15ab0*/  ISETP.LT.OR P0, PT, R3, 0x9, P0 ;  /* 0x000000090300780c */ /* 0x000fe40000701670 */
        /* <DEDUP_REMOVED lines=63> */
[C---:B------:R-:W-:Y:S02]  /*15eb0*/  ISETP.GT.AND P0, PT, R2.reuse, 0x31, !P1 ;  /* 0x000000310200780c */ /* 0x040fe40004f04270 */
        /* <DEDUP_REMOVED lines=21> */
[----:B------:R-:W-:Y:S11]  /*16010*/  ISETP.GE.AND P0, PT, R0, 0x4a, PT ;  /* 0x0000004a0000780c */ /* 0x000ff60003f06270 */
[----:B------:R-:W-:Y:S02]  /*16020*/  @!UPT UIADD3 URZ, URZ, URZ, URZ ;  /* 0x0000003f3f3ff290 */ /* 0x000fe4000fffe03f */
[----:B------:R-:W-:Y:S02]  /*16030*/  @P0 LOP3.LUT R207, R207, 0x4000, RZ, 0xfc, !PT ;  /* 0x00004000cfcf0812 */ /* 0x000fe400078efcff */
[----:B------:R-:W-:Y:S04]  /*16040*/  ISETP.GT.AND P0, PT, R2, 0x49, !P0 ;  /* 0x000000490200780c */ /* 0x000fe80004704270 */
[----:B------:R-:W-:Y:S04]  /*16050*/  ISETP.LT.OR P0, PT, R3, 0x4a, P0 ;  /* 0x0000004a0300780c */ /* 0x000fe80000701670 */
[----:B------:R-:W-:Y:S01]  /*16060*/  FSEL R55, R9, -INF , !P0 ;  /* 0xff80000009377808 */ /* 0x000fe20004000000 */
[----:B------:R-:W-:-:S06]  /*16070*/  BRA.DIV ~URZ, `(.L_x_1076) ;  /* 0x00013b127f007947 */ /* 0x000fcc000b800000 */
[----:B------:R2:W3:Y:S02]  /*16080*/  SHFL.IDX PT, R4, R5, 0x1, 0x1c1f ;  /* 0x003c1f0005047f89 */ /* 0x0004e400000e0000 */
.L_x_1238:
[----:B---3--:R-:W-:Y:S01]  /*16090*/  IADD3 R3, R7, R4, RZ ;  /* 0x0000000407037210 */ /* 0x008fe20007ffe0ff */
[----:B------:R-:W-:Y:S05]  /*160a0*/  IMAD.MOV.U32 R2, RZ, RZ, c[0x0][0x32c] ;  /* 0x0000cb00ff027624 */ /* 0x000fea00078e00ff */
[----:B------:R-:W-:Y:S01]  /*160b0*/  ISETP.GE.AND P0, PT, R2, 0x1, PT ;  /* 0x000000010200780c */ /* 0x000fe20003f06270 */
[----:B------:R-:W-:Y:S11]  /*160c0*/  IMAD.IADD R2, R6, 0x1, R4 ;  /* 0x0000000106027824 */ /* 0x000ff600078e0204 */
[----:B------:R-:W-:Y:S01]  /*160d0*/  @!UPT UIADD3 URZ, URZ, URZ, URZ ;  /* 0x0000003f3f3ff290 */ /* 0x000fe2000fffe03f */
        /* <DEDUP_REMOVED lines=14> */
.L_x_1079:
[----:B------:R-:W-:Y:S04]  /*161c0*/  MOV R8, c[0x0][0x32c] ;  /* 0x0000cb0000087a02 */ /* 0x000fe80000000f00 */
[----:B------:R-:W-:Y:S11]  /*161d0*/  ISETP.NE.AND P0, PT, R8, 0x1, PT ;  /* 0x000000010800780c */ /* 0x000ff60003f05270 */
[----:B------:R-:W-:Y:S02]  /*161e0*/  @!UPT UIADD3 URZ, URZ, URZ, URZ ;  /* 0x0000003f3f3ff290 */ /* 0x000fe4000fffe03f */
[----:B------:R-:W-:Y:S05]  /*161f0*/  @P0 IMAD.HI.U32 R8, R4, c[0x0][0x330], RZ ;  /* 0x0000cc0004080a27 */ /* 0x000fea00078e00ff */
[----:B------:R-:W-:Y:S02]  /*16200*/  @P0 SHF.R.U32.HI R4, RZ, c[0x0][0x334], R8 ;  /* 0x0000cd00ff040a19 */ /* 0x000fe40000011608 */
.L_x_1080:
[----:B------:R-:W-:Y:S05]  /*16210*/  BSYNC B0 ;  /* 0x0000000000007941 */ /* 0x000fea0003800000 */
.L_x_1078:
[----:B------:R-:W-:Y:S04]  /*16220*/  IMAD.IADD R8, R0, 0x1, -R251 ;  /* 0x0000000100087824 */ /* 0x000fe800078e0afb */
[----:B------:R-:W-:Y:S05]  /*16230*/  IMAD R4, R4, c[0x0][0x32c], R8 ;  /* 0x0000cb0004047a24 */ /* 0x000fea00078e0208 */
[----:B------:R-:W-:Y:S02]  /*16240*/  IMNMX R3, R3, R4, !PT ;  /* 0x0000000403037217 */ /* 0x000fe40007800200 */
[----:B------:R-:W-:Y:S04]  /*16250*/  IADD3 R4, R4, c[0x0][0x32c], RZ ;  /* 0x0000cb0004047a10 */ /* 0x000fe80007ffe0ff */
[----:B------:R-:W-:Y:S02]  /*16260*/  IMNMX R2, R2, R4, PT ;  /* 0x0000000402027217 */ /* 0x000fe40003800200 */
.L_x_1077:
        /* <DEDUP_REMOVED lines=68> */
[----:B------:R-:W-:Y:S04]  /*166b0*/  ISETP.GT.AND P0, PT, R3, RZ, !P0 ;  /* 0x000000ff0300720c */ /* 0x000fe80004704270 */
[C---:B------:R-:W-:Y:S04]  /*166c0*/  ISETP.LT.OR P0, PT, R2.reuse, 0x1, P0 ;  /* 0x000000010200780c */ /* 0x040fe80000701670 */
[----:B------:R-:W-:Y:S02]  /*166d0*/  FSEL R17, R225, -INF , !P0 ;  /* 0xff800000e1117808 */ /* 0x000fe40004000000 */
[----:B------:R-:W-:Y:S04]  /*166e0*/  LOP3.LUT P0, RZ, R207, 0x4000, RZ, 0xc0, !PT ;  /* 0x00004000cfff7812 */ /* 0x000fe8000780c0ff */
[----:B------:R-:W-:Y:S04]  /*166f0*/  ISETP.GT.AND P0, PT, R3, 0x49, !P0 ;  /* 0x000000490300780c */ /* 0x000fe80004704270 */
[----:B------:R-:W-:Y:S04]  /*16700*/  ISETP.LT.OR P0, PT, R2, 0x4a, P0 ;  /* 0x0000004a0200780c */ /* 0x000fe80000701670 */
[----:B------:R-:W-:Y:S01]  /*16710*/  FSEL R34, R11, -INF , !P0 ;  /* 0xff8000000b227808 */ /* 0x000fe20004000000 */
[----:B------:R-:W-:-:S06]  /*16720*/  BRA.DIV ~URZ, `(.L_x_1081) ;  /* 0x000134d27f007947 */ /* 0x000fcc000b800000 */
[----:B------:R3:W4:Y:S02]  /*16730*/  SHFL.IDX PT, R4, R5, 0x2, 0x1c1f ;  /* 0x005c1f0005047f89 */ /* 0x00072400000e0000 */
.L_x_1239:
[----:B----4-:R-:W-:Y:S01]  /*16740*/  IADD3 R3, R7, R4, RZ ;  /* 0x0000000407037210 */ /* 0x010fe20007ffe0ff */
        /* <DEDUP_REMOVED lines=18> */
.L_x_1084:
[----:B------:R-:W-:Y:S04]  /*16870*/  MOV R8, c[0x0][0x32c] ;  /* 0x0000cb0000087a02 */ /* 0x000fe80000000f00 */
[----:B------:R-:W-:Y:S11]  /*16880*/  ISETP.NE.AND P0, PT, R8, 0x1, PT ;  /* 0x000000010800780c */ /* 0x000ff60003f05270 */
[----:B------:R-:W-:Y:S02]  /*16890*/  @!UPT UIADD3 URZ, URZ, URZ, URZ ;  /* 0x0000003f3f3ff290 */ /* 0x000fe4000fffe03f */
[----:B------:R-:W-:Y:S05]  /*168a0*/  @P0 IMAD.HI.U32 R8, R4, c[0x0][0x330], RZ ;  /* 0x0000cc0004080a27 */ /* 0x000fea00078e00ff */
[----:B------:R-:W-:Y:S02]  /*168b0*/  @P0 SHF.R.U32.HI R4, RZ, c[0x0][0x334], R8 ;  /* 0x0000cd00ff040a19 */ /* 0x000fe40000011608 */
.L_x_1085:
[----:B------:R-:W-:Y:S05]  /*168c0*/  BSYNC B0 ;  /* 0x0000000000007941 */ /* 0x000fea0003800000 */
.L_x_1083:
[----:B------:R-:W-:Y:S04]  /*168d0*/  IMAD.IADD R8, R0, 0x1, -R251 ;  /* 0x0000000100087824 */ /* 0x000fe800078e0afb */
[----:B------:R-:W-:Y:S05]  /*168e0*/  IMAD R4, R4, c[0x0][0x32c], R8 ;  /* 0x0000cb0004047a24 */ /* 0x000fea00078e0208 */
[----:B------:R-:W-:Y:S02]  /*168f0*/  IMNMX R3, R3, R4, !PT ;  /* 0x0000000403037217 */ /* 0x000fe40007800200 */
[----:B------:R-:W-:Y:S04]  /*16900*/  IADD3 R4, R4, c[0x0][0x32c], RZ ;  /* 0x0000cb0004047a10 */ /* 0x000fe80007ffe0ff */
[----:B------:R-:W-:Y:S02]  /*16910*/  IMNMX R2, R2, R4, PT ;  /* 0x0000000402027217 */ /* 0x000fe40003800200 */
.L_x_1082:
        /* <DEDUP_REMOVED lines=67> */
[----:B------:R-:W-:Y:S04]  /*16d50*/  LOP3.LUT P0, RZ, R207, 0x2000, RZ, 0xc0, !PT ;  /* 0x00002000cfff7812 */ /* 0x000fe8000780c0ff */
[----:B------:R-:W-:Y:S04]  /*16d60*/  ISETP.GT.AND P0, PT, R3, RZ, !P0 ;  /* 0x000000ff0300720c */ /* 0x000fe80004704270 */
        /* <DEDUP_REMOVED lines=8> */
.L_x_1240:
[----:B-1----:R-:W-:Y:S01]  /*16df0*/  IADD3 R3, R6, R4, RZ ;  /* 0x0000000406037210 */ /* 0x002fe20007ffe0ff */
        /* <DEDUP_REMOVED lines=11> */
[----:B--234-:R-:W-:Y:S05]  /*16eb0*/  IMAD.MOV.U32 R5, RZ, RZ, c[0x0][0x32c] ;  /* 0x0000cb00ff057624 */ /* 0x01cfea00078e00ff */
[----:B------:R-:W-:Y:S11]  /*16ec0*/  ISETP.NE.AND P0, PT, R5, 0x1, PT ;  /* 0x000000010500780c */ /* 0x000ff60003f05270 */
[----:B------:R-:W-:Y:S02]  /*16ed0*/  @!UPT UIADD3 URZ, URZ, URZ, URZ ;  /* 0x0000003f3f3ff290 */ /* 0x000fe4000fffe03f */
[----:B------:R-:W-:Y:S05]  /*16ee0*/  @P0 IMAD.HI.U32 R5, R4, c[0x0][0x330], RZ ;  /* 0x0000cc0004050a27 */ /* 0x000fea00078e00ff */
[----:B------:R-:W-:Y:S04]  /*16ef0*/  @P0 SHF.R.U32.HI R4, RZ, c[0x0][0x334], R5 ;  /* 0x0000cd00ff040a19 */ /* 0x000fe80000011605 */
[----:B------:R-:W-:Y:S01]  /*16f00*/  LOP3.LUT R4, RZ, R4, RZ, 0x33, !PT ;  /* 0x00000004ff047212 */ /* 0x000fe200078e33ff */
[----:B------:R-:W-:-:S05]  /*16f10*/  BRA `(.L_x_1090) ;  /* 0x0000005000007947 */ /* 0x000fca0003800000 */
.L_x_1089:
[----:B--234-:R-:W-:Y:S04]  /*16f20*/  MOV R5, c[0x0][0x32c] ;  /* 0x0000cb0000057a02 */ /* 0x01cfe80000000f00 */
[----:B------:R-:W-:Y:S11]  /*16f30*/  ISETP.NE.AND P0, PT, R5, 0x1, PT ;  /* 0x000000010500780c */ /* 0x000ff60003f05270 */
[----:B------:R-:W-:Y:S02]  /*16f40*/  @!UPT UIADD3 URZ, URZ, URZ, URZ ;  /* 0x0000003f3f3ff290 */ /* 0x000fe4000fffe03f */
[----:B------:R-:W-:Y:S05]  /*16f50*/  @P0 IMAD.HI.U32 R5, R4, c[0x0][0x330], RZ ;  /* 0x0000cc0004050a27 */ /* 0x000fea00078e00ff */
[----:B------:R-:W-:Y:S02]  /*16f60*/  @P0 SHF.R.U32.HI R4, RZ, c[0x0][0x334], R5 ;  /* 0x0000cd00ff040a19 */ /* 0x000fe40000011605 */
.L_x_1090:
[----:B------:R-:W-:Y:S05]  /*16f70*/  BSYNC B0 ;  /* 0x0000000000007941 */ /* 0x000fea0003800000 */
.L_x_1088:
[----:B------:R-:W-:Y:S04]  /*16f80*/  IMAD.IADD R0, R0, 0x1, -R251 ;  /* 0x0000000100007824 */ /* 0x000fe800078e0afb */
[----:B------:R-:W-:Y:S05]  /*16f90*/  IMAD R0, R4, c[0x0][0x32c], R0 ;  /* 0x0000cb0004007a24 */ /* 0x000fea00078e0200 */
[----:B------:R-:W-:Y:S02]  /*16fa0*/  IMNMX R2, R2, R0, !PT ;  /* 0x0000000002027217 */ /* 0x000fe40007800200 */
[----:B------:R-:W-:Y:S04]  /*16fb0*/  IADD3 R0, R0, c[0x0][0x32c], RZ ;  /* 0x0000cb0000007a10 */ /* 0x000fe80007ffe0ff */
[----:B------:R-:W-:Y:S02]  /*16fc0*/  IMNMX R3, R3, R0, PT ;  /* 0x0000000003037217 */ /* 0x000fe40003800200 */
.L_x_1087:
[----:B------:R-:W-:Y:S02]  /*16fd0*/  LOP3.LUT P0, RZ, R207, 0x2000, RZ, 0xc0, !PT ;  /* 0x00002000cfff7812 */ /* 0x000fe4000780c0ff */
[C---:B------:R-:W-:Y:S02]  /*16fe0*/  ISETP.GT.AND P1, PT, R2.reuse, 0x48, !P1 ;  /* 0x000000480200780c */ /* 0x040fe40004f24270 */
[----:B------:R-:W-:Y:S02]  /*16ff0*/  ISETP.GT.AND P0, PT, R2, RZ, !P0 ;  /* 0x000000ff0200720c */ /* 0x000fe40004704270 */
[----:B------:R-:W-:Y:S02]  /*17000*/  FMNMX.FTZ R0, R17, R87, !PT ;  /* 0x0000005711007209 */ /* 0x000fe40007810000 */
[C---:B------:R-:W-:Y:S02]  /*17010*/  ISETP.LT.OR P0, PT, R3.reuse, 0x1, P0 ;  /* 0x000000010300780c */ /* 0x040fe40000701670 */
[----:B------:R-:W-:Y:S02]  /*17020*/  ISETP.LT.OR P1, PT, R3, 0x49, P1 ;  /* 0x000000490300780c */ /* 0x000fe40000f21670 */
        /* <DEDUP_REMOVED lines=45> */
[----:B------:R-:W-:Y:S02]  /*17300*/  ISETP.GT.AND P0, PT, R2, 0x19, !P0 ;  /* 0x000000190200780c */ /* 0x000fe40004704270 */
[----:B------:R-:W-:Y:S02]  /*17310*/  FMNMX.FTZ R5, R34, R5, !PT ;  /* 0x0000000522057209 */ /* 0x000fe40007810000 */
        /* <DEDUP_REMOVED lines=26> */
[C---:B------:R-:W-:Y:S02]  /*174c0*/  ISETP.GT.AND P0, PT, R2.reuse, 0x38, !P6 ;  /* 0x000000380200780c */ /* 0x040fe40007704270 */
        /* <DEDUP_REMOVED lines=77> */
.L_x_1241:
[----:B-12---:R-:W-:Y:S01]  /*179a0*/  FMNMX.FTZ R4, R4, R0, !PT ;  /* 0x0000000004047209 */ /* 0x006fe20007810000 */
[----:B------:R-:W-:-:S05]  /*179b0*/  BRA.DIV ~URZ, `(.L_x_1092) ;  /* 0x000123627f007947 */ /* 0x000fca000b800000 */
        /* <DEDUP_REMOVED lines=13> */
.L_x_1242:
[C---:B------:R-:W-:Y:S01]  /*17a90*/  FSETP.NEU.FTZ.AND P0, PT, R71.reuse, -INF , PT ;  /* 0xff8000004700780b */ /* 0x040fe20003f1d000 */
[C---:B------:R-:W-:Y:S01]  /*17aa0*/  FMUL.FTZ R2, R71.reuse, c[0x0][0x2d0] ;  /* 0x0000b40047027a20 */ /* 0x040fe20000410000 */
[----:B--2---:R-:W-:Y:S01]  /*17ab0*/  FMNMX.FTZ R68, R0, R4, !PT ;  /* 0x0000000400447209 */ /* 0x004fe20007810000 */
[----:B------:R-:W-:Y:S01]  /*17ac0*/  WARPSYNC 0xffffffff ;  /* 0xffffffff00007948 */ /* 0x000fe20003800000 */
[----:B------:R-:W-:Y:S02]  /*17ad0*/  FSEL R0, R71, RZ, P0 ;  /* 0x000000ff47007208 */ /* 0x000fe40000000000 */
[----:B------:R-:W-:Y:S02]  /*17ae0*/  FSEL R2, R2, RZ, P0 ;  /* 0x000000ff02027208 */ /* 0x000fe40000000000 */
[----:B------:R-:W-:Y:S01]  /*17af0*/  FSETP.NEU.FTZ.AND P0, PT, R70, -INF , PT ;  /* 0xff8000004600780b */ /* 0x000fe20003f1d000 */
[----:B------:R-:W-:Y:S02]  /*17b00*/  FADD.FTZ R0, -R0, R86 ;  /* 0x0000005600007221 */ /* 0x000fe40000010100 */
[--C-:B------:R-:W-:Y:S02]  /*17b10*/  FFMA.FTZ R3, R14, c[0x0][0x2d0], -R2.reuse ;  /* 0x0000b4000e037a23 */ /* 0x100fe40000010802 */
[----:B------:R-:W-:Y:S02]  /*17b20*/  FMUL.FTZ R0, R0, c[0x0][0x2d0] ;  /* 0x0000b40000007a20 */ /* 0x000fe40000410000 */
[--C-:B-1----:R-:W-:Y:S02]  /*17b30*/  FFMA.FTZ R4, R65, c[0x0][0x2d0], -R2.reuse ;  /* 0x0000b40041047a23 */ /* 0x102fe40000010802 */
[----:B------:R-:W-:Y:S01]  /*17b40*/  MUFU.EX2 R3, R3 ;  /* 0x0000000300037308 */ /* 0x000fe20000000800 */
[--C-:B------:R-:W-:Y:S02]  /*17b50*/  FFMA.FTZ R219, R83, c[0x0][0x2d0], -R2.reuse ;  /* 0x0000b40053db7a23 */ /* 0x100fe40000010802 */
[--C-:B------:R-:W-:Y:S02]  /*17b60*/  FFMA.FTZ R218, R82, c[0x0][0x2d0], -R2.reuse ;  /* 0x0000b40052da7a23 */ /* 0x100fe40000010802 */
[--C-:B------:R-:W-:Y:S02]  /*17b70*/  FFMA.FTZ R217, R81, c[0x0][0x2d0], -R2.reuse ;  /* 0x0000b40051d97a23 */ /* 0x100fe40000010802 */
[--C-:B------:R-:W-:Y:S02]  /*17b80*/  FFMA.FTZ R222, R80, c[0x0][0x2d0], -R2.reuse ;  /* 0x0000b40050de7a23 */ /* 0x100fe40000010802 */
[----:B------:R-:W-:Y:S01]  /*17b90*/  LDSM.16.MT88.4 R80, [R195] ;  /* 0x00000000c350783b */ /* 0x000fe20000004200 */
        /* <DEDUP_REMOVED lines=15> */
[----:B------:R-:W2:Y:S10]  /*17c90*/  MUFU.EX2 R2, R4 ;  /* 0x0000000400027308 */ /* 0x000eb40000000800 */
[----:B------:R-:W-:Y:S01]  /*17ca0*/  MUFU.EX2 R86, R86 ;  /* 0x0000005600567308 */ /* 0x000fe20000000800 */
[----:B-1----:R-:W-:Y:S01]  /*17cb0*/  FFMA.FTZ R0, R65, R237, R3 ;  /* 0x000000ed41007223 */ /* 0x002fe20000010003 */
[C---:B--2---:R-:W-:Y:S03]  /*17cc0*/  F2FP.PACK_AB R72, R2.reuse, R3 ;  /* 0x000000030248723e */ /* 0x044fe600000000ff */
[----:B------:R-:W-:Y:S01]  /*17cd0*/  FADD.FTZ R8, R2, R0 ;  /* 0x0000000002087221 */ /* 0x000fe20000010000 */
[C---:B------:R-:W-:Y:S01]  /*17ce0*/  FSEL R0, R70.reuse, RZ, P0 ;  /* 0x000000ff46007208 */ /* 0x040fe20000000000 */
[----:B------:R-:W-:Y:S04]  /*17cf0*/  FMUL.FTZ R2, R70, c[0x0][0x2d0] ;  /* 0x0000b40046027a20 */ /* 0x000fe80000410000 */
[----:B------:R-:W-:Y:S01]  /*17d00*/  FADD.FTZ R0, -R0, R87 ;  /* 0x0000005700007221 */ /* 0x000fe20000010100 */
[----:B------:R-:W-:Y:S01]  /*17d10*/  FSEL R2, R2, RZ, P0 ;  /* 0x000000ff02027208 */ /* 0x000fe20000000000 */
[----:B------:R-:W-:Y:S01]  /*17d20*/  MUFU.EX2 R87, R183 ;  /* 0x000000b700577308 */ /* 0x000fe20000000800 */
[----:B------:R-:W-:Y:S01]  /*17d30*/  FSETP.NEU.FTZ.AND P0, PT, R69, -INF , PT ;  /* 0xff8000004500780b */ /* 0x000fe20003f1d000 */
[----:B------:R-:W-:Y:S02]  /*17d40*/  FMUL.FTZ R0, R0, c[0x0][0x2d0] ;  /* 0x0000b40000007a20 */ /* 0x000fe40000410000 */
[--C-:B------:R-:W-:Y:S02]  /*17d50*/  FFMA.FTZ R3, R17, c[0x0][0x2d0], -R2.reuse ;  /* 0x0000b40011037a23 */ /* 0x100fe40000010802 */
[--C-:B------:R-:W-:Y:S02]  /*17d60*/  FFMA.FTZ R231, R53, c[0x0][0x2d0], -R2.reuse ;  /* 0x0000b40035e77a23 */ /* 0x100fe40000010802 */
[--C-:B------:R-:W-:Y:S02]  /*17d70*/  FFMA.FTZ R4, R54, c[0x0][0x2d0], -R2.reuse ;  /* 0x0000b40036047a23 */ /* 0x100fe40000010802 */
[----:B------:R-:W-:Y:S01]  /*17d80*/  MUFU.EX2 R5, R3 ;  /* 0x0000000300057308 */ /* 0x000fe20000000800 */
[--C-:B------:R-:W-:Y:S02]  /*17d90*/  FFMA.FTZ R54, R76, c[0x0][0x2d0], -R2.reuse ;  /* 0x0000b4004c367a23 */ /* 0x100fe40000010802 */
        /* <DEDUP_REMOVED lines=17> */
[----:B------:R-:W-:Y:S01]  /*17eb0*/  FFMA.FTZ R235, R34, c[0x0][0x2d0], -R2 ;  /* 0x0000b40022eb7a23 */ /* 0x000fe20000010802 */
[----:B------:R-:W-:Y:S01]  /*17ec0*/  MUFU.EX2 R185, R176 ;  /* 0x000000b000b97308 */ /* 0x000fe20000000800 */
[----:B-1----:R-:W-:Y:S09]  /*17ed0*/  FFMA.FTZ R0, R3, R243, R5 ;  /* 0x000000f303007223 */ /* 0x002ff20000010005 */
[----:B------:R-:W1:Y:S10]  /*17ee0*/  MUFU.EX2 R2, R4 ;  /* 0x0000000400027308 */ /* 0x000e740000000800 */
[----:B------:R-:W-:Y:S10]  /*17ef0*/  MUFU.EX2 R243, R169 ;  /* 0x000000a900f37308 */ /* 0x000ff40000000800 */
[----:B------:R-:W-:Y:S01]  /*17f00*/  MUFU.EX2 R169, R228 ;  /* 0x000000e400a97308 */ /* 0x000fe20000000800 */
[C---:B-1----:R-:W-:Y:S01]  /*17f10*/  FADD.FTZ R52, R2.reuse, R0 ;  /* 0x0000000002347221 */ /* 0x042fe20000010000 */
[----:B------:R-:W-:Y:S01]  /*17f20*/  F2FP.PACK_AB R73, R2, R5 ;  /* 0x000000050249723e */ /* 0x000fe200000000ff */
[C---:B------:R-:W-:Y:S01]  /*17f30*/  FMUL.FTZ R2, R69.reuse, c[0x0][0x2d0] ;  /* 0x0000b40045027a20 */ /* 0x040fe20000410000 */
[----:B------:R-:W-:Y:S04]  /*17f40*/  FSEL R0, R69, RZ, P0 ;  /* 0x000000ff45007208 */ /* 0x000fe80000000000 */
[----:B------:R-:W-:Y:S01]  /*17f50*/  FSEL R2, R2, RZ, P0 ;  /* 0x000000ff02027208 */ /* 0x000fe20000000000 */
[----:B------:R-:W-:Y:S01]  /*17f60*/  FADD.FTZ R0, -R0, R88 ;  /* 0x0000005800007221 */ /* 0x000fe20000010100 */
[----:B------:R-:W-:Y:S03]  /*17f70*/  FSETP.NEU.FTZ.AND P0, PT, R68, -INF , PT ;  /* 0xff8000004400780b */ /* 0x000fe60003f1d000 */
[--C-:B------:R-:W-:Y:S02]  /*17f80*/  FFMA.FTZ R4, R16, c[0x0][0x2d0], -R2.reuse ;  /* 0x0000b40010047a23 */ /* 0x100fe40000010802 */
[--C-:B------:R-:W-:Y:S02]  /*17f90*/  FFMA.FTZ R237, R35, c[0x0][0x2d0], -R2.reuse ;  /* 0x0000b40023ed7a23 */ /* 0x100fe40000010802 */
[----:B------:R1:W-:Y:S01]  /*17fa0*/  MUFU.EX2 R35, R4 ;  /* 0x0000000400237308 */ /* 0x0003e20000000800 */
        /* <DEDUP_REMOVED lines=15> */
[----:B------:R-:W2:Y:S01]  /*180a0*/  MUFU.EX2 R48, R7 ;  /* 0x0000000700307308 */ /* 0x000ea20000000800 */
[--C-:B------:R-:W-:Y:S02]  /*180b0*/  FFMA.FTZ R187, R42, c[0x0][0x2d0], -R2.reuse ;  /* 0x0000b4002abb7a23 */ /* 0x100fe40000010802 */
[--C-:B------:R-:W-:Y:S02]  /*180c0*/  FFMA.FTZ R190, R41, c[0x0][0x2d0], -R2.reuse ;  /* 0x0000b40029be7a23 */ /* 0x100fe40000010802 */
[--C-:B------:R-:W-:Y:S02]  /*180d0*/  FFMA.FTZ R189, R40, c[0x0][0x2d0], -R2.reuse ;  /* 0x0000b40028bd7a23 */ /* 0x100fe40000010802 */
[----:B------:R-:W-:Y:S01]  /*180e0*/  FFMA.FTZ R239, R32, c[0x0][0x2d0], -R2 ;  /* 0x0000b40020ef7a23 */ /* 0x000fe20000010802 */
[----:B------:R-:W-:Y:S01]  /*180f0*/  FSEL R2, R68, RZ, P0 ;  /* 0x000000ff44027208 */ /* 0x000fe20000000000 */
[----:B------:R-:W-:Y:S01]  /*18100*/  FMUL.FTZ R0, R0, c[0x0][0x2d0] ;  /* 0x0000b40000007a20 */ /* 0x000fe20000410000 */
[----:B------:R-:W3:Y:S01]  /*18110*/  MUFU.EX2 R32, R5 ;  /* 0x0000000500207308 */ /* 0x000ee20000000800 */
[----:B------:R-:W-:Y:S02]  /*18120*/  FMUL.FTZ R49, R65, R149 ;  /* 0x0000009541317220 */ /* 0x000fe40000410000 */
[----:B------:R-:W-:Y:S02]  /*18130*/  FADD.FTZ R2, -R2, R89 ;  /* 0x0000005902027221 */ /* 0x000fe40000010100 */
[C---:B------:R-:W-:Y:S02]  /*18140*/  FMUL.FTZ R50, R3.reuse, R150 ;  /* 0x0000009603327220 */ /* 0x040fe40000410000 */
[----:B------:R-:W-:Y:S02]  /*18150*/  FMUL.FTZ R51, R3, R151 ;  /* 0x0000009703337220 */ /* 0x000fe40000410000 */
[----:B------:R-:W-:Y:S01]  /*18160*/  FMUL.FTZ R2, R2, c[0x0][0x2d0] ;  /* 0x0000b40002027a20 */ /* 0x000fe20000410000 */
[----:B------:R-:W4:Y:S01]  /*18170*/  MUFU.EX2 R0, R0 ;  /* 0x0000000000007308 */ /* 0x000f220000000800 */
[----:B-1----:R-:W-:Y:S01]  /*18180*/  FMUL.FTZ R4, R68, c[0x0][0x2d0] ;  /* 0x0000b40044047a20 */ /* 0x002fe20000410000 */
[----:B--2---:R-:W-:Y:S04]  /*18190*/  F2FP.PACK_AB R74, R39, R48 ;  /* 0x00000030274a723e */ /* 0x004fe800000000ff */
[----:B------:R-:W-:Y:S02]  /*181a0*/  FSEL R4, R4, RZ, P0 ;  /* 0x000000ff04047208 */ /* 0x000fe40000000000 */
[----:B------:R-:W-:Y:S02]  /*181b0*/  ISETP.GT.AND P0, PT, R209, R248, PT ;  /* 0x000000f8d100720c */ /* 0x000fe40003f04270 */
[----:B------:R-:W1:Y:S01]  /*181c0*/  MUFU.EX2 R2, R2 ;  /* 0x0000000200027308 */ /* 0x000e620000000800 */
[--C-:B------:R-:W-:Y:S01]  /*181d0*/  FFMA.FTZ R161, R23, c[0x0][0x2d0], -R4.reuse ;  /* 0x0000b40017a17a23 */ /* 0x100fe20000010804 */
[----:B------:R-:W-:Y:S01]  /*181e0*/  IADD3 R209, R209, -0x1, RZ ;  /* 0xffffffffd1d17810 */ /* 0x000fe20007ffe0ff */
[--C-:B------:R-:W-:Y:S01]  /*181f0*/  FFMA.FTZ R160, R22, c[0x0][0x2d0], -R4.reuse ;  /* 0x0000b40016a07a23 */ /* 0x100fe20000010804 */
[----:B---3--:R-:W-:Y:S01]  /*18200*/  F2FP.PACK_AB R76, R32, R35 ;  /* 0x00000023204c723e */ /* 0x008fe200000000ff */
[--C-:B------:R-:W-:Y:S02]  /*18210*/  FFMA.FTZ R67, R21, c[0x0][0x2d0], -R4.reuse ;  /* 0x0000b40015437a23 */ /* 0x100fe40000010804 */
[--C-:B------:R-:W-:Y:S02]  /*18220*/  FFMA.FTZ R181, R20, c[0x0][0x2d0], -R4.reuse ;  /* 0x0000b40014b57a23 */ /* 0x100fe40000010804 */
[----:B------:R-:W2:Y:S01]  /*18230*/  LDSM.16.MT88.4 R20, [R192] ;  /* 0x00000000c014783b */ /* 0x000ea20000004200 */
[----:B------:R-:W-:Y:S01]  /*18240*/  MUFU.EX2 R183, R67 ;  /* 0x0000004300b77308 */ /* 0x000fe20000000800 */
[--C-:B------:R-:W-:Y:S02]  /*18250*/  FFMA.FTZ R6, R9, c[0x0][0x2d0], -R4.reuse ;  /* 0x0000b40009067a23 */ /* 0x100fe40000010804 */
[--C-:B------:R-:W-:Y:S02]  /*18260*/  FFMA.FTZ R7, R15, c[0x0][0x2d0], -R4.reuse ;  /* 0x0000b4000f077a23 */ /* 0x100fe40000010804 */
[C---:B----4-:R-:W-:Y:S02]  /*18270*/  FMUL.FTZ R45, R0.reuse, R101 ;  /* 0x00000065002d7220 */ /* 0x050fe40000410000 */
[C---:B------:R-:W-:Y:S02]  /*18280*/  FMUL.FTZ R60, R0.reuse, R92 ;  /* 0x0000005c003c7220 */ /* 0x040fe40000410000 */
[----:B------:R-:W-:Y:S01]  /*18290*/  FMUL.FTZ R61, R0, R93 ;  /* 0x0000005d003d7220 */ /* 0x000fe20000410000 */
[----:B------:R-:W-:Y:S01]  /*182a0*/  MUFU.EX2 R176, R188 ;  /* 0x000000bc00b07308 */ /* 0x000fe20000000800 */
[--C-:B------:R-:W-:Y:S02]  /*182b0*/  FFMA.FTZ R17, R12, c[0x0][0x2d0], -R4.reuse ;  /* 0x0000b4000c117a23 */ /* 0x100fe40000010804 */
[--C-:B------:R-:W-:Y:S02]  /*182c0*/  FFMA.FTZ R16, R13, c[0x0][0x2d0], -R4.reuse ;  /* 0x0000b4000d107a23 */ /* 0x100fe40000010804 */
[----:B------:R-:W-:Y:S02]  /*182d0*/  FFMA.FTZ R191, R19, c[0x0][0x2d0], -R4 ;  /* 0x0000b40013bf7a23 */ /* 0x000fe40000010804 */
[----:B------:R-:W-:Y:S02]  /*182e0*/  FADD.FTZ R5, R48, R8 ;  /* 0x0000000830057221 */ /* 0x000fe40000010000 */
[C---:B------:R-:W-:Y:S02]  /*182f0*/  FMUL.FTZ R40, R0.reuse, R104 ;  /* 0x0000006800287220 */ /* 0x040fe40000410000 */
[----:B------:R-:W-:Y:S01]  /*18300*/  MUFU.EX2 R104, R178 ;  /* 0x000000b200687308 */ /* 0x000fe20000000800 */
[C---:B------:R-:W-:Y:S02]  /*18310*/  FMUL.FTZ R41, R0.reuse, R105 ;  /* 0x0000006900297220 */ /* 0x040fe40000410000 */
[C---:B------:R-:W-:Y:S02]  /*18320*/  FMUL.FTZ R44, R0.reuse, R100 ;  /* 0x00000064002c7220 */ /* 0x040fe40000410000 */
[C---:B------:R-:W-:Y:S02]  /*18330*/  FMUL.FTZ R56, R0.reuse, R96 ;  /* 0x0000006000387220 */ /* 0x040fe40000410000 */
[----:B------:R-:W-:Y:S02]  /*18340*/  FMUL.FTZ R57, R0, R97 ;  /* 0x0000006100397220 */ /* 0x000fe40000410000 */
        /* <DEDUP_REMOVED lines=12> */
[----:B------:R-:W-:Y:S01]  /*18410*/  FFMA.FTZ R242, R10, c[0x0][0x2d0], -R4 ;  /* 0x0000b4000af27a23 */ /* 0x000fe20000010804 */
[----:B------:R-:W3:Y:S01]  /*18420*/  MUFU.EX2 R97, R17 ;  /* 0x0000001100617308 */ /* 0x000ee20000000800 */
[C---:B------:R-:W-:Y:S02]  /*18430*/  FFMA.FTZ R4, R0.reuse, R246, R35 ;  /* 0x000000f600047223 */ /* 0x040fe40000010023 */
[C---:B------:R-:W-:Y:S02]  /*18440*/  FMUL.FTZ R8, R0.reuse, R120 ;  /* 0x0000007800087220 */ /* 0x040fe40000410000 */
[C---:B------:R-:W-:Y:S02]  /*18450*/  FMUL.FTZ R9, R0.reuse, R121 ;  /* 0x0000007900097220 */ /* 0x040fe40000410000 */
[C---:B------:R-:W-:Y:S02]  /*18460*/  FMUL.FTZ R12, R0.reuse, R116 ;  /* 0x00000074000c7220 */ /* 0x040fe40000410000 */
[C---:B------:R-:W-:Y:S01]  /*18470*/  FMUL.FTZ R13, R0.reuse, R117 ;  /* 0x00000075000d7220 */ /* 0x040fe20000410000 */
[----:B------:R4:W-:Y:S01]  /*18480*/  MUFU.EX2 R116, R7 ;  /* 0x0000000700747308 */ /* 0x0009e20000000800 */
[C---:B------:R-:W-:Y:S02]  /*18490*/  FMUL.FTZ R24, R0.reuse, R112 ;  /* 0x0000007000187220 */ /* 0x040fe40000410000 */
[C---:B------:R-:W-:Y:S02]  /*184a0*/  FMUL.FTZ R25, R0.reuse, R113 ;  /* 0x0000007100197220 */ /* 0x040fe40000410000 */
[C---:B------:R-:W-:Y:S02]  /*184b0*/  FMUL.FTZ R28, R0.reuse, R108 ;  /* 0x0000006c001c7220 */ /* 0x040fe40000410000 */
[----:B------:R-:W-:Y:S02]  /*184c0*/  FMUL.FTZ R29, R0, R109 ;  /* 0x0000006d001d7220 */ /* 0x000fe40000410000 */
[C---:B-1----:R-:W-:Y:S01]  /*184d0*/  FMUL.FTZ R58, R2.reuse, R98 ;  /* 0x00000062023a7220 */ /* 0x042fe20000410000 */
[----:B------:R-:W1:Y:S01]  /*184e0*/  MUFU.EX2 R0, R14 ;  /* 0x0000000e00007308 */ /* 0x000e620000000800 */
[----:B------:R-:W-:Y:S02]  /*184f0*/  FMUL.FTZ R59, R2, R99 ;  /* 0x00000063023b7220 */ /* 0x000fe40000410000 */
[----:B------:R-:W-:Y:S01]  /*18500*/  FADD.FTZ R66, R39, R5 ;  /* 0x0000000527427221 */ /* 0x000fe20000010000 */
[----:B---3--:R-:W-:Y:S01]  /*18510*/  F2FP.PACK_AB R77, R97, R18 ;  /* 0x00000012614d723e */ /* 0x008fe200000000ff */
[----:B------:R-:W-:Y:S01]  /*18520*/  FADD.FTZ R96, R32, R4 ;  /* 0x0000000420607221 */ /* 0x000fe20000010000 */
[----:B------:R-:W3:Y:S01]  /*18530*/  LDSM.16.MT88.4 R36, [R196] ;  /* 0x00000000c424783b */ /* 0x000ee20000004200 */
[----:B------:R-:W-:Y:S02]  /*18540*/  FMUL.FTZ R6, R3, R130 ;  /* 0x0000008203067220 */ /* 0x000fe40000410000 */
[C---:B------:R-:W-:Y:S01]  /*18550*/  FMUL.FTZ R4, R65.reuse, R128 ;  /* 0x0000008041047220 */ /* 0x040fe20000410000 */
[----:B------:R-:W-:Y:S01]  /*18560*/  MUFU.EX2 R99, R34 ;  /* 0x0000002200637308 */ /* 0x000fe20000000800 */
[----:B------:R-:W-:Y:S02]  /*18570*/  FMUL.FTZ R5, R65, R129 ;  /* 0x0000008141057220 */ /* 0x000fe40000410000 */
[C---:B------:R-:W-:Y:S02]  /*18580*/  FMUL.FTZ R10, R2.reuse, R122 ;  /* 0x0000007a020a7220 */ /* 0x040fe40000410000 */
[----:B----4-:R-:W-:Y:S02]  /*18590*/  FMUL.FTZ R7, R3, R131 ;  /* 0x0000008303077220 */ /* 0x010fe40000410000 */
[C---:B------:R-:W-:Y:S02]  /*185a0*/  FMUL.FTZ R11, R2.reuse, R123 ;  /* 0x0000007b020b7220 */ /* 0x040fe40000410000 */
[----:B------:R-:W-:Y:S01]  /*185b0*/  FMUL.FTZ R15, R2, R119 ;  /* 0x00000077020f7220 */ /* 0x000fe20000410000 */
[----:B------:R-:W4:Y:S01]  /*185c0*/  MUFU.EX2 R98, R16 ;  /* 0x0000001000627308 */ /* 0x000f220000000800 */
[----:B------:R-:W-:Y:S02]  /*185d0*/  FMUL.FTZ R17, R65, R133 ;  /* 0x0000008541117220 */ /* 0x000fe40000410000 */
[----:B------:R-:W-:Y:S01]  /*185e0*/  FMUL.FTZ R19, R3, R135 ;  /* 0x0000008703137220 */ /* 0x000fe20000410000 */
[----:B-1----:R-:W-:Y:S01]  /*185f0*/  F2FP.PACK_AB R75, R100, R0 ;  /* 0x00000000644b723e */ /* 0x002fe200000000ff */
[----:B------:R-:W-:Y:S02]  /*18600*/  FADD.FTZ R88, R0, R52 ;  /* 0x0000003400587221 */ /* 0x000fe40000010000 */
[----:B------:R-:W1:Y:S01]  /*18610*/  LDSM.16.MT88.4 R52, [R193] ;  /* 0x00000000c134783b */ /* 0x000e620000004200 */
[----:B------:R-:W-:Y:S02]  /*18620*/  FMUL.FTZ R32, R65, R140 ;  /* 0x0000008c41207220 */ /* 0x000fe40000410000 */
[----:B------:R-:W5:Y:S01]  /*18630*/  MUFU.EX2 R117, R33 ;  /* 0x0000002100757308 */ /* 0x000f620000000800 */
[-C--:B--2---:R-:W-:Y:S05]  /*18640*/  HMMA.16816.F32 R4, R72, R20.reuse, R4 ;  /* 0x000000144804723c */ /* 0x084fea0000001804 */
[C---:B------:R-:W-:Y:S02]  /*18650*/  FMUL.FTZ R14, R2.reuse, R118 ;  /* 0x00000076020e7220 */ /* 0x040fe40000410000 */
[C---:B------:R-:W-:Y:S02]  /*18660*/  FFMA.FTZ R89, R2.reuse, R247, R18 ;  /* 0x000000f702597223 */ /* 0x040fe40000010012 */
[----:B------:R-:W-:Y:S01]  /*18670*/  FMUL.FTZ R18, R3, R134 ;  /* 0x0000008603127220 */ /* 0x000fe20000410000 */
[----:B------:R-:W-:Y:S02]  /*18680*/  MUFU.EX2 R105, R180 ;  /* 0x000000b400697308 */ /* 0x000fe40000000800 */
[----:B------:R-:W-:Y:S01]  /*18690*/  FMUL.FTZ R26, R2, R114 ;  /* 0x00000072021a7220 */ /* 0x000fe20000410000 */
[----:B----4-:R-:W-:Y:S01]  /*186a0*/  F2FP.PACK_AB R79, R116, R98 ;  /* 0x00000062744f723e */ /* 0x010fe200000000ff */
[----:B------:R-:W-:Y:S02]  /*186b0*/  FMUL.FTZ R16, R65, R132 ;  /* 0x0000008441107220 */ /* 0x000fe40000410000 */
[C---:B------:R-:W-:Y:S01]  /*186c0*/  FMUL.FTZ R27, R2.reuse, R115 ;  /* 0x00000073021b7220 */ /* 0x040fe20000410000 */
[----:B------:R-:W-:Y:S01]  /*186d0*/  LDSM.16.MT88.4 R132, [R192+0x2000] ;  /* 0x00200000c084783b */ /* 0x000fe20000004200 */
[C---:B------:R-:W-:Y:S02]  /*186e0*/  FMUL.FTZ R34, R3.reuse, R142 ;  /* 0x0000008e03227220 */ /* 0x040fe40000410000 */
[----:B------:R-:W-:Y:S01]  /*186f0*/  FMUL.FTZ R35, R3, R143 ;  /* 0x0000008f03237220 */ /* 0x000fe20000410000 */
[----:B------:R-:W-:Y:S01]  /*18700*/  MUFU.EX2 R119, R172 ;  /* 0x000000ac00777308 */ /* 0x000fe20000000800 */
[C---:B------:R-:W-:Y:S01]  /*18710*/  FMUL.FTZ R46, R2.reuse, R102 ;  /* 0x00000066022e7220 */ /* 0x040fe20000410000 */
[----:B-----5:R-:W-:Y:S01]  /*18720*/  F2FP.PACK_AB R78, R117, R99 ;  /* 0x00000063754e723e */ /* 0x020fe200000000ff */
[C---:B------:R-:W-:Y:S02]  /*18730*/  FMUL.FTZ R33, R65.reuse, R141 ;  /* 0x0000008d41217220 */ /* 0x040fe40000410000 */
[----:B------:R-:W-:Y:S01]  /*18740*/  LDSM.16.MT88.4 R140, [R196+0x2000] ;  /* 0x00200000c48c783b */ /* 0x000fe20000004200 */
[C---:B------:R-:W-:Y:S02]  /*18750*/  FMUL.FTZ R47, R2.reuse, R103 ;  /* 0x00000067022f7220 */ /* 0x040fe40000410000 */
[C---:B------:R-:W-:Y:S01]  /*18760*/  FMUL.FTZ R48, R65.reuse, R148 ;  /* 0x0000009441307220 */ /* 0x040fe20000410000 */
[C---:B------:R-:W-:Y:S01]  /*18770*/  HMMA.16816.F32 R8, R76.reuse, R20, R8 ;  /* 0x000000144c08723c */ /* 0x040fe20000001808 */
[----:B------:R-:W-:Y:S03]  /*18780*/  MUFU.EX2 R122, R171 ;  /* 0x000000ab007a7308 */ /* 0x000fe60000000800 */
[----:B------:R-:W-:Y:S01]  /*18790*/  LDSM.16.MT88.4 R148, [R193+0x2000] ;  /* 0x00200000c194783b */ /* 0x000fe20000004200 */
[C---:B------:R-:W-:Y:S02]  /*187a0*/  FMUL.FTZ R62, R2.reuse, R94 ;  /* 0x0000005e023e7220 */ /* 0x040fe40000410000 */
[C---:B------:R-:W-:Y:S01]  /*187b0*/  FMUL.FTZ R63, R2.reuse, R95 ;  /* 0x0000005f023f7220 */ /* 0x040fe20000410000 */
[-C--:B------:R-:W-:Y:S03]  /*187c0*/  HMMA.16816.F32 R12, R76, R22.reuse, R12 ;  /* 0x000000164c0c723c */ /* 0x080fe6000000180c */
[----:B------:R-:W-:Y:S01]  /*187d0*/  MUFU.EX2 R171, R190 ;  /* 0x000000be00ab7308 */ /* 0x000fe20000000800 */
[----:B------:R-:W2:Y:S01]  /*187e0*/  LDSM.16.MT88.4 R92, [R192+0x800] ;  /* 0x00080000c05c783b */ /* 0x000ea20000004200 */
[C---:B------:R-:W-:Y:S02]  /*187f0*/  FMUL.FTZ R42, R2.reuse, R106 ;  /* 0x0000006a022a7220 */ /* 0x040fe40000410000 */
[C---:B------:R-:W-:Y:S01]  /*18800*/  FMUL.FTZ R43, R2.reuse, R107 ;  /* 0x0000006b022b7220 */ /* 0x040fe20000410000 */
[C---:B------:R-:W-:Y:S04]  /*18810*/  HMMA.16816.F32 R16, R72.reuse, R22, R16 ;  /* 0x000000164810723c */ /* 0x040fe80000001810 */
[C---:B------:R-:W-:Y:S01]  /*18820*/  FMUL.FTZ R20, R65.reuse, R136 ;  /* 0x0000008841147220 */ /* 0x040fe20000410000 */
[----:B------:R-:W-:Y:S01]  /*18830*/  MUFU.EX2 R107, R182 ;  /* 0x000000b6006b7308 */ /* 0x000fe20000000800 */
[----:B------:R-:W-:Y:S02]  /*18840*/  FMUL.FTZ R21, R65, R137 ;  /* 0x0000008941157220 */ /* 0x000fe40000410000 */
[C---:B------:R-:W-:Y:S04]  /*18850*/  FMUL.FTZ R22, R3.reuse, R138 ;  /* 0x0000008a03167220 */ /* 0x040fe80000410000 */
[C---:B------:R-:W-:Y:S02]  /*18860*/  FMUL.FTZ R23, R3.reuse, R139 ;  /* 0x0000008b03177220 */ /* 0x040fe40000410000 */
[C---:B------:R-:W-:Y:S01]  /*18870*/  FMUL.FTZ R67, R3.reuse, R159 ;  /* 0x0000009f03437220 */ /* 0x040fe20000410000 */
[----:B------:R-:W-:Y:S01]  /*18880*/  MUFU.EX2 R106, R179 ;  /* 0x000000b3006a7308 */ /* 0x000fe20000000800 */
[C---:B------:R-:W-:Y:S02]  /*18890*/  FMUL.FTZ R30, R2.reuse, R110 ;  /* 0x0000006e021e7220 */ /* 0x040fe40000410000 */
[----:B------:R-:W-:Y:S01]  /*188a0*/  FMUL.FTZ R31, R2, R111 ;  /* 0x0000006f021f7220 */ /* 0x000fe20000410000 */
[-C--:B---3--:R-:W-:Y:S03]  /*188b0*/  HMMA.16816.F32 R20, R72, R36.reuse, R20 ;  /* 0x000000244814723c */ /* 0x088fe60000001814 */
[----:B------:R-:W-:Y:S02]  /*188c0*/  FADD.FTZ R0, R64, R66 ;  /* 0x0000004240007221 */ /* 0x000fe40000010000 */
[----:B------:R-:W-:Y:S01]  /*188d0*/  FMUL.FTZ R66, R3, R158 ;  /* 0x0000009e03427220 */ /* 0x000fe20000410000 */
[----:B------:R-:W3:Y:S02]  /*188e0*/  MUFU.EX2 R2, R184 ;  /* 0x000000b800027308 */ /* 0x000ee40000000800 */
[C---:B------:R-:W-:Y:S07]  /*188f0*/  HMMA.16816.F32 R24, R76.reuse, R36, R24 ;  /* 0x000000244c18723c */ /* 0x040fee0000001818 */
[C---:B------:R-:W-:Y:S01]  /*18900*/  FMUL.FTZ R36, R65.reuse, R144 ;  /* 0x0000009041247220 */ /* 0x040fe20000410000 */
[-C--:B------:R-:W-:Y:S01]  /*18910*/  HMMA.16816.F32 R28, R76, R38.reuse, R28 ;  /* 0x000000264c1c723c */ /* 0x080fe2000000181c */
[----:B------:R-:W-:Y:S03]  /*18920*/  MUFU.EX2 R179, R186 ;  /* 0x000000ba00b37308 */ /* 0x000fe60000000800 */
[----:B------:R-:W-:Y:S04]  /*18930*/  FMUL.FTZ R37, R65, R145 ;  /* 0x0000009141257220 */ /* 0x000fe80000410000 */
[C---:B------:R-:W-:Y:S03]  /*18940*/  HMMA.16816.F32 R32, R72.reuse, R38, R32 ;  /* 0x000000264820723c */ /* 0x040fe60000001820 */
[----:B------:R-:W4:Y:S01]  /*18950*/  MUFU.EX2 R111, R173 ;  /* 0x000000ad006f7308 */ /* 0x000f220000000800 */
[----:B---3--:R-:W-:Y:S03]  /*18960*/  FADD.FTZ R0, R2, R0 ;  /* 0x0000000002007221 */ /* 0x008fe60000010000 */
[C---:B------:R-:W-:Y:S02]  /*18970*/  FMUL.FTZ R38, R3.reuse, R146 ;  /* 0x0000009203267220 */ /* 0x040fe40000410000 */
[----:B------:R-:W-:Y:S04]  /*18980*/  FMUL.FTZ R39, R3, R147 ;  /* 0x0000009303277220 */ /* 0x000fe80000410000 */
[----:B------:R-:W3:Y:S01]  /*18990*/  MUFU.EX2 R128, R170 ;  /* 0x000000aa00807308 */ /* 0x000ee20000000800 */
[----:B------:R-:W-:Y:S04]  /*189a0*/  FADD.FTZ R0, R87, R0 ;  /* 0x0000000057007221 */ /* 0x000fe80000010000 */
[----:B------:R-:W-:Y:S01]  /*189b0*/  FADD.FTZ R0, R86, R0 ;  /* 0x0000000056007221 */ /* 0x000fe20000010000 */
[-C--:B-1----:R-:W-:Y:S03]  /*189c0*/  HMMA.16816.F32 R36, R72, R52.reuse, R36 ;  /* 0x000000344824723c */ /* 0x082fe60000001824 */
[----:B------:R-:W-:Y:S01]  /*189d0*/  FADD.FTZ R0, R107, R0 ;  /* 0x000000006b007221 */ /* 0x000fe20000010000 */
[----:B------:R-:W-:Y:S03]  /*189e0*/  MUFU.EX2 R110, R166 ;  /* 0x000000a6006e7308 */ /* 0x000fe60000000800 */
[----:B------:R-:W-:Y:S01]  /*189f0*/  FADD.FTZ R0, R105, R0 ;  /* 0x0000000069007221 */ /* 0x000fe20000010000 */
[C---:B------:R-:W-:Y:S04]  /*18a00*/  HMMA.16816.F32 R40, R76.reuse, R52, R40 ;  /* 0x000000344c28723c */ /* 0x040fe80000001828 */
[----:B------:R-:W-:Y:S02]  /*18a10*/  FADD.FTZ R0, R106, R0 ;  /* 0x000000006a007221 */ /* 0x000fe40000010000 */
[----:B------:R-:W-:Y:S01]  /*18a20*/  MUFU.EX2 R166, R223 ;  /* 0x000000df00a67308 */ /* 0x000fe20000000800 */
[C---:B------:R-:W-:Y:S01]  /*18a30*/  FMUL.FTZ R52, R65.reuse, R152 ;  /* 0x0000009841347220 */ /* 0x040fe20000410000 */
[-C--:B------:R-:W-:Y:S04]  /*18a40*/  HMMA.16816.F32 R44, R76, R54.reuse, R44 ;  /* 0x000000364c2c723c */ /* 0x080fe8000000182c */
[----:B------:R-:W-:Y:S04]  /*18a50*/  FMUL.FTZ R53, R65, R153 ;  /* 0x0000009941357220 */ /* 0x000fe80000410000 */
[C---:B------:R-:W-:Y:S01]  /*18a60*/  HMMA.16816.F32 R48, R72.reuse, R54, R48 ;  /* 0x000000364830723c */ /* 0x040fe20000001830 */
[----:B------:R-:W1:Y:S06]  /*18a70*/  MUFU.EX2 R120, R165 ;  /* 0x000000a500787308 */ /* 0x000e6c0000000800 */
[C---:B------:R-:W-:Y:S02]  /*18a80*/  FMUL.FTZ R54, R3.reuse, R154 ;  /* 0x0000009a03367220 */ /* 0x040fe40000410000 */
[----:B------:R-:W-:Y:S02]  /*18a90*/  FMUL.FTZ R55, R3, R155 ;  /* 0x0000009b03377220 */ /* 0x000fe40000410000 */
[----:B------:R-:W-:Y:S01]  /*18aa0*/  MUFU.EX2 R165, R224 ;  /* 0x000000e000a57308 */ /* 0x000fe20000000800 */
[----:B------:R-:W-:Y:S04]  /*18ab0*/  FADD.FTZ R3, R99, R96 ;  /* 0x0000006063037221 */ /* 0x000fe80000010000 */
[-C--:B------:R-:W-:Y:S05]  /*18ac0*/  HMMA.16816.F32 R52, R72, R80.reuse, R52 ;  /* 0x000000504834723c */ /* 0x080fea0000001834 */
[----:B------:R-:W-:Y:S03]  /*18ad0*/  MUFU.EX2 R123, R164 ;  /* 0x000000a4007b7308 */ /* 0x000fe60000000800 */
[C---:B------:R-:W-:Y:S07]  /*18ae0*/  HMMA.16816.F32 R56, R76.reuse, R80, R56 ;  /* 0x000000504c38723c */ /* 0x040fee0000001838 */
[----:B------:R-:W5:Y:S01]  /*18af0*/  MUFU.EX2 R247, R163 ;  /* 0x000000a300f77308 */ /* 0x000f620000000800 */
[-C--:B------:R-:W-:Y:S07]  /*18b00*/  HMMA.16816.F32 R60, R76, R82.reuse, R60 ;  /* 0x000000524c3c723c */ /* 0x080fee000000183c */
[----:B------:R-:W-:Y:S01]  /*18b10*/  F2FP.PACK_AB R76, R2, R64 ;  /* 0x00000040024c723e */ /* 0x000fe200000000ff */
[C---:B------:R-:W-:Y:S01]  /*18b20*/  FMUL.FTZ R64, R65.reuse, R156 ;  /* 0x0000009c41407220 */ /* 0x040fe20000410000 */
[----:B------:R-:W-:Y:S03]  /*18b30*/  MUFU.EX2 R113, R162 ;  /* 0x000000a200717308 */ /* 0x000fe60000000800 */
[----:B------:R-:W-:Y:S01]  /*18b40*/  FMUL.FTZ R65, R65, R157 ;  /* 0x0000009d41417220 */ /* 0x000fe20000410000 */
[----:B------:R-:W-:Y:S01]  /*18b50*/  F2FP.PACK_AB R78, R86, R87 ;  /* 0x00000057564e723e */ /* 0x000fe200000000ff */
[----:B------:R-:W-:Y:S01]  /*18b60*/  FADD.FTZ R2, R97, R89 ;  /* 0x0000005961027221 */ /* 0x000fe20000010000 */
[----:B----4-:R-:W-:Y:S01]  /*18b70*/  F2FP.PACK_AB R77, R119, R111 ;  /* 0x0000006f774d723e */ /* 0x010fe200000000ff */
[----:B------:R-:W-:Y:S01]  /*18b80*/  FADD.FTZ R87, R100, R88 ;  /* 0x0000005864577221 */ /* 0x000fe20000010000 */
[----:B---3--:R-:W-:Y:S01]  /*18b90*/  F2FP.PACK_AB R79, R128, R122 ;  /* 0x0000007a804f723e */ /* 0x008fe200000000ff */
[----:B------:R-:W-:Y:S01]  /*18ba0*/  LDSM.16.MT88.4 R100, [R193+0x1000] ;  /* 0x00100000c164783b */ /* 0x000fe20000004200 */
[----:B------:R-:W-:Y:S01]  /*18bb0*/  HMMA.16816.F32 R64, R72, R82, R64 ;  /* 0x000000524840723c */ /* 0x000fe20000001840 */
[----:B------:R-:W3:Y:S03]  /*18bc0*/  MUFU.EX2 R114, R161 ;  /* 0x000000a100727308 */ /* 0x000ee60000000800 */
[----:B------:R-:W-:Y:S02]  /*18bd0*/  FADD.FTZ R86, R98, R2 ;  /* 0x0000000262567221 */ /* 0x000fe40000010000 */
[----:B------:R-:W-:Y:S01]  /*18be0*/  FADD.FTZ R2, R104, R0 ;  /* 0x0000000068027221 */ /* 0x000fe20000010000 */
[----:B------:R-:W4:Y:S01]  /*18bf0*/  LDSM.16.MT88.4 R80, [R196+0x800] ;  /* 0x00080000c450783b */ /* 0x000f220000004200 */
[-C--:B--2---:R-:W-:Y:S03]  /*18c00*/  HMMA.16816.F32 R4, R76, R92.reuse, R4 ;  /* 0x0000005c4c04723c */ /* 0x084fe60000001804 */
[----:B------:R-:W2:Y:S02]  /*18c10*/  MUFU.EX2 R121, R160 ;  /* 0x000000a000797308 */ /* 0x000ea40000000800 */
[----:B-1----:R-:W-:Y:S01]  /*18c20*/  F2FP.PACK_AB R72, R120, R110 ;  /* 0x0000006e7848723e */ /* 0x002fe200000000ff */
[----:B------:R-:W-:Y:S01]  /*18c30*/  FADD.FTZ R0, R117, R3 ;  /* 0x0000000375007221 */ /* 0x000fe20000010000 */
[----:B-----5:R-:W-:Y:S01]  /*18c40*/  F2FP.PACK_AB R74, R247, R123 ;  /* 0x0000007bf74a723e */ /* 0x020fe200000000ff */
[----:B------:R-:W1:Y:S01]  /*18c50*/  LDSM.16.MT88.4 R96, [R193+0x800] ;  /* 0x00080000c160783b */ /* 0x000e620000004200 */
[----:B------:R-:W-:Y:S03]  /*18c60*/  FADD.FTZ R3, R111, R87 ;  /* 0x000000576f037221 */ /* 0x000fe60000010000 */
[----:B------:R-:W-:Y:S01]  /*18c70*/  FADD.FTZ R87, R110, R0 ;  /* 0x000000006e577221 */ /* 0x000fe20000010000 */
[----:B------:R-:W-:Y:S01]  /*18c80*/  MUFU.EX2 R164, R225 ;  /* 0x000000e100a47308 */ /* 0x000fe20000000800 */
[----:B------:R-:W-:Y:S02]  /*18c90*/  FADD.FTZ R86, R116, R86 ;  /* 0x0000005674567221 */ /* 0x000fe40000010000 */
[----:B------:R-:W-:Y:S01]  /*18ca0*/  FADD.FTZ R3, R119, R3 ;  /* 0x0000000377037221 */ /* 0x000fe20000010000 */
[----:B---3--:R-:W-:Y:S01]  /*18cb0*/  F2FP.PACK_AB R73, R114, R113 ;  /* 0x000000717249723e */ /* 0x008fe200000000ff */
[----:B------:R-:W-:Y:S05]  /*18cc0*/  FADD.FTZ R87, R120, R87 ;  /* 0x0000005778577221 */ /* 0x000fea0000010000 */
[----:B------:R-:W-:Y:S01]  /*18cd0*/  MUFU.EX2 R162, R226 ;  /* 0x000000e200a27308 */ /* 0x000fe20000000800 */
[----:B--2---:R-:W-:Y:S09]  /*18ce0*/  F2FP.PACK_AB R75, R183, R121 ;  /* 0x00000079b74b723e */ /* 0x004ff200000000ff */
[----:B------:R-:W2:Y:S01]  /*18cf0*/  MUFU.EX2 R246, R168 ;  /* 0x000000a800f67308 */ /* 0x000ea20000000800 */
[C---:B------:R-:W-:Y:S08]  /*18d00*/  HMMA.16816.F32 R8, R72.reuse, R92, R8 ;  /* 0x0000005c4808723c */ /* 0x040ff00000001808 */
[-C--:B------:R-:W-:Y:S01]  /*18d10*/  HMMA.16816.F32 R12, R72, R94.reuse, R12 ;  /* 0x0000005e480c723c */ /* 0x080fe2000000180c */
[----:B------:R-:W3:Y:S07]  /*18d20*/  MUFU.EX2 R184, R174 ;  /* 0x000000ae00b87308 */ /* 0x000eee0000000800 */
[C---:B------:R-:W-:Y:S01]  /*18d30*/  HMMA.16816.F32 R16, R76.reuse, R94, R16 ;  /* 0x0000005e4c10723c */ /* 0x040fe20000001810 */
[----:B------:R-:W5:Y:S02]  /*18d40*/  LDSM.16.MT88.4 R92, [R195+0x800] ;  /* 0x00080000c35c783b */ /* 0x000f640000004200 */
[----:B------:R-:W-:Y:S05]  /*18d50*/  MUFU.EX2 R174, R189 ;  /* 0x000000bd00ae7308 */ /* 0x000fea0000000800 */
[-C--:B----4-:R-:W-:Y:S05]  /*18d60*/  HMMA.16816.F32 R20, R76, R80.reuse, R20 ;  /* 0x000000504c14723c */ /* 0x090fea0000001814 */
[----:B------:R-:W-:Y:S03]  /*18d70*/  MUFU.EX2 R182, R167 ;  /* 0x000000a700b67308 */ /* 0x000fe60000000800 */
[C---:B------:R-:W-:Y:S07]  /*18d80*/  HMMA.16816.F32 R24, R72.reuse, R80, R24 ;  /* 0x000000504818723c */ /* 0x040fee0000001818 */
[----:B------:R-:W4:Y:S01]  /*18d90*/  MUFU.EX2 R180, R175 ;  /* 0x000000af00b47308 */ /* 0x000f220000000800 */
[-C--:B------:R-:W-:Y:S08]  /*18da0*/  HMMA.16816.F32 R28, R72, R82.reuse, R28 ;  /* 0x00000052481c723c */ /* 0x080ff0000000181c */
[C---:B------:R-:W-:Y:S01]  /*18db0*/  HMMA.16816.F32 R32, R76.reuse, R82, R32 ;  /* 0x000000524c20723c */ /* 0x040fe20000001820 */
[----:B------:R-:W2:Y:S01]  /*18dc0*/  LDSM.16.MT88.4 R80, [R192+0x1000] ;  /* 0x00100000c050783b */ /* 0x000ea20000004200 */
[----:B------:R-:W-:Y:S06]  /*18dd0*/  MUFU.EX2 R155, R177 ;  /* 0x000000b1009b7308 */ /* 0x000fec0000000800 */
[-C--:B-1----:R-:W-:Y:S04]  /*18de0*/  HMMA.16816.F32 R36, R76, R96.reuse, R36 ;  /* 0x000000604c24723c */ /* 0x082fe80000001824 */
[----:B------:R-:W1:Y:S04]  /*18df0*/  MUFU.EX2 R175, R187 ;  /* 0x000000bb00af7308 */ /* 0x000e680000000800 */
[C---:B------:R-:W-:Y:S06]  /*18e00*/  HMMA.16816.F32 R40, R72.reuse, R96, R40 ;  /* 0x000000604828723c */ /* 0x040fec0000001828 */
[----:B------:R-:W-:Y:S02]  /*18e10*/  MUFU.EX2 R154, R181 ;  /* 0x000000b5009a7308 */ /* 0x000fe40000000800 */
[-C--:B------:R-:W-:Y:S08]  /*18e20*/  HMMA.16816.F32 R44, R72, R98.reuse, R44 ;  /* 0x00000062482c723c */ /* 0x080ff0000000182c */
[C---:B------:R-:W-:Y:S01]  /*18e30*/  HMMA.16816.F32 R48, R76.reuse, R98, R48 ;  /* 0x000000624c30723c */ /* 0x040fe20000001830 */
[----:B------:R-:W1:Y:S01]  /*18e40*/  LDSM.16.MT88.4 R96, [R196+0x1000] ;  /* 0x00100000c460783b */ /* 0x000e620000004200 */
[----:B------:R-:W1:Y:S06]  /*18e50*/  MUFU.EX2 R153, R191 ;  /* 0x000000bf00997308 */ /* 0x000e6c0000000800 */
[-C--:B-----5:R-:W-:Y:S04]  /*18e60*/  HMMA.16816.F32 R52, R76, R92.reuse, R52 ;  /* 0x0000005c4c34723c */ /* 0x0a0fe80000001834 */
[----:B------:R-:W-:Y:S04]  /*18e70*/  MUFU.EX2 R152, R210 ;  /* 0x000000d200987308 */ /* 0x000fe80000000800 */
[C---:B------:R-:W-:Y:S06]  /*18e80*/  HMMA.16816.F32 R56, R72.reuse, R92, R56 ;  /* 0x0000005c4838723c */ /* 0x040fec0000001838 */
[----:B------:R-:W5:Y:S02]  /*18e90*/  MUFU.EX2 R170, R211 ;  /* 0x000000d300aa7308 */ /* 0x000f640000000800 */
[-C--:B------:R-:W-:Y:S07]  /*18ea0*/  HMMA.16816.F32 R60, R72, R94.reuse, R60 ;  /* 0x0000005e483c723c */ /* 0x080fee000000183c */
[----:B------:R-:W-:Y:S01]  /*18eb0*/  F2FP.PACK_AB R72, R105, R107 ;  /* 0x0000006b6948723e */ /* 0x000fe200000000ff */
[----:B------:R-:W-:Y:S01]  /*18ec0*/  HMMA.16816.F32 R64, R76, R94, R64 ;  /* 0x0000005e4c40723c */ /* 0x000fe20000001840 */
[----:B------:R-:W5:Y:S01]  /*18ed0*/  LDSM.16.MT88.4 R92, [R195+0x1000] ;  /* 0x00100000c35c783b */ /* 0x000f620000004200 */
[----:B------:R-:W5:Y:S02]  /*18ee0*/  MUFU.EX2 R89, R221 ;  /* 0x000000dd00597308 */ /* 0x000f640000000800 */
[----:B------:R-:W-:Y:S02]  /*18ef0*/  F2FP.PACK_AB R74, R104, R106 ;  /* 0x0000006a684a723e */ /* 0x000fe400000000ff */
[----:B--2---:R-:W-:Y:S02]  /*18f00*/  F2FP.PACK_AB R73, R246, R243 ;  /* 0x000000f3f649723e */ /* 0x004fe400000000ff */
[----:B---3--:R-:W-:Y:S01]  /*18f10*/  F2FP.PACK_AB R75, R185, R184 ;  /* 0x000000b8b94b723e */ /* 0x008fe200000000ff */
[----:B------:R-:W-:Y:S03]  /*18f20*/  LDSM.16.MT88.4 R104, [R195+0x1800] ;  /* 0x00180000c368783b */ /* 0x000fe60000004200 */
[----:B----4-:R-:W-:Y:S01]  /*18f30*/  F2FP.PACK_AB R76, R180, R182 ;  /* 0x000000b6b44c723e */ /* 0x010fe200000000ff */
[----:B------:R-:W2:Y:S01]  /*18f40*/  MUFU.EX2 R88, R220 ;  /* 0x000000dc00587308 */ /* 0x000ea20000000800 */
[----:B-1----:R-:W-:Y:S01]  /*18f50*/  F2FP.PACK_AB R78, R175, R155 ;  /* 0x0000009baf4e723e */ /* 0x002fe200000000ff */
[-C--:B------:R-:W-:Y:S05]  /*18f60*/  HMMA.16816.F32 R4, R72, R80.reuse, R4 ;  /* 0x000000504804723c */ /* 0x080fea0000001804 */
[----:B------:R-:W-:Y:S02]  /*18f70*/  F2FP.PACK_AB R77, R153, R154 ;  /* 0x0000009a994d723e */ /* 0x000fe400000000ff */
[----:B-----5:R-:W-:Y:S01]  /*18f80*/  F2FP.PACK_AB R79, R170, R152 ;  /* 0x00000098aa4f723e */ /* 0x020fe200000000ff */
[----:B------:R-:W1:Y:S01]  /*18f90*/  MUFU.EX2 R109, R219 ;  /* 0x000000db006d7308 */ /* 0x000e620000000800 */
[----:B------:R-:W-:Y:S05]  /*18fa0*/  FADD.FTZ R0, R89, R2 ;  /* 0x0000000259007221 */ /* 0x000fea0000010000 */
[C---:B------:R-:W-:Y:S04]  /*18fb0*/  HMMA.16816.F32 R8, R76.reuse, R80, R8 ;  /* 0x000000504c08723c */ /* 0x040fe80000001808 */
[----:B------:R-:W3:Y:S04]  /*18fc0*/  MUFU.EX2 R108, R218 ;  /* 0x000000da006c7308 */ /* 0x000ee80000000800 */
[-C--:B------:R-:W-:Y:S04]  /*18fd0*/  HMMA.16816.F32 R12, R76, R82.reuse, R12 ;  /* 0x000000524c0c723c */ /* 0x080fe8000000180c */
[----:B--2---:R-:W-:Y:S02]  /*18fe0*/  FADD.FTZ R0, R88, R0 ;  /* 0x0000000058007221 */ /* 0x004fe40000010000 */
[----:B------:R-:W-:Y:S02]  /*18ff0*/  MUFU.EX2 R172, R215 ;  /* 0x000000d700ac7308 */ /* 0x000fe40000000800 */
[C---:B------:R-:W-:Y:S01]  /*19000*/  HMMA.16816.F32 R16, R72.reuse, R82, R16 ;  /* 0x000000524810723c */ /* 0x040fe20000001810 */
[----:B------:R-:W2:Y:S03]  /*19010*/  LDSM.16.MT88.4 R80, [R192+0x1800] ;  /* 0x00180000c050783b */ /* 0x000ea60000004200 */
[----:B-1----:R-:W-:Y:S04]  /*19020*/  FADD.FTZ R0, R109, R0 ;  /* 0x000000006d007221 */ /* 0x002fe80000010000 */
[-C--:B------:R-:W-:Y:S01]  /*19030*/  HMMA.16816.F32 R20, R72, R96.reuse, R20 ;  /* 0x000000604814723c */ /* 0x080fe20000001814 */
[----:B------:R-:W-:Y:S03]  /*19040*/  MUFU.EX2 R173, R214 ;  /* 0x000000d600ad7308 */ /* 0x000fe60000000800 */
[----:B---3--:R-:W-:Y:S02]  /*19050*/  FADD.FTZ R2, R108, R0 ;  /* 0x000000006c027221 */ /* 0x008fe40000010000 */
[----:B------:R-:W-:Y:S02]  /*19060*/  FADD.FTZ R0, R113, R86 ;  /* 0x0000005671007221 */ /* 0x000fe40000010000 */
[C---:B------:R-:W-:Y:S03]  /*19070*/  HMMA.16816.F32 R24, R76.reuse, R96, R24 ;  /* 0x000000604c18723c */ /* 0x040fe60000001818 */
[----:B------:R-:W-:Y:S01]  /*19080*/  MUFU.EX2 R177, R213 ;  /* 0x000000d500b17308 */ /* 0x000fe20000000800 */
[----:B------:R-:W-:Y:S04]  /*19090*/  FADD.FTZ R86, R114, R0 ;  /* 0x0000000072567221 */ /* 0x000fe80000010000 */
[-C--:B------:R-:W-:Y:S05]  /*190a0*/  HMMA.16816.F32 R28, R76, R98.reuse, R28 ;  /* 0x000000624c1c723c */ /* 0x080fea000000181c */
[----:B------:R-:W-:Y:S03]  /*190b0*/  MUFU.EX2 R178, R212 ;  /* 0x000000d400b27308 */ /* 0x000fe60000000800 */
[C---:B------:R-:W-:Y:S01]  /*190c0*/  HMMA.16816.F32 R32, R72.reuse, R98, R32 ;  /* 0x000000624820723c */ /* 0x040fe20000001820 */
[----:B------:R-:W1:Y:S06]  /*190d0*/  LDSM.16.MT88.4 R96, [R196+0x1800] ;  /* 0x00180000c460783b */ /* 0x000e6c0000004200 */
[----:B------:R-:W3:Y:S01]  /*190e0*/  MUFU.EX2 R118, R217 ;  /* 0x000000d900767308 */ /* 0x000ee20000000800 */
[-C--:B------:R-:W-:Y:S08]  /*190f0*/  HMMA.16816.F32 R36, R72, R100.reuse, R36 ;  /* 0x000000644824723c */ /* 0x080ff00000001824 */
[C---:B------:R-:W-:Y:S01]  /*19100*/  HMMA.16816.F32 R40, R76.reuse, R100, R40 ;  /* 0x000000644c28723c */ /* 0x040fe20000001828 */
[----:B------:R-:W4:Y:S07]  /*19110*/  MUFU.EX2 R115, R222 ;  /* 0x000000de00737308 */ /* 0x000f2e0000000800 */
[-C--:B------:R-:W-:Y:S03]  /*19120*/  HMMA.16816.F32 R44, R76, R102.reuse, R44 ;  /* 0x000000664c2c723c */ /* 0x080fe6000000182c */
[----:B------:R-:W5:Y:S01]  /*19130*/  MUFU.EX2 R112, R227 ;  /* 0x000000e300707308 */ /* 0x000f620000000800 */
[----:B---3--:R-:W-:Y:S04]  /*19140*/  FADD.FTZ R0, R118, R2 ;  /* 0x0000000276007221 */ /* 0x008fe80000010000 */
[C---:B------:R-:W-:Y:S01]  /*19150*/  HMMA.16816.F32 R48, R72.reuse, R102, R48 ;  /* 0x000000664830723c */ /* 0x040fe20000001830 */
[----:B------:R-:W3:Y:S03]  /*19160*/  LDSM.16.MT88.4 R100, [R193+0x1800] ;  /* 0x00180000c164783b */ /* 0x000ee60000004200 */
[----:B------:R-:W-:Y:S01]  /*19170*/  FADD.FTZ R2, R121, R86 ;  /* 0x0000005679027221 */ /* 0x000fe20000010000 */
[----:B------:R-:W-:Y:S01]  /*19180*/  MOV R86, R71 ;  /* 0x0000004700567202 */ /* 0x000fe20000000f00 */
[----:B------:R-:W1:Y:S02]  /*19190*/  MUFU.EX2 R110, R232 ;  /* 0x000000e8006e7308 */ /* 0x000e640000000800 */
[-C--:B------:R-:W-:Y:S04]  /*191a0*/  HMMA.16816.F32 R52, R72, R92.reuse, R52 ;  /* 0x0000005c4834723c */ /* 0x080fe80000001834 */
[C---:B----4-:R-:W-:Y:S01]  /*191b0*/  FADD.FTZ R0, R115.reuse, R0 ;  /* 0x0000000073007221 */ /* 0x050fe20000010000 */
[----:B------:R-:W-:Y:S01]  /*191c0*/  F2FP.PACK_AB R156, R115, R118 ;  /* 0x00000076739c723e */ /* 0x000fe200000000ff */
[----:B------:R-:W-:Y:S02]  /*191d0*/  FADD.FTZ R2, R183, R2 ;  /* 0x00000002b7027221 */ /* 0x000fe40000010000 */
[C---:B------:R-:W-:Y:S01]  /*191e0*/  HMMA.16816.F32 R56, R76.reuse, R92, R56 ;  /* 0x0000005c4c38723c */ /* 0x040fe20000001838 */
[----:B------:R-:W4:Y:S03]  /*191f0*/  MUFU.EX2 R168, R230 ;  /* 0x000000e600a87308 */ /* 0x000f260000000800 */
[----:B-----5:R-:W-:Y:S02]  /*19200*/  FADD.FTZ R0, R112, R0 ;  /* 0x0000000070007221 */ /* 0x020fe40000010000 */
[----:B------:R-:W-:Y:S02]  /*19210*/  FADD.FTZ R2, R154, R2 ;  /* 0x000000029a027221 */ /* 0x000fe40000010000 */
[-C--:B------:R-:W-:Y:S03]  /*19220*/  HMMA.16816.F32 R60, R76, R94.reuse, R60 ;  /* 0x0000005e4c3c723c */ /* 0x080fe6000000183c */
[----:B------:R-:W-:Y:S01]  /*19230*/  MUFU.EX2 R167, R231 ;  /* 0x000000e700a77308 */ /* 0x000fe20000000800 */
[----:B------:R-:W-:Y:S01]  /*19240*/  FADD.FTZ R2, R153, R2 ;  /* 0x0000000299027221 */ /* 0x000fe20000010000 */
[----:B-1----:R-:W-:Y:S03]  /*19250*/  F2FP.PACK_AB R158, R110, R112 ;  /* 0x000000706e9e723e */ /* 0x002fe600000000ff */
[----:B------:R-:W-:Y:S04]  /*19260*/  HMMA.16816.F32 R64, R72, R94, R64 ;  /* 0x0000005e4840723c */ /* 0x000fe80000001840 */
[----:B------:R-:W-:Y:S01]  /*19270*/  F2FP.PACK_AB R76, R88, R89 ;  /* 0x00000059584c723e */ /* 0x000fe200000000ff */
[----:B------:R-:W1:Y:S01]  /*19280*/  MUFU.EX2 R163, R235 ;  /* 0x000000eb00a37308 */ /* 0x000e620000000800 */
[----:B------:R-:W-:Y:S01]  /*19290*/  F2FP.PACK_AB R78, R108, R109 ;  /* 0x0000006d6c4e723e */ /* 0x000fe200000000ff */
[----:B------:R-:W-:Y:S01]  /*192a0*/  FADD.FTZ R2, R152, R2 ;  /* 0x0000000298027221 */ /* 0x000fe20000010000 */
[----:B------:R-:W-:Y:S04]  /*192b0*/  F2FP.PACK_AB R77, R173, R172 ;  /* 0x000000acad4d723e */ /* 0x000fe800000000ff */
[----:B------:R-:W-:Y:S01]  /*192c0*/  F2FP.PACK_AB R79, R178, R177 ;  /* 0x000000b1b24f723e */ /* 0x000fe200000000ff */
[----:B------:R-:W-:Y:S01]  /*192d0*/  FADD.FTZ R2, R170, R2 ;  /* 0x00000002aa027221 */ /* 0x000fe20000010000 */
[----:B------:R-:W-:Y:S01]  /*192e0*/  F2FP.PACK_AB R72, R174, R171 ;  /* 0x000000abae48723e */ /* 0x000fe200000000ff */
[----:B------:R5:W-:Y:S01]  /*192f0*/  MUFU.EX2 R89, R237 ;  /* 0x000000ed00597308 */ /* 0x000be20000000800 */
[----:B------:R-:W-:Y:S01]  /*19300*/  F2FP.PACK_AB R74, R179, R176 ;  /* 0x000000b0b34a723e */ /* 0x000fe200000000ff */
[----:B------:R-:W-:Y:S01]  /*19310*/  FADD.FTZ R2, R166, R2 ;  /* 0x00000002a6027221 */ /* 0x000fe20000010000 */
[C---:B------:R-:W-:Y:S01]  /*19320*/  F2FP.PACK_AB R73, R165.reuse, R166 ;  /* 0x000000a6a549723e */ /* 0x040fe200000000ff */
[-C--:B--2---:R-:W-:Y:S05]  /*19330*/  HMMA.16816.F32 R4, R76, R80.reuse, R4 ;  /* 0x000000504c04723c */ /* 0x084fea0000001804 */
[----:B------:R-:W-:Y:S01]  /*19340*/  F2FP.PACK_AB R75, R162, R164 ;  /* 0x000000a4a24b723e */ /* 0x000fe200000000ff */
[----:B------:R-:W-:Y:S01]  /*19350*/  MUFU.EX2 R161, R233 ;  /* 0x000000e900a17308 */ /* 0x000fe20000000800 */
[----:B----4-:R-:W-:Y:S01]  /*19360*/  F2FP.PACK_AB R157, R168, R169 ;  /* 0x000000a9a89d723e */ /* 0x010fe200000000ff */
[----:B------:R-:W-:Y:S04]  /*19370*/  FADD.FTZ R2, R165, R2 ;  /* 0x00000002a5027221 */ /* 0x000fe80000010000 */
[C---:B------:R-:W-:Y:S04]  /*19380*/  HMMA.16816.F32 R8, R72.reuse, R80, R8 ;  /* 0x000000504808723c */ /* 0x040fe80000001808 */
[----:B------:R-:W2:Y:S01]  /*19390*/  MUFU.EX2 R160, R234 ;  /* 0x000000ea00a07308 */ /* 0x000ea20000000800 */
[----:B-1----:R-:W-:Y:S01]  /*193a0*/  F2FP.PACK_AB R159, R163, R167 ;  /* 0x000000a7a39f723e */ /* 0x002fe200000000ff */
[----:B------:R-:W-:Y:S02]  /*193b0*/  FADD.FTZ R2, R164, R2 ;  /* 0x00000002a4027221 */ /* 0x000fe40000010000 */
[-C--:B------:R-:W-:Y:S04]  /*193c0*/  HMMA.16816.F32 R12, R72, R82.reuse, R12 ;  /* 0x00000052480c723c */ /* 0x080fe8000000180c */
[----:B-----5:R-:W-:Y:S02]  /*193d0*/  FADD.FTZ R237, R110, R0 ;  /* 0x000000006eed7221 */ /* 0x020fe40000010000 */
[----:B------:R-:W1:Y:S01]  /*193e0*/  MUFU.EX2 R88, R239 ;  /* 0x000000ef00587308 */ /* 0x000e620000000800 */
[----:B------:R-:W-:Y:S01]  /*193f0*/  FADD.FTZ R0, R122, R3 ;  /* 0x000000037a007221 */ /* 0x000fe20000010000 */
[C---:B------:R-:W-:Y:S04]  /*19400*/  HMMA.16816.F32 R16, R76.reuse, R82, R16 ;  /* 0x000000524c10723c */ /* 0x040fe80000001810 */
[----:B------:R-:W-:Y:S02]  /*19410*/  FADD.FTZ R0, R128, R0 ;  /* 0x0000000080007221 */ /* 0x000fe40000010000 */
[----:B------:R-:W-:Y:S01]  /*19420*/  FADD.FTZ R3, R123, R87 ;  /* 0x000000577b037221 */ /* 0x000fe20000010000 */
[----:B------:R-:W-:Y:S01]  /*19430*/  MOV R87, R70 ;  /* 0x0000004600577202 */ /* 0x000fe20000000f00 */
[-C--:B------:R-:W-:Y:S01]  /*19440*/  HMMA.16816.F32 R20, R76, R96.reuse, R20 ;  /* 0x000000604c14723c */ /* 0x080fe20000001814 */
[----:B------:R-:W-:Y:S03]  /*19450*/  MUFU.EX2 R82, R236 ;  /* 0x000000ec00527308 */ /* 0x000fe60000000800 */
[----:B--2---:R-:W-:Y:S01]  /*19460*/  F2FP.PACK_AB R92, R160, R161 ;  /* 0x000000a1a05c723e */ /* 0x004fe200000000ff */
[----:B------:R-:W-:Y:S02]  /*19470*/  FADD.FTZ R3, R247, R3 ;  /* 0x00000003f7037221 */ /* 0x000fe40000010000 */
[----:B------:R-:W-:Y:S01]  /*19480*/  FADD.FTZ R0, R243, R0 ;  /* 0x00000000f3007221 */ /* 0x000fe20000010000 */
[C---:B------:R-:W-:Y:S03]  /*19490*/  HMMA.16816.F32 R24, R72.reuse, R96, R24 ;  /* 0x000000604818723c */ /* 0x040fe60000001818 */
[----:B------:R-:W2:Y:S01]  /*194a0*/  MUFU.EX2 R83, R238 ;  /* 0x000000ee00537308 */ /* 0x000ea20000000800 */
[----:B------:R-:W-:Y:S01]  /*194b0*/  FADD.FTZ R3, R182, R3 ;  /* 0x00000003b6037221 */ /* 0x000fe20000010000 */
[----:B-1----:R-:W-:Y:S01]  /*194c0*/  F2FP.PACK_AB R94, R88, R89 ;  /* 0x00000059585e723e */ /* 0x002fe200000000ff */
[----:B------:R-:W-:Y:S02]  /*194d0*/  FADD.FTZ R0, R246, R0 ;  /* 0x00000000f6007221 */ /* 0x000fe40000010000 */
[-C--:B------:R-:W-:Y:S04]  /*194e0*/  HMMA.16816.F32 R28, R72, R98.reuse, R28 ;  /* 0x00000062481c723c */ /* 0x080fe8000000181c */
[----:B------:R-:W-:Y:S01]  /*194f0*/  FADD.FTZ R3, R180, R3 ;  /* 0x00000003b4037221 */ /* 0x000fe20000010000 */
[----:B------:R-:W-:Y:S01]  /*19500*/  MUFU.EX2 R81, R240 ;  /* 0x000000f000517308 */ /* 0x000fe20000000800 */
[----:B------:R-:W-:Y:S02]  /*19510*/  FADD.FTZ R0, R184, R0 ;  /* 0x00000000b8007221 */ /* 0x000fe40000010000 */
[C---:B------:R-:W-:Y:S04]  /*19520*/  HMMA.16816.F32 R32, R76.reuse, R98, R32 ;  /* 0x000000624c20723c */ /* 0x040fe80000001820 */
[----:B------:R-:W-:Y:S02]  /*19530*/  FADD.FTZ R3, R155, R3 ;  /* 0x000000039b037221 */ /* 0x000fe40000010000 */
[----:B------:R-:W-:Y:S01]  /*19540*/  FADD.FTZ R0, R185, R0 ;  /* 0x00000000b9007221 */ /* 0x000fe20000010000 */
[----:B------:R-:W1:Y:S01]  /*19550*/  MUFU.EX2 R80, R242 ;  /* 0x000000f200507308 */ /* 0x000e620000000800 */
[-C--:B---3--:R-:W-:Y:S04]  /*19560*/  HMMA.16816.F32 R36, R76, R100.reuse, R36 ;  /* 0x000000644c24723c */ /* 0x088fe80000001824 */
[----:B--2---:R-:W-:Y:S01]  /*19570*/  F2FP.PACK_AB R93, R83, R82 ;  /* 0x00000052535d723e */ /* 0x004fe200000000ff */
[----:B------:R-:W-:Y:S02]  /*19580*/  FADD.FTZ R3, R175, R3 ;  /* 0x00000003af037221 */ /* 0x000fe40000010000 */
[----:B------:R-:W-:Y:S01]  /*19590*/  FADD.FTZ R0, R172, R0 ;  /* 0x00000000ac007221 */ /* 0x000fe20000010000 */
[C---:B------:R-:W-:Y:S04]  /*195a0*/  HMMA.16816.F32 R40, R72.reuse, R100, R40 ;  /* 0x000000644828723c */ /* 0x040fe80000001828 */
[----:B------:R-:W-:Y:S02]  /*195b0*/  FADD.FTZ R3, R171, R3 ;  /* 0x00000003ab037221 */ /* 0x000fe40000010000 */
[----:B------:R-:W-:Y:S02]  /*195c0*/  FADD.FTZ R0, R173, R0 ;  /* 0x00000000ad007221 */ /* 0x000fe40000010000 */
[-C--:B------:R-:W-:Y:S04]  /*195d0*/  HMMA.16816.F32 R44, R72, R102.reuse, R44 ;  /* 0x00000066482c723c */ /* 0x080fe8000000182c */
[----:B------:R-:W-:Y:S02]  /*195e0*/  FADD.FTZ R3, R174, R3 ;  /* 0x00000003ae037221 */ /* 0x000fe40000010000 */
[----:B------:R-:W-:Y:S01]  /*195f0*/  FADD.FTZ R0, R177, R0 ;  /* 0x00000000b1007221 */ /* 0x000fe20000010000 */
[----:B-1----:R-:W-:Y:S01]  /*19600*/  F2FP.PACK_AB R95, R80, R81 ;  /* 0x00000051505f723e */ /* 0x002fe200000000ff */
[C---:B------:R-:W-:Y:S04]  /*19610*/  HMMA.16816.F32 R48, R76.reuse, R102, R48 ;  /* 0x000000664c30723c */ /* 0x040fe80000001830 */
[----:B------:R-:W-:Y:S02]  /*19620*/  FADD.FTZ R3, R176, R3 ;  /* 0x00000003b0037221 */ /* 0x000fe40000010000 */
[----:B------:R-:W-:Y:S02]  /*19630*/  FADD.FTZ R0, R178, R0 ;  /* 0x00000000b2007221 */ /* 0x000fe40000010000 */
[-C--:B------:R-:W-:Y:S04]  /*19640*/  HMMA.16816.F32 R52, R76, R104.reuse, R52 ;  /* 0x000000684c34723c */ /* 0x080fe80000001834 */
[----:B------:R-:W-:Y:S02]  /*19650*/  FADD.FTZ R3, R179, R3 ;  /* 0x00000003b3037221 */ /* 0x000fe40000010000 */
[----:B------:R-:W-:Y:S02]  /*19660*/  FADD.FTZ R2, R162, R2 ;  /* 0x00000002a2027221 */ /* 0x000fe40000010000 */
[C---:B------:R-:W-:Y:S04]  /*19670*/  HMMA.16816.F32 R56, R72.reuse, R104, R56 ;  /* 0x000000684838723c */ /* 0x040fe80000001838 */
[----:B------:R-:W-:Y:S04]  /*19680*/  FADD.FTZ R0, R169, R0 ;  /* 0x00000000a9007221 */ /* 0x000fe80000010000 */
        /* <DEDUP_REMOVED lines=16> */
[----:B------:R-:W-:Y:S02]  /*19790*/  FADD.FTZ R0, R81, R3 ;  /* 0x0000000351007221 */ /* 0x000fe40000010000 */
[----:B------:R-:W-:Y:S02]  /*197a0*/  FADD.FTZ R243, R163, R4 ;  /* 0x00000004a3f37221 */ /* 0x000fe40000010000 */
[C---:B------:R-:W-:Y:S04]  /*197b0*/  HMMA.16816.F32 R112, R92.reuse, R140, R24 ;  /* 0x0000008c5c70723c */ /* 0x040fe80000001818 */
[----:B------:R-:W-:Y:S01]  /*197c0*/  FADD.FTZ R246, R88, R2 ;  /* 0x0000000258f67221 */ /* 0x000fe20000010000 */
[----:B------:R-:W-:Y:S01]  /*197d0*/  MOV R88, R69 ;  /* 0x0000004500587202 */ /* 0x000fe20000000f00 */
[----:B------:R-:W-:Y:S02]  /*197e0*/  FADD.FTZ R247, R80, R0 ;  /* 0x0000000050f77221 */ /* 0x000fe40000010000 */
        /* <DEDUP_REMOVED lines=10> */
[----:B------:R-:W-:-:S07]  /*19890*/  @P0 BRA `(.L_x_1093) ;  /* 0xffffa4f000000947 */ /* 0x000fce000383ffff */
.L_x_1062:
[----:B------:R-:W2:Y:S01]  /*198a0*/  LDL R0, [R1+0x38] ;  /* 0x0000380001007983 */ /* 0x000ea20000100800 */
[----:B------:R-:W-:-:S05]  /*198b0*/  IMAD.MOV.U32 R2, RZ, RZ, c[0x0][0x2c4] ;  /* 0x0000b100ff027624 */ /* 0x000fca00078e00ff */
        /* <DEDUP_REMOVED lines=20> */
.L_x_1096:
[----:B------:R-:W-:-:S04]  /*19a00*/  MOV R3, 0x1 ;  /* 0x0000000100037802 */ /* 0x000fc80000000f00 */
[----:B------:R-:W-:-:S13]  /*19a10*/  ISETP.NE.AND P0, PT, R3, c[0x0][0x32c], PT ;  /* 0x0000cb0003007a0c */ /* 0x000fda0003f05270 */
[----:B------:R-:W-:-:S05]  /*19a20*/  @P0 IMAD.HI.U32 R3, R0, c[0x0][0x330], RZ ;  /* 0x0000cc0000030a27 */ /* 0x000fca00078e00ff */
[----:B------:R-:W-:Y:S02]  /*19a30*/  @P0 SHF.R.U32.HI R0, RZ, c[0x0][0x334], R3 ;  /* 0x0000cd00ff000a19 */ /* 0x000fe40000011603 */
.L_x_1097:
[----:B------:R-:W-:Y:S05]  /*19a40*/  BSYNC B0 ;  /* 0x0000000000007941 */ /* 0x000fea0003800000 */
.L_x_1095:
[----:B------:R-:W-:-:S05]  /*19a50*/  IMAD R0, R0, c[0x0][0x32c], RZ ;  /* 0x0000cb0000007a24 */ /* 0x000fca00078e02ff */
[----:B------:R-:W-:-:S03]  /*19a60*/  IMNMX R2, R2, R0, !PT ;  /* 0x0000000002027217 */ /* 0x000fc60007800200 */
.L_x_1094:
        /* <DEDUP_REMOVED lines=13> */
.L_x_1109:
        /* <DEDUP_REMOVED lines=41> */
.L_x_1243:
        /* <DEDUP_REMOVED lines=22> */
.L_x_1244:
[----:B-1--4-:R-:W-:Y:S04]  /*19f30*/  IADD3 R2, P0, R0, R5, RZ ;  /* 0x0000000500027210 */ /* 0x012fe80007f1e0ff */
[----:B------:R-:W-:Y:S05]  /*19f40*/  IADD3.X R3, R4, R6, RZ, P0, !PT ;  /* 0x0000000604037210 */ /* 0x000fea00007fe4ff */
[----:B------:R-:W-:Y:S01]  /*19f50*/  @!PT LDS RZ, [RZ] ;  /* 0x00000000fffff984 */ /* 0x000fe20000000800 */
[----:B------:R-:W-:Y:S01]  /*19f60*/  @!PT LDS RZ, [RZ] ;  /* 0x00000000fffff984 */ /* 0x000fe20000000800 */
[----:B------:R-:W-:Y:S01]  /*19f70*/  @!PT LDS RZ, [RZ] ;  /* 0x00000000fffff984 */ /* 0x000fe20000000800 */
[----:B------:R1:W-:Y:S04]  /*19f80*/  LDGSTS.E.BYPASS.LTC128B.128 [R208+0x2100], [R2.64], !P2 ;  /* 0x0210000002d07fae */ /* 0x0003e8000d101d48 */
.L_x_1100:
[----:B-1-34-:R-:W-:Y:S05]  /*19f90*/  BSYNC B0 ;  /* 0x0000000000007941 */ /* 0x01afea0003800000 */
.L_x_1099:
        /* <DEDUP_REMOVED lines=133> */
[-C--:B------:R-:W-:Y:S08]  /*1a7f0*/  HMMA.16816.F32 R76, R172, R10.reuse, R76 ;  /* 0x0000000aac4c723c */ /* 0x080ff0000000184c */
[----:B------:R-:W-:Y:S04]  /*1a800*/  HMMA.16816.F32 R80, R180, R10, R80 ;  /* 0x0000000ab450723c */ /* 0x000fe80000001850 */
[----:B-1----:R-:W-:Y:S04]  /*1a810*/  FMUL.FTZ R0, R16, c[0x0][0x320] ;  /* 0x0000c80010007a20 */ /* 0x002fe80000410000 */
[----:B------:R1:W2:Y:S04]  /*1a820*/  MUFU.TANH R188, R0 ;  /* 0x0000000000bc7308 */ /* 0x0002a80000002400 */
        /* <DEDUP_REMOVED lines=164> */
.L_x_1245:
        /* <DEDUP_REMOVED lines=24> */
.L_x_1246:
[----:B--2-4-:R-:W-:Y:S04]  /*1b3f0*/  IADD3 R2, P0, R0, R5, RZ ;  /* 0x0000000500027210 */ /* 0x014fe80007f1e0ff */
[----:B-1----:R-:W-:Y:S05]  /*1b400*/  IADD3.X R3, R4, R6, RZ, P0, !PT ;  /* 0x0000000604037210 */ /* 0x002fea00007fe4ff */
[----:B------:R-:W-:Y:S01]  /*1b410*/  @!PT LDS RZ, [RZ] ;  /* 0x00000000fffff984 */ /* 0x000fe20000000800 */
[----:B------:R-:W-:Y:S01]  /*1b420*/  @!PT LDS RZ, [RZ] ;  /* 0x00000000fffff984 */ /* 0x000fe20000000800 */
[----:B------:R-:W-:Y:S01]  /*1b430*/  @!PT LDS RZ, [RZ] ;  /* 0x00000000fffff984 */ /* 0x000fe20000000800 */
[----:B------:R1:W-:Y:S04]  /*1b440*/  LDGSTS.E.BYPASS.LTC128B.128 [R208+0x4900], [R2.64], !P2 ;  /* 0x0490000002d07fae */ /* 0x0003e8000d101d48 */
.L_x_1104:
[----:B--234-:R-:W-:Y:S05]  /*1b450*/  BSYNC B0 ;  /* 0x0000000000007941 */ /* 0x01cfea0003800000 */
.L_x_1103:
        /* <DEDUP_REMOVED lines=83> */
.L_x_1247:
        /* <DEDUP_REMOVED lines=15> */
.L_x_1248:
[C---:B------:R-:W-:Y:S01]  /*1ba80*/  FMUL.FTZ R2, R71.reuse, c[0x0][0x2d0] ;  /* 0x0000b40047027a20 */ /* 0x040fe20000410000 */
[----:B--2---:R-:W-:Y:S01]  /*1ba90*/  FMNMX.FTZ R68, R0, R4, !PT ;  /* 0x0000000400447209 */ /* 0x004fe20007810000 */
[----:B------:R-:W-:Y:S01]  /*1baa0*/  FADD.FTZ R0, -R71, R86 ;  /* 0x0000005647007221 */ /* 0x000fe20000010100 */
[----:B------:R-:W-:Y:S01]  /*1bab0*/  WARPSYNC 0xffffffff ;  /* 0xffffffff00007948 */ /* 0x000fe20003800000 */
[--C-:B-1----:R-:W-:Y:S01]  /*1bac0*/  FFMA.FTZ R4, R189, c[0x0][0x2d0], -R2.reuse ;  /* 0x0000b400bd047a23 */ /* 0x102fe20000010802 */
[----:B------:R-:W-:Y:S01]  /*1bad0*/  LDSM.16.MT88.4 R52, [R193] ;  /* 0x00000000c134783b */ /* 0x000fe20000004200 */
[----:B------:R-:W-:Y:S02]  /*1bae0*/  FMUL.FTZ R0, R0, c[0x0][0x2d0] ;  /* 0x0000b40000007a20 */ /* 0x000fe40000410000 */
[--C-:B------:R-:W-:Y:S02]  /*1baf0*/  FFMA.FTZ R3, R217, c[0x0][0x2d0], -R2.reuse ;  /* 0x0000b400d9037a23 */ /* 0x100fe40000010802 */
        /* <DEDUP_REMOVED lines=22> */
[----:B------:R-:W-:Y:S09]  /*1bc60*/  FFMA.FTZ R239, R8, c[0x0][0x2d0], -R2 ;  /* 0x0000b40008ef7a23 */ /* 0x000ff20000010802 */
[----:B------:R-:W1:Y:S02]  /*1bc70*/  MUFU.EX2 R2, R4 ;  /* 0x0000000400027308 */ /* 0x000e640000000800 */
[----:B-1----:R-:W-:Y:S01]  /*1bc80*/  FFMA.FTZ R0, R65, R237, R2 ;  /* 0x000000ed41007223 */ /* 0x002fe20000010002 */
        /* <DEDUP_REMOVED lines=8> */
[C---:B------:R-:W-:Y:S02]  /*1bd10*/  FMUL.FTZ R48, R65.reuse, R148 ;  /* 0x0000009441307220 */ /* 0x040fe40000410000 */
[----:B------:R-:W-:Y:S01]  /*1bd20*/  FMUL.FTZ R49, R65, R149 ;  /* 0x0000009541317220 */ /* 0x000fe20000410000 */
        /* <DEDUP_REMOVED lines=25> */
[----:B------:R-:W-:Y:S03]  /*1bec0*/  LDSM.16.MT88.4 R148, [R193+0x2000] ;  /* 0x00200000c194783b */ /* 0x000fe60000004200 */
[----:B------:R-:W1:Y:S01]  /*1bed0*/  MUFU.EX2 R10, R6 ;  /* 0x00000006000a7308 */ /* 0x000e620000000800 */
[C---:B--2---:R-:W-:Y:S01]  /*1bee0*/  FADD.FTZ R33, R2.reuse, R0 ;  /* 0x0000000002217221 */ /* 0x044fe20000010000 */
[----:B------:R-:W-:Y:S01]  /*1bef0*/  F2FP.PACK_AB R73, R2, R5 ;  /* 0x000000050249723e */ /* 0x000fe200000000ff */
[C---:B------:R-:W-:Y:S07]  /*1bf00*/  FADD.FTZ R0, -R69.reuse, R88 ;  /* 0x0000005845007221 */ /* 0x040fee0000010100 */
[----:B------:R-:W-:Y:S01]  /*1bf10*/  MUFU.EX2 R88, R188 ;  /* 0x000000bc00587308 */ /* 0x000fe20000000800 */
[----:B------:R-:W-:Y:S02]  /*1bf20*/  FMUL.FTZ R4, R69, c[0x0][0x2d0] ;  /* 0x0000b40045047a20 */ /* 0x000fe40000410000 */
[----:B------:R-:W-:Y:S02]  /*1bf30*/  FMUL.FTZ R0, R0, c[0x0][0x2d0] ;  /* 0x0000b40000007a20 */ /* 0x000fe40000410000 */
[--C-:B------:R-:W-:Y:S01]  /*1bf40*/  FFMA.FTZ R185, R44, c[0x0][0x2d0], -R4.reuse ;  /* 0x0000b4002cb97a23 */ /* 0x100fe20000010804 */
[----:B-1----:R-:W-:Y:S01]  /*1bf50*/  F2FP.PACK_AB R74, R9, R10 ;  /* 0x0000000a094a723e */ /* 0x002fe200000000ff */
[--C-:B------:R-:W-:Y:S02]  /*1bf60*/  FFMA.FTZ R6, R223, c[0x0][0x2d0], -R4.reuse ;  /* 0x0000b400df067a23 */ /* 0x100fe40000010804 */
[--C-:B------:R-:W-:Y:S01]  /*1bf70*/  FFMA.FTZ R19, R221, c[0x0][0x2d0], -R4.reuse ;  /* 0x0000b400dd137a23 */ /* 0x100fe20000010804 */
        /* <DEDUP_REMOVED lines=14> */
[--C-:B------:R-:W-:Y:S02]  /*1c060*/  FFMA.FTZ R190, R40, c[0x0][0x2d0], -R4.reuse ;  /* 0x0000b40028be7a23 */ /* 0x100fe40000010804 */
[----:B-1----:R-:W-:Y:S02]  /*1c070*/  FADD.FTZ R0, -R68, R89 ;  /* 0x0000005944007221 */ /* 0x002fe40000010100 */
[--C-:B------:R-:W-:Y:S02]  /*1c080*/  FFMA.FTZ R186, R31, c[0x0][0x2d0], -R4.reuse ;  /* 0x0000b4001fba7a23 */ /* 0x100fe40000010804 */
[--C-:B------:R-:W-:Y:S01]  /*1c090*/  FFMA.FTZ R184, R29, c[0x0][0x2d0], -R4.reuse ;  /* 0x0000b4001db87a23 */ /* 0x100fe20000010804 */
[----:B------:R-:W-:Y:S01]  /*1c0a0*/  MUFU.EX2 R188, R172 ;  /* 0x000000ac00bc7308 */ /* 0x000fe20000000800 */
[--C-:B------:R-:W-:Y:S02]  /*1c0b0*/  FFMA.FTZ R220, R25, c[0x0][0x2d0], -R4.reuse ;  /* 0x0000b40019dc7a23 */ /* 0x100fe40000010804 */
[--C-:B------:R-:W-:Y:S02]  /*1c0c0*/  FFMA.FTZ R222, R13, c[0x0][0x2d0], -R4.reuse ;  /* 0x0000b4000dde7a23 */ /* 0x100fe40000010804 */
[----:B------:R-:W-:Y:S02]  /*1c0d0*/  FFMA.FTZ R243, R12, c[0x0][0x2d0], -R4 ;  /* 0x0000b4000cf37a23 */ /* 0x000fe40000010804 */
[----:B------:R-:W-:Y:S02]  /*1c0e0*/  FMUL.FTZ R4, R68, c[0x0][0x2d0] ;  /* 0x0000b40044047a20 */ /* 0x000fe40000410000 */
[----:B------:R-:W-:Y:S01]  /*1c0f0*/  FMUL.FTZ R0, R0, c[0x0][0x2d0] ;  /* 0x0000b40000007a20 */ /* 0x000fe20000410000 */
[----:B------:R-:W-:Y:S01]  /*1c100*/  MUFU.EX2 R183, R166 ;  /* 0x000000a600b77308 */ /* 0x000fe20000000800 */
[--C-:B--2---:R-:W-:Y:S02]  /*1c110*/  FFMA.FTZ R5, R224, c[0x0][0x2d0], -R4.reuse ;  /* 0x0000b400e0057a23 */ /* 0x104fe40000010804 */
[--C-:B------:R-:W-:Y:S01]  /*1c120*/  FFMA.FTZ R162, R214, c[0x0][0x2d0], -R4.reuse ;  /* 0x0000b400d6a27a23 */ /* 0x100fe20000010804 */
[----:B---3--:R-:W-:Y:S01]  /*1c130*/  F2FP.PACK_AB R76, R22, R35 ;  /* 0x00000023164c723e */ /* 0x008fe200000000ff */
[--C-:B------:R-:W-:Y:S02]  /*1c140*/  FFMA.FTZ R214, R34, c[0x0][0x2d0], -R4.reuse ;  /* 0x0000b40022d67a23 */ /* 0x100fe40000010804 */
[--C-:B------:R-:W-:Y:S02]  /*1c150*/  FFMA.FTZ R213, R36, c[0x0][0x2d0], -R4.reuse ;  /* 0x0000b40024d57a23 */ /* 0x100fe40000010804 */
[--C-:B------:R-:W-:Y:S01]  /*1c160*/  FFMA.FTZ R223, R23, c[0x0][0x2d0], -R4.reuse ;  /* 0x0000b40017df7a23 */ /* 0x100fe20000010804 */
[----:B------:R-:W1:Y:S01]  /*1c170*/  MUFU.EX2 R0, R0 ;  /* 0x0000000000007308 */ /* 0x000e620000000800 */
[--C-:B------:R-:W-:Y:S02]  /*1c180*/  FFMA.FTZ R224, R21, c[0x0][0x2d0], -R4.reuse ;  /* 0x0000b40015e07a23 */ /* 0x100fe40000010804 */
[C---:B------:R-:W-:Y:S02]  /*1c190*/  FMUL.FTZ R60, R2.reuse, R92 ;  /* 0x0000005c023c7220 */ /* 0x040fe40000410000 */
[----:B------:R-:W-:Y:S02]  /*1c1a0*/  FMUL.FTZ R61, R2, R93 ;  /* 0x0000005d023d7220 */ /* 0x000fe40000410000 */
[--C-:B------:R-:W-:Y:S02]  /*1c1b0*/  FFMA.FTZ R191, R46, c[0x0][0x2d0], -R4.reuse ;  /* 0x0000b4002ebf7a23 */ /* 0x100fe40000010804 */
[--C-:B------:R-:W-:Y:S01]  /*1c1c0*/  FFMA.FTZ R17, R227, c[0x0][0x2d0], -R4.reuse ;  /* 0x0000b400e3117a23 */ /* 0x100fe20000010804 */
[----:B------:R-:W2:Y:S01]  /*1c1d0*/  MUFU.EX2 R34, R5 ;  /* 0x0000000500227308 */ /* 0x000ea20000000800 */
[----:B------:R-:W-:Y:S02]  /*1c1e0*/  FFMA.FTZ R7, R225, c[0x0][0x2d0], -R4 ;  /* 0x0000b400e1077a23 */ /* 0x000fe40000010804 */
[----:B------:R-:W-:Y:S02]  /*1c1f0*/  FADD.FTZ R6, R10, R8 ;  /* 0x000000080a067221 */ /* 0x000fe40000010000 */
[--C-:B------:R-:W-:Y:S02]  /*1c200*/  FFMA.FTZ R225, R14, c[0x0][0x2d0], -R4.reuse ;  /* 0x0000b4000ee17a23 */ /* 0x100fe40000010804 */
[--C-:B------:R-:W-:Y:S02]  /*1c210*/  FFMA.FTZ R16, R226, c[0x0][0x2d0], -R4.reuse ;  /* 0x0000b400e2107a23 */ /* 0x100fe40000010804 */
[--C-:B------:R-:W-:Y:S01]  /*1c220*/  FFMA.FTZ R161, R212, c[0x0][0x2d0], -R4.reuse ;  /* 0x0000b400d4a17a23 */ /* 0x100fe20000010804 */
[----:B------:R-:W-:Y:S01]  /*1c230*/  MUFU.EX2 R226, R173 ;  /* 0x000000ad00e27308 */ /* 0x000fe20000000800 */
[--C-:B------:R-:W-:Y:S02]  /*1c240*/  FFMA.FTZ R212, R39, c[0x0][0x2d0], -R4.reuse ;  /* 0x0000b40027d47a23 */ /* 0x100fe40000010804 */
[----:B------:R-:W-:Y:S01]  /*1c250*/  FFMA.FTZ R163, R215, c[0x0][0x2d0], -R4 ;  /* 0x0000b400d7a37a23 */ /* 0x000fe20000010804 */
[----:B------:R-:W-:Y:S01]  /*1c260*/  LDSM.16.MT88.4 R36, [R196] ;  /* 0x00000000c424783b */ /* 0x000fe20000004200 */
        /* <DEDUP_REMOVED lines=27> */
[----:B------:R-:W-:Y:S01]  /*1c420*/  FFMA.FTZ R215, R24, c[0x0][0x2d0], -R4 ;  /* 0x0000b40018d77a23 */ /* 0x000fe20000010804 */
[----:B------:R-:W2:Y:S01]  /*1c430*/  MUFU.EX2 R98, R17 ;  /* 0x0000001100627308 */ /* 0x000ea20000000800 */
[C---:B------:R-:W-:Y:S02]  /*1c440*/  FFMA.FTZ R4, R2.reuse, R246, R35 ;  /* 0x000000f602047223 */ /* 0x040fe40000010023 */
[----:B------:R-:W-:Y:S02]  /*1c450*/  FMUL.FTZ R57, R2, R97 ;  /* 0x0000006102397220 */ /* 0x000fe40000410000 */
[----:B------:R-:W-:Y:S02]  /*1c460*/  FADD.FTZ R97, R22, R4 ;  /* 0x0000000416617221 */ /* 0x000fe40000010000 */
[C---:B------:R-:W-:Y:S02]  /*1c470*/  FMUL.FTZ R45, R2.reuse, R101 ;  /* 0x00000065022d7220 */ /* 0x040fe40000410000 */
[C---:B------:R-:W-:Y:S01]  /*1c480*/  FMUL.FTZ R12, R2.reuse, R116 ;  /* 0x00000074020c7220 */ /* 0x040fe20000410000 */
[----:B------:R-:W3:Y:S01]  /*1c490*/  MUFU.EX2 R101, R32 ;  /* 0x0000002000657308 */ /* 0x000ee20000000800 */
[C---:B------:R-:W-:Y:S02]  /*1c4a0*/  FMUL.FTZ R44, R2.reuse, R100 ;  /* 0x00000064022c7220 */ /* 0x040fe40000410000 */
[C---:B------:R-:W-:Y:S01]  /*1c4b0*/  FMUL.FTZ R13, R2.reuse, R117 ;  /* 0x00000075020d7220 */ /* 0x040fe20000410000 */
[----:B-1----:R-:W1:Y:S01]  /*1c4c0*/  LDSM.16.MT88.4 R20, [R192] ;  /* 0x00000000c014783b */ /* 0x002e620000004200 */
[----:B------:R-:W-:Y:S02]  /*1c4d0*/  FADD.FTZ R165, R9, R6 ;  /* 0x0000000609a57221 */ /* 0x000fe40000010000 */
[----:B------:R-:W-:Y:S02]  /*1c4e0*/  FMUL.FTZ R6, R3, R130 ;  /* 0x0000008203067220 */ /* 0x000fe40000410000 */
[C---:B------:R-:W-:Y:S01]  /*1c4f0*/  FMUL.FTZ R4, R65.reuse, R128 ;  /* 0x0000008041047220 */ /* 0x040fe20000410000 */
[----:B------:R4:W-:Y:S01]  /*1c500*/  MUFU.EX2 R116, R7 ;  /* 0x0000000700747308 */ /* 0x0009e20000000800 */
[C---:B------:R-:W-:Y:S02]  /*1c510*/  FMUL.FTZ R5, R65.reuse, R129 ;  /* 0x0000008141057220 */ /* 0x040fe40000410000 */
[----:B------:R-:W-:Y:S01]  /*1c520*/  FMUL.FTZ R8, R2, R120 ;  /* 0x0000007802087220 */ /* 0x000fe20000410000 */
[----:B--2---:R-:W-:Y:S01]  /*1c530*/  F2FP.PACK_AB R77, R98, R34 ;  /* 0x00000022624d723e */ /* 0x004fe200000000ff */
[C---:B------:R-:W-:Y:S02]  /*1c540*/  FMUL.FTZ R9, R2.reuse, R121 ;  /* 0x0000007902097220 */ /* 0x040fe40000410000 */
[----:B------:R-:W-:Y:S02]  /*1c550*/  FMUL.FTZ R17, R65, R133 ;  /* 0x0000008541117220 */ /* 0x000fe40000410000 */
[C---:B------:R-:W-:Y:S01]  /*1c560*/  FMUL.FTZ R34, R3.reuse, R142 ;  /* 0x0000008e03227220 */ /* 0x040fe20000410000 */
[----:B------:R2:W-:Y:S01]  /*1c570*/  MUFU.EX2 R100, R19 ;  /* 0x0000001300647308 */ /* 0x0005e20000000800 */
[----:B------:R-:W-:Y:S02]  /*1c580*/  FMUL.FTZ R35, R3, R143 ;  /* 0x0000008f03237220 */ /* 0x000fe40000410000 */
[----:B------:R-:W-:Y:S01]  /*1c590*/  FMUL.FTZ R56, R2, R96 ;  /* 0x0000006002387220 */ /* 0x000fe20000410000 */
[----:B---3--:R-:W-:Y:S01]  /*1c5a0*/  F2FP.PACK_AB R75, R101, R0 ;  /* 0x00000000654b723e */ /* 0x008fe200000000ff */
[----:B------:R-:W-:Y:S02]  /*1c5b0*/  FADD.FTZ R96, R0, R33 ;  /* 0x0000002100607221 */ /* 0x000fe40000010000 */
[C---:B------:R-:W-:Y:S02]  /*1c5c0*/  FMUL.FTZ R32, R65.reuse, R140 ;  /* 0x0000008c41207220 */ /* 0x040fe40000410000 */
[----:B------:R-:W-:Y:S01]  /*1c5d0*/  FMUL.FTZ R33, R65, R141 ;  /* 0x0000008d41217220 */ /* 0x000fe20000410000 */
[----:B------:R-:W3:Y:S01]  /*1c5e0*/  MUFU.EX2 R99, R16 ;  /* 0x0000001000637308 */ /* 0x000ee20000000800 */
[----:B------:R-:W-:Y:S01]  /*1c5f0*/  LDSM.16.MT88.4 R140, [R196+0x2000] ;  /* 0x00200000c48c783b */ /* 0x000fe20000004200 */
[C---:B------:R-:W-:Y:S02]  /*1c600*/  FMUL.FTZ R40, R2.reuse, R104 ;  /* 0x0000006802287220 */ /* 0x040fe40000410000 */
[C---:B----4-:R-:W-:Y:S02]  /*1c610*/  FMUL.FTZ R7, R3.reuse, R131 ;  /* 0x0000008303077220 */ /* 0x050fe40000410000 */
[----:B------:R-:W-:Y:S02]  /*1c620*/  FMUL.FTZ R41, R2, R105 ;  /* 0x0000006902297220 */ /* 0x000fe40000410000 */
[----:B------:R-:W-:Y:S02]  /*1c630*/  FADD.FTZ R0, R86, R165 ;  /* 0x000000a556007221 */ /* 0x000fe40000010000 */
[----:B------:R-:W4:Y:S01]  /*1c640*/  MUFU.EX2 R117, R18 ;  /* 0x0000001200757308 */ /* 0x000f220000000800 */
[C---:B------:R-:W-:Y:S02]  /*1c650*/  FMUL.FTZ R24, R2.reuse, R112 ;  /* 0x0000007002187220 */ /* 0x040fe40000410000 */
[C---:B------:R-:W-:Y:S01]  /*1c660*/  FMUL.FTZ R25, R2.reuse, R113 ;  /* 0x0000007102197220 */ /* 0x040fe20000410000 */
[-C--:B-1----:R-:W-:Y:S05]  /*1c670*/  HMMA.16816.F32 R4, R72, R20.reuse, R4 ;  /* 0x000000144804723c */ /* 0x082fea0000001804 */
[----:B--2---:R-:W-:Y:S01]  /*1c680*/  FMUL.FTZ R19, R3, R135 ;  /* 0x0000008703137220 */ /* 0x004fe20000410000 */
[----:B------:R-:W-:Y:S01]  /*1c690*/  MUFU.EX2 R107, R182 ;  /* 0x000000b6006b7308 */ /* 0x000fe20000000800 */
[C---:B------:R-:W-:Y:S02]  /*1c6a0*/  FMUL.FTZ R28, R2.reuse, R108 ;  /* 0x0000006c021c7220 */ /* 0x040fe40000410000 */
[----:B------:R-:W-:Y:S03]  /*1c6b0*/  FMUL.FTZ R29, R2, R109 ;  /* 0x0000006d021d7220 */ /* 0x000fe60000410000 */
[----:B---3--:R-:W-:Y:S01]  /*1c6c0*/  F2FP.PACK_AB R79, R116, R99 ;  /* 0x00000063744f723e */ /* 0x008fe200000000ff */
[----:B------:R-:W-:Y:S03]  /*1c6d0*/  FMUL.FTZ R16, R65, R132 ;  /* 0x0000008441107220 */ /* 0x000fe60000410000 */
[----:B------:R-:W-:Y:S01]  /*1c6e0*/  MUFU.EX2 R105, R181 ;  /* 0x000000b500697308 */ /* 0x000fe20000000800 */
[----:B----4-:R-:W-:Y:S01]  /*1c6f0*/  F2FP.PACK_AB R78, R117, R100 ;  /* 0x00000064754e723e */ /* 0x010fe200000000ff */
[----:B------:R-:W-:Y:S02]  /*1c700*/  FMUL.FTZ R18, R3, R134 ;  /* 0x0000008603127220 */ /* 0x000fe40000410000 */
[----:B------:R-:W-:Y:S06]  /*1c710*/  LDSM.16.MT88.4 R132, [R192+0x2000] ;  /* 0x00200000c084783b */ /* 0x000fec0000004200 */
        /* <DEDUP_REMOVED lines=21> */
[----:B------:R-:W-:Y:S01]  /*1c870*/  MUFU.EX2 R165, R213 ;  /* 0x000000d500a57308 */ /* 0x000fe20000000800 */
[----:B------:R-:W-:Y:S03]  /*1c880*/  FADD.FTZ R0, R87, R0 ;  /* 0x0000000057007221 */ /* 0x000fe60000010000 */
[C---:B------:R-:W-:Y:S02]  /*1c890*/  FMUL.FTZ R38, R3.reuse, R146 ;  /* 0x0000009203267220 */ /* 0x040fe40000410000 */
[----:B------:R-:W-:Y:S03]  /*1c8a0*/  FMUL.FTZ R39, R3, R147 ;  /* 0x0000009303277220 */ /* 0x000fe60000410000 */
[----:B------:R-:W-:Y:S01]  /*1c8b0*/  FADD.FTZ R0, R107, R0 ;  /* 0x000000006b007221 */ /* 0x000fe20000010000 */
[----:B------:R1:W-:Y:S03]  /*1c8c0*/  MUFU.EX2 R120, R67 ;  /* 0x0000004300787308 */ /* 0x0003e60000000800 */
[-C--:B------:R-:W-:Y:S03]  /*1c8d0*/  HMMA.16816.F32 R36, R72, R52.reuse, R36 ;  /* 0x000000344824723c */ /* 0x080fe60000001824 */
[----:B------:R-:W-:Y:S04]  /*1c8e0*/  FADD.FTZ R0, R105, R0 ;  /* 0x0000000069007221 */ /* 0x000fe80000010000 */
[----:B------:R-:W-:Y:S01]  /*1c8f0*/  FADD.FTZ R0, R106, R0 ;  /* 0x000000006a007221 */ /* 0x000fe20000010000 */
[C---:B------:R-:W-:Y:S01]  /*1c900*/  HMMA.16816.F32 R40, R76.reuse, R52, R40 ;  /* 0x000000344c28723c */ /* 0x040fe20000001828 */
[----:B------:R2:W-:Y:S06]  /*1c910*/  MUFU.EX2 R122, R66 ;  /* 0x00000042007a7308 */ /* 0x0005ec0000000800 */
[C---:B------:R-:W-:Y:S01]  /*1c920*/  FMUL.FTZ R52, R65.reuse, R152 ;  /* 0x0000009841347220 */ /* 0x040fe20000410000 */
[-C--:B------:R-:W-:Y:S03]  /*1c930*/  HMMA.16816.F32 R44, R76, R54.reuse, R44 ;  /* 0x000000364c2c723c */ /* 0x080fe6000000182c */
[----:B------:R3:W-:Y:S01]  /*1c940*/  MUFU.EX2 R247, R64 ;  /* 0x0000004000f77308 */ /* 0x0007e20000000800 */
[----:B------:R-:W-:Y:S02]  /*1c950*/  FMUL.FTZ R53, R65, R153 ;  /* 0x0000009941357220 */ /* 0x000fe40000410000 */
[C---:B-1----:R-:W-:Y:S02]  /*1c960*/  FMUL.FTZ R67, R3.reuse, R159 ;  /* 0x0000009f03437220 */ /* 0x042fe40000410000 */
[C---:B------:R-:W-:Y:S05]  /*1c970*/  HMMA.16816.F32 R48, R72.reuse, R54, R48 ;  /* 0x000000364830723c */ /* 0x040fea0000001830 */
[----:B------:R-:W1:Y:S02]  /*1c980*/  MUFU.EX2 R111, R171 ;  /* 0x000000ab006f7308 */ /* 0x000e640000000800 */
[C---:B------:R-:W-:Y:S02]  /*1c990*/  FMUL.FTZ R54, R3.reuse, R154 ;  /* 0x0000009a03367220 */ /* 0x040fe40000410000 */
[C---:B------:R-:W-:Y:S03]  /*1c9a0*/  FMUL.FTZ R55, R3.reuse, R155 ;  /* 0x0000009b03377220 */ /* 0x040fe60000410000 */
[----:B--2---:R-:W-:Y:S02]  /*1c9b0*/  FMUL.FTZ R66, R3, R158 ;  /* 0x0000009e03427220 */ /* 0x004fe40000410000 */
[----:B------:R-:W-:Y:S01]  /*1c9c0*/  FADD.FTZ R3, R101, R96 ;  /* 0x0000006065037221 */ /* 0x000fe20000010000 */
[----:B------:R2:W-:Y:S01]  /*1c9d0*/  MUFU.EX2 R155, R185 ;  /* 0x000000b9009b7308 */ /* 0x0005e20000000800 */
[-C--:B------:R-:W-:Y:S03]  /*1c9e0*/  HMMA.16816.F32 R52, R72, R80.reuse, R52 ;  /* 0x000000504834723c */ /* 0x080fe60000001834 */
[C---:B---3--:R-:W-:Y:S02]  /*1c9f0*/  FMUL.FTZ R64, R65.reuse, R156 ;  /* 0x0000009c41407220 */ /* 0x048fe40000410000 */
[----:B------:R-:W-:Y:S03]  /*1ca00*/  FMUL.FTZ R65, R65, R157 ;  /* 0x0000009d41417220 */ /* 0x000fe60000410000 */
[C---:B------:R-:W-:Y:S01]  /*1ca10*/  HMMA.16816.F32 R56, R76.reuse, R80, R56 ;  /* 0x000000504c38723c */ /* 0x040fe20000001838 */
[----:B------:R-:W3:Y:S03]  /*1ca20*/  MUFU.EX2 R119, R170 ;  /* 0x000000aa00777308 */ /* 0x000ee60000000800 */
[----:B-1----:R-:W-:Y:S04]  /*1ca30*/  FADD.FTZ R3, R111, R3 ;  /* 0x000000036f037221 */ /* 0x002fe80000010000 */
[-C--:B------:R-:W-:Y:S03]  /*1ca40*/  HMMA.16816.F32 R60, R76, R82.reuse, R60 ;  /* 0x000000524c3c723c */ /* 0x080fe6000000183c */
[----:B------:R-:W-:Y:S01]  /*1ca50*/  MUFU.EX2 R123, R169 ;  /* 0x000000a9007b7308 */ /* 0x000fe20000000800 */
[----:B--2---:R-:W2:Y:S04]  /*1ca60*/  LDL R185, [R1+0xc] ;  /* 0x00000c0001b97983 */ /* 0x004ea80000100800 */
[----:B------:R-:W-:Y:S01]  /*1ca70*/  HMMA.16816.F32 R64, R72, R82, R64 ;  /* 0x000000524840723c */ /* 0x000fe20000001840 */
[----:B------:R-:W1:Y:S03]  /*1ca80*/  LDSM.16.MT88.4 R80, [R196+0x800] ;  /* 0x00080000c450783b */ /* 0x000e660000004200 */
[----:B------:R-:W-:Y:S01]  /*1ca90*/  F2FP.PACK_AB R76, R2, R86 ;  /* 0x00000056024c723e */ /* 0x000fe200000000ff */
[----:B------:R-:W4:Y:S01]  /*1caa0*/  MUFU.EX2 R128, R168 ;  /* 0x000000a800807308 */ /* 0x000f220000000800 */
[----:B------:R-:W-:Y:S01]  /*1cab0*/  F2FP.PACK_AB R78, R87, R88 ;  /* 0x00000058574e723e */ /* 0x000fe200000000ff */
[----:B------:R-:W-:Y:S01]  /*1cac0*/  FADD.FTZ R2, R98, R89 ;  /* 0x0000005962027221 */ /* 0x000fe20000010000 */
[----:B------:R-:W-:Y:S01]  /*1cad0*/  F2FP.PACK_AB R74, R247, R122 ;  /* 0x0000007af74a723e */ /* 0x000fe200000000ff */
[----:B------:R-:W-:Y:S02]  /*1cae0*/  FADD.FTZ R87, R100, R97 ;  /* 0x0000006164577221 */ /* 0x000fe40000010000 */
[----:B------:R-:W-:Y:S01]  /*1caf0*/  LDSM.16.MT88.4 R100, [R193+0x1000] ;  /* 0x00100000c164783b */ /* 0x000fe20000004200 */
[----:B---3--:R-:W-:Y:S01]  /*1cb00*/  F2FP.PACK_AB R77, R119, R111 ;  /* 0x0000006f774d723e */ /* 0x008fe200000000ff */
[----:B------:R-:W-:Y:S02]  /*1cb10*/  FADD.FTZ R86, R99, R2 ;  /* 0x0000000263567221 */ /* 0x000fe40000010000 */
[----:B------:R-:W3:Y:S01]  /*1cb20*/  MUFU.EX2 R110, R160 ;  /* 0x000000a0006e7308 */ /* 0x000ee20000000800 */
[----:B------:R-:W-:Y:S02]  /*1cb30*/  FADD.FTZ R2, R104, R0 ;  /* 0x0000000068027221 */ /* 0x000fe40000010000 */
[----:B------:R-:W-:Y:S01]  /*1cb40*/  FADD.FTZ R0, R117, R87 ;  /* 0x0000005775007221 */ /* 0x000fe20000010000 */
[----:B------:R-:W5:Y:S01]  /*1cb50*/  LDSM.16.MT88.4 R96, [R193+0x800] ;  /* 0x00080000c160783b */ /* 0x000f620000004200 */
[----:B------:R-:W-:Y:S05]  /*1cb60*/  FADD.FTZ R86, R116, R86 ;  /* 0x0000005674567221 */ /* 0x000fea0000010000 */
[----:B------:R-:W-:Y:S01]  /*1cb70*/  MUFU.EX2 R113, R163 ;  /* 0x000000a300717308 */ /* 0x000fe20000000800 */
[----:B----4-:R-:W-:Y:S09]  /*1cb80*/  F2FP.PACK_AB R79, R128, R123 ;  /* 0x0000007b804f723e */ /* 0x010ff200000000ff */
[----:B------:R-:W4:Y:S01]  /*1cb90*/  MUFU.EX2 R114, R162 ;  /* 0x000000a200727308 */ /* 0x000f220000000800 */
[-C--:B------:R-:W-:Y:S05]  /*1cba0*/  HMMA.16816.F32 R4, R76, R92.reuse, R4 ;  /* 0x0000005c4c04723c */ /* 0x080fea0000001804 */
[----:B---3--:R-:W-:Y:S01]  /*1cbb0*/  F2FP.PACK_AB R72, R120, R110 ;  /* 0x0000006e7848723e */ /* 0x008fe200000000ff */
[----:B------:R-:W-:Y:S03]  /*1cbc0*/  FADD.FTZ R87, R110, R0 ;  /* 0x000000006e577221 */ /* 0x000fe60000010000 */
[----:B------:R-:W-:Y:S10]  /*1cbd0*/  MUFU.EX2 R121, R161 ;  /* 0x000000a100797308 */ /* 0x000ff40000000800 */
[----:B------:R-:W3:Y:S01]  /*1cbe0*/  MUFU.EX2 R189, R164 ;  /* 0x000000a400bd7308 */ /* 0x000ee20000000800 */
[----:B----4-:R-:W-:Y:S09]  /*1cbf0*/  F2FP.PACK_AB R73, R114, R113 ;  /* 0x000000717249723e */ /* 0x010ff200000000ff */
[----:B------:R-:W-:Y:S10]  /*1cc00*/  MUFU.EX2 R163, R214 ;  /* 0x000000d600a37308 */ /* 0x000ff40000000800 */
[----:B------:R-:W-:Y:S01]  /*1cc10*/  MUFU.EX2 R246, R174 ;  /* 0x000000ae00f67308 */ /* 0x000fe20000000800 */
[----:B---3--:R-:W-:Y:S09]  /*1cc20*/  F2FP.PACK_AB R75, R189, R121 ;  /* 0x00000079bd4b723e */ /* 0x008ff200000000ff */
[----:B------:R-:W-:Y:S01]  /*1cc30*/  MUFU.EX2 R180, R176 ;  /* 0x000000b000b47308 */ /* 0x000fe20000000800 */
[C---:B------:R-:W-:Y:S08]  /*1cc40*/  HMMA.16816.F32 R8, R72.reuse, R92, R8 ;  /* 0x0000005c4808723c */ /* 0x040ff00000001808 */
[-C--:B------:R-:W-:Y:S01]  /*1cc50*/  HMMA.16816.F32 R12, R72, R94.reuse, R12 ;  /* 0x0000005e480c723c */ /* 0x080fe2000000180c */
[----:B------:R-:W-:Y:S07]  /*1cc60*/  MUFU.EX2 R176, R186 ;  /* 0x000000ba00b07308 */ /* 0x000fee0000000800 */
[C---:B------:R-:W-:Y:S01]  /*1cc70*/  HMMA.16816.F32 R16, R76.reuse, R94, R16 ;  /* 0x0000005e4c10723c */ /* 0x040fe20000001810 */
[----:B------:R-:W3:Y:S02]  /*1cc80*/  LDSM.16.MT88.4 R92, [R195+0x800] ;  /* 0x00080000c35c783b */ /* 0x000ee40000004200 */
[----:B------:R-:W-:Y:S05]  /*1cc90*/  MUFU.EX2 R154, R178 ;  /* 0x000000b2009a7308 */ /* 0x000fea0000000800 */
[-C--:B-1----:R-:W-:Y:S05]  /*1cca0*/  HMMA.16816.F32 R20, R76, R80.reuse, R20 ;  /* 0x000000504c14723c */ /* 0x082fea0000001814 */
[----:B------:R-:W-:Y:S03]  /*1ccb0*/  MUFU.EX2 R153, R177 ;  /* 0x000000b100997308 */ /* 0x000fe60000000800 */
[C---:B------:R-:W-:Y:S07]  /*1ccc0*/  HMMA.16816.F32 R24, R72.reuse, R80, R24 ;  /* 0x000000504818723c */ /* 0x040fee0000001818 */
[----:B------:R-:W-:Y:S01]  /*1ccd0*/  MUFU.EX2 R152, R191 ;  /* 0x000000bf00987308 */ /* 0x000fe20000000800 */
[-C--:B------:R-:W-:Y:S08]  /*1cce0*/  HMMA.16816.F32 R28, R72, R82.reuse, R28 ;  /* 0x00000052481c723c */ /* 0x080ff0000000181c */
[C---:B------:R-:W-:Y:S01]  /*1ccf0*/  HMMA.16816.F32 R32, R76.reuse, R82, R32 ;  /* 0x000000524c20723c */ /* 0x040fe20000001820 */
[----:B------:R-:W1:Y:S01]  /*1cd00*/  LDSM.16.MT88.4 R80, [R192+0x1000] ;  /* 0x00100000c050783b */ /* 0x000e620000004200 */
[----:B------:R-:W-:Y:S06]  /*1cd10*/  MUFU.EX2 R171, R210 ;  /* 0x000000d200ab7308 */ /* 0x000fec0000000800 */
[-C--:B-----5:R-:W-:Y:S04]  /*1cd20*/  HMMA.16816.F32 R36, R76, R96.reuse, R36 ;  /* 0x000000604c24723c */ /* 0x0a0fe80000001824 */
[----:B------:R-:W4:Y:S04]  /*1cd30*/  MUFU.EX2 R89, R234 ;  /* 0x000000ea00597308 */ /* 0x000f280000000800 */
[C---:B------:R-:W-:Y:S06]  /*1cd40*/  HMMA.16816.F32 R40, R72.reuse, R96, R40 ;  /* 0x000000604828723c */ /* 0x040fec0000001828 */
[----:B------:R-:W5:Y:S02]  /*1cd50*/  MUFU.EX2 R88, R233 ;  /* 0x000000e900587308 */ /* 0x000f640000000800 */
[-C--:B------:R-:W-:Y:S08]  /*1cd60*/  HMMA.16816.F32 R44, R72, R98.reuse, R44 ;  /* 0x00000062482c723c */ /* 0x080ff0000000182c */
[C---:B------:R-:W-:Y:S01]  /*1cd70*/  HMMA.16816.F32 R48, R76.reuse, R98, R48 ;  /* 0x000000624c30723c */ /* 0x040fe20000001830 */
[----:B------:R-:W1:Y:S01]  /*1cd80*/  LDSM.16.MT88.4 R96, [R196+0x1000] ;  /* 0x00100000c460783b */ /* 0x000e620000004200 */
[----:B------:R-:W5:Y:S02]  /*1cd90*/  MUFU.EX2 R109, R232 ;  /* 0x000000e8006d7308 */ /* 0x000f640000000800 */
[----:B----4-:R-:W-:Y:S04]  /*1cda0*/  FADD.FTZ R0, R89, R2 ;  /* 0x0000000259007221 */ /* 0x010fe80000010000 */
[-C--:B---3--:R-:W-:Y:S04]  /*1cdb0*/  HMMA.16816.F32 R52, R76, R92.reuse, R52 ;  /* 0x0000005c4c34723c */ /* 0x088fe80000001834 */
[----:B------:R-:W3:Y:S01]  /*1cdc0*/  MUFU.EX2 R108, R231 ;  /* 0x000000e7006c7308 */ /* 0x000ee20000000800 */
[----:B-----5:R-:W-:Y:S03]  /*1cdd0*/  FADD.FTZ R0, R88, R0 ;  /* 0x0000000058007221 */ /* 0x020fe60000010000 */
[C---:B------:R-:W-:Y:S06]  /*1cde0*/  HMMA.16816.F32 R56, R72.reuse, R92, R56 ;  /* 0x0000005c4838723c */ /* 0x040fec0000001838 */
[----:B------:R-:W-:Y:S02]  /*1cdf0*/  MUFU.EX2 R174, R228 ;  /* 0x000000e400ae7308 */ /* 0x000fe40000000800 */
[-C--:B------:R-:W-:Y:S04]  /*1ce00*/  HMMA.16816.F32 R60, R72, R94.reuse, R60 ;  /* 0x0000005e483c723c */ /* 0x080fe8000000183c */
[----:B------:R-:W-:Y:S03]  /*1ce10*/  FADD.FTZ R0, R109, R0 ;  /* 0x000000006d007221 */ /* 0x000fe60000010000 */
[----:B------:R-:W-:Y:S01]  /*1ce20*/  F2FP.PACK_AB R72, R105, R107 ;  /* 0x0000006b6948723e */ /* 0x000fe200000000ff */
[----:B------:R-:W-:Y:S01]  /*1ce30*/  HMMA.16816.F32 R64, R76, R94, R64 ;  /* 0x0000005e4c40723c */ /* 0x000fe20000001840 */
[----:B------:R-:W4:Y:S01]  /*1ce40*/  LDSM.16.MT88.4 R92, [R195+0x1000] ;  /* 0x00100000c35c783b */ /* 0x000f220000004200 */
[----:B------:R-:W-:Y:S02]  /*1ce50*/  MUFU.EX2 R175, R219 ;  /* 0x000000db00af7308 */ /* 0x000fe40000000800 */
[----:B------:R-:W-:Y:S01]  /*1ce60*/  F2FP.PACK_AB R74, R104, R106 ;  /* 0x0000006a684a723e */ /* 0x000fe200000000ff */
[----:B---3--:R-:W-:Y:S01]  /*1ce70*/  FADD.FTZ R2, R108, R0 ;  /* 0x000000006c027221 */ /* 0x008fe20000010000 */
[----:B------:R-:W-:Y:S01]  /*1ce80*/  F2FP.PACK_AB R73, R226, R248 ;  /* 0x000000f8e249723e */ /* 0x000fe200000000ff */
[----:B------:R-:W-:Y:S01]  /*1ce90*/  FADD.FTZ R0, R113, R86 ;  /* 0x0000005671007221 */ /* 0x000fe20000010000 */
[----:B------:R-:W-:Y:S01]  /*1cea0*/  F2FP.PACK_AB R75, R246, R227 ;  /* 0x000000e3f64b723e */ /* 0x000fe200000000ff */
[----:B------:R-:W-:Y:S03]  /*1ceb0*/  LDSM.16.MT88.4 R104, [R195+0x1800] ;  /* 0x00180000c368783b */ /* 0x000fe60000004200 */
[----:B------:R-:W-:Y:S01]  /*1cec0*/  F2FP.PACK_AB R76, R183, R188 ;  /* 0x000000bcb74c723e */ /* 0x000fe200000000ff */
[----:B------:R-:W-:Y:S01]  /*1ced0*/  MUFU.EX2 R181, R218 ;  /* 0x000000da00b57308 */ /* 0x000fe20000000800 */
[----:B------:R-:W-:Y:S01]  /*1cee0*/  F2FP.PACK_AB R78, R155, R180 ;  /* 0x000000b49b4e723e */ /* 0x000fe200000000ff */
[-C--:B-1----:R-:W-:Y:S05]  /*1cef0*/  HMMA.16816.F32 R4, R72, R80.reuse, R4 ;  /* 0x000000504804723c */ /* 0x082fea0000001804 */
[----:B------:R-:W-:Y:S01]  /*1cf00*/  F2FP.PACK_AB R77, R153, R154 ;  /* 0x0000009a994d723e */ /* 0x000fe200000000ff */
[----:B------:R-:W-:Y:S01]  /*1cf10*/  FADD.FTZ R86, R119, R3 ;  /* 0x0000000377567221 */ /* 0x000fe20000010000 */
[----:B------:R-:W-:Y:S01]  /*1cf20*/  F2FP.PACK_AB R79, R171, R152 ;  /* 0x00000098ab4f723e */ /* 0x000fe200000000ff */
[----:B------:R-:W-:Y:S01]  /*1cf30*/  MUFU.EX2 R182, R217 ;  /* 0x000000d900b67308 */ /* 0x000fe20000000800 */
[----:B------:R-:W-:Y:S03]  /*1cf40*/  FADD.FTZ R3, R120, R87 ;  /* 0x0000005778037221 */ /* 0x000fe60000010000 */
[----:B------:R-:W-:Y:S02]  /*1cf50*/  FADD.FTZ R87, R114, R0 ;  /* 0x0000000072577221 */ /* 0x000fe40000010000 */
[C---:B------:R-:W-:Y:S04]  /*1cf60*/  HMMA.16816.F32 R8, R76.reuse, R80, R8 ;  /* 0x000000504c08723c */ /* 0x040fe80000001808 */
[----:B------:R-:W1:Y:S04]  /*1cf70*/  MUFU.EX2 R118, R230 ;  /* 0x000000e600767308 */ /* 0x000e680000000800 */
[-C--:B------:R-:W-:Y:S06]  /*1cf80*/  HMMA.16816.F32 R12, R76, R82.reuse, R12 ;  /* 0x000000524c0c723c */ /* 0x080fec000000180c */
[----:B------:R-:W3:Y:S02]  /*1cf90*/  MUFU.EX2 R115, R235 ;  /* 0x000000eb00737308 */ /* 0x000ee40000000800 */
[C---:B------:R-:W-:Y:S01]  /*1cfa0*/  HMMA.16816.F32 R16, R72.reuse, R82, R16 ;  /* 0x000000524810723c */ /* 0x040fe20000001810 */
[----:B------:R-:W5:Y:S07]  /*1cfb0*/  LDSM.16.MT88.4 R80, [R192+0x1800] ;  /* 0x00180000c050783b */ /* 0x000f6e0000004200 */
[-C--:B------:R-:W-:Y:S01]  /*1cfc0*/  HMMA.16816.F32 R20, R72, R96.reuse, R20 ;  /* 0x000000604814723c */ /* 0x080fe20000001814 */
[----:B------:R-:W4:Y:S03]  /*1cfd0*/  MUFU.EX2 R112, R236 ;  /* 0x000000ec00707308 */ /* 0x000f260000000800 */
[----:B-1----:R-:W-:Y:S04]  /*1cfe0*/  FADD.FTZ R0, R118, R2 ;  /* 0x0000000276007221 */ /* 0x002fe80000010000 */
[C---:B------:R-:W-:Y:S03]  /*1cff0*/  HMMA.16816.F32 R24, R76.reuse, R96, R24 ;  /* 0x000000604c18723c */ /* 0x040fe60000001818 */
[----:B------:R-:W1:Y:S01]  /*1d000*/  MUFU.EX2 R110, R239 ;  /* 0x000000ef006e7308 */ /* 0x000e620000000800 */
[C---:B---3--:R-:W-:Y:S01]  /*1d010*/  F2FP.PACK_AB R156, R115.reuse, R118 ;  /* 0x00000076739c723e */ /* 0x048fe200000000ff */
[----:B------:R-:W-:Y:S03]  /*1d020*/  FADD.FTZ R0, R115, R0 ;  /* 0x0000000073007221 */ /* 0x000fe60000010000 */
[-C--:B------:R-:W-:Y:S05]  /*1d030*/  HMMA.16816.F32 R28, R76, R98.reuse, R28 ;  /* 0x000000624c1c723c */ /* 0x080fea000000181c */
[----:B------:R3:W-:Y:S03]  /*1d040*/  MUFU.EX2 R170, R237 ;  /* 0x000000ed00aa7308 */ /* 0x0007e60000000800 */
[C---:B------:R-:W-:Y:S01]  /*1d050*/  HMMA.16816.F32 R32, R72.reuse, R98, R32 ;  /* 0x000000624820723c */ /* 0x040fe20000001820 */
[----:B------:R-:W5:Y:S03]  /*1d060*/  LDSM.16.MT88.4 R96, [R196+0x1800] ;  /* 0x00180000c460783b */ /* 0x000f660000004200 */
[----:B----4-:R-:W-:Y:S03]  /*1d070*/  FADD.FTZ R0, R112, R0 ;  /* 0x0000000070007221 */ /* 0x010fe60000010000 */
[----:B------:R-:W4:Y:S01]  /*1d080*/  MUFU.EX2 R169, R238 ;  /* 0x000000ee00a97308 */ /* 0x000f220000000800 */
[-C--:B------:R-:W-:Y:S04]  /*1d090*/  HMMA.16816.F32 R36, R72, R100.reuse, R36 ;  /* 0x000000644824723c */ /* 0x080fe80000001824 */
[C---:B-1----:R-:W-:Y:S04]  /*1d0a0*/  F2FP.PACK_AB R158, R110.reuse, R112 ;  /* 0x000000706e9e723e */ /* 0x042fe800000000ff */
[C---:B------:R-:W-:Y:S01]  /*1d0b0*/  HMMA.16816.F32 R40, R76.reuse, R100, R40 ;  /* 0x000000644c28723c */ /* 0x040fe20000001828 */
[----:B------:R-:W-:Y:S03]  /*1d0c0*/  MUFU.EX2 R168, R240 ;  /* 0x000000f000a87308 */ /* 0x000fe60000000800 */
[----:B---3--:R-:W-:Y:S02]  /*1d0d0*/  FADD.FTZ R237, R110, R0 ;  /* 0x000000006eed7221 */ /* 0x008fe40000010000 */
[----:B------:R-:W-:Y:S02]  /*1d0e0*/  FADD.FTZ R0, R123, R86 ;  /* 0x000000567b007221 */ /* 0x000fe40000010000 */
[-C--:B------:R-:W-:Y:S03]  /*1d0f0*/  HMMA.16816.F32 R44, R76, R102.reuse, R44 ;  /* 0x000000664c2c723c */ /* 0x080fe6000000182c */
[----:B------:R-:W1:Y:S01]  /*1d100*/  MUFU.EX2 R164, R242 ;  /* 0x000000f200a47308 */ /* 0x000e620000000800 */
[----:B------:R-:W-:Y:S01]  /*1d110*/  FADD.FTZ R2, R128, R0 ;  /* 0x0000000080027221 */ /* 0x000fe20000010000 */
[----:B--2---:R-:W-:Y:S02]  /*1d120*/  ISETP.GT.AND P0, PT, R209, R185, PT ;  /* 0x000000b9d100720c */ /* 0x004fe40003f04270 */
[----:B----4-:R-:W-:Y:S01]  /*1d130*/  F2FP.PACK_AB R157, R169, R170 ;  /* 0x000000aaa99d723e */ /* 0x010fe200000000ff */
[C---:B------:R-:W-:Y:S01]  /*1d140*/  HMMA.16816.F32 R48, R72.reuse, R102, R48 ;  /* 0x000000664830723c */ /* 0x040fe20000001830 */
[----:B------:R-:W2:Y:S03]  /*1d150*/  LDSM.16.MT88.4 R100, [R193+0x1800] ;  /* 0x00180000c164783b */ /* 0x000ea60000004200 */
[----:B------:R-:W-:Y:S01]  /*1d160*/  FADD.FTZ R2, R248, R2 ;  /* 0x00000002f8027221 */ /* 0x000fe20000010000 */
[----:B------:R-:W-:Y:S01]  /*1d170*/  MUFU.EX2 R162, R220 ;  /* 0x000000dc00a27308 */ /* 0x000fe20000000800 */
[----:B------:R-:W-:Y:S02]  /*1d180*/  IADD3 R209, R209, -0x1, RZ ;  /* 0xffffffffd1d17810 */ /* 0x000fe40007ffe0ff */
[-C--:B------:R-:W-:Y:S04]  /*1d190*/  HMMA.16816.F32 R52, R72, R92.reuse, R52 ;  /* 0x0000005c4834723c */ /* 0x080fe80000001834 */
[----:B------:R-:W-:Y:S01]  /*1d1a0*/  FADD.FTZ R2, R226, R2 ;  /* 0x00000002e2027221 */ /* 0x000fe20000010000 */
[----:B------:R-:W-:Y:S02]  /*1d1b0*/  MOV R86, R71 ;  /* 0x0000004700567202 */ /* 0x000fe40000000f00 */
[----:B------:R-:W3:Y:S01]  /*1d1c0*/  MUFU.EX2 R161, R221 ;  /* 0x000000dd00a17308 */ /* 0x000ee20000000800 */
[C---:B------:R-:W-:Y:S04]  /*1d1d0*/  HMMA.16816.F32 R56, R76.reuse, R92, R56 ;  /* 0x0000005c4c38723c */ /* 0x040fe80000001838 */
[----:B-1----:R-:W-:Y:S01]  /*1d1e0*/  F2FP.PACK_AB R159, R164, R168 ;  /* 0x000000a8a49f723e */ /* 0x002fe200000000ff */
[----:B------:R-:W-:Y:S03]  /*1d1f0*/  FADD.FTZ R2, R227, R2 ;  /* 0x00000002e3027221 */ /* 0x000fe60000010000 */
[-C--:B------:R-:W-:Y:S01]  /*1d200*/  HMMA.16816.F32 R60, R76, R94.reuse, R60 ;  /* 0x0000005e4c3c723c */ /* 0x080fe2000000183c */
[----:B------:R-:W-:Y:S03]  /*1d210*/  MUFU.EX2 R160, R222 ;  /* 0x000000de00a07308 */ /* 0x000fe60000000800 */
[----:B------:R-:W-:Y:S03]  /*1d220*/  FADD.FTZ R2, R246, R2 ;  /* 0x00000002f6027221 */ /* 0x000fe60000010000 */
[----:B------:R-:W-:Y:S01]  /*1d230*/  F2FP.PACK_AB R76, R88, R89 ;  /* 0x00000059584c723e */ /* 0x000fe200000000ff */
[----:B------:R-:W-:Y:S03]  /*1d240*/  HMMA.16816.F32 R64, R72, R94, R64 ;  /* 0x0000005e4840723c */ /* 0x000fe60000001840 */
[----:B------:R-:W1:Y:S01]  /*1d250*/  MUFU.EX2 R89, R243 ;  /* 0x000000f300597308 */ /* 0x000e620000000800 */
[----:B------:R-:W-:Y:S01]  /*1d260*/  F2FP.PACK_AB R78, R108, R109 ;  /* 0x0000006d6c4e723e */ /* 0x000fe200000000ff */
[----:B------:R-:W-:Y:S01]  /*1d270*/  FADD.FTZ R2, R174, R2 ;  /* 0x00000002ae027221 */ /* 0x000fe20000010000 */
[C---:B------:R-:W-:Y:S02]  /*1d280*/  F2FP.PACK_AB R77, R175.reuse, R174 ;  /* 0x000000aeaf4d723e */ /* 0x040fe400000000ff */
[----:B------:R-:W-:Y:S01]  /*1d290*/  F2FP.PACK_AB R79, R182, R181 ;  /* 0x000000b5b64f723e */ /* 0x000fe200000000ff */
[----:B------:R-:W-:Y:S03]  /*1d2a0*/  FADD.FTZ R2, R175, R2 ;  /* 0x00000002af027221 */ /* 0x000fe60000010000 */
[----:B------:R-:W-:Y:S01]  /*1d2b0*/  F2FP.PACK_AB R72, R173, R172 ;  /* 0x000000acad48723e */ /* 0x000fe200000000ff */
[----:B------:R-:W-:Y:S01]  /*1d2c0*/  MUFU.EX2 R88, R223 ;  /* 0x000000df00587308 */ /* 0x000fe20000000800 */
[----:B------:R-:W-:Y:S01]  /*1d2d0*/  F2FP.PACK_AB R74, R179, R176 ;  /* 0x000000b0b34a723e */ /* 0x000fe200000000ff */
[-C--:B-----5:R-:W-:Y:S05]  /*1d2e0*/  HMMA.16816.F32 R4, R76, R80.reuse, R4 ;  /* 0x000000504c04723c */ /* 0x0a0fea0000001804 */
[----:B------:R-:W-:Y:S01]  /*1d2f0*/  F2FP.PACK_AB R73, R166, R167 ;  /* 0x000000a7a649723e */ /* 0x000fe200000000ff */
[----:B------:R-:W-:Y:S01]  /*1d300*/  FADD.FTZ R2, R181, R2 ;  /* 0x00000002b5027221 */ /* 0x000fe20000010000 */
[----:B------:R-:W-:Y:S02]  /*1d310*/  F2FP.PACK_AB R75, R163, R165 ;  /* 0x000000a5a34b723e */ /* 0x000fe400000000ff */
[----:B---3--:R-:W-:Y:S03]  /*1d320*/  F2FP.PACK_AB R92, R161, R162 ;  /* 0x000000a2a15c723e */ /* 0x008fe600000000ff */
[----:B-1----:R-:W-:Y:S01]  /*1d330*/  F2FP.PACK_AB R94, R89, R160 ;  /* 0x000000a0595e723e */ /* 0x002fe200000000ff */
[----:B------:R-:W-:Y:S01]  /*1d340*/  FADD.FTZ R2, R182, R2 ;  /* 0x00000002b6027221 */ /* 0x000fe20000010000 */
[C---:B------:R-:W-:Y:S01]  /*1d350*/  HMMA.16816.F32 R8, R72.reuse, R80, R8 ;  /* 0x000000504808723c */ /* 0x040fe20000001808 */
[----:B------:R-:W-:Y:S03]  /*1d360*/  MUFU.EX2 R81, R225 ;  /* 0x000000e100517308 */ /* 0x000fe60000000800 */
[----:B------:R-:W-:Y:S03]  /*1d370*/  FADD.FTZ R2, R170, R2 ;  /* 0x00000002aa027221 */ /* 0x000fe60000010000 */
[----:B------:R-:W-:Y:S01]  /*1d380*/  FADD.FTZ R80, R122, R3 ;  /* 0x000000037a507221 */ /* 0x000fe20000010000 */
[-C--:B------:R-:W-:Y:S04]  /*1d390*/  HMMA.16816.F32 R12, R72, R82.reuse, R12 ;  /* 0x00000052480c723c */ /* 0x080fe8000000180c */
[----:B------:R-:W-:Y:S01]  /*1d3a0*/  FADD.FTZ R3, R121, R87 ;  /* 0x0000005779037221 */ /* 0x000fe20000010000 */
[----:B------:R-:W-:Y:S01]  /*1d3b0*/  MOV R87, R70 ;  /* 0x0000004600577202 */ /* 0x000fe20000000f00 */
[----:B------:R-:W-:Y:S02]  /*1d3c0*/  FADD.FTZ R0, R247, R80 ;  /* 0x00000050f7007221 */ /* 0x000fe40000010000 */
[C---:B------:R-:W-:Y:S01]  /*1d3d0*/  HMMA.16816.F32 R16, R76.reuse, R82, R16 ;  /* 0x000000524c10723c */ /* 0x040fe20000001810 */
[----:B------:R-:W1:Y:S03]  /*1d3e0*/  MUFU.EX2 R83, R215 ;  /* 0x000000d700537308 */ /* 0x000e660000000800 */
[----:B------:R-:W-:Y:S02]  /*1d3f0*/  FADD.FTZ R3, R189, R3 ;  /* 0x00000003bd037221 */ /* 0x000fe40000010000 */
[----:B------:R-:W-:Y:S02]  /*1d400*/  FADD.FTZ R0, R188, R0 ;  /* 0x00000000bc007221 */ /* 0x000fe40000010000 */
[-C--:B------:R-:W-:Y:S03]  /*1d410*/  HMMA.16816.F32 R20, R76, R96.reuse, R20 ;  /* 0x000000604c14723c */ /* 0x080fe60000001814 */
[----:B------:R-:W3:Y:S01]  /*1d420*/  MUFU.EX2 R82, R224 ;  /* 0x000000e000527308 */ /* 0x000ee20000000800 */
[----:B------:R-:W-:Y:S02]  /*1d430*/  FADD.FTZ R3, R154, R3 ;  /* 0x000000039a037221 */ /* 0x000fe40000010000 */
[----:B------:R-:W-:Y:S02]  /*1d440*/  FADD.FTZ R0, R183, R0 ;  /* 0x00000000b7007221 */ /* 0x000fe40000010000 */
[C---:B------:R-:W-:Y:S04]  /*1d450*/  HMMA.16816.F32 R24, R72.reuse, R96, R24 ;  /* 0x000000604818723c */ /* 0x040fe80000001818 */
[----:B------:R-:W-:Y:S02]  /*1d460*/  FADD.FTZ R3, R153, R3 ;  /* 0x0000000399037221 */ /* 0x000fe40000010000 */
[----:B------:R-:W-:Y:S02]  /*1d470*/  FADD.FTZ R0, R180, R0 ;  /* 0x00000000b4007221 */ /* 0x000fe40000010000 */
[-C--:B------:R-:W-:Y:S04]  /*1d480*/  HMMA.16816.F32 R28, R72, R98.reuse, R28 ;  /* 0x00000062481c723c */ /* 0x080fe8000000181c */
[----:B-1----:R-:W-:Y:S01]  /*1d490*/  F2FP.PACK_AB R93, R88, R83 ;  /* 0x00000053585d723e */ /* 0x002fe200000000ff */
[----:B------:R-:W-:Y:S02]  /*1d4a0*/  FADD.FTZ R3, R152, R3 ;  /* 0x0000000398037221 */ /* 0x000fe40000010000 */
[----:B------:R-:W-:Y:S01]  /*1d4b0*/  FADD.FTZ R0, R155, R0 ;  /* 0x000000009b007221 */ /* 0x000fe20000010000 */
[C---:B------:R-:W-:Y:S04]  /*1d4c0*/  HMMA.16816.F32 R32, R76.reuse, R98, R32 ;  /* 0x000000624c20723c */ /* 0x040fe80000001820 */
[----:B---3--:R-:W-:Y:S01]  /*1d4d0*/  F2FP.PACK_AB R95, R81, R82 ;  /* 0x00000052515f723e */ /* 0x008fe200000000ff */
[----:B------:R-:W-:Y:S02]  /*1d4e0*/  FADD.FTZ R3, R171, R3 ;  /* 0x00000003ab037221 */ /* 0x000fe40000010000 */
[----:B------:R-:W-:Y:S01]  /*1d4f0*/  FADD.FTZ R0, R172, R0 ;  /* 0x00000000ac007221 */ /* 0x000fe20000010000 */
[-C--:B--2---:R-:W-:Y:S04]  /*1d500*/  HMMA.16816.F32 R36, R76, R100.reuse, R36 ;  /* 0x000000644c24723c */ /* 0x084fe80000001824 */
        /* <DEDUP_REMOVED lines=10> */
[----:B------:R-:W-:Y:S02]  /*1d5b0*/  FADD.FTZ R0, R162, R0 ;  /* 0x00000000a2007221 */ /* 0x000fe40000010000 */
[-C--:B------:R-:W-:Y:S08]  /*1d5c0*/  HMMA.16816.F32 R52, R76, R104.reuse, R52 ;  /* 0x000000684c34723c */ /* 0x080ff00000001834 */
[C---:B------:R-:W-:Y:S08]  /*1d5d0*/  HMMA.16816.F32 R56, R72.reuse, R104, R56 ;  /* 0x000000684838723c */ /* 0x040ff00000001838 */
        /* <DEDUP_REMOVED lines=9> */
[----:B------:R-:W-:Y:S01]  /*1d670*/  FADD.FTZ R0, R88, R4 ;  /* 0x0000000458007221 */ /* 0x000fe20000010000 */
[----:B------:R-:W-:Y:S01]  /*1d680*/  MOV R88, R69 ;  /* 0x0000004500587202 */ /* 0x000fe20000000f00 */
[----:B------:R-:W-:Y:S02]  /*1d690*/  FADD.FTZ R3, R168, R3 ;  /* 0x00000003a8037221 */ /* 0x000fe40000010000 */
[C---:B------:R-:W-:Y:S04]  /*1d6a0*/  HMMA.16816.F32 R132, R156.reuse, R134, R16 ;  /* 0x000000869c84723c */ /* 0x040fe80000001810 */
[----:B------:R-:W-:Y:S02]  /*1d6b0*/  FADD.FTZ R2, R160, R2 ;  /* 0x00000002a0027221 */ /* 0x000fe40000010000 */
[----:B------:R-:W-:Y:S02]  /*1d6c0*/  FADD.FTZ R0, R82, R0 ;  /* 0x0000000052007221 */ /* 0x000fe40000010000 */
[-C--:B------:R-:W-:Y:S04]  /*1d6d0*/  HMMA.16816.F32 R136, R156, R140.reuse, R20 ;  /* 0x0000008c9c88723c */ /* 0x080fe80000001814 */
[----:B------:R-:W-:Y:S02]  /*1d6e0*/  FADD.FTZ R243, R164, R3 ;  /* 0x00000003a4f37221 */ /* 0x000fe40000010000 */
[----:B------:R-:W-:Y:S01]  /*1d6f0*/  FADD.FTZ R246, R89, R2 ;  /* 0x0000000259f67221 */ /* 0x000fe20000010000 */
[----:B------:R-:W-:Y:S01]  /*1d700*/  MOV R89, R68 ;  /* 0x0000004400597202 */ /* 0x000fe20000000f00 */
[C---:B------:R-:W-:Y:S04]  /*1d710*/  HMMA.16816.F32 R112, R92.reuse, R140, R24 ;  /* 0x0000008c5c70723c */ /* 0x040fe80000001818 */
[----:B------:R-:W-:Y:S04]  /*1d720*/  FADD.FTZ R247, R81, R0 ;  /* 0x0000000051f77221 */ /* 0x000fe80000010000 */
        /* <DEDUP_REMOVED lines=11> */
.L_x_1098:
[----:B------:R-:W2:Y:S02]  /*1d7e0*/  LDL R0, [R1+0x8] ;  /* 0x0000080001007983 */ /* 0x000ea40000100800 */
[----:B--2---:R-:W-:-:S13]  /*1d7f0*/  ISETP.GE.AND P0, PT, R209, R0, PT ;  /* 0x00000000d100720c */ /* 0x004fda0003f06270 */
[----:B------:R-:W-:Y:S05]  /*1d800*/  @!P0 BRA `(.L_x_1110) ;  /* 0x00005af000008947 */ /* 0x000fea0003800000 */
[----:B------:R-:W-:Y:S01]  /*1d810*/  IMAD.MOV.U32 R87, RZ, RZ, R70 ;  /* 0x000000ffff577224 */ /* 0x000fe200078e0046 */
[----:B------:R-:W-:Y:S01]  /*1d820*/  MOV R89, R68 ;  /* 0x0000004400597202 */ /* 0x000fe20000000f00 */
[----:B------:R-:W-:Y:S01]  /*1d830*/  IMAD.MOV.U32 R86, RZ, RZ, R71 ;  /* 0x000000ffff567224 */ /* 0x000fe200078e0047 */
[----:B------:R-:W-:Y:S02]  /*1d840*/  MOV R88, R69 ;  /* 0x0000004500587202 */ /* 0x000fe40000000f00 */
.L_x_1138:
[----:B------:R-:W2:Y:S01]  /*1d850*/  LDL.64 R6, [R1+0x18] ;  /* 0x0000180001067983 */ /* 0x000ea20000100a00 */
[----:B------:R-:W-:Y:S04]  /*1d860*/  DEPBAR.LE SB0, 0x0 ;  /* 0x000080000000791a */ /* 0x000fe80000000000 */
[----:B------:R-:W3:Y:S01]  /*1d870*/  LDL R4, [R1+0x14] ;  /* 0x0000140001047983 */ /* 0x000ee20000100800 */
[----:B------:R-:W-:Y:S01]  /*1d880*/  WARPSYNC 0xffffffff ;  /* 0xffffffff00007948 */ /* 0x000fe20003800000 */
[----:B------:R-:W-:Y:S01]  /*1d890*/  SHF.R.S32.HI R0, RZ, 0x1f, R229 ;  /* 0x0000001fff007819 */ /* 0x000fe200000114e5 */
[C---:B-1----:R-:W-:Y:S01]  /*1d8a0*/  IMAD.WIDE.U32 R2, R229.reuse, c[0x0][0x208], RZ ;  /* 0x00008200e5027a25 */ /* 0x042fe200078e00ff */
[----:B------:R-:W-:Y:S01]  /*1d8b0*/  BAR.SYNC.DEFER_BLOCKING 0x0 ;  /* 0x0000000000007b1d */ /* 0x000fe20000010000 */
[----:B------:R-:W-:Y:S02]  /*1d8c0*/  SHF.L.U64.HI R68, R244, 0x1, R245 ;  /* 0x00000001f4447819 */ /* 0x000fe400000102f5 */
[----:B------:R-:W-:Y:S01]  /*1d8d0*/  IMAD R0, R0, c[0x0][0x208], RZ ;  /* 0x0000820000007a24 */ /* 0x000fe200078e02ff */
[----:B------:R-:W-:Y:S03]  /*1d8e0*/  SHF.L.U32 R53, R244, 0x1, RZ ;  /* 0x00000001f4357819 */ /* 0x000fe600000006ff */
[----:B------:R-:W-:Y:S04]  /*1d8f0*/  IMAD R0, R229, c[0x0][0x20c], R0 ;  /* 0x00008300e5007a24 */ /* 0x000fe800078e0200 */
[----:B------:R-:W-:Y:S01]  /*1d900*/  IMAD.IADD R3, R3, 0x1, R0 ;  /* 0x0000000103037824 */ /* 0x000fe200078e0200 */
[----:B------:R-:W-:Y:S03]  /*1d910*/  SHF.R.S32.HI R0, RZ, 0x1f, R216 ;  /* 0x0000001fff007819 */ /* 0x000fe600000114d8 */
[----:B------:R-:W-:Y:S04]  /*1d920*/  IMAD.WIDE.U32 R2, R216, c[0x0][0x218], R2 ;  /* 0x00008600d8027a25 */ /* 0x000fe800078e0002 */
        /* <DEDUP_REMOVED lines=22> */
.L_x_1249:
        /* <DEDUP_REMOVED lines=16> */
[----:B------:R-:W1:Y:S07]  /*1db90*/  SHFL.IDX PT, R69, R52, 0x3, 0x181f ;  /* 0x00781f0034457f89 */ /* 0x000e6e00000e0000 */
[-C--:B------:R-:W-:Y:S01]  /*1dba0*/  HMMA.16816.F32 R36, R80, R48.reuse, RZ ;  /* 0x000000305024723c */ /* 0x080fe200000018ff */
[----:B------:R1:W1:Y:S07]  /*1dbb0*/  SHFL.IDX PT, R73, R52, 0x4, 0x181f ;  /* 0x00981f0034497f89 */ /* 0x00026e00000e0000 */
[C---:B------:R-:W-:Y:S01]  /*1dbc0*/  HMMA.16816.F32 R40, R76.reuse, R48, RZ ;  /* 0x000000304c28723c */ /* 0x040fe200000018ff */
        /* <DEDUP_REMOVED lines=8> */
[-C--:B-1----:R-:W-:Y:S02]  /*1dc50*/  IADD3 R60, P0, R54, R53.reuse, RZ ;  /* 0x00000035363c7210 */ /* 0x082fe40007f1e0ff */
[-C--:B------:R-:W-:Y:S02]  /*1dc60*/  IADD3 R70, P1, R55, R53.reuse, RZ ;  /* 0x0000003537467210 */ /* 0x080fe40007f3e0ff */
[-C--:B------:R-:W-:Y:S02]  /*1dc70*/  IADD3.X R61, R57, R68.reuse, RZ, P0, !PT ;  /* 0x00000044393d7210 */ /* 0x080fe400007fe4ff */
[----:B------:R-:W-:Y:S01]  /*1dc80*/  IADD3 R72, P0, R0, R53, RZ ;  /* 0x0000003500487210 */ /* 0x000fe20007f1e0ff */
[----:B------:R1:W-:Y:S01]  /*1dc90*/  LDGSTS.E.BYPASS.LTC128B.128 [R208+0x900], [R62.64], !P2 ;  /* 0x009000003ed07fae */ /* 0x0003e2000d101d48 */
[-C--:B------:R-:W-:Y:S01]  /*1dca0*/  IADD3.X R71, R69, R68.reuse, RZ, P1, !PT ;  /* 0x0000004445477210 */ /* 0x080fe20000ffe4ff */
[-C--:B------:R-:W-:Y:S01]  /*1dcb0*/  HMMA.16816.F32 R52, R80, R64.reuse, RZ ;  /* 0x000000405034723c */ /* 0x080fe200000018ff */
[----:B------:R-:W-:Y:S05]  /*1dcc0*/  IADD3.X R73, R73, R68, RZ, P0, !PT ;  /* 0x0000004449497210 */ /* 0x000fea00007fe4ff */
[----:B------:R1:W-:Y:S02]  /*1dcd0*/  LDGSTS.E.BYPASS.LTC128B.128 [R208+0x1100], [R60.64], !P2 ;  /* 0x011000003cd07fae */ /* 0x0003e4000d101d48 */
[C---:B------:R-:W-:Y:S06]  /*1dce0*/  HMMA.16816.F32 R56, R76.reuse, R64, RZ ;  /* 0x000000404c38723c */ /* 0x040fec00000018ff */
        /* <DEDUP_REMOVED lines=286> */
.L_x_1250:
        /* <DEDUP_REMOVED lines=24> */
.L_x_1251:
[----:B--2-4-:R-:W-:Y:S04]  /*1f050*/  IADD3 R2, P0, R0, R5, RZ ;  /* 0x0000000500027210 */ /* 0x014fe80007f1e0ff */
[----:B-1----:R-:W-:Y:S05]  /*1f060*/  IADD3.X R3, R4, R6, RZ, P0, !PT ;  /* 0x0000000604037210 */ /* 0x002fea00007fe4ff */
[----:B------:R-:W-:Y:S01]  /*1f070*/  @!PT LDS RZ, [RZ] ;  /* 0x00000000fffff984 */ /* 0x000fe20000000800 */
[----:B------:R-:W-:Y:S01]  /*1f080*/  @!PT LDS RZ, [RZ] ;  /* 0x00000000fffff984 */ /* 0x000fe20000000800 */
[----:B------:R-:W-:Y:S01]  /*1f090*/  @!PT LDS RZ, [RZ] ;  /* 0x00000000fffff984 */ /* 0x000fe20000000800 */
[----:B------:R1:W-:Y:S04]  /*1f0a0*/  LDGSTS.E.BYPASS.LTC128B.128 [R208+0x4900], [R2.64], !P2 ;  /* 0x0490000002d07fae */ /* 0x0003e8000d101d48 */
.L_x_1113:
[----:B--234-:R-:W-:Y:S05]  /*1f0b0*/  BSYNC B0 ;  /* 0x0000000000007941 */ /* 0x01cfea0003800000 */
.L_x_1112:
[----:B-1----:R-:W2:Y:S01]  /*1f0c0*/  LDL R2, [R1+0x38] ;  /* 0x0000380001027983 */ /* 0x002ea20000100800 */
[----:B------:R-:W-:Y:S01]  /*1f0d0*/  IMAD.MOV.U32 R3, RZ, RZ, c[0x0][0x2c4] ;  /* 0x0000b100ff037624 */ /* 0x000fe200078e00ff */
[----:B------:R-:W-:Y:S02]  /*1f0e0*/  ULDC UR4, c[0x0][0x324] ;  /* 0x0000c90000047ab9 */ /* 0x000fe40000000800 */
[----:B------:R-:W2:Y:S01]  /*1f0f0*/  LDL R0, [R1+0x50] ;  /* 0x0000500001007983 */ /* 0x000ea20000100800 */
[----:B------:R-:W-:Y:S01]  /*1f100*/  ULOP3.LUT UR4, URZ, UR4, URZ, 0x33, !UPT ;  /* 0x000000043f047292 */ /* 0x000fe2000f8e333f */
        /* <DEDUP_REMOVED lines=8> */
[C---:B------:R-:W-:Y:S02]  /*1f190*/  IADD3 R7, R2.reuse, UR4, RZ ;  /* 0x0000000402077c10 */ /* 0x040fe4000fffe0ff */
[----:B------:R-:W-:Y:S01]  /*1f1a0*/  IADD3 R6, R2, c[0x0][0x328], RZ ;  /* 0x0000ca0002067a10 */ /* 0x000fe20007ffe0ff */
[----:B------:R-:W-:-:S05]  /*1f1b0*/  BRA.DIV ~URZ, `(.L_x_1116) ;  /* 0x0000bf427f007947 */ /* 0x000fca000b800000 */
[----:B------:R1:W2:Y:S02]  /*1f1c0*/  SHFL.IDX PT, R4, R5, RZ, 0x1c1f ;  /* 0x001c1fff05047589 */ /* 0x0002a400000e0000 */
.L_x_1252:
[----:B--2---:R-:W-:Y:S01]  /*1f1d0*/  IADD3 R3, R6, R4, RZ ;  /* 0x0000000406037210 */ /* 0x004fe20007ffe0ff */
        /* <DEDUP_REMOVED lines=18> */
.L_x_1119:
[----:B------:R-:W-:Y:S04]  /*1f300*/  MOV R8, c[0x0][0x32c] ;  /* 0x0000cb0000087a02 */ /* 0x000fe80000000f00 */
[----:B------:R-:W-:Y:S11]  /*1f310*/  ISETP.NE.AND P0, PT, R8, 0x1, PT ;  /* 0x000000010800780c */ /* 0x000ff60003f05270 */
[----:B------:R-:W-:Y:S02]  /*1f320*/  @!UPT UIADD3 URZ, URZ, URZ, URZ ;  /* 0x0000003f3f3ff290 */ /* 0x000fe4000fffe03f */
[----:B------:R-:W-:Y:S05]  /*1f330*/  @P0 IMAD.HI.U32 R8, R4, c[0x0][0x330], RZ ;  /* 0x0000cc0004080a27 */ /* 0x000fea00078e00ff */
[----:B------:R-:W-:Y:S02]  /*1f340*/  @P0 SHF.R.U32.HI R4, RZ, c[0x0][0x334], R8 ;  /* 0x0000cd00ff040a19 */ /* 0x000fe40000011608 */
.L_x_1120:
[----:B------:R-:W-:Y:S05]  /*1f350*/  BSYNC B0 ;  /* 0x0000000000007941 */ /* 0x000fea0003800000 */
.L_x_1118:
[----:B------:R-:W-:Y:S04]  /*1f360*/  IMAD.IADD R8, R0, 0x1, -R251 ;  /* 0x0000000100087824 */ /* 0x000fe800078e0afb */
[----:B------:R-:W-:Y:S05]  /*1f370*/  IMAD R4, R4, c[0x0][0x32c], R8 ;  /* 0x0000cb0004047a24 */ /* 0x000fea00078e0208 */
[----:B------:R-:W-:Y:S02]  /*1f380*/  IMNMX R2, R2, R4, !PT ;  /* 0x0000000402027217 */ /* 0x000fe40007800200 */
[----:B------:R-:W-:Y:S04]  /*1f390*/  IADD3 R4, R4, c[0x0][0x32c], RZ ;  /* 0x0000cb0004047a10 */ /* 0x000fe80007ffe0ff */
[----:B------:R-:W-:Y:S02]  /*1f3a0*/  IMNMX R3, R3, R4, PT ;  /* 0x0000000403037217 */ /* 0x000fe40003800200 */
.L_x_1117:
        /* <DEDUP_REMOVED lines=113> */
.L_x_1253:
        /* <DEDUP_REMOVED lines=19> */
.L_x_1124:
[----:B------:R-:W-:Y:S04]  /*1fbf0*/  MOV R8, c[0x0][0x32c] ;  /* 0x0000cb0000087a02 */ /* 0x000fe80000000f00 */
[----:B------:R-:W-:Y:S11]  /*1fc00*/  ISETP.NE.AND P0, PT, R8, 0x1, PT ;  /* 0x000000010800780c */ /* 0x000ff60003f05270 */
[----:B------:R-:W-:Y:S02]  /*1fc10*/  @!UPT UIADD3 URZ, URZ, URZ, URZ ;  /* 0x0000003f3f3ff290 */ /* 0x000fe4000fffe03f */
[----:B------:R-:W-:Y:S05]  /*1fc20*/  @P0 IMAD.HI.U32 R8, R4, c[0x0][0x330], RZ ;  /* 0x0000cc0004080a27 */ /* 0x000fea00078e00ff */
[----:B------:R-:W-:Y:S02]  /*1fc30*/  @P0 SHF.R.U32.HI R4, RZ, c[0x0][0x334], R8 ;  /* 0x0000cd00ff040a19 */ /* 0x000fe40000011608 */
.L_x_1125:
[----:B------:R-:W-:Y:S05]  /*1fc40*/  BSYNC B0 ;  /* 0x0000000000007941 */ /* 0x000fea0003800000 */
.L_x_1123:
[----:B------:R-:W-:Y:S04]  /*1fc50*/  IMAD.IADD R8, R0, 0x1, -R251 ;  /* 0x0000000100087824 */ /* 0x000fe800078e0afb */
[----:B------:R-:W-:Y:S05]  /*1fc60*/  IMAD R4, R4, c[0x0][0x32c], R8 ;  /* 0x0000cb0004047a24 */ /* 0x000fea00078e0208 */
[----:B------:R-:W-:Y:S02]  /*1fc70*/  IMNMX R3, R3, R4, !PT ;  /* 0x0000000403037217 */ /* 0x000fe40007800200 */
[----:B------:R-:W-:Y:S04]  /*1fc80*/  IADD3 R4, R4, c[0x0][0x32c], RZ ;  /* 0x0000cb0004047a10 */ /* 0x000fe80007ffe0ff */
[----:B------:R-:W-:Y:S02]  /*1fc90*/  IMNMX R2, R2, R4, PT ;  /* 0x0000000402027217 */ /* 0x000fe40003800200 */
.L_x_1122:
        /* <DEDUP_REMOVED lines=77> */
.L_x_1254:
        /* <DEDUP_REMOVED lines=19> */
.L_x_1129:
[----:B------:R-:W-:Y:S04]  /*202a0*/  MOV R8, c[0x0][0x32c] ;  /* 0x0000cb0000087a02 */ /* 0x000fe80000000f00 */
[----:B------:R-:W-:Y:S11]  /*202b0*/  ISETP.NE.AND P0, PT, R8, 0x1, PT ;  /* 0x000000010800780c */ /* 0x000ff60003f05270 */
[----:B------:R-:W-:Y:S02]  /*202c0*/  @!UPT UIADD3 URZ, URZ, URZ, URZ ;  /* 0x0000003f3f3ff290 */ /* 0x000fe4000fffe03f */
[----:B------:R-:W-:Y:S05]  /*202d0*/  @P0 IMAD.HI.U32 R8, R4, c[0x0][0x330], RZ ;  /* 0x0000cc0004080a27 */ /* 0x000fea00078e00ff */
[----:B------:R-:W-:Y:S02]  /*202e0*/  @P0 SHF.R.U32.HI R4, RZ, c[0x0][0x334], R8 ;  /* 0x0000cd00ff040a19 */ /* 0x000fe40000011608 */
.L_x_1130:
[----:B------:R-:W-:Y:S05]  /*202f0*/  BSYNC B0 ;  /* 0x0000000000007941 */ /* 0x000fea0003800000 */
.L_x_1128:
[----:B------:R-:W-:Y:S04]  /*20300*/  IMAD.IADD R8, R0, 0x1, -R251 ;  /* 0x0000000100087824 */ /* 0x000fe800078e0afb */
[----:B------:R-:W-:Y:S05]  /*20310*/  IMAD R4, R4, c[0x0][0x32c], R8 ;  /* 0x0000cb0004047a24 */ /* 0x000fea00078e0208 */
[----:B------:R-:W-:Y:S02]  /*20320*/  IMNMX R3, R3, R4, !PT ;  /* 0x0000000403037217 */ /* 0x000fe40007800200 */
[----:B------:R-:W-:Y:S04]  /*20330*/  IADD3 R4, R4, c[0x0][0x32c], RZ ;  /* 0x0000cb0004047a10 */ /* 0x000fe80007ffe0ff */
[----:B------:R-:W-:Y:S02]  /*20340*/  IMNMX R2, R2, R4, PT ;  /* 0x0000000402027217 */ /* 0x000fe40003800200 */
.L_x_1127:
        /* <DEDUP_REMOVED lines=77> */
.L_x_1255:
        /* <DEDUP_REMOVED lines=19> */
.L_x_1134:
[----:B--234-:R-:W-:Y:S04]  /*20950*/  MOV R5, c[0x0][0x32c] ;  /* 0x0000cb0000057a02 */ /* 0x01cfe80000000f00 */
[----:B------:R-:W-:Y:S11]  /*20960*/  ISETP.NE.AND P0, PT, R5, 0x1, PT ;  /* 0x000000010500780c */ /* 0x000ff60003f05270 */
[----:B------:R-:W-:Y:S02]  /*20970*/  @!UPT UIADD3 URZ, URZ, URZ, URZ ;  /* 0x0000003f3f3ff290 */ /* 0x000fe4000fffe03f */
[----:B------:R-:W-:Y:S05]  /*20980*/  @P0 IMAD.HI.U32 R5, R4, c[0x0][0x330], RZ ;  /* 0x0000cc0004050a27 */ /* 0x000fea00078e00ff */
[----:B------:R-:W-:Y:S02]  /*20990*/  @P0 SHF.R.U32.HI R4, RZ, c[0x0][0x334], R5 ;  /* 0x0000cd00ff040a19 */ /* 0x000fe40000011605 */
.L_x_1135:
[----:B------:R-:W-:Y:S05]  /*209a0*/  BSYNC B0 ;  /* 0x0000000000007941 */ /* 0x000fea0003800000 */
.L_x_1133:
[----:B------:R-:W-:Y:S04]  /*209b0*/  IMAD.IADD R0, R0, 0x1, -R251 ;  /* 0x0000000100007824 */ /* 0x000fe800078e0afb */
[----:B------:R-:W-:Y:S05]  /*209c0*/  IMAD R0, R4, c[0x0][0x32c], R0 ;  /* 0x0000cb0004007a24 */ /* 0x000fea00078e0200 */
[----:B------:R-:W-:Y:S02]  /*209d0*/  IMNMX R2, R2, R0, !PT ;  /* 0x0000000002027217 */ /* 0x000fe40007800200 */
[----:B------:R-:W-:Y:S04]  /*209e0*/  IADD3 R0, R0, c[0x0][0x32c], RZ ;  /* 0x0000cb0000007a10 */ /* 0x000fe80007ffe0ff */
[----:B------:R-:W-:Y:S02]  /*209f0*/  IMNMX R3, R3, R0, PT ;  /* 0x0000000003037217 */ /* 0x000fe40003800200 */
.L_x_1132:
        /* <DEDUP_REMOVED lines=157> */
.L_x_1256:
        /* <DEDUP_REMOVED lines=15> */
.L_x_1257:
[C---:B------:R-:W-:Y:S01]  /*214c0*/  FSETP.NEU.FTZ.AND P0, PT, R71.reuse, -INF , PT ;  /* 0xff8000004700780b */ /* 0x040fe20003f1d000 */
[C---:B------:R-:W-:Y:S01]  /*214d0*/  FMUL.FTZ R2, R71.reuse, c[0x0][0x2d0] ;  /* 0x0000b40047027a20 */ /* 0x040fe20000410000 */
[----:B--2---:R-:W-:Y:S01]  /*214e0*/  FMNMX.FTZ R68, R0, R4, !PT ;  /* 0x0000000400447209 */ /* 0x004fe20007810000 */
[----:B------:R-:W2:Y:S01]  /*214f0*/  LDL R248, [R1+0x8] ;  /* 0x0000080001f87983 */ /* 0x000ea20000100800 */
[----:B------:R-:W-:Y:S01]  /*21500*/  FSEL R0, R71, RZ, P0 ;  /* 0x000000ff47007208 */ /* 0x000fe20000000000 */
[----:B------:R-:W-:Y:S01]  /*21510*/  WARPSYNC 0xffffffff ;  /* 0xffffffff00007948 */ /* 0x000fe20003800000 */
        /* <DEDUP_REMOVED lines=27> */
[----:B------:R-:W3:Y:S10]  /*216d0*/  MUFU.EX2 R2, R4 ;  /* 0x0000000400027308 */ /* 0x000ef40000000800 */
[----:B------:R-:W-:Y:S01]  /*216e0*/  MUFU.EX2 R86, R86 ;  /* 0x0000005600567308 */ /* 0x000fe20000000800 */
[----:B-1----:R-:W-:Y:S01]  /*216f0*/  FFMA.FTZ R0, R65, R237, R3 ;  /* 0x000000ed41007223 */ /* 0x002fe20000010003 */
[C---:B---3--:R-:W-:Y:S03]  /*21700*/  F2FP.PACK_AB R72, R2.reuse, R3 ;  /* 0x000000030248723e */ /* 0x048fe600000000ff */
        /* <DEDUP_REMOVED lines=64> */
[--C-:B------:R-:W-:Y:S02]  /*21b10*/  FFMA.FTZ R189, R40, c[0x0][0x2d0], -R2.reuse ;  /* 0x0000b40028bd7a23 */ /* 0x100fe40000010802 */
[----:B------:R-:W-:Y:S01]  /*21b20*/  FFMA.FTZ R239, R32, c[0x0][0x2d0], -R2 ;  /* 0x0000b40020ef7a23 */ /* 0x000fe20000010802 */
[----:B------:R-:W-:Y:S01]  /*21b30*/  FSEL R2, R68, RZ, P0 ;  /* 0x000000ff44027208 */ /* 0x000fe20000000000 */
[----:B------:R-:W-:Y:S01]  /*21b40*/  FMUL.FTZ R0, R0, c[0x0][0x2d0] ;  /* 0x0000b40000007a20 */ /* 0x000fe20000410000 */
[----:B------:R-:W4:Y:S01]  /*21b50*/  MUFU.EX2 R32, R5 ;  /* 0x0000000500207308 */ /* 0x000f220000000800 */
[----:B------:R-:W-:Y:S02]  /*21b60*/  FMUL.FTZ R49, R65, R149 ;  /* 0x0000009541317220 */ /* 0x000fe40000410000 */
[----:B------:R-:W-:Y:S02]  /*21b70*/  FADD.FTZ R2, -R2, R89 ;  /* 0x0000005902027221 */ /* 0x000fe40000010100 */
[C---:B------:R-:W-:Y:S02]  /*21b80*/  FMUL.FTZ R50, R3.reuse, R150 ;  /* 0x0000009603327220 */ /* 0x040fe40000410000 */
[----:B------:R-:W-:Y:S02]  /*21b90*/  FMUL.FTZ R51, R3, R151 ;  /* 0x0000009703337220 */ /* 0x000fe40000410000 */
[----:B------:R-:W-:Y:S01]  /*21ba0*/  FMUL.FTZ R2, R2, c[0x0][0x2d0] ;  /* 0x0000b40002027a20 */ /* 0x000fe20000410000 */
[----:B------:R-:W5:Y:S01]  /*21bb0*/  MUFU.EX2 R0, R0 ;  /* 0x0000000000007308 */ /* 0x000f620000000800 */
[----:B-1----:R-:W-:Y:S01]  /*21bc0*/  FMUL.FTZ R4, R68, c[0x0][0x2d0] ;  /* 0x0000b40044047a20 */ /* 0x002fe20000410000 */
[----:B---3--:R-:W-:Y:S04]  /*21bd0*/  F2FP.PACK_AB R74, R39, R48 ;  /* 0x00000030274a723e */ /* 0x008fe800000000ff */
[----:B------:R-:W-:Y:S04]  /*21be0*/  FSEL R4, R4, RZ, P0 ;  /* 0x000000ff04047208 */ /* 0x000fe80000000000 */
[----:B------:R-:W1:Y:S01]  /*21bf0*/  MUFU.EX2 R2, R2 ;  /* 0x0000000200027308 */ /* 0x000e620000000800 */
[--C-:B------:R-:W-:Y:S02]  /*21c00*/  FFMA.FTZ R161, R23, c[0x0][0x2d0], -R4.reuse ;  /* 0x0000b40017a17a23 */ /* 0x100fe40000010804 */
[--C-:B------:R-:W-:Y:S01]  /*21c10*/  FFMA.FTZ R160, R22, c[0x0][0x2d0], -R4.reuse ;  /* 0x0000b40016a07a23 */ /* 0x100fe20000010804 */
[----:B----4-:R-:W-:Y:S01]  /*21c20*/  F2FP.PACK_AB R76, R32, R35 ;  /* 0x00000023204c723e */ /* 0x010fe200000000ff */
[--C-:B------:R-:W-:Y:S02]  /*21c30*/  FFMA.FTZ R67, R21, c[0x0][0x2d0], -R4.reuse ;  /* 0x0000b40015437a23 */ /* 0x100fe40000010804 */
[--C-:B------:R-:W-:Y:S02]  /*21c40*/  FFMA.FTZ R181, R20, c[0x0][0x2d0], -R4.reuse ;  /* 0x0000b40014b57a23 */ /* 0x100fe40000010804 */
[----:B------:R-:W3:Y:S01]  /*21c50*/  LDSM.16.MT88.4 R20, [R192] ;  /* 0x00000000c014783b */ /* 0x000ee20000004200 */
[----:B------:R-:W-:Y:S01]  /*21c60*/  MUFU.EX2 R183, R67 ;  /* 0x0000004300b77308 */ /* 0x000fe20000000800 */
[--C-:B------:R-:W-:Y:S02]  /*21c70*/  FFMA.FTZ R6, R9, c[0x0][0x2d0], -R4.reuse ;  /* 0x0000b40009067a23 */ /* 0x100fe40000010804 */
[--C-:B------:R-:W-:Y:S02]  /*21c80*/  FFMA.FTZ R7, R15, c[0x0][0x2d0], -R4.reuse ;  /* 0x0000b4000f077a23 */ /* 0x100fe40000010804 */
[C---:B-----5:R-:W-:Y:S02]  /*21c90*/  FMUL.FTZ R45, R0.reuse, R101 ;  /* 0x00000065002d7220 */ /* 0x060fe40000410000 */
        /* <DEDUP_REMOVED lines=26> */
[----:B------:R-:W4:Y:S01]  /*21e40*/  MUFU.EX2 R97, R17 ;  /* 0x0000001100617308 */ /* 0x000f220000000800 */
[C---:B------:R-:W-:Y:S01]  /*21e50*/  FFMA.FTZ R4, R0.reuse, R246, R35 ;  /* 0x000000f600047223 */ /* 0x040fe20000010023 */
[----:B--2---:R-:W-:Y:S01]  /*21e60*/  ISETP.GT.AND P0, PT, R209, R248, PT ;  /* 0x000000f8d100720c */ /* 0x004fe20003f04270 */
        /* <DEDUP_REMOVED lines=13> */
[----:B----4-:R-:W-:Y:S01]  /*21f40*/  F2FP.PACK_AB R77, R97, R18 ;  /* 0x00000012614d723e */ /* 0x010fe200000000ff */
[----:B------:R-:W-:Y:S01]  /*21f50*/  FADD.FTZ R96, R32, R4 ;  /* 0x0000000420607221 */ /* 0x000fe20000010000 */
[----:B------:R-:W4:Y:S01]  /*21f60*/  LDSM.16.MT88.4 R36, [R196] ;  /* 0x00000000c424783b */ /* 0x000f220000004200 */
[----:B------:R-:W-:Y:S02]  /*21f70*/  FMUL.FTZ R6, R3, R130 ;  /* 0x0000008203067220 */ /* 0x000fe40000410000 */
[C---:B------:R-:W-:Y:S01]  /*21f80*/  FMUL.FTZ R4, R65.reuse, R128 ;  /* 0x0000008041047220 */ /* 0x040fe20000410000 */
[----:B------:R-:W-:Y:S01]  /*21f90*/  MUFU.EX2 R99, R34 ;  /* 0x0000002200637308 */ /* 0x000fe20000000800 */
[----:B------:R-:W-:Y:S02]  /*21fa0*/  FMUL.FTZ R5, R65, R129 ;  /* 0x0000008141057220 */ /* 0x000fe40000410000 */
[C---:B------:R-:W-:Y:S02]  /*21fb0*/  FMUL.FTZ R10, R2.reuse, R122 ;  /* 0x0000007a020a7220 */ /* 0x040fe40000410000 */
[----:B--2---:R-:W-:Y:S02]  /*21fc0*/  FMUL.FTZ R7, R3, R131 ;  /* 0x0000008303077220 */ /* 0x004fe40000410000 */
[C---:B------:R-:W-:Y:S02]  /*21fd0*/  FMUL.FTZ R11, R2.reuse, R123 ;  /* 0x0000007b020b7220 */ /* 0x040fe40000410000 */
[----:B------:R-:W-:Y:S01]  /*21fe0*/  FMUL.FTZ R15, R2, R119 ;  /* 0x00000077020f7220 */ /* 0x000fe20000410000 */
[----:B------:R-:W2:Y:S01]  /*21ff0*/  MUFU.EX2 R98, R16 ;  /* 0x0000001000627308 */ /* 0x000ea20000000800 */
[----:B------:R-:W-:Y:S02]  /*22000*/  FMUL.FTZ R17, R65, R133 ;  /* 0x0000008541117220 */ /* 0x000fe40000410000 */
[----:B------:R-:W-:Y:S01]  /*22010*/  FMUL.FTZ R19, R3, R135 ;  /* 0x0000008703137220 */ /* 0x000fe20000410000 */
[----:B-1----:R-:W-:Y:S01]  /*22020*/  F2FP.PACK_AB R75, R100, R0 ;  /* 0x00000000644b723e */ /* 0x002fe200000000ff */
[----:B------:R-:W-:Y:S02]  /*22030*/  FADD.FTZ R88, R0, R52 ;  /* 0x0000003400587221 */ /* 0x000fe40000010000 */
[----:B------:R-:W1:Y:S01]  /*22040*/  LDSM.16.MT88.4 R52, [R193] ;  /* 0x00000000c134783b */ /* 0x000e620000004200 */
[----:B------:R-:W-:Y:S02]  /*22050*/  FMUL.FTZ R32, R65, R140 ;  /* 0x0000008c41207220 */ /* 0x000fe40000410000 */
[----:B------:R-:W5:Y:S01]  /*22060*/  MUFU.EX2 R117, R33 ;  /* 0x0000002100757308 */ /* 0x000f620000000800 */
[-C--:B---3--:R-:W-:Y:S05]  /*22070*/  HMMA.16816.F32 R4, R72, R20.reuse, R4 ;  /* 0x000000144804723c */ /* 0x088fea0000001804 */
[C---:B------:R-:W-:Y:S02]  /*22080*/  FMUL.FTZ R14, R2.reuse, R118 ;  /* 0x00000076020e7220 */ /* 0x040fe40000410000 */
[C---:B------:R-:W-:Y:S02]  /*22090*/  FFMA.FTZ R89, R2.reuse, R247, R18 ;  /* 0x000000f702597223 */ /* 0x040fe40000010012 */
[----:B------:R-:W-:Y:S01]  /*220a0*/  FMUL.FTZ R18, R3, R134 ;  /* 0x0000008603127220 */ /* 0x000fe20000410000 */
[----:B------:R-:W-:Y:S02]  /*220b0*/  MUFU.EX2 R105, R180 ;  /* 0x000000b400697308 */ /* 0x000fe40000000800 */
[----:B------:R-:W-:Y:S01]  /*220c0*/  FMUL.FTZ R26, R2, R114 ;  /* 0x00000072021a7220 */ /* 0x000fe20000410000 */
[----:B--2---:R-:W-:Y:S01]  /*220d0*/  F2FP.PACK_AB R79, R116, R98 ;  /* 0x00000062744f723e */ /* 0x004fe200000000ff */
        /* <DEDUP_REMOVED lines=32> */
[-C--:B----4-:R-:W-:Y:S03]  /*222e0*/  HMMA.16816.F32 R20, R72, R36.reuse, R20 ;  /* 0x000000244814723c */ /* 0x090fe60000001814 */
        /* <DEDUP_REMOVED lines=257> */
.L_x_1110:
[----:B------:R-:W-:Y:S05]  /*23300*/  BRA.DIV ~URZ, `(.L_x_1139) ;  /* 0x000081e27f007947 */ /* 0x000fea000b800000 */
[----:B------:R2:W3:Y:S02]  /*23310*/  SHFL.BFLY PT, R0, R237, 0x2, 0x1f ;  /* 0x0c401f00ed007f89 */ /* 0x0004e400000e0000 */
.L_x_1258:
[----:B---3--:R-:W-:Y:S01]  /*23320*/  FADD.FTZ R5, R0, R237 ;  /* 0x000000ed00057221 */ /* 0x008fe20000010000 */
[----:B------:R-:W-:Y:S05]  /*23330*/  BRA.DIV ~URZ, `(.L_x_1140) ;  /* 0x000082027f007947 */ /* 0x000fea000b800000 */
[----:B------:R-:W3:Y:S04]  /*23340*/  SHFL.BFLY PT, R2, R243, 0x2, 0x1f ;  /* 0x0c401f00f3027f89 */ /* 0x000ee800000e0000 */
[----:B------:R-:W4:Y:S04]  /*23350*/  SHFL.BFLY PT, R0, R246, 0x2, 0x1f ;  /* 0x0c401f00f6007f89 */ /* 0x000f2800000e0000 */
[----:B------:R-:W5:Y:S04]  /*23360*/  SHFL.BFLY PT, R4, R247, 0x2, 0x1f ;  /* 0x0c401f00f7047f89 */ /* 0x000f6800000e0000 */
[----:B-1----:R-:W1:Y:S01]  /*23370*/  SHFL.BFLY PT, R3, R5, 0x1, 0x1f ;  /* 0x0c201f0005037f89 */ /* 0x002e6200000e0000 */
[----:B---3--:R-:W-:-:S02]  /*23380*/  FADD.FTZ R2, R2, R243 ;  /* 0x000000f302027221 */ /* 0x008fc40000010000 */
[----:B----4-:R-:W-:-:S03]  /*23390*/  FADD.FTZ R0, R0, R246 ;  /* 0x000000f600007221 */ /* 0x010fc60000010000 */
[----:B------:R-:W3:Y:S01]  /*233a0*/  SHFL.BFLY PT, R6, R2, 0x1, 0x1f ;  /* 0x0c201f0002067f89 */ /* 0x000ee200000e0000 */
[----:B-----5:R-:W-:-:S03]  /*233b0*/  FADD.FTZ R4, R4, R247 ;  /* 0x000000f704047221 */ /* 0x020fc60000010000 */
[----:B------:R-:W4:Y:S01]  /*233c0*/  SHFL.BFLY PT, R7, R0, 0x1, 0x1f ;  /* 0x0c201f0000077f89 */ /* 0x000f2200000e0000 */
[----:B-1----:R-:W-:-:S03]  /*233d0*/  FADD.FTZ R5, R5, R3 ;  /* 0x0000000305057221 */ /* 0x002fc60000010000 */
[----:B------:R1:W2:Y:S01]  /*233e0*/  SHFL.BFLY PT, R8, R4, 0x1, 0x1f ;  /* 0x0c201f0004087f89 */ /* 0x0002a200000e0000 */
[----:B---3--:R-:W-:Y:S02]  /*233f0*/  FADD.FTZ R6, R2, R6 ;  /* 0x0000000602067221 */ /* 0x008fe40000010000 */
[----:B----4-:R-:W-:Y:S02]  /*23400*/  FADD.FTZ R7, R0, R7 ;  /* 0x0000000700077221 */ /* 0x010fe40000010000 */
.L_x_1259:
[----:B------:R-:W-:Y:S01]  /*23410*/  FSETP.NE.FTZ.AND P3, PT, R5, RZ, PT ;  /* 0x000000ff0500720b */ /* 0x000fe20003f75000 */
[----:B------:R-:W-:Y:S01]  /*23420*/  CS2R R2, SRZ ;  /* 0x0000000000027805 */ /* 0x000fe2000001ff00 */
[----:B------:R-:W-:Y:S01]  /*23430*/  MOV R0, RZ ;  /* 0x000000ff00007202 */ /* 0x000fe20000000f00 */
[----:B-12---:R-:W-:Y:S01]  /*23440*/  FADD.FTZ R4, R8, R4 ;  /* 0x0000000408047221 */ /* 0x006fe20000010000 */
        /* <DEDUP_REMOVED lines=98> */
.L_x_969:
[----:B------:R3:W5:Y:S04]  /*23a70*/  LDL R6, [R1+0x40] ;  /* 0x0000400001067983 */ /* 0x0007680000100800 */
[----:B------:R-:W4:Y:S01]  /*23a80*/  S2R R2, SR_TID.X ;  /* 0x0000000000027919 */ /* 0x000f220000002100 */
[----:B------:R-:W-:Y:S01]  /*23a90*/  BSSY B0, `(.L_x_1141) ;  /* 0x0000011000007945 */ /* 0x000fe20003800000 */
[----:B----4-:R-:W-:-:S13]  /*23aa0*/  LOP3.LUT P0, RZ, R2, 0x7f, RZ, 0xc0, !PT ;  /* 0x0000007f02ff7812 */ /* 0x010fda000780c0ff */
[----:B------:R-:W-:Y:S05]  /*23ab0*/  @P0 BRA `(.L_x_1142) ;  /* 0x000000e000000947 */ /* 0x000fea0003800000 */
[----:B---3--:R-:W3:Y:S01]  /*23ac0*/  S2R R4, SR_LANEID ;  /* 0x0000000000047919 */ /* 0x008ee20000000000 */
[----:B------:R-:W-:Y:S01]  /*23ad0*/  VOTEU.ANY UR4, UPT, PT ;  /* 0x0000000000047886 */ /* 0x000fe200038e0100 */
[----:B------:R-:W-:Y:S01]  /*23ae0*/  IMAD.MOV.U32 R5, RZ, RZ, c[0x0][0x564] ;  /* 0x00015900ff057624 */ /* 0x000fe200078e00ff */
[----:B-1----:R-:W3:Y:S08]  /*23af0*/  FLO.U32 R3, UR4 ;  /* 0x0000000400037d00 */ /* 0x002ef000080e0000 */
[----:B------:R-:W1:Y:S01]  /*23b00*/  POPC R2, UR4 ;  /* 0x0000000400027d09 */ /* 0x000e620008000000 */
[----:B---3--:R-:W-:Y:S01]  /*23b10*/  ISETP.EQ.U32.AND P0, PT, R3, R4, PT ;  /* 0x000000040300720c */ /* 0x008fe20003f02070 */
[----:B------:R-:W-:-:S12]  /*23b20*/  IMAD.MOV.U32 R4, RZ, RZ, c[0x0][0x560] ;  /* 0x00015800ff047624 */ /* 0x000fd800078e00ff */
[----:B-1----:R1:W3:Y:S04]  /*23b30*/  @P0 ATOMG.E.ADD.STRONG.GPU PT, R2, [R4.64], R2 ;  /* 0x00000002040209a8 */ /* 0x0022e800081ee1c8 */
[----:B-1----:R-:W1:Y:S04]  /*23b40*/  S2R R4, SR_LTMASK ;  /* 0x0000000000047919 */ /* 0x002e680000003900 */
[----:B---3--:R1:W3:Y:S02]  /*23b50*/  SHFL.IDX PT, R3, R2, R3, 0x1f ;  /* 0x00001f0302037589 */ /* 0x0082e400000e0000 */
[----:B-1----:R-:W-:-:S06]  /*23b60*/  LOP3.LUT R2, R4, UR4, RZ, 0xc0, !PT ;  /* 0x0000000404027c12 */ /* 0x002fcc000f8ec0ff */
[----:B------:R-:W3:Y:S02]  /*23b70*/  POPC R2, R2 ;  /* 0x0000000200027309 */ /* 0x000ee40000000000 */
[----:B---3-5:R-:W-:-:S05]  /*23b80*/  IADD3 R6, R3, c[0x0][0xc], R2 ;  /* 0x0000030003067a10 */ /* 0x028fca0007ffe002 */
[----:B------:R1:W-:Y:S02]  /*23b90*/  STL [R1+0x40], R6 ;  /* 0x0000400601007387 */ /* 0x0003e40000100800 */
.L_x_1142:
[----:B---3--:R-:W-:Y:S05]  /*23ba0*/  BSYNC B0 ;  /* 0x0000000000007941 */ /* 0x008fea0003800000 */
.L_x_1141:
[----:B------:R-:W-:Y:S01]  /*23bb0*/  PRMT R0, R0, 0x9910, RZ ;  /* 0x0000991000007816 */ /* 0x000fe200000000ff */
[----:B------:R-:W-:Y:S01]  /*23bc0*/  BSSY B1, `(.L_x_1143) ;  /* 0x0000302000017945 */ /* 0x000fe20003800000 */
[----:B-----5:R-:W-:Y:S02]  /*23bd0*/  IMAD.MOV.U32 R53, RZ, RZ, R6 ;  /* 0x000000ffff357224 */ /* 0x020fe400078e0006 */
[----:B------:R-:W-:-:S13]  /*23be0*/  ISETP.NE.AND P0, PT, R0, RZ, PT ;  /* 0x000000ff0000720c */ /* 0x000fda0003f05270 */
[----:B------:R-:W-:Y:S05]  /*23bf0*/  @!P0 BRA `(.L_x_1144) ;  /* 0x0000241000008947 */ /* 0x000fea0003800000 */
[----:B------:R-:W3:Y:S04]  /*23c00*/  LDL R7, [R1+0x6c] ;  /* 0x00006c0001077983 */ /* 0x000ee80000100800 */
[----:B-1----:R-:W4:Y:S04]  /*23c10*/  LDL R6, [R1+0x7c] ;  /* 0x00007c0001067983 */ /* 0x002f280000100800 */
[----:B--2---:R-:W2:Y:S04]  /*23c20*/  LDL R9, [R1+0x84] ;  /* 0x0000840001097983 */ /* 0x004ea80000100800 */
[----:B------:R-:W2:Y:S01]  /*23c30*/  LDL R5, [R1+0x80] ;  /* 0x0000800001057983 */ /* 0x000ea20000100800 */
[----:B------:R-:W-:Y:S01]  /*23c40*/  WARPSYNC 0xffffffff ;  /* 0xffffffff00007948 */ /* 0x000fe20003800000 */
[----:B------:R-:W-:-:S02]  /*23c50*/  F2FP.PACK_AB R0, R67, R66 ;  /* 0x000000424300723e */ /* 0x000fc400000000ff */
[----:B------:R-:W-:Y:S01]  /*23c60*/  BAR.SYNC.DEFER_BLOCKING 0x1, 0x80 ;  /* 0x0042000000007b1d */ /* 0x000fe20000010000 */
[----:B------:R-:W-:Y:S02]  /*23c70*/  F2FP.PACK_AB R3, R83, R82 ;  /* 0x000000525303723e */ /* 0x000fe400000000ff */
[----:B------:R-:W-:-:S03]  /*23c80*/  F2FP.PACK_AB R2, R73, R72 ;  /* 0x000000484902723e */ /* 0x000fc600000000ff */
[----:B------:R-:W2:Y:S01]  /*23c90*/  LDL R8, [R1+0x70] ;  /* 0x0000700001087983 */ /* 0x000ea20000100800 */
[----:B------:R-:W-:-:S03]  /*23ca0*/  F2FP.PACK_AB R4, R37, R36 ;  /* 0x000000242504723e */ /* 0x000fc600000000ff */
[----:B------:R-:W2:Y:S04]  /*23cb0*/  LDL R12, [R1+0x88] ;  /* 0x00008800010c7983 */ /* 0x000ea80000100800 */
[----:B------:R-:W2:Y:S04]  /*23cc0*/  LDL R10, [R1+0x4c] ;  /* 0x00004c00010a7983 */ /* 0x000ea80000100800 */
[----:B---3--:R1:W-:Y:S04]  /*23cd0*/  STS [R7], R0 ;  /* 0x0000000007007388 */ /* 0x0083e80000000800 */
[----:B------:R3:W-:Y:S04]  /*23ce0*/  STS [R7+0x400], R3 ;  /* 0x0004000307007388 */ /* 0x0007e80000000800 */
[----:B----4-:R4:W-:Y:S01]  /*23cf0*/  STS [R6], R2 ;  /* 0x0000000206007388 */ /* 0x0109e20000000800 */
[----:B-1----:R-:W-:-:S02]  /*23d00*/  F2FP.PACK_AB R0, R87, R86 ;  /* 0x000000565700723e */ /* 0x002fc400000000ff */
[----:B---3--:R-:W-:-:S03]  /*23d10*/  F2FP.PACK_AB R3, R49, R48 ;  /* 0x000000303103723e */ /* 0x008fc600000000ff */
[----:B------:R1:W-:Y:S01]  /*23d20*/  STS [R6+0x400], R0 ;  /* 0x0004000006007388 */ /* 0x0003e20000000800 */
[----:B----4-:R-:W-:-:S03]  /*23d30*/  F2FP.PACK_AB R2, R31, R30 ;  /* 0x0000001e1f02723e */ /* 0x010fc600000000ff */
[----:B------:R3:W-:Y:S04]  /*23d40*/  STS [R7+0x2000], R3 ;  /* 0x0020000307007388 */ /* 0x0007e80000000800 */
[----:B------:R4:W-:Y:S01]  /*23d50*/  STS [R7+0x2400], R2 ;  /* 0x0024000207007388 */ /* 0x0009e20000000800 */
[----:B-1----:R-:W-:Y:S02]  /*23d60*/  F2FP.PACK_AB R0, R35, R34 ;  /* 0x000000222300723e */ /* 0x002fe400000000ff */
[----:B---3--:R-:W-:-:S03]  /*23d70*/  F2FP.PACK_AB R3, R75, R74 ;  /* 0x0000004a4b03723e */ /* 0x008fc600000000ff */
[----:B------:R1:W-:Y:S04]  /*23d80*/  STS [R6+0x2000], R0 ;  /* 0x0020000006007388 */ /* 0x0003e80000000800 */
[----:B----4-:R-:W3:Y:S01]  /*23d90*/  LDL R7, [R1+0x78] ;  /* 0x0000780001077983 */ /* 0x010ee20000100800 */
[----:B------:R-:W-:-:S03]  /*23da0*/  F2FP.PACK_AB R2, R89, R88 ;  /* 0x000000585902723e */ /* 0x000fc600000000ff */
[----:B------:R4:W-:Y:S04]  /*23db0*/  STS [R6+0x2400], R4 ;  /* 0x0024000406007388 */ /* 0x0009e80000000800 */
[----:B--2---:R2:W-:Y:S04]  /*23dc0*/  STS [R9], R3 ;  /* 0x0000000309007388 */ /* 0x0045e80000000800 */
[----:B------:R2:W-:Y:S01]  /*23dd0*/  STS [R9+0x400], R2 ;  /* 0x0004000209007388 */ /* 0x0005e20000000800 */
[----:B-1----:R-:W-:-:S05]  /*23de0*/  F2FP.PACK_AB R0, R77, R76 ;  /* 0x0000004c4d00723e */ /* 0x002fca00000000ff */
[----:B------:R1:W-:Y:S01]  /*23df0*/  STS [R5], R0 ;  /* 0x0000000005007388 */ /* 0x0003e20000000800 */
[----:B----4-:R-:W-:-:S03]  /*23e00*/  F2FP.PACK_AB R4, R39, R38 ;  /* 0x000000262704723e */ /* 0x010fc600000000ff */
[----:B------:R-:W4:Y:S01]  /*23e10*/  LDL R6, [R1+0x74] ;  /* 0x0000740001067983 */ /* 0x000f220000100800 */
[----:B--2---:R-:W-:Y:S02]  /*23e20*/  F2FP.PACK_AB R3, R129, R128 ;  /* 0x000000808103723e */ /* 0x004fe400000000ff */
[----:B------:R-:W-:-:S03]  /*23e30*/  F2FP.PACK_AB R2, R43, R42 ;  /* 0x0000002a2b02723e */ /* 0x000fc600000000ff */
[----:B------:R2:W-:Y:S04]  /*23e40*/  STS [R5+0x400], R3 ;  /* 0x0004000305007388 */ /* 0x0005e80000000800 */
[----:B------:R-:W-:Y:S01]  /*23e50*/  STS [R9+0x2000], R4 ;  /* 0x0020000409007388 */ /* 0x000fe20000000800 */
[----:B-1----:R-:W-:-:S05]  /*23e60*/  F2FP.PACK_AB R0, R41, R40 ;  /* 0x000000282900723e */ /* 0x002fca00000000ff */
[----:B------:R1:W-:Y:S01]  /*23e70*/  STS [R9+0x2400], R0 ;  /* 0x0024000009007388 */ /* 0x0003e20000000800 */
[----:B--2---:R-:W-:-:S03]  /*23e80*/  F2FP.PACK_AB R3, R59, R58 ;  /* 0x0000003a3b03723e */ /* 0x004fc600000000ff */
[----:B-1----:R-:W2:Y:S01]  /*23e90*/  LDL R9, [R1+0x8c] ;  /* 0x00008c0001097983 */ /* 0x002ea20000100800 */
        /* <DEDUP_REMOVED lines=16> */
[----:B---3--:R1:W-:Y:S04]  /*23fa0*/  STS [R7], R3 ;  /* 0x0000000307007388 */ /* 0x0083e80000000800 */
[----:B------:R3:W-:Y:S04]  /*23fb0*/  STS [R7+0x400], R0 ;  /* 0x0004000007007388 */ /* 0x0007e80000000800 */
[----:B------:R4:W-:Y:S04]  /*23fc0*/  STS [R8+0x2000], R2 ;  /* 0x0020000208007388 */ /* 0x0009e80000000800 */
[----:B------:R4:W-:Y:S04]  /*23fd0*/  STS [R8+0x2400], R4 ;  /* 0x0024000408007388 */ /* 0x0009e80000000800 */
[----:B------:R-:W-:Y:S01]  /*23fe0*/  STS [R7+0x2000], R5 ;  /* 0x0020000507007388 */ /* 0x000fe20000000800 */
[----:B-1----:R-:W-:-:S02]  /*23ff0*/  F2FP.PACK_AB R3, R47, R46 ;  /* 0x0000002e2f03723e */ /* 0x002fc400000000ff */
[----:B---3--:R-:W-:Y:S02]  /*24000*/  F2FP.PACK_AB R0, R81, R80 ;  /* 0x000000505100723e */ /* 0x008fe400000000ff */
[----:B----4-:R-:W-:Y:S01]  /*24010*/  F2FP.PACK_AB R2, R79, R78 ;  /* 0x0000004e4f02723e */ /* 0x010fe200000000ff */
[----:B------:R-:W-:Y:S04]  /*24020*/  STS [R7+0x2400], R3 ;  /* 0x0024000307007388 */ /* 0x000fe80000000800 */
[----:B------:R1:W-:Y:S04]  /*24030*/  STS [R6], R2 ;  /* 0x0000000206007388 */ /* 0x0003e80000000800 */
[----:B------:R3:W-:Y:S01]  /*24040*/  STS [R6+0x400], R0 ;  /* 0x0004000006007388 */ /* 0x0007e20000000800 */
[----:B------:R-:W-:-:S03]  /*24050*/  F2FP.PACK_AB R4, R45, R44 ;  /* 0x0000002c2d04723e */ /* 0x000fc600000000ff */
[----:B------:R-:W4:Y:S01]  /*24060*/  LDL.LU R8, [R1+0x44] ;  /* 0x0000440001087983 */ /* 0x000f220000300800 */
[----:B-1----:R-:W-:Y:S02]  /*24070*/  F2FP.PACK_AB R2, R61, R60 ;  /* 0x0000003c3d02723e */ /* 0x002fe400000000ff */
[----:B---3--:R-:W-:-:S03]  /*24080*/  F2FP.PACK_AB R0, R63, R62 ;  /* 0x0000003e3f00723e */ /* 0x008fc600000000ff */
[----:B------:R1:W-:Y:S01]  /*24090*/  STS [R12], R2 ;  /* 0x000000020c007388 */ /* 0x0003e20000000800 */
[----:B------:R-:W-:-:S03]  /*240a0*/  F2FP.PACK_AB R3, R33, R32 ;  /* 0x000000202103723e */ /* 0x000fc600000000ff */
[----:B--2---:R2:W-:Y:S04]  /*240b0*/  STS [R9+0x400], R0 ;  /* 0x0004000009007388 */ /* 0x0045e80000000800 */
[----:B------:R3:W-:Y:S04]  /*240c0*/  STS [R6+0x2000], R4 ;  /* 0x0020000406007388 */ /* 0x0007e80000000800 */
[----:B------:R3:W-:Y:S01]  /*240d0*/  STS [R6+0x2400], R3 ;  /* 0x0024000306007388 */ /* 0x0007e20000000800 */
[----:B-1----:R-:W-:-:S05]  /*240e0*/  F2FP.PACK_AB R2, R27, R26 ;  /* 0x0000001a1b02723e */ /* 0x002fca00000000ff */
[----:B------:R-:W-:Y:S01]  /*240f0*/  STS [R12+0x2000], R2 ;  /* 0x002000020c007388 */ /* 0x000fe20000000800 */
[----:B--2---:R-:W-:-:S05]  /*24100*/  F2FP.PACK_AB R0, R29, R28 ;  /* 0x0000001c1d00723e */ /* 0x004fca00000000ff */
[----:B------:R1:W-:Y:S01]  /*24110*/  STS [R9+0x2400], R0 ;  /* 0x0024000009007388 */ /* 0x0003e20000000800 */
[----:B---3--:R-:W-:Y:S02]  /*24120*/  IMAD.MOV.U32 R4, RZ, RZ, 0x4 ;  /* 0x00000004ff047424 */ /* 0x008fe400078e00ff */
[----:B------:R-:W-:Y:S02]  /*24130*/  IMAD.MOV.U32 R3, RZ, RZ, RZ ;  /* 0x000000ffff037224 */ /* 0x000fe400078e00ff */
[CC--:B------:R-:W-:Y:S01]  /*24140*/  @P1 IMAD.WIDE R6, R10.reuse, R4.reuse, c[0x0][0x508] ;  /* 0x000142000a061625 */ /* 0x0c0fe200078e0204 */
[----:B------:R-:W-:Y:S03]  /*24150*/  BAR.SYNC.DEFER_BLOCKING 0x1, 0x80 ;  /* 0x0042000000007b1d */ /* 0x000fe60000010000 */
[----:B------:R-:W-:-:S03]  /*24160*/  IMAD.WIDE R4, R10, R4, c[0x0][0x500] ;  /* 0x000140000a047625 */ /* 0x000fc600078e0204 */
[----:B------:R2:W5:Y:S04]  /*24170*/  @P1 LDG.E R11, [R6.64] ;  /* 0x00000008060b1981 */ /* 0x000568000c1e1900 */
[----:B------:R2:W5:Y:S01]  /*24180*/  @P2 LDG.E R3, [R4.64] ;  /* 0x0000000804032981 */ /* 0x000562000c1e1900 */
[----:B----4-:R-:W-:-:S04]  /*24190*/  ISETP.NE.AND P0, PT, R8, RZ, PT ;  /* 0x000000ff0800720c */ /* 0x010fc80003f05270 */
[----:B-1----:R-:W-:Y:S01]  /*241a0*/  SEL R0, R8, c[0x0][0x3d4], P0 ;  /* 0x0000f50008007a07 */ /* 0x002fe20000000000 */
[----:B------:R-:W-:Y:S05]  /*241b0*/  @P1 BRA `(.L_x_1145) ;  /* 0x0000004000001947 */ /* 0x000fea0003800000 */
[----:B--2---:R-:W-:Y:S05]  /*241c0*/  @!P2 BRA `(.L_x_1145) ;  /* 0x000000300000a947 */ /* 0x004fea0003800000 */
[----:B-----5:R1:W2:Y:S04]  /*241d0*/  LDG.E R11, [R4.64] ;  /* 0x00000008040b7981 */ /* 0x0202a8000c1e1900 */
[----:B-1----:R-:W2:Y:S02]  /*241e0*/  LDG.E R4, [R4.64+0x4] ;  /* 0x0000040804047981 */ /* 0x002ea4000c1e1900 */
[----:B--2---:R-:W-:Y:S02]  /*241f0*/  IADD3 R11, -R11, R4, RZ ;  /* 0x000000040b0b7210 */ /* 0x004fe40007ffe1ff */
.L_x_1145:
        /* <DEDUP_REMOVED lines=9> */
[----:B------:R-:W2:Y:S08]  /*24290*/  LDC.64 R14, c[0x0][R12+0x168] ;  /* 0x00005a000c0e7b82 */ /* 0x000eb00000000a00 */
        /* <DEDUP_REMOVED lines=12> */
[----:B------:R-:W-:-:S04]  /*24360*/  IMAD.WIDE.U32 R6, R8, R2, RZ ;  /* 0x0000000208067225 */ /* 0x000fc800078e00ff */
[----:B------:R-:W-:Y:S01]  /*24370*/  IMAD.IADD R13, R7, 0x1, R13 ;  /* 0x00000001070d7824 */ /* 0x000fe200078e020d */
        /* <DEDUP_REMOVED lines=13> */
[----:B----4-:R-:W-:Y:S02]  /*24450*/  SEL R10, R16, RZ, P2 ;  /* 0x000000ff100a7207 */ /* 0x010fe40001000000 */
        /* <DEDUP_REMOVED lines=54> */
[----:B------:R-:W-:Y:S01]  /*247c0*/  SHF.R.S32.HI R4, RZ, 0x1f, R2 ;  /* 0x0000001fff047819 */ /* 0x000fe20000011402 */
[----:B------:R-:W-:Y:S01]  /*247d0*/  IMAD.WIDE.U32 R6, R3, c[0x0][0x3a0], RZ ;  /* 0x0000e80003067a25 */ /* 0x000fe200078e00ff */
[----:B-1----:R1:W3:Y:S01]  /*247e0*/  LDS.128 R12, [R208+0x80] ;  /* 0x00008000d00c7984 */ /* 0x0022e20000000c00 */
        /* <DEDUP_REMOVED lines=10> */
[----:B------:R-:W-:Y:S01]  /*24890*/  IMAD R7, R2, c[0x0][0x3f4], R4 ;  /* 0x0000fd0002077a24 */ /* 0x000fe200078e0204 */
[----:B------:R-:W-:-:S02]  /*248a0*/  MOV R4, R6 ;  /* 0x0000000600047202 */ /* 0x000fc40000000f00 */
[----:B------:R1:W1:Y:S03]  /*248b0*/  LDS.128 R32, [R208+0x2880] ;  /* 0x00288000d0207984 */ /* 0x0002660000000c00 */
[----:B------:R-:W-:Y:S01]  /*248c0*/  IMAD.WIDE.U32 R4, R2, c[0x0][0x3f0], R4 ;  /* 0x0000fc0002047a25 */ /* 0x000fe200078e0004 */
[----:B------:R1:W1:Y:S04]  /*248d0*/  LDS.128 R36, [R208+0x3080] ;  /* 0x00308000d0247984 */ /* 0x0002680000000c00 */
[----:B------:R1:W1:Y:S01]  /*248e0*/  LDS.128 R40, [R208+0x3880] ;  /* 0x00388000d0287984 */ /* 0x0002620000000c00 */
[----:B------:R-:W-:-:S03]  /*248f0*/  IADD3 R5, R5, R7, RZ ;  /* 0x0000000705057210 */ /* 0x000fc60007ffe0ff */
[----:B------:R-:W5:Y:S02]  /*24900*/  S2R R11, SR_TID.X ;  /* 0x00000000000b7919 */ /* 0x000f640000002100 */
[----:B-----5:R-:W-:-:S04]  /*24910*/  SHF.R.S32.HI R10, RZ, 0x1f, R11 ;  /* 0x0000001fff0a7819 */ /* 0x020fc8000001140b */
[----:B------:R-:W-:-:S04]  /*24920*/  LEA.HI R10, R10, R11, RZ, 0x3 ;  /* 0x0000000b0a0a7211 */ /* 0x000fc800078f18ff */
[----:B------:R-:W-:Y:S02]  /*24930*/  SHF.R.S32.HI R10, RZ, 0x3, R10 ;  /* 0x00000003ff0a7819 */ /* 0x000fe4000001140a */
        /* <DEDUP_REMOVED lines=16> */
[----:B------:R-:W-:Y:S02]  /*24a40*/  IADD3 R3, R3, R4, RZ ;  /* 0x0000000403037210 */ /* 0x000fe40007ffe0ff */
[----:B------:R-:W-:Y:S02]  /*24a50*/  IADD3 R4, R10, R52, RZ ;  /* 0x000000340a047210 */ /* 0x000fe40007ffe0ff */
[----:B------:R-:W-:Y:S01]  /*24a60*/  LEA.HI.X R5, R2, c[0x0][0x384], R3, 0x1, P0 ;  /* 0x0000e10002057a11 */ /* 0x000fe200000f0c03 */
[----:B------:R-:W-:Y:S05]  /*24a70*/  BRA.DIV ~URZ, `(.L_x_1147) ;  /* 0x00006cf27f007947 */ /* 0x000fea000b800000 */
[----:B-1-34-:R1:W2:Y:S02]  /*24a80*/  SHFL.IDX PT, R7, R5, RZ, 0x181f ;  /* 0x00181fff05077589 */ /* 0x01a2a400000e0000 */
.L_x_1260:
[----:B------:R-:W-:Y:S05]  /*24a90*/  BRA.DIV ~URZ, `(.L_x_1148) ;  /* 0x00006d427f007947 */ /* 0x000fea000b800000 */
[----:B------:R3:W4:Y:S02]  /*24aa0*/  SHFL.IDX PT, R2, R6, RZ, 0x181f ;  /* 0x00181fff06027589 */ /* 0x00072400000e0000 */
.L_x_1261:
[----:B------:R-:W-:-:S13]  /*24ab0*/  ISETP.GE.OR P0, PT, R4, R0, P2 ;  /* 0x000000000400720c */ /* 0x000fda0001706670 */
[----:B----4-:R-:W-:-:S04]  /*24ac0*/  @!P0 LEA R2, P1, R244, R2, 0x1 ;  /* 0x00000002f4028211 */ /* 0x010fc800078208ff */
[----:B--2---:R-:W-:-:S05]  /*24ad0*/  @!P0 LEA.HI.X R3, R244, R7, R245, 0x1, P1 ;  /* 0x00000007f4038211 */ /* 0x004fca00008f0cf5 */
[----:B------:R2:W-:Y:S01]  /*24ae0*/  @!P0 ST.E.128 [R2.64], R12 ;  /* 0x0000000c02008985 */ /* 0x0005e2000c101d08 */
[----:B------:R-:W-:Y:S05]  /*24af0*/  BRA.DIV ~URZ, `(.L_x_1149) ;  /* 0x00006d527f007947 */ /* 0x000fea000b800000 */
[----:B------:R4:W1:Y:S04]  /*24b00*/  SHFL.IDX PT, R7, R5, 0x1, 0x181f ;  /* 0x00381f0005077f89 */ /* 0x00086800000e0000 */
[----:B--2---:R4:W2:Y:S02]  /*24b10*/  SHFL.IDX PT, R2, R6, 0x1, 0x181f ;  /* 0x00381f0006027f89 */ /* 0x0048a400000e0000 */
.L_x_1262:
[----:B------:R-:W-:-:S04]  /*24b20*/  IADD3 R3, R4, 0x10, RZ ;  /* 0x0000001004037810 */ /* 0x000fc80007ffe0ff */
[----:B------:R-:W-:-:S13]  /*24b30*/  ISETP.GE.OR P0, PT, R3, R0, P2 ;  /* 0x000000000300720c */ /* 0x000fda0001706670 */
[----:B--2---:R-:W-:-:S04]  /*24b40*/  @!P0 LEA R2, P1, R244, R2, 0x1 ;  /* 0x00000002f4028211 */ /* 0x004fc800078208ff */
[----:B-1----:R-:W-:-:S05]  /*24b50*/  @!P0 LEA.HI.X R3, R244, R7, R245, 0x1, P1 ;  /* 0x00000007f4038211 */ /* 0x002fca00008f0cf5 */
[----:B------:R1:W-:Y:S01]  /*24b60*/  @!P0 ST.E.128 [R2.64], R16 ;  /* 0x0000001002008985 */ /* 0x0003e2000c101d08 */
[----:B------:R-:W-:Y:S05]  /*24b70*/  BRA.DIV ~URZ, `(.L_x_1150) ;  /* 0x00006da27f007947 */ /* 0x000fea000b800000 */
[----:B------:R2:W1:Y:S02]  /*24b80*/  SHFL.IDX PT, R7, R5, 0x2, 0x181f ;  /* 0x00581f0005077f89 */ /* 0x00046400000e0000 */
.L_x_1263:
[----:B------:R-:W-:Y:S05]  /*24b90*/  BRA.DIV ~URZ, `(.L_x_1151) ;  /* 0x00006df27f007947 */ /* 0x000fea000b800000 */
[----:B-1----:R1:W2:Y:S02]  /*24ba0*/  SHFL.IDX PT, R2, R6, 0x2, 0x181f ;  /* 0x00581f0006027f89 */ /* 0x0022a400000e0000 */
.L_x_1264:
        /* <DEDUP_REMOVED lines=8> */
.L_x_1265:
[----:B------:R-:W-:-:S04]  /*24c30*/  IADD3 R3, R4, 0x30, RZ ;  /* 0x0000003004037810 */ /* 0x000fc80007ffe0ff */
[----:B------:R-:W-:-:S13]  /*24c40*/  ISETP.GE.OR P0, PT, R3, R0, P2 ;  /* 0x000000000300720c */ /* 0x000fda0001706670 */
[----:B--2---:R-:W-:-:S04]  /*24c50*/  @!P0 LEA R2, P1, R244, R2, 0x1 ;  /* 0x00000002f4028211 */ /* 0x004fc800078208ff */
[----:B------:R-:W-:-:S05]  /*24c60*/  @!P0 LEA.HI.X R3, R244, R7, R245, 0x1, P1 ;  /* 0x00000007f4038211 */ /* 0x000fca00008f0cf5 */
[----:B------:R2:W-:Y:S01]  /*24c70*/  @!P0 ST.E.128 [R2.64], R24 ;  /* 0x0000001802008985 */ /* 0x0005e2000c101d08 */
[----:B------:R-:W-:Y:S05]  /*24c80*/  BRA.DIV ~URZ, `(.L_x_1153) ;  /* 0x00006e427f007947 */ /* 0x000fea000b800000 */
[----:B------:R1:W2:Y:S02]  /*24c90*/  SHFL.IDX PT, R7, R5, 0x4, 0x181f ;  /* 0x00981f0005077f89 */ /* 0x0002a400000e0000 */
.L_x_1266:
[----:B------:R-:W-:Y:S05]  /*24ca0*/  BRA.DIV ~URZ, `(.L_x_1154) ;  /* 0x00006e927f007947 */ /* 0x000fea000b800000 */
[----:B--2---:R2:W1:Y:S02]  /*24cb0*/  SHFL.IDX PT, R2, R6, 0x4, 0x181f ;  /* 0x00981f0006027f89 */ /* 0x00446400000e0000 */
.L_x_1267:
        /* <DEDUP_REMOVED lines=8> */
.L_x_1268:
[----:B------:R-:W-:-:S04]  /*24d40*/  IADD3 R3, R4, 0x50, RZ ;  /* 0x0000005004037810 */ /* 0x000fc80007ffe0ff */
[----:B------:R-:W-:-:S13]  /*24d50*/  ISETP.GE.OR P0, PT, R3, R0, P2 ;  /* 0x000000000300720c */ /* 0x000fda0001706670 */
[----:B---3--:R-:W-:-:S04]  /*24d60*/  @!P0 LEA R2, P1, R244, R2, 0x1 ;  /* 0x00000002f4028211 */ /* 0x008fc800078208ff */
[----:B--2---:R-:W-:-:S05]  /*24d70*/  @!P0 LEA.HI.X R3, R244, R7, R245, 0x1, P1 ;  /* 0x00000007f4038211 */ /* 0x004fca00008f0cf5 */
[----:B------:R2:W-:Y:S01]  /*24d80*/  @!P0 ST.E.128 [R2.64], R32 ;  /* 0x0000002002008985 */ /* 0x0005e2000c101d08 */
[----:B------:R-:W-:Y:S05]  /*24d90*/  BRA.DIV ~URZ, `(.L_x_1156) ;  /* 0x00006ee27f007947 */ /* 0x000fea000b800000 */
[----:B------:R3:W1:Y:S02]  /*24da0*/  SHFL.IDX PT, R7, R5, 0x6, 0x181f ;  /* 0x00d81f0005077f89 */ /* 0x00066400000e0000 */
.L_x_1269:
[----:B------:R-:W-:Y:S05]  /*24db0*/  BRA.DIV ~URZ, `(.L_x_1157) ;  /* 0x00006f327f007947 */ /* 0x000fea000b800000 */
[----:B--2---:R2:W3:Y:S02]  /*24dc0*/  SHFL.IDX PT, R2, R6, 0x6, 0x181f ;  /* 0x00d81f0006027f89 */ /* 0x0044e400000e0000 */
.L_x_1270:
        /* <DEDUP_REMOVED lines=8> */
.L_x_1271:
[----:B------:R-:W-:-:S04]  /*24e50*/  IADD3 R2, R4, 0x70, RZ ;  /* 0x0000007004027810 */ /* 0x000fc80007ffe0ff */
[----:B------:R-:W-:-:S13]  /*24e60*/  ISETP.GE.OR P0, PT, R2, R0, P2 ;  /* 0x000000000200720c */ /* 0x000fda0001706670 */
[----:B------:R-:W-:Y:S05]  /*24e70*/  @P0 BRA `(.L_x_1159) ;  /* 0x00001d6000000947 */ /* 0x000fea0003800000 */
[----:B----4-:R-:W-:-:S04]  /*24e80*/  LEA R2, P0, R244, R3, 0x1 ;  /* 0x00000003f4027211 */ /* 0x010fc800078008ff */
[----:B---3--:R-:W-:-:S05]  /*24e90*/  LEA.HI.X R3, R244, R5, R245, 0x1, P0 ;  /* 0x00000005f4037211 */ /* 0x008fca00000f0cf5 */
[----:B------:R3:W-:Y:S01]  /*24ea0*/  ST.E.128 [R2.64], R40 ;  /* 0x0000002802007985 */ /* 0x0007e2000c101d08 */
[----:B------:R-:W-:Y:S05]  /*24eb0*/  BRA `(.L_x_1159) ;  /* 0x00001d2000007947 */ /* 0x000fea0003800000 */
.L_x_1146:
        /* <DEDUP_REMOVED lines=33> */
.L_x_1272:
[----:B------:R-:W-:Y:S05]  /*250d0*/  BRA.DIV ~URZ, `(.L_x_1161) ;  /* 0x00006dc27f007947 */ /* 0x000fea000b800000 */
[----:B------:R3:W4:Y:S02]  /*250e0*/  SHFL.IDX PT, R0, R12, RZ, 0x1c1f ;  /* 0x001c1fff0c007589 */ /* 0x00072400000e0000 */
.L_x_1273:
[----:B------:R-:W-:Y:S01]  /*250f0*/  BSSY B0, `(.L_x_1162) ;  /* 0x0000038000007945 */ /* 0x000fe20003800000 */
[----:B------:R-:W-:Y:S05]  /*25100*/  @P0 BRA `(.L_x_1163) ;  /* 0x0000036000000947 */ /* 0x000fea0003800000 */
[C---:B------:R-:W-:Y:S02]  /*25110*/  ISETP.GE.AND P1, PT, R251.reuse, c[0x0][0x3c8], PT ;  /* 0x0000f200fb007a0c */ /* 0x040fe40003f26270 */
[C---:B------:R-:W-:Y:S02]  /*25120*/  IADD3 R10, R251.reuse, 0x8, RZ ;  /* 0x00000008fb0a7810 */ /* 0x040fe40007ffe0ff */
[----:B------:R-:W-:Y:S02]  /*25130*/  IADD3 R11, R251, 0x10, RZ ;  /* 0x00000010fb0b7810 */ /* 0x000fe40007ffe0ff */
[----:B------:R-:W-:Y:S02]  /*25140*/  ISETP.GE.AND P2, PT, R10, c[0x0][0x3c8], PT ;  /* 0x0000f2000a007a0c */ /* 0x000fe40003f46270 */
[----:B------:R-:W-:-:S02]  /*25150*/  SHF.R.S32.HI R6, RZ, 0x1f, R251 ;  /* 0x0000001fff067819 */ /* 0x000fc400000114fb */
[----:B------:R-:W-:Y:S02]  /*25160*/  ISETP.GE.AND P3, PT, R11, c[0x0][0x3c8], PT ;  /* 0x0000f2000b007a0c */ /* 0x000fe40003f66270 */
[C---:B------:R-:W-:Y:S02]  /*25170*/  IADD3 R13, R251.reuse, 0x8, RZ ;  /* 0x00000008fb0d7810 */ /* 0x040fe40007ffe0ff */
[C---:B----4-:R-:W-:Y:S02]  /*25180*/  @!P1 LEA R2, P0, R251.reuse, R0, 0x2 ;  /* 0x00000000fb029211 */ /* 0x050fe400078010ff */
[C---:B------:R-:W-:Y:S02]  /*25190*/  IADD3 R9, R251.reuse, 0x18, RZ ;  /* 0x00000018fb097810 */ /* 0x040fe40007ffe0ff */
[----:B--2---:R-:W-:Y:S02]  /*251a0*/  @!P1 LEA.HI.X R3, R251, R4, R6, 0x2, P0 ;  /* 0x00000004fb039211 */ /* 0x004fe400000f1406 */
[----:B------:R-:W-:-:S02]  /*251b0*/  @!P2 LEA R6, P0, R10, R0, 0x2 ;  /* 0x000000000a06a211 */ /* 0x000fc400078010ff */
[----:B------:R-:W-:Y:S01]  /*251c0*/  SHF.R.S32.HI R13, RZ, 0x1f, R13 ;  /* 0x0000001fff0d7819 */ /* 0x000fe2000001140d */
[----:B------:R2:W-:Y:S01]  /*251d0*/  @!P1 ST.E.64 [R2.64], R66 ;  /* 0x0000004202009985 */ /* 0x0005e2000c101b08 */
[----:B------:R-:W-:Y:S02]  /*251e0*/  ISETP.GE.AND P1, PT, R9, c[0x0][0x3c8], PT ;  /* 0x0000f20009007a0c */ /* 0x000fe40003f26270 */
[----:B------:R-:W-:Y:S02]  /*251f0*/  @!P2 LEA.HI.X R7, R10, R4, R13, 0x2, P0 ;  /* 0x000000040a07a211 */ /* 0x000fe400000f140d */
[C---:B------:R-:W-:Y:S02]  /*25200*/  IADD3 R13, R251.reuse, 0x10, RZ ;  /* 0x00000010fb0d7810 */ /* 0x040fe40007ffe0ff */
[----:B------:R-:W-:Y:S01]  /*25210*/  IADD3 R8, R251, 0x20, RZ ;  /* 0x00000020fb087810 */ /* 0x000fe20007ffe0ff */
[----:B------:R4:W-:Y:S01]  /*25220*/  @!P2 ST.E.64 [R6.64], R72 ;  /* 0x000000480600a985 */ /* 0x0009e2000c101b08 */
[----:B------:R-:W-:-:S02]  /*25230*/  SHF.R.S32.HI R13, RZ, 0x1f, R13 ;  /* 0x0000001fff0d7819 */ /* 0x000fc4000001140d */
[----:B------:R-:W-:Y:S02]  /*25240*/  ISETP.GE.AND P2, PT, R8, c[0x0][0x3c8], PT ;  /* 0x0000f20008007a0c */ /* 0x000fe40003f46270 */
[C---:B------:R-:W-:Y:S02]  /*25250*/  IADD3 R10, R251.reuse, 0x18, RZ ;  /* 0x00000018fb0a7810 */ /* 0x040fe40007ffe0ff */
[----:B------:R-:W-:Y:S02]  /*25260*/  IADD3 R14, R251, 0x28, RZ ;  /* 0x00000028fb0e7810 */ /* 0x000fe40007ffe0ff */
[----:B------:R-:W-:Y:S02]  /*25270*/  SHF.R.S32.HI R10, RZ, 0x1f, R10 ;  /* 0x0000001fff0a7819 */ /* 0x000fe4000001140a */
[----:B------:R-:W-:Y:S02]  /*25280*/  SHF.R.S32.HI R14, RZ, 0x1f, R14 ;  /* 0x0000001fff0e7819 */ /* 0x000fe4000001140e */
[----:B--2---:R-:W-:-:S04]  /*25290*/  @!P3 LEA R2, P0, R11, R0, 0x2 ;  /* 0x000000000b02b211 */ /* 0x004fc800078010ff */
[----:B------:R-:W-:Y:S02]  /*252a0*/  @!P3 LEA.HI.X R3, R11, R4, R13, 0x2, P0 ;  /* 0x000000040b03b211 */ /* 0x000fe400000f140d */
[----:B------:R-:W-:Y:S02]  /*252b0*/  IADD3 R11, R251, 0x28, RZ ;  /* 0x00000028fb0b7810 */ /* 0x000fe40007ffe0ff */
[----:B----4-:R-:W-:Y:S01]  /*252c0*/  @!P1 LEA R6, P0, R9, R0, 0x2 ;  /* 0x0000000009069211 */ /* 0x010fe200078010ff */
[----:B------:R2:W-:Y:S01]  /*252d0*/  @!P3 ST.E.64 [R2.64], R74 ;  /* 0x0000004a0200b985 */ /* 0x0005e2000c101b08 */
[----:B------:R-:W-:Y:S02]  /*252e0*/  ISETP.GE.AND P4, PT, R11, c[0x0][0x3c8], PT ;  /* 0x0000f2000b007a0c */ /* 0x000fe40003f86270 */
[----:B------:R-:W-:Y:S02]  /*252f0*/  @!P1 LEA.HI.X R7, R9, R4, R10, 0x2, P0 ;  /* 0x0000000409079211 */ /* 0x000fe400000f140a */
[----:B------:R-:W-:-:S02]  /*25300*/  IADD3 R9, R251, 0x20, RZ ;  /* 0x00000020fb097810 */ /* 0x000fc40007ffe0ff */
[----:B------:R-:W-:Y:S01]  /*25310*/  IADD3 R13, R251, 0x30, RZ ;  /* 0x00000030fb0d7810 */ /* 0x000fe20007ffe0ff */
[----:B------:R4:W-:Y:S01]  /*25320*/  @!P1 ST.E.64 [R6.64], R76 ;  /* 0x0000004c06009985 */ /* 0x0009e2000c101b08 */
[----:B------:R-:W-:Y:S02]  /*25330*/  SHF.R.S32.HI R9, RZ, 0x1f, R9 ;  /* 0x0000001fff097819 */ /* 0x000fe40000011409 */
[----:B------:R-:W-:Y:S02]  /*25340*/  ISETP.GE.AND P3, PT, R13, c[0x0][0x3c8], PT ;  /* 0x0000f2000d007a0c */ /* 0x000fe40003f66270 */
[----:B------:R-:W-:-:S04]  /*25350*/  IADD3 R10, R251, 0x38, RZ ;  /* 0x00000038fb0a7810 */ /* 0x000fc80007ffe0ff */
[----:B------:R-:W-:Y:S02]  /*25360*/  ISETP.GE.AND P1, PT, R10, c[0x0][0x3c8], PT ;  /* 0x0000f2000a007a0c */ /* 0x000fe40003f26270 */
[----:B--2---:R-:W-:-:S04]  /*25370*/  @!P2 LEA R2, P0, R8, R0, 0x2 ;  /* 0x000000000802a211 */ /* 0x004fc800078010ff */
[----:B------:R-:W-:Y:S02]  /*25380*/  @!P2 LEA.HI.X R3, R8, R4, R9, 0x2, P0 ;  /* 0x000000040803a211 */ /* 0x000fe400000f1409 */
[----:B------:R-:W-:-:S03]  /*25390*/  @!P4 LEA R8, P0, R11, R0, 0x2 ;  /* 0x000000000b08c211 */ /* 0x000fc600078010ff */
[----:B------:R2:W-:Y:S01]  /*253a0*/  @!P2 ST.E.64 [R2.64], R64 ;  /* 0x000000400200a985 */ /* 0x0005e2000c101b08 */
[----:B------:R-:W-:Y:S02]  /*253b0*/  @!P4 LEA.HI.X R9, R11, R4, R14, 0x2, P0 ;  /* 0x000000040b09c211 */ /* 0x000fe400000f140e */
[----:B------:R-:W-:Y:S02]  /*253c0*/  IADD3 R14, R251, 0x30, RZ ;  /* 0x00000030fb0e7810 */ /* 0x000fe40007ffe0ff */
[----:B----4-:R-:W-:Y:S01]  /*253d0*/  @!P3 LEA R6, P0, R13, R0, 0x2 ;  /* 0x000000000d06b211 */ /* 0x010fe200078010ff */
[----:B------:R4:W-:Y:S01]  /*253e0*/  @!P4 ST.E.64 [R8.64], R132 ;  /* 0x000000840800c985 */ /* 0x0009e2000c101b08 */
[----:B------:R-:W-:Y:S02]  /*253f0*/  SHF.R.S32.HI R14, RZ, 0x1f, R14 ;  /* 0x0000001fff0e7819 */ /* 0x000fe4000001140e */
[----:B------:R-:W-:Y:S02]  /*25400*/  IADD3 R11, R251, 0x38, RZ ;  /* 0x00000038fb0b7810 */ /* 0x000fe40007ffe0ff */
[----:B------:R-:W-:-:S02]  /*25410*/  @!P3 LEA.HI.X R7, R13, R4, R14, 0x2, P0 ;  /* 0x000000040d07b211 */ /* 0x000fc400000f140e */
[----:B------:R-:W-:-:S03]  /*25420*/  SHF.R.S32.HI R11, RZ, 0x1f, R11 ;  /* 0x0000001fff0b7819 */ /* 0x000fc6000001140b */
[----:B------:R4:W-:Y:S01]  /*25430*/  @!P3 ST.E.64 [R6.64], R78 ;  /* 0x0000004e0600b985 */ /* 0x0009e2000c101b08 */
[----:B--2---:R-:W-:-:S04]  /*25440*/  @!P1 LEA R2, P0, R10, R0, 0x2 ;  /* 0x000000000a029211 */ /* 0x004fc800078010ff */
[----:B------:R-:W-:-:S05]  /*25450*/  @!P1 LEA.HI.X R3, R10, R4, R11, 0x2, P0 ;  /* 0x000000040a039211 */ /* 0x000fca00000f140b */
[----:B------:R4:W-:Y:S04]  /*25460*/  @!P1 ST.E.64 [R2.64], R60 ;  /* 0x0000003c02009985 */ /* 0x0009e8000c101b08 */
.L_x_1163:
[----:B------:R-:W-:Y:S05]  /*25470*/  BSYNC B0 ;  /* 0x0000000000007941 */ /* 0x000fea0003800000 */
.L_x_1162:
[----:B------:R-:W-:Y:S05]  /*25480*/  BRA.DIV ~URZ, `(.L_x_1164) ;  /* 0x00006a827f007947 */ /* 0x000fea000b800000 */
[----:B--2---:R2:W1:Y:S04]  /*25490*/  SHFL.IDX PT, R4, R5, 0x1, 0x1c1f ;  /* 0x003c1f0005047f89 */ /* 0x00446800000e0000 */
[----:B----4-:R2:W4:Y:S02]  /*254a0*/  SHFL.IDX PT, R0, R12, 0x1, 0x1c1f ;  /* 0x003c1f000c007f89 */ /* 0x01052400000e0000 */
.L_x_1274:
[----:B------:R-:W-:Y:S01]  /*254b0*/  BSSY B0, `(.L_x_1165) ;  /* 0x0000038000007945 */ /* 0x000fe20003800000 */
[----:B------:R-:W-:Y:S05]  /*254c0*/  @P6 BRA `(.L_x_1166) ;  /* 0x0000036000006947 */ /* 0x000fea0003800000 */
[C---:B------:R-:W-:Y:S02]  /*254d0*/  ISETP.GE.AND P1, PT, R251.reuse, c[0x0][0x3c8], PT ;  /* 0x0000f200fb007a0c */ /* 0x040fe40003f26270 */
[C---:B------:R-:W-:Y:S02]  /*254e0*/  IADD3 R6, R251.reuse, 0x8, RZ ;  /* 0x00000008fb067810 */ /* 0x040fe40007ffe0ff */
[----:B------:R-:W-:Y:S02]  /*254f0*/  IADD3 R13, R251, 0x10, RZ ;  /* 0x00000010fb0d7810 */ /* 0x000fe40007ffe0ff */
[----:B------:R-:W-:-:S02]  /*25500*/  ISETP.GE.AND P0, PT, R6, c[0x0][0x3c8], PT ;  /* 0x0000f20006007a0c */ /* 0x000fc40003f06270 */
[----:B------:R-:W-:Y:S02]  /*25510*/  IADD3 R10, R251, 0x18, RZ ;  /* 0x00000018fb0a7810 */ /* 0x000fe40007ffe0ff */
[----:B------:R-:W-:Y:S02]  /*25520*/  ISETP.GE.AND P2, PT, R13, c[0x0][0x3c8], PT ;  /* 0x0000f2000d007a0c */ /* 0x000fe40003f46270 */
[----:B------:R-:W-:Y:S02]  /*25530*/  SHF.R.S32.HI R8, RZ, 0x1f, R251 ;  /* 0x0000001fff087819 */ /* 0x000fe400000114fb */
[C---:B----4-:R-:W-:Y:S02]  /*25540*/  @!P1 LEA R2, P3, R251.reuse, R0, 0x2 ;  /* 0x00000000fb029211 */ /* 0x050fe400078610ff */
[----:B------:R-:W-:Y:S02]  /*25550*/  IADD3 R7, R251, 0x8, RZ ;  /* 0x00000008fb077810 */ /* 0x000fe40007ffe0ff */
[----:B------:R-:W-:-:S02]  /*25560*/  ISETP.GE.AND P4, PT, R10, c[0x0][0x3c8], PT ;  /* 0x0000f2000a007a0c */ /* 0x000fc40003f86270 */
[C---:B------:R-:W-:Y:S02]  /*25570*/  IADD3 R17, R251.reuse, 0x20, RZ ;  /* 0x00000020fb117810 */ /* 0x040fe40007ffe0ff */
[----:B-1----:R-:W-:Y:S02]  /*25580*/  @!P1 LEA.HI.X R3, R251, R4, R8, 0x2, P3 ;  /* 0x00000004fb039211 */ /* 0x002fe400018f1408 */
[----:B------:R-:W-:Y:S02]  /*25590*/  SHF.R.S32.HI R7, RZ, 0x1f, R7 ;  /* 0x0000001fff077819 */ /* 0x000fe40000011407 */
[----:B------:R-:W-:Y:S01]  /*255a0*/  @!P0 LEA R8, P3, R6, R0, 0x2 ;  /* 0x0000000006088211 */ /* 0x000fe200078610ff */
[----:B------:R1:W-:Y:S01]  /*255b0*/  @!P1 ST.E.64 [R2.64], R82 ;  /* 0x0000005202009985 */ /* 0x0003e2000c101b08 */
[----:B------:R-:W-:Y:S02]  /*255c0*/  ISETP.GE.AND P5, PT, R17, c[0x0][0x3c8], PT ;  /* 0x0000f20011007a0c */ /* 0x000fe40003fa6270 */
[----:B------:R-:W-:-:S02]  /*255d0*/  IADD3 R15, R251, 0x10, RZ ;  /* 0x00000010fb0f7810 */ /* 0x000fc40007ffe0ff */
[----:B------:R-:W-:Y:S02]  /*255e0*/  IADD3 R14, R251, 0x28, RZ ;  /* 0x00000028fb0e7810 */ /* 0x000fe40007ffe0ff */
[----:B------:R-:W-:Y:S02]  /*255f0*/  @!P0 LEA.HI.X R9, R6, R4, R7, 0x2, P3 ;  /* 0x0000000406098211 */ /* 0x000fe400018f1407 */
[----:B------:R-:W-:Y:S02]  /*25600*/  @!P2 LEA R6, P1, R13, R0, 0x2 ;  /* 0x000000000d06a211 */ /* 0x000fe400078210ff */
[----:B------:R-:W-:Y:S01]  /*25610*/  SHF.R.S32.HI R15, RZ, 0x1f, R15 ;  /* 0x0000001fff0f7819 */ /* 0x000fe2000001140f */
[----:B------:R4:W-:Y:S01]  /*25620*/  @!P0 ST.E.64 [R8.64], R86 ;  /* 0x0000005608008985 */ /* 0x0009e2000c101b08 */
[----:B------:R-:W-:Y:S02]  /*25630*/  IADD3 R11, R251, 0x18, RZ ;  /* 0x00000018fb0b7810 */ /* 0x000fe40007ffe0ff */
[----:B------:R-:W-:-:S02]  /*25640*/  ISETP.GE.AND P3, PT, R14, c[0x0][0x3c8], PT ;  /* 0x0000f2000e007a0c */ /* 0x000fc40003f66270 */
[----:B------:R-:W-:Y:S02]  /*25650*/  SHF.R.S32.HI R11, RZ, 0x1f, R11 ;  /* 0x0000001fff0b7819 */ /* 0x000fe4000001140b */
[----:B------:R-:W-:Y:S02]  /*25660*/  @!P2 LEA.HI.X R7, R13, R4, R15, 0x2, P1 ;  /* 0x000000040d07a211 */ /* 0x000fe400008f140f */
[C---:B------:R-:W-:Y:S02]  /*25670*/  IADD3 R18, R251.reuse, 0x20, RZ ;  /* 0x00000020fb127810 */ /* 0x040fe40007ffe0ff */
[----:B------:R-:W-:Y:S01]  /*25680*/  IADD3 R15, R251, 0x30, RZ ;  /* 0x00000030fb0f7810 */ /* 0x000fe20007ffe0ff */
[----:B------:R5:W-:Y:S01]  /*25690*/  @!P2 ST.E.64 [R6.64], R88 ;  /* 0x000000580600a985 */ /* 0x000be2000c101b08 */
[----:B------:R-:W-:Y:S02]  /*256a0*/  SHF.R.S32.HI R18, RZ, 0x1f, R18 ;  /* 0x0000001fff127819 */ /* 0x000fe40000011412 */
[----:B------:R-:W-:-:S02]  /*256b0*/  ISETP.GE.AND P2, PT, R15, c[0x0][0x3c8], PT ;  /* 0x0000f2000f007a0c */ /* 0x000fc40003f46270 */
[C---:B-1----:R-:W-:Y:S02]  /*256c0*/  @!P4 LEA R2, P0, R10.reuse, R0, 0x2 ;  /* 0x000000000a02c211 */ /* 0x042fe400078010ff */
[----:B------:R-:W-:Y:S02]  /*256d0*/  IADD3 R16, R251, 0x28, RZ ;  /* 0x00000028fb107810 */ /* 0x000fe40007ffe0ff */
[----:B------:R-:W-:Y:S02]  /*256e0*/  @!P4 LEA.HI.X R3, R10, R4, R11, 0x2, P0 ;  /* 0x000000040a03c211 */ /* 0x000fe400000f140b */
[----:B------:R-:W-:Y:S02]  /*256f0*/  @!P5 LEA R10, P0, R17, R0, 0x2 ;  /* 0x00000000110ad211 */ /* 0x000fe400078010ff */
[----:B------:R-:W-:Y:S01]  /*25700*/  IADD3 R13, R251, 0x38, RZ ;  /* 0x00000038fb0d7810 */ /* 0x000fe20007ffe0ff */
[----:B------:R1:W-:Y:S01]  /*25710*/  @!P4 ST.E.64 [R2.64], R128 ;  /* 0x000000800200c985 */ /* 0x0003e2000c101b08 */
[----:B------:R-:W-:-:S02]  /*25720*/  @!P5 LEA.HI.X R11, R17, R4, R18, 0x2, P0 ;  /* 0x00000004110bd211 */ /* 0x000fc400000f1412 */
[----:B------:R-:W-:Y:S02]  /*25730*/  SHF.R.S32.HI R16, RZ, 0x1f, R16 ;  /* 0x0000001fff107819 */ /* 0x000fe40000011410 */
[C---:B----4-:R-:W-:Y:S01]  /*25740*/  @!P3 LEA R8, P0, R14.reuse, R0, 0x2 ;  /* 0x000000000e08b211 */ /* 0x050fe200078010ff */
[----:B------:R4:W-:Y:S01]  /*25750*/  @!P5 ST.E.64 [R10.64], R134 ;  /* 0x000000860a00d985 */ /* 0x0009e2000c101b08 */
[----:B------:R-:W-:Y:S02]  /*25760*/  ISETP.GE.AND P1, PT, R13, c[0x0][0x3c8], PT ;  /* 0x0000f2000d007a0c */ /* 0x000fe40003f26270 */
[----:B------:R-:W-:Y:S02]  /*25770*/  @!P3 LEA.HI.X R9, R14, R4, R16, 0x2, P0 ;  /* 0x000000040e09b211 */ /* 0x000fe400000f1410 */
[C---:B------:R-:W-:Y:S02]  /*25780*/  IADD3 R16, R251.reuse, 0x30, RZ ;  /* 0x00000030fb107810 */ /* 0x040fe40007ffe0ff */
[----:B------:R-:W-:Y:S01]  /*25790*/  IADD3 R14, R251, 0x38, RZ ;  /* 0x00000038fb0e7810 */ /* 0x000fe20007ffe0ff */
[----:B------:R4:W-:Y:S01]  /*257a0*/  @!P3 ST.E.64 [R8.64], R130 ;  /* 0x000000820800b985 */ /* 0x0009e2000c101b08 */
[----:B------:R-:W-:-:S02]  /*257b0*/  SHF.R.S32.HI R16, RZ, 0x1f, R16 ;  /* 0x0000001fff107819 */ /* 0x000fc40000011410 */
[C---:B-----5:R-:W-:Y:S02]  /*257c0*/  @!P2 LEA R6, P0, R15.reuse, R0, 0x2 ;  /* 0x000000000f06a211 */ /* 0x060fe400078010ff */
[----:B------:R-:W-:Y:S02]  /*257d0*/  SHF.R.S32.HI R14, RZ, 0x1f, R14 ;  /* 0x0000001fff0e7819 */ /* 0x000fe4000001140e */
[----:B------:R-:W-:-:S05]  /*257e0*/  @!P2 LEA.HI.X R7, R15, R4, R16, 0x2, P0 ;  /* 0x000000040f07a211 */ /* 0x000fca00000f1410 */
[----:B------:R4:W-:Y:S01]  /*257f0*/  @!P2 ST.E.64 [R6.64], R80 ;  /* 0x000000500600a985 */ /* 0x0009e2000c101b08 */
[----:B-1----:R-:W-:-:S04]  /*25800*/  @!P1 LEA R2, P0, R13, R0, 0x2 ;  /* 0x000000000d029211 */ /* 0x002fc800078010ff */
[----:B------:R-:W-:-:S05]  /*25810*/  @!P1 LEA.HI.X R3, R13, R4, R14, 0x2, P0 ;  /* 0x000000040d039211 */ /* 0x000fca00000f140e */
[----:B------:R4:W-:Y:S04]  /*25820*/  @!P1 ST.E.64 [R2.64], R62 ;  /* 0x0000003e02009985 */ /* 0x0009e8000c101b08 */
.L_x_1166:
[----:B------:R-:W-:Y:S05]  /*25830*/  BSYNC B0 ;  /* 0x0000000000007941 */ /* 0x000fea0003800000 */
.L_x_1165:
[----:B------:R-:W-:Y:S05]  /*25840*/  BRA.DIV ~URZ, `(.L_x_1167) ;  /* 0x000067927f007947 */ /* 0x000fea000b800000 */
[----:B-1----:R1:W2:Y:S02]  /*25850*/  SHFL.IDX PT, R4, R5, 0x2, 0x1c1f ;  /* 0x005c1f0005047f89 */ /* 0x0022a400000e0000 */
.L_x_1275:
[----:B------:R-:W-:Y:S05]  /*25860*/  BRA.DIV ~URZ, `(.L_x_1168) ;  /* 0x000067e27f007947 */ /* 0x000fea000b800000 */
[----:B----4-:R4:W1:Y:S02]  /*25870*/  SHFL.IDX PT, R0, R12, 0x2, 0x1c1f ;  /* 0x005c1f000c007f89 */ /* 0x01086400000e0000 */
.L_x_1276:
[----:B------:R-:W-:Y:S01]  /*25880*/  LOP3.LUT P0, RZ, R207, 0x1, RZ, 0xc0, !PT ;  /* 0x00000001cfff7812 */ /* 0x000fe2000780c0ff */
[----:B------:R-:W-:-:S12]  /*25890*/  BSSY B0, `(.L_x_1169) ;  /* 0x0000038000007945 */ /* 0x000fd80003800000 */
[----:B------:R-:W-:Y:S05]  /*258a0*/  @P0 BRA `(.L_x_1170) ;  /* 0x0000036000000947 */ /* 0x000fea0003800000 */
[C---:B------:R-:W-:Y:S02]  /*258b0*/  IADD3 R13, R251.reuse, 0x8, RZ ;  /* 0x00000008fb0d7810 */ /* 0x040fe40007ffe0ff */
[----:B------:R-:W-:Y:S02]  /*258c0*/  ISETP.GE.AND P1, PT, R251, c[0x0][0x3c8], PT ;  /* 0x0000f200fb007a0c */ /* 0x000fe40003f26270 */
[----:B------:R-:W-:Y:S02]  /*258d0*/  ISETP.GE.AND P0, PT, R13, c[0x0][0x3c8], PT ;  /* 0x0000f2000d007a0c */ /* 0x000fe40003f06270 */
[C---:B------:R-:W-:Y:S02]  /*258e0*/  IADD3 R11, R251.reuse, 0x10, RZ ;  /* 0x00000010fb0b7810 */ /* 0x040fe40007ffe0ff */
[----:B------:R-:W-:Y:S02]  /*258f0*/  IADD3 R15, R251, 0x8, RZ ;  /* 0x00000008fb0f7810 */ /* 0x000fe40007ffe0ff */
[----:B------:R-:W-:-:S02]  /*25900*/  ISETP.GE.AND P4, PT, R11, c[0x0][0x3c8], PT ;  /* 0x0000f2000b007a0c */ /* 0x000fc40003f86270 */
[----:B------:R-:W-:Y:S02]  /*25910*/  SHF.R.S32.HI R15, RZ, 0x1f, R15 ;  /* 0x0000001fff0f7819 */ /* 0x000fe4000001140f */
[C---:B------:R-:W-:Y:S02]  /*25920*/  IADD3 R10, R251.reuse, 0x18, RZ ;  /* 0x00000018fb0a7810 */ /* 0x040fe40007ffe0ff */
[-C--:B-1----:R-:W-:Y:S02]  /*25930*/  @!P1 LEA R6, P2, R251, R0.reuse, 0x2 ;  /* 0x00000000fb069211 */ /* 0x082fe400078410ff */
[C---:B------:R-:W-:Y:S02]  /*25940*/  @!P0 LEA R2, P3, R13.reuse, R0, 0x2 ;  /* 0x000000000d028211 */ /* 0x040fe400078610ff */
[----:B------:R-:W-:Y:S02]  /*25950*/  SHF.R.S32.HI R8, RZ, 0x1f, R251 ;  /* 0x0000001fff087819 */ /* 0x000fe400000114fb */
[----:B--2---:R-:W-:-:S02]  /*25960*/  @!P0 LEA.HI.X R3, R13, R4, R15, 0x2, P3 ;  /* 0x000000040d038211 */ /* 0x004fc400018f140f */
[----:B------:R-:W-:Y:S02]  /*25970*/  ISETP.GE.AND P5, PT, R10, c[0x0][0x3c8], PT ;  /* 0x0000f2000a007a0c */ /* 0x000fe40003fa6270 */
[C---:B------:R-:W-:Y:S02]  /*25980*/  IADD3 R13, R251.reuse, 0x10, RZ ;  /* 0x00000010fb0d7810 */ /* 0x040fe40007ffe0ff */
[C---:B------:R-:W-:Y:S02]  /*25990*/  IADD3 R14, R251.reuse, 0x20, RZ ;  /* 0x00000020fb0e7810 */ /* 0x040fe40007ffe0ff */
[----:B------:R-:W-:Y:S02]  /*259a0*/  @!P1 LEA.HI.X R7, R251, R4, R8, 0x2, P2 ;  /* 0x00000004fb079211 */ /* 0x000fe400010f1408 */
[----:B------:R-:W-:Y:S02]  /*259b0*/  @!P4 LEA R8, P2, R11, R0, 0x2 ;  /* 0x000000000b08c211 */ /* 0x000fe400078410ff */
[----:B------:R-:W-:Y:S01]  /*259c0*/  SHF.R.S32.HI R13, RZ, 0x1f, R13 ;  /* 0x0000001fff0d7819 */ /* 0x000fe2000001140d */
[----:B------:R-:W-:Y:S01]  /*259d0*/  @!P1 ST.E.64 [R6.64], R48 ;  /* 0x0000003006009985 */ /* 0x000fe2000c101b08 */
[----:B------:R-:W-:-:S02]  /*259e0*/  ISETP.GE.AND P3, PT, R14, c[0x0][0x3c8], PT ;  /* 0x0000f2000e007a0c */ /* 0x000fc40003f66270 */
[----:B------:R-:W-:Y:S01]  /*259f0*/  IADD3 R17, R251, 0x28, RZ ;  /* 0x00000028fb117810 */ /* 0x000fe20007ffe0ff */
[----:B------:R1:W-:Y:S01]  /*25a00*/  @!P0 ST.E.64 [R2.64], R34 ;  /* 0x0000002202008985 */ /* 0x0003e2000c101b08 */
[----:B------:R-:W-:Y:S02]  /*25a10*/  @!P4 LEA.HI.X R9, R11, R4, R13, 0x2, P2 ;  /* 0x000000040b09c211 */ /* 0x000fe400010f140d */
[C---:B------:R-:W-:Y:S02]  /*25a20*/  IADD3 R11, R251.reuse, 0x18, RZ ;  /* 0x00000018fb0b7810 */ /* 0x040fe40007ffe0ff */
[----:B------:R-:W-:Y:S01]  /*25a30*/  IADD3 R15, R251, 0x30, RZ ;  /* 0x00000030fb0f7810 */ /* 0x000fe20007ffe0ff */
[----:B------:R2:W-:Y:S01]  /*25a40*/  @!P4 ST.E.64 [R8.64], R38 ;  /* 0x000000260800c985 */ /* 0x0005e2000c101b08 */
[----:B------:R-:W-:Y:S02]  /*25a50*/  ISETP.GE.AND P2, PT, R17, c[0x0][0x3c8], PT ;  /* 0x0000f20011007a0c */ /* 0x000fe40003f46270 */
[----:B------:R-:W-:-:S02]  /*25a60*/  IADD3 R13, R251, 0x38, RZ ;  /* 0x00000038fb0d7810 */ /* 0x000fc40007ffe0ff */
[----:B------:R-:W-:Y:S02]  /*25a70*/  SHF.R.S32.HI R11, RZ, 0x1f, R11 ;  /* 0x0000001fff0b7819 */ /* 0x000fe4000001140b */
[----:B------:R-:W-:Y:S02]  /*25a80*/  ISETP.GE.AND P1, PT, R15, c[0x0][0x3c8], PT ;  /* 0x0000f2000f007a0c */ /* 0x000fe40003f26270 */
[----:B------:R-:W-:Y:S02]  /*25a90*/  IADD3 R16, R251, 0x20, RZ ;  /* 0x00000020fb107810 */ /* 0x000fe40007ffe0ff */
[----:B------:R-:W-:Y:S02]  /*25aa0*/  ISETP.GE.AND P0, PT, R13, c[0x0][0x3c8], PT ;  /* 0x0000f2000d007a0c */ /* 0x000fe40003f06270 */
[----:B------:R-:W-:Y:S02]  /*25ab0*/  SHF.R.S32.HI R16, RZ, 0x1f, R16 ;  /* 0x0000001fff107819 */ /* 0x000fe40000011410 */
[----:B------:R-:W-:-:S04]  /*25ac0*/  IADD3 R18, R251, 0x28, RZ ;  /* 0x00000028fb127810 */ /* 0x000fc80007ffe0ff */
[----:B------:R-:W-:Y:S02]  /*25ad0*/  SHF.R.S32.HI R18, RZ, 0x1f, R18 ;  /* 0x0000001fff127819 */ /* 0x000fe40000011412 */
[----:B-1----:R-:W-:-:S04]  /*25ae0*/  @!P5 LEA R2, P6, R10, R0, 0x2 ;  /* 0x000000000a02d211 */ /* 0x002fc800078c10ff */
[----:B------:R-:W-:Y:S02]  /*25af0*/  @!P5 LEA.HI.X R3, R10, R4, R11, 0x2, P6 ;  /* 0x000000040a03d211 */ /* 0x000fe400030f140b */
[CC--:B------:R-:W-:Y:S02]  /*25b00*/  @!P3 LEA R10, P6, R14.reuse, R0.reuse, 0x2 ;  /* 0x000000000e0ab211 */ /* 0x0c0fe400078c10ff */
[----:B--2---:R-:W-:Y:S01]  /*25b10*/  @!P2 LEA R8, P4, R17, R0, 0x2 ;  /* 0x000000001108a211 */ /* 0x004fe200078810ff */
[----:B------:R1:W-:Y:S01]  /*25b20*/  @!P5 ST.E.64 [R2.64], R42 ;  /* 0x0000002a0200d985 */ /* 0x0003e2000c101b08 */
[----:B------:R-:W-:Y:S02]  /*25b30*/  @!P3 LEA.HI.X R11, R14, R4, R16, 0x2, P6 ;  /* 0x000000040e0bb211 */ /* 0x000fe400030f1410 */
[C---:B------:R-:W-:Y:S02]  /*25b40*/  IADD3 R16, R251.reuse, 0x30, RZ ;  /* 0x00000030fb107810 */ /* 0x040fe40007ffe0ff */
[----:B------:R-:W-:Y:S01]  /*25b50*/  IADD3 R14, R251, 0x38, RZ ;  /* 0x00000038fb0e7810 */ /* 0x000fe20007ffe0ff */
[----:B------:R2:W-:Y:S01]  /*25b60*/  @!P3 ST.E.64 [R10.64], R56 ;  /* 0x000000380a00b985 */ /* 0x0005e2000c101b08 */
[----:B------:R-:W-:-:S02]  /*25b70*/  @!P1 LEA R6, P5, R15, R0, 0x2 ;  /* 0x000000000f069211 */ /* 0x000fc400078a10ff */
[----:B------:R-:W-:Y:S02]  /*25b80*/  SHF.R.S32.HI R16, RZ, 0x1f, R16 ;  /* 0x0000001fff107819 */ /* 0x000fe40000011410 */
[-C--:B------:R-:W-:Y:S02]  /*25b90*/  @!P2 LEA.HI.X R9, R17, R4.reuse, R18, 0x2, P4 ;  /* 0x000000041109a211 */ /* 0x080fe400020f1412 */
[----:B------:R-:W-:Y:S02]  /*25ba0*/  SHF.R.S32.HI R14, RZ, 0x1f, R14 ;  /* 0x0000001fff0e7819 */ /* 0x000fe4000001140e */
[----:B------:R-:W-:Y:S01]  /*25bb0*/  @!P1 LEA.HI.X R7, R15, R4, R16, 0x2, P5 ;  /* 0x000000040f079211 */ /* 0x000fe200028f1410 */
[----:B------:R2:W-:Y:S04]  /*25bc0*/  @!P2 ST.E.64 [R8.64], R50 ;  /* 0x000000320800a985 */ /* 0x0005e8000c101b08 */
[----:B------:R2:W-:Y:S01]  /*25bd0*/  @!P1 ST.E.64 [R6.64], R44 ;  /* 0x0000002c06009985 */ /* 0x0005e2000c101b08 */
[----:B-1----:R-:W-:-:S04]  /*25be0*/  @!P0 LEA R2, P4, R13, R0, 0x2 ;  /* 0x000000000d028211 */ /* 0x002fc800078810ff */
[----:B------:R-:W-:-:S05]  /*25bf0*/  @!P0 LEA.HI.X R3, R13, R4, R14, 0x2, P4 ;  /* 0x000000040d038211 */ /* 0x000fca00020f140e */
[----:B------:R2:W-:Y:S04]  /*25c00*/  @!P0 ST.E.64 [R2.64], R26 ;  /* 0x0000001a02008985 */ /* 0x0005e8000c101b08 */
.L_x_1170:
[----:B------:R-:W-:Y:S05]  /*25c10*/  BSYNC B0 ;  /* 0x0000000000007941 */ /* 0x000fea0003800000 */
.L_x_1169:
[----:B------:R-:W-:Y:S05]  /*25c20*/  BRA.DIV ~URZ, `(.L_x_1171) ;  /* 0x000064927f007947 */ /* 0x000fea000b800000 */
[----:B--2---:R2:W3:Y:S04]  /*25c30*/  SHFL.IDX PT, R4, R5, 0x3, 0x1c1f ;  /* 0x007c1f0005047f89 */ /* 0x0044e800000e0000 */
[----:B-1----:R2:W1:Y:S02]  /*25c40*/  SHFL.IDX PT, R0, R12, 0x3, 0x1c1f ;  /* 0x007c1f000c007f89 */ /* 0x00246400000e0000 */
.L_x_1277:
[----:B------:R-:W-:-:S13]  /*25c50*/  LOP3.LUT P0, RZ, R207, 0x2, RZ, 0xc0, !PT ;  /* 0x00000002cfff7812 */ /* 0x000fda000780c0ff */
[----:B------:R-:W-:Y:S05]  /*25c60*/  @P0 BRA `(.L_x_1159) ;  /* 0x00000f7000000947 */ /* 0x000fea0003800000 */
[C---:B------:R-:W-:Y:S02]  /*25c70*/  ISETP.GE.AND P0, PT, R251.reuse, c[0x0][0x3c8], PT ;  /* 0x0000f200fb007a0c */ /* 0x040fe40003f06270 */
[C---:B------:R-:W-:Y:S02]  /*25c80*/  IADD3 R10, R251.reuse, 0x8, RZ ;  /* 0x00000008fb0a7810 */ /* 0x040fe40007ffe0ff */
[----:B--2---:R-:W-:Y:S02]  /*25c90*/  SHF.R.S32.HI R5, RZ, 0x1f, R251 ;  /* 0x0000001fff057819 */ /* 0x004fe400000114fb */
[----:B------:R-:W-:Y:S02]  /*25ca0*/  ISETP.GE.AND P5, PT, R10, c[0x0][0x3c8], PT ;  /* 0x0000f2000a007a0c */ /* 0x000fe40003fa6270 */
[C---:B---34-:R-:W-:Y:S02]  /*25cb0*/  IADD3 R12, R251.reuse, 0x18, RZ ;  /* 0x00000018fb0c7810 */ /* 0x058fe40007ffe0ff */
[----:B------:R-:W-:-:S02]  /*25cc0*/  IADD3 R8, R251, 0x10, RZ ;  /* 0x00000010fb087810 */ /* 0x000fc40007ffe0ff */
[C---:B------:R-:W-:Y:S02]  /*25cd0*/  IADD3 R11, R251.reuse, 0x8, RZ ;  /* 0x00000008fb0b7810 */ /* 0x040fe40007ffe0ff */
[C---:B-1----:R-:W-:Y:S02]  /*25ce0*/  @!P0 LEA R2, P1, R251.reuse, R0, 0x2 ;  /* 0x00000000fb028211 */ /* 0x042fe400078210ff */
[----:B------:R-:W-:Y:S02]  /*25cf0*/  ISETP.GE.AND P3, PT, R12, c[0x0][0x3c8], PT ;  /* 0x0000f2000c007a0c */ /* 0x000fe40003f66270 */
[----:B------:R-:W-:Y:S02]  /*25d00*/  @!P0 LEA.HI.X R3, R251, R4, R5, 0x2, P1 ;  /* 0x00000004fb038211 */ /* 0x000fe400008f1405 */
[----:B------:R-:W-:Y:S02]  /*25d10*/  ISETP.GE.AND P4, PT, R8, c[0x0][0x3c8], PT ;  /* 0x0000f20008007a0c */ /* 0x000fe40003f86270 */
[----:B------:R-:W-:Y:S01]  /*25d20*/  SHF.R.S32.HI R11, RZ, 0x1f, R11 ;  /* 0x0000001fff0b7819 */ /* 0x000fe2000001140b */
[----:B------:R1:W-:Y:S01]  /*25d30*/  @!P0 ST.E.64 [R2.64], R30 ;  /* 0x0000001e02008985 */ /* 0x0003e2000c101b08 */
[----:B------:R-:W-:-:S02]  /*25d40*/  @!P5 LEA R6, P0, R10, R0, 0x2 ;  /* 0x000000000a06d211 */ /* 0x000fc400078010ff */
[C---:B------:R-:W-:Y:S02]  /*25d50*/  IADD3 R9, R251.reuse, 0x10, RZ ;  /* 0x00000010fb097810 */ /* 0x040fe40007ffe0ff */
[----:B------:R-:W-:Y:S02]  /*25d60*/  @!P5 LEA.HI.X R7, R10, R4, R11, 0x2, P0 ;  /* 0x000000040a07d211 */ /* 0x000fe400000f140b */
[----:B------:R-:W-:Y:S02]  /*25d70*/  SHF.R.S32.HI R9, RZ, 0x1f, R9 ;  /* 0x0000001fff097819 */ /* 0x000fe40000011409 */
[C---:B------:R-:W-:Y:S01]  /*25d80*/  IADD3 R15, R251.reuse, 0x20, RZ ;  /* 0x00000020fb0f7810 */ /* 0x040fe20007ffe0ff */
[----:B------:R-:W-:Y:S01]  /*25d90*/  @!P5 ST.E.64 [R6.64], R36 ;  /* 0x000000240600d985 */ /* 0x000fe2000c101b08 */
[----:B------:R-:W-:Y:S02]  /*25da0*/  @!P3 LEA R10, P5, R12, R0, 0x2 ;  /* 0x000000000c0ab211 */ /* 0x000fe400078a10ff */
[----:B------:R-:W-:-:S02]  /*25db0*/  IADD3 R13, R251, 0x28, RZ ;  /* 0x00000028fb0d7810 */ /* 0x000fc40007ffe0ff */
[----:B------:R-:W-:Y:S02]  /*25dc0*/  IADD3 R5, R251, 0x30, RZ ;  /* 0x00000030fb057810 */ /* 0x000fe40007ffe0ff */
[----:B------:R-:W-:Y:S02]  /*25dd0*/  ISETP.GE.AND P2, PT, R15, c[0x0][0x3c8], PT ;  /* 0x0000f2000f007a0c */ /* 0x000fe40003f46270 */
[----:B------:R-:W-:Y:S02]  /*25de0*/  ISETP.GE.AND P1, PT, R13, c[0x0][0x3c8], PT ;  /* 0x0000f2000d007a0c */ /* 0x000fe40003f26270 */
[----:B------:R-:W-:Y:S02]  /*25df0*/  IADD3 R14, R251, 0x18, RZ ;  /* 0x00000018fb0e7810 */ /* 0x000fe40007ffe0ff */
[----:B------:R-:W-:Y:S02]  /*25e00*/  ISETP.GE.AND P0, PT, R5, c[0x0][0x3c8], PT ;  /* 0x0000f20005007a0c */ /* 0x000fe40003f06270 */
[----:B------:R-:W-:-:S02]  /*25e10*/  SHF.R.S32.HI R14, RZ, 0x1f, R14 ;  /* 0x0000001fff0e7819 */ /* 0x000fc4000001140e */
[----:B------:R-:W-:Y:S02]  /*25e20*/  IADD3 R16, R251, 0x20, RZ ;  /* 0x00000020fb107810 */ /* 0x000fe40007ffe0ff */
[C---:B-1----:R-:W-:Y:S02]  /*25e30*/  @!P4 LEA R2, P6, R8.reuse, R0, 0x2 ;  /* 0x000000000802c211 */ /* 0x042fe400078c10ff */
[----:B------:R-:W-:Y:S02]  /*25e40*/  SHF.R.S32.HI R16, RZ, 0x1f, R16 ;  /* 0x0000001fff107819 */ /* 0x000fe40000011410 */
[----:B------:R-:W-:Y:S02]  /*25e50*/  @!P4 LEA.HI.X R3, R8, R4, R9, 0x2, P6 ;  /* 0x000000040803c211 */ /* 0x000fe400030f1409 */
[----:B------:R-:W-:-:S03]  /*25e60*/  @!P2 LEA R8, P6, R15, R0, 0x2 ;  /* 0x000000000f08a211 */ /* 0x000fc600078c10ff */
[----:B------:R1:W-:Y:S01]  /*25e70*/  @!P4 ST.E.64 [R2.64], R40 ;  /* 0x000000280200c985 */ /* 0x0003e2000c101b08 */
[----:B------:R-:W-:Y:S02]  /*25e80*/  @!P2 LEA.HI.X R9, R15, R4, R16, 0x2, P6 ;  /* 0x000000040f09a211 */ /* 0x000fe400030f1410 */
[----:B-1----:R-:W-:Y:S02]  /*25e90*/  P2R R2, PR, RZ, 0x20 ;  /* 0x00000020ff027803 */ /* 0x002fe40000000000 */
[----:B------:R-:W-:Y:S02]  /*25ea0*/  @!P1 LEA R6, P5, R13, R0, 0x2 ;  /* 0x000000000d069211 */ /* 0x000fe400078a10ff */
[----:B------:R-:W-:-:S04]  /*25eb0*/  ISETP.NE.AND P4, PT, R2, RZ, PT ;  /* 0x000000ff0200720c */ /* 0x000fc80003f85270 */
[----:B------:R-:W-:Y:S02]  /*25ec0*/  @!P3 LEA.HI.X R11, R12, R4, R14, 0x2, P4 ;  /* 0x000000040c0bb211 */ /* 0x000fe400020f140e */
[C---:B------:R-:W-:Y:S02]  /*25ed0*/  IADD3 R14, R251.reuse, 0x28, RZ ;  /* 0x00000028fb0e7810 */ /* 0x040fe40007ffe0ff */
[----:B------:R-:W-:Y:S01]  /*25ee0*/  IADD3 R12, R251, 0x30, RZ ;  /* 0x00000030fb0c7810 */ /* 0x000fe20007ffe0ff */
[----:B------:R1:W-:Y:S01]  /*25ef0*/  @!P3 ST.E.64 [R10.64], R58 ;  /* 0x0000003a0a00b985 */ /* 0x0003e2000c101b08 */
[----:B------:R-:W-:Y:S02]  /*25f00*/  SHF.R.S32.HI R14, RZ, 0x1f, R14 ;  /* 0x0000001fff0e7819 */ /* 0x000fe4000001140e */
[----:B------:R-:W-:Y:S01]  /*25f10*/  SHF.R.S32.HI R12, RZ, 0x1f, R12 ;  /* 0x0000001fff0c7819 */ /* 0x000fe2000001140c */
[----:B------:R1:W-:Y:S01]  /*25f20*/  @!P2 ST.E.64 [R8.64], R54 ;  /* 0x000000360800a985 */ /* 0x0003e2000c101b08 */
[----:B------:R-:W-:-:S02]  /*25f30*/  @!P0 LEA R2, P4, R5, R0, 0x2 ;  /* 0x0000000005028211 */ /* 0x000fc400078810ff */
[-C--:B------:R-:W-:Y:S02]  /*25f40*/  @!P1 LEA.HI.X R7, R13, R4.reuse, R14, 0x2, P5 ;  /* 0x000000040d079211 */ /* 0x080fe400028f140e */
[----:B------:R-:W-:Y:S02]  /*25f50*/  @!P0 LEA.HI.X R3, R5, R4, R12, 0x2, P4 ;  /* 0x0000000405038211 */ /* 0x000fe400020f140c */
[----:B------:R-:W-:Y:S01]  /*25f60*/  IADD3 R5, R251, 0x38, RZ ;  /* 0x00000038fb057810 */ /* 0x000fe20007ffe0ff */
[----:B------:R1:W-:Y:S04]  /*25f70*/  @!P1 ST.E.64 [R6.64], R46 ;  /* 0x0000002e06009985 */ /* 0x0003e8000c101b08 */
[----:B------:R1:W-:Y:S01]  /*25f80*/  @!P0 ST.E.64 [R2.64], R32 ;  /* 0x0000002002008985 */ /* 0x0003e2000c101b08 */
[----:B------:R-:W-:-:S13]  /*25f90*/  ISETP.GE.AND P0, PT, R5, c[0x0][0x3c8], PT ;  /* 0x0000f20005007a0c */ /* 0x000fda0003f06270 */
[----:B------:R-:W-:Y:S05]  /*25fa0*/  @P0 BRA `(.L_x_1159) ;  /* 0x00000c3000000947 */ /* 0x000fea0003800000 */
[----:B------:R-:W-:Y:S02]  /*25fb0*/  IADD3 R12, R251, 0x38, RZ ;  /* 0x00000038fb0c7810 */ /* 0x000fe40007ffe0ff */
[----:B-1----:R-:W-:Y:S02]  /*25fc0*/  LEA R2, P0, R5, R0, 0x2 ;  /* 0x0000000005027211 */ /* 0x002fe400078010ff */
[----:B------:R-:W-:-:S04]  /*25fd0*/  SHF.R.S32.HI R12, RZ, 0x1f, R12 ;  /* 0x0000001fff0c7819 */ /* 0x000fc8000001140c */
[----:B------:R-:W-:-:S05]  /*25fe0*/  LEA.HI.X R3, R5, R4, R12, 0x2, P0 ;  /* 0x0000000405037211 */ /* 0x000fca00000f140c */
[----:B------:R1:W-:Y:S01]  /*25ff0*/  ST.E.64 [R2.64], R28 ;  /* 0x0000001c02007985 */ /* 0x0003e2000c101b08 */
[----:B------:R-:W-:Y:S05]  /*26000*/  BRA `(.L_x_1159) ;  /* 0x00000bd000007947 */ /* 0x000fea0003800000 */
.L_x_1144:
[----:B------:R-:W3:Y:S04]  /*26010*/  LDL.LU R7, [R1+0x44] ;  /* 0x0000440001077983 */ /* 0x000ee80000300800 */
[----:B-1----:R-:W4:Y:S01]  /*26020*/  LDL R6, [R1+0x4c] ;  /* 0x00004c0001067983 */ /* 0x002f220000100800 */
[----:B------:R-:W-:Y:S01]  /*26030*/  ISETP.NE.U32.AND P0, PT, RZ, c[0x0][0x508], PT ;  /* 0x00014200ff007a0c */ /* 0x000fe20003f05070 */
[----:B------:R-:W-:Y:S01]  /*26040*/  IMAD.MOV.U32 R4, RZ, RZ, 0x4 ;  /* 0x00000004ff047424 */ /* 0x000fe200078e00ff */
[----:B------:R-:W-:Y:S01]  /*26050*/  ISETP.NE.U32.AND P2, PT, RZ, c[0x0][0x500], PT ;  /* 0x00014000ff007a0c */ /* 0x000fe20003f45070 */
[----:B--2---:R-:W-:Y:S01]  /*26060*/  IMAD.MOV.U32 R17, RZ, RZ, c[0x0][0x388] ;  /* 0x0000e200ff117624 */ /* 0x004fe200078e00ff */
[----:B------:R-:W-:Y:S01]  /*26070*/  ISETP.NE.AND.EX P0, PT, RZ, c[0x0][0x50c], PT, P0 ;  /* 0x00014300ff007a0c */ /* 0x000fe20003f05300 */
[----:B------:R-:W-:Y:S01]  /*26080*/  IMAD.MOV.U32 R0, RZ, RZ, RZ ;  /* 0x000000ffff007224 */ /* 0x000fe200078e00ff */
[----:B------:R-:W-:Y:S01]  /*26090*/  ISETP.NE.AND.EX P2, PT, RZ, c[0x0][0x504], PT, P2 ;  /* 0x00014100ff007a0c */ /* 0x000fe20003f45320 */
[----:B----4-:R-:W-:-:S10]  /*260a0*/  IMAD.WIDE R2, R6, R4, c[0x0][0x500] ;  /* 0x0001400006027625 */ /* 0x010fd400078e0204 */
[----:B------:R-:W-:Y:S02]  /*260b0*/  @P0 IMAD.WIDE R4, R6, R4, c[0x0][0x508] ;  /* 0x0001420006040625 */ /* 0x000fe400078e0204 */
[----:B------:R1:W5:Y:S04]  /*260c0*/  @P2 LDG.E R0, [R2.64] ;  /* 0x0000000802002981 */ /* 0x000368000c1e1900 */
[----:B------:R1:W5:Y:S01]  /*260d0*/  @P0 LDG.E R17, [R4.64] ;  /* 0x0000000804110981 */ /* 0x000362000c1e1900 */
[----:B---3--:R-:W-:-:S04]  /*260e0*/  ISETP.NE.AND P1, PT, R7, RZ, PT ;  /* 0x000000ff0700720c */ /* 0x008fc80003f25270 */
[----:B------:R-:W-:Y:S01]  /*260f0*/  SEL R19, R7, c[0x0][0x3d4], P1 ;  /* 0x0000f50007137a07 */ /* 0x000fe20000800000 */
[----:B------:R-:W-:Y:S05]  /*26100*/  @P0 BRA `(.L_x_1172) ;  /* 0x0000004000000947 */ /* 0x000fea0003800000 */
[----:B------:R-:W-:Y:S05]  /*26110*/  @!P2 BRA `(.L_x_1172) ;  /* 0x000000300000a947 */ /* 0x000fea0003800000 */
[----:B-1----:R1:W2:Y:S04]  /*26120*/  LDG.E R4, [R2.64] ;  /* 0x0000000802047981 */ /* 0x0022a8000c1e1900 */
[----:B-1----:R-:W2:Y:S02]  /*26130*/  LDG.E R2, [R2.64+0x4] ;  /* 0x0000040802027981 */ /* 0x002ea4000c1e1900 */
[----:B--2--5:R-:W-:Y:S02]  /*26140*/  IADD3 R17, -R4, R2, RZ ;  /* 0x0000000204117210 */ /* 0x024fe40007ffe1ff */
.L_x_1172:
[----:B-1----:R-:W2:Y:S01]  /*26150*/  LDL.LU R3, [R1+0x48] ;  /* 0x0000480001037983 */ /* 0x002ea20000300800 */
[----:B------:R-:W-:Y:S01]  /*26160*/  SHF.R.S32.HI R2, RZ, 0x1f, R6 ;  /* 0x0000001fff027819 */ /* 0x000fe20000011406 */
[----:B------:R-:W-:Y:S01]  /*26170*/  BSSY B0, `(.L_x_1173) ;  /* 0x0000039000007945 */ /* 0x000fe20003800000 */
[----:B-----5:R-:W-:Y:S01]  /*26180*/  SHF.R.S32.HI R18, RZ, 0x1f, R0 ;  /* 0x0000001fff127819 */ /* 0x020fe20000011400 */
[----:B------:R-:W1:Y:S01]  /*26190*/  S2R R4, SR_TID.X ;  /* 0x0000000000047919 */ /* 0x000e620000002100 */
[----:B------:R-:W-:-:S02]  /*261a0*/  SEL R9, R6, RZ, !P2 ;  /* 0x000000ff06097207 */ /* 0x000fc40005000000 */
[----:B------:R-:W-:Y:S02]  /*261b0*/  SEL R21, R2, RZ, !P2 ;  /* 0x000000ff02157207 */ /* 0x000fe40005000000 */
[----:B-1----:R-:W-:Y:S02]  /*261c0*/  ISETP.GT.AND P0, PT, R4, 0x7f, PT ;  /* 0x0000007f0400780c */ /* 0x002fe40003f04270 */
        /* <DEDUP_REMOVED lines=51> */
.L_x_1174:
[----:B------:R-:W-:Y:S05]  /*26500*/  BSYNC B0 ;  /* 0x0000000000007941 */ /* 0x000fea0003800000 */
.L_x_1173:
[----:B------:R-:W-:-:S13]  /*26510*/  ISETP.GT.AND P0, PT, R19, 0x1, PT ;  /* 0x000000011300780c */ /* 0x000fda0003f04270 */
[----:B------:R-:W-:Y:S05]  /*26520*/  @P0 BRA `(.L_x_1159) ;  /* 0x000006b000000947 */ /* 0x000fea0003800000 */
[----:B-1----:R-:W2:Y:S04]  /*26530*/  LDL.LU R2, [R1+0x38] ;  /* 0x0000380001027983 */ /* 0x002ea80000300800 */
[----:B------:R-:W3:Y:S01]  /*26540*/  LDL R5, [R1+0x10] ;  /* 0x0000100001057983 */ /* 0x000ee20000100800 */
[----:B------:R-:W-:Y:S01]  /*26550*/  IMAD R4, R18, c[0x0][0x3a0], RZ ;  /* 0x0000e80012047a24 */ /* 0x000fe200078e02ff */
[----:B------:R-:W-:Y:S02]  /*26560*/  ISETP.GE.AND P2, PT, R244, c[0x0][0x3c8], PT ;  /* 0x0000f200f4007a0c */ /* 0x000fe40003f46270 */
[----:B------:R-:W1:Y:S02]  /*26570*/  S2R R12, SR_TID.X ;  /* 0x00000000000c7919 */ /* 0x000e640000002100 */
[----:B-1----:R-:W-:-:S04]  /*26580*/  SHF.R.S32.HI R10, RZ, 0x1f, R12 ;  /* 0x0000001fff0a7819 */ /* 0x002fc8000001140c */
[----:B------:R-:W-:-:S04]  /*26590*/  LEA.HI R10, R10, R12, RZ, 0x3 ;  /* 0x0000000c0a0a7211 */ /* 0x000fc800078f18ff */
[----:B------:R-:W-:Y:S02]  /*265a0*/  SHF.R.S32.HI R10, RZ, 0x3, R10 ;  /* 0x00000003ff0a7819 */ /* 0x000fe4000001140a */
[----:B--2---:R-:W-:Y:S02]  /*265b0*/  MOV R11, R2 ;  /* 0x00000002000b7202 */ /* 0x004fe40000000f00 */
[----:B------:R-:W-:-:S04]  /*265c0*/  MOV R2, c[0x0][0x4e8] ;  /* 0x00013a0000027a02 */ /* 0x000fc80000000f00 */
[----:B------:R-:W-:Y:S01]  /*265d0*/  ISETP.NE.AND P0, PT, R2, 0x1, PT ;  /* 0x000000010200780c */ /* 0x000fe20003f05270 */
[----:B------:R-:W-:-:S04]  /*265e0*/  IMAD.WIDE.U32 R2, R0, c[0x0][0x3a0], RZ ;  /* 0x0000e80000027a25 */ /* 0x000fc800078e00ff */
[----:B------:R-:W-:Y:S01]  /*265f0*/  IMAD R0, R0, c[0x0][0x3a4], R4 ;  /* 0x0000e90000007a24 */ /* 0x000fe200078e0204 */
[----:B---3--:R-:W-:Y:S01]  /*26600*/  IADD3 R4, R5, R11, RZ ;  /* 0x0000000b05047210 */ /* 0x008fe20007ffe0ff */
[----:B------:R-:W-:-:S03]  /*26610*/  IMAD R5, R21, c[0x0][0x3f0], RZ ;  /* 0x0000fc0015057a24 */ /* 0x000fc600078e02ff */
[----:B------:R-:W-:Y:S01]  /*26620*/  IADD3 R3, R3, R0, RZ ;  /* 0x0000000003037210 */ /* 0x000fe20007ffe0ff */
[----:B------:R-:W-:Y:S02]  /*26630*/  IMAD.MOV.U32 R0, RZ, RZ, R4 ;  /* 0x000000ffff007224 */ /* 0x000fe400078e0004 */
[----:B------:R-:W-:-:S04]  /*26640*/  @P0 IMAD.HI.U32 R6, R4, c[0x0][0x4ec], RZ ;  /* 0x00013b0004060a27 */ /* 0x000fc800078e00ff */
[----:B------:R-:W-:Y:S01]  /*26650*/  IMAD.WIDE.U32 R2, R8, c[0x0][0x3e8], R2 ;  /* 0x0000fa0008027a25 */ /* 0x000fe200078e0002 */
[----:B------:R-:W-:-:S03]  /*26660*/  @P0 SHF.R.U32.HI R0, RZ, c[0x0][0x4f0], R6 ;  /* 0x00013c00ff000a19 */ /* 0x000fc60000011606 */
[----:B------:R-:W-:Y:S01]  /*26670*/  IMAD R3, R8, c[0x0][0x3ec], R3 ;  /* 0x0000fb0008037a24 */ /* 0x000fe200078e0203 */
[----:B------:R-:W-:Y:S01]  /*26680*/  SHF.R.S32.HI R6, RZ, 0x1f, R0 ;  /* 0x0000001fff067819 */ /* 0x000fe20000011400 */
[C---:B------:R-:W-:Y:S01]  /*26690*/  IMAD R7, R9.reuse, c[0x0][0x3f4], R5 ;  /* 0x0000fd0009077a24 */ /* 0x040fe200078e0205 */
[----:B------:R-:W-:Y:S01]  /*266a0*/  IADD3 R5, -R0, RZ, RZ ;  /* 0x000000ff00057210 */ /* 0x000fe20007ffe1ff */
[----:B------:R-:W-:-:S04]  /*266b0*/  IMAD.WIDE.U32 R2, R9, c[0x0][0x3f0], R2 ;  /* 0x0000fc0009027a25 */ /* 0x000fc800078e0002 */
[----:B------:R-:W-:Y:S01]  /*266c0*/  IMAD R6, R6, c[0x0][0x3e0], RZ ;  /* 0x0000f80006067a24 */ /* 0x000fe200078e02ff */
[----:B------:R-:W-:Y:S01]  /*266d0*/  IADD3 R3, R3, R7, RZ ;  /* 0x0000000703037210 */ /* 0x000fe20007ffe0ff */
[----:B------:R-:W-:Y:S02]  /*266e0*/  IMAD R4, R5, c[0x0][0x4e8], R4 ;  /* 0x00013a0005047a24 */ /* 0x000fe400078e0204 */
[C---:B------:R-:W-:Y:S02]  /*266f0*/  IMAD R6, R0.reuse, c[0x0][0x3e4], R6 ;  /* 0x0000f90000067a24 */ /* 0x040fe400078e0206 */
[----:B------:R-:W-:Y:S01]  /*26700*/  IMAD.WIDE.U32 R2, R0, c[0x0][0x3e0], R2 ;  /* 0x0000f80000027a25 */ /* 0x000fe200078e0002 */
[----:B------:R-:W-:-:S03]  /*26710*/  SHF.R.S32.HI R0, RZ, 0x1f, R4 ;  /* 0x0000001fff007819 */ /* 0x000fc60000011404 */
[----:B------:R-:W-:Y:S02]  /*26720*/  IMAD.IADD R3, R3, 0x1, R6 ;  /* 0x0000000103037824 */ /* 0x000fe400078e0206 */
[----:B------:R-:W-:Y:S02]  /*26730*/  IMAD R0, R0, c[0x0][0x3d8], RZ ;  /* 0x0000f60000007a24 */ /* 0x000fe400078e02ff */
[----:B------:R-:W-:-:S04]  /*26740*/  IMAD.WIDE.U32 R2, R4, c[0x0][0x3d8], R2 ;  /* 0x0000f60004027a25 */ /* 0x000fc800078e0002 */
[----:B------:R-:W-:Y:S01]  /*26750*/  IMAD R4, R4, c[0x0][0x3dc], R0 ;  /* 0x0000f70004047a24 */ /* 0x000fe200078e0200 */
[----:B------:R-:W-:Y:S02]  /*26760*/  LEA R6, P0, R2, c[0x0][0x380], 0x1 ;  /* 0x0000e00002067a11 */ /* 0x000fe400078008ff */
[----:B------:R-:W-:Y:S02]  /*26770*/  IADD3 R0, R10, R11, RZ ;  /* 0x0000000b0a007210 */ /* 0x000fe40007ffe0ff */
[----:B------:R-:W-:-:S04]  /*26780*/  IADD3 R4, R3, R4, RZ ;  /* 0x0000000403047210 */ /* 0x000fc80007ffe0ff */
[----:B------:R-:W-:Y:S01]  /*26790*/  LEA.HI.X R5, R2, c[0x0][0x384], R4, 0x1, P0 ;  /* 0x0000e10002057a11 */ /* 0x000fe200000f0c04 */
[----:B------:R-:W-:Y:S05]  /*267a0*/  BRA.DIV ~URZ, `(.L_x_1175) ;  /* 0x000059e27f007947 */ /* 0x000fea000b800000 */
[----:B------:R1:W2:Y:S02]  /*267b0*/  SHFL.IDX PT, R7, R5, RZ, 0x181f ;  /* 0x00181fff05077589 */ /* 0x0002a400000e0000 */
.L_x_1278:
[----:B------:R-:W-:Y:S05]  /*267c0*/  BRA.DIV ~URZ, `(.L_x_1176) ;  /* 0x00005a327f007947 */ /* 0x000fea000b800000 */
[----:B------:R3:W4:Y:S02]  /*267d0*/  SHFL.IDX PT, R2, R6, RZ, 0x181f ;  /* 0x00181fff06027589 */ /* 0x00072400000e0000 */
.L_x_1279:
        /* <DEDUP_REMOVED lines=8> */
.L_x_1280:
[----:B------:R-:W-:-:S04]  /*26860*/  IADD3 R3, R0, 0x10, RZ ;  /* 0x0000001000037810 */ /* 0x000fc80007ffe0ff */
[----:B------:R-:W-:-:S13]  /*26870*/  ISETP.GE.OR P0, PT, R3, R4, P2 ;  /* 0x000000040300720c */ /* 0x000fda0001706670 */
[----:B--2---:R-:W-:-:S04]  /*26880*/  @!P0 LEA R2, P1, R244, R2, 0x1 ;  /* 0x00000002f4028211 */ /* 0x004fc800078208ff */
[----:B-1----:R-:W-:-:S05]  /*26890*/  @!P0 LEA.HI.X R3, R244, R7, R245, 0x1, P1 ;  /* 0x00000007f4038211 */ /* 0x002fca00008f0cf5 */
[----:B------:R1:W-:Y:S01]  /*268a0*/  @!P0 ST.E.128 [R2.64], RZ ;  /* 0x000000ff02008985 */ /* 0x0003e2000c101d08 */
[----:B------:R-:W-:Y:S05]  /*268b0*/  BRA.DIV ~URZ, `(.L_x_1178) ;  /* 0x00005a827f007947 */ /* 0x000fea000b800000 */
[----:B------:R2:W1:Y:S02]  /*268c0*/  SHFL.IDX PT, R7, R5, 0x2, 0x181f ;  /* 0x00581f0005077f89 */ /* 0x00046400000e0000 */
.L_x_1281:
[----:B------:R-:W-:Y:S05]  /*268d0*/  BRA.DIV ~URZ, `(.L_x_1179) ;  /* 0x00005ad27f007947 */ /* 0x000fea000b800000 */
[----:B-1----:R1:W2:Y:S02]  /*268e0*/  SHFL.IDX PT, R2, R6, 0x2, 0x181f ;  /* 0x00581f0006027f89 */ /* 0x0022a400000e0000 */
.L_x_1282:
        /* <DEDUP_REMOVED lines=8> */
.L_x_1283:
[----:B------:R-:W-:-:S04]  /*26970*/  IADD3 R3, R0, 0x30, RZ ;  /* 0x0000003000037810 */ /* 0x000fc80007ffe0ff */
[----:B------:R-:W-:-:S13]  /*26980*/  ISETP.GE.OR P0, PT, R3, R4, P2 ;  /* 0x000000040300720c */ /* 0x000fda0001706670 */
[----:B--2---:R-:W-:-:S04]  /*26990*/  @!P0 LEA R2, P1, R244, R2, 0x1 ;  /* 0x00000002f4028211 */ /* 0x004fc800078208ff */
[----:B------:R-:W-:-:S05]  /*269a0*/  @!P0 LEA.HI.X R3, R244, R7, R245, 0x1, P1 ;  /* 0x00000007f4038211 */ /* 0x000fca00008f0cf5 */
[----:B------:R2:W-:Y:S01]  /*269b0*/  @!P0 ST.E.128 [R2.64], RZ ;  /* 0x000000ff02008985 */ /* 0x0005e2000c101d08 */
[----:B------:R-:W-:Y:S05]  /*269c0*/  BRA.DIV ~URZ, `(.L_x_1181) ;  /* 0x00005b227f007947 */ /* 0x000fea000b800000 */
[----:B------:R1:W2:Y:S02]  /*269d0*/  SHFL.IDX PT, R7, R5, 0x4, 0x181f ;  /* 0x00981f0005077f89 */ /* 0x0002a400000e0000 */
.L_x_1284:
[----:B------:R-:W-:Y:S05]  /*269e0*/  BRA.DIV ~URZ, `(.L_x_1182) ;  /* 0x00005b727f007947 */ /* 0x000fea000b800000 */
[----:B--2---:R2:W1:Y:S02]  /*269f0*/  SHFL.IDX PT, R2, R6, 0x4, 0x181f ;  /* 0x00981f0006027f89 */ /* 0x00446400000e0000 */
.L_x_1285:
        /* <DEDUP_REMOVED lines=8> */
.L_x_1286:
[----:B------:R-:W-:-:S04]  /*26a80*/  IADD3 R3, R0, 0x50, RZ ;  /* 0x0000005000037810 */ /* 0x000fc80007ffe0ff */
[----:B------:R-:W-:-:S13]  /*26a90*/  ISETP.GE.OR P0, PT, R3, R4, P2 ;  /* 0x000000040300720c */ /* 0x000fda0001706670 */
[----:B---3--:R-:W-:-:S04]  /*26aa0*/  @!P0 LEA R2, P1, R244, R2, 0x1 ;  /* 0x00000002f4028211 */ /* 0x008fc800078208ff */
[----:B--2---:R-:W-:-:S05]  /*26ab0*/  @!P0 LEA.HI.X R3, R244, R7, R245, 0x1, P1 ;  /* 0x00000007f4038211 */ /* 0x004fca00008f0cf5 */
[----:B------:R2:W-:Y:S01]  /*26ac0*/  @!P0 ST.E.128 [R2.64], RZ ;  /* 0x000000ff02008985 */ /* 0x0005e2000c101d08 */
[----:B------:R-:W-:Y:S05]  /*26ad0*/  BRA.DIV ~URZ, `(.L_x_1184) ;  /* 0x00005bc27f007947 */ /* 0x000fea000b800000 */
[----:B------:R3:W1:Y:S02]  /*26ae0*/  SHFL.IDX PT, R7, R5, 0x6, 0x181f ;  /* 0x00d81f0005077f89 */ /* 0x00066400000e0000 */
.L_x_1287:
[----:B------:R-:W-:Y:S05]  /*26af0*/  BRA.DIV ~URZ, `(.L_x_1185) ;  /* 0x00005c127f007947 */ /* 0x000fea000b800000 */
[----:B--2---:R2:W3:Y:S02]  /*26b00*/  SHFL.IDX PT, R2, R6, 0x6, 0x181f ;  /* 0x00d81f0006027f89 */ /* 0x0044e400000e0000 */
.L_x_1288:
        /* <DEDUP_REMOVED lines=8> */
.L_x_1289:
[----:B------:R-:W-:-:S04]  /*26b90*/  IADD3 R0, R0, 0x70, RZ ;  /* 0x0000007000007810 */ /* 0x000fc80007ffe0ff */
[----:B------:R-:W-:-:S13]  /*26ba0*/  ISETP.GE.OR P0, PT, R0, R4, P2 ;  /* 0x000000040000720c */ /* 0x000fda0001706670 */
[----:B----4-:R-:W-:-:S04]  /*26bb0*/  @!P0 LEA R2, P1, R244, R2, 0x1 ;  /* 0x00000002f4028211 */ /* 0x010fc800078208ff */
[----:B---3--:R-:W-:-:S05]  /*26bc0*/  @!P0 LEA.HI.X R3, R244, R5, R245, 0x1, P1 ;  /* 0x00000005f4038211 */ /* 0x008fca00008f0cf5 */
[----:B------:R3:W-:Y:S04]  /*26bd0*/  @!P0 ST.E.128 [R2.64], RZ ;  /* 0x000000ff02008985 */ /* 0x0007e8000c101d08 */
.L_x_1159:
[----:B------:R-:W-:Y:S05]  /*26be0*/  BSYNC B1 ;  /* 0x0000000000017941 */ /* 0x000fea0003800000 */
.L_x_1143:
        /* <DEDUP_REMOVED lines=15> */
.L_x_1290:
[----:B------:R-:W-:Y:S05]  /*26ce0*/  BRA.DIV ~URZ, `(.L_x_1189) ;  /* 0x00005bd27f007947 */ /* 0x000fea000b800000 */
[----:B------:R3:W4:Y:S02]  /*26cf0*/  SHFL.IDX PT, R8, R53, 0x1, 0x1f ;  /* 0x00201f0035087f89 */ /* 0x00072400000e0000 */
.L_x_1291:
[----:B------:R-:W5:Y:S01]  /*26d00*/  LDL R0, [R1+0x4c] ;  /* 0x00004c0001007983 */ /* 0x000f620000100800 */
[----:B------:R-:W-:Y:S02]  /*26d10*/  IMAD.MOV.U32 R6, RZ, RZ, RZ ;  /* 0x000000ffff067224 */ /* 0x000fe400078e00ff */
[----:B-----5:R-:W-:-:S05]  /*26d20*/  IMAD.IADD R0, R0, 0x1, R12 ;  /* 0x0000000100007824 */ /* 0x020fca00078e020c */
[----:B------:R-:W-:-:S13]  /*26d30*/  ISETP.GE.OR P0, PT, R0, c[0x0][0x53c], !P6 ;  /* 0x00014f0000007a0c */ /* 0x000fda0007706670 */
[----:B------:R-:W-:Y:S01]  /*26d40*/  @!P0 MOV R2, 0x4 ;  /* 0x0000000400028802 */ /* 0x000fe20000000f00 */
[----:B------:R-:W-:-:S04]  /*26d50*/  @!P0 IMAD.MOV.U32 R4, RZ, RZ, 0x4 ;  /* 0x00000004ff048424 */ /* 0x000fc800078e00ff */
        /* <DEDUP_REMOVED lines=13> */
.L_x_1292:
        /* <DEDUP_REMOVED lines=16> */
.L_x_1293:
[----:B---3--:R-:W-:Y:S01]  /*26f30*/  IMAD R0, R0, c[0x0][0x538], RZ ;  /* 0x00014e0000007a24 */ /* 0x008fe200078e02ff */
[----:B------:R-:W-:Y:S04]  /*26f40*/  BSSY B1, `(.L_x_1192) ;  /* 0x00000ce000017945 */ /* 0x000fe80003800000 */
[----:B----4-:R-:W-:-:S04]  /*26f50*/  IADD3 R8, R0, R8, RZ ;  /* 0x0000000800087210 */ /* 0x010fc80007ffe0ff */
[----:B--2---:R-:W-:-:S13]  /*26f60*/  ISETP.GT.AND P0, PT, R8, R9, PT ;  /* 0x000000090800720c */ /* 0x004fda0003f04270 */
[----:B------:R-:W-:Y:S05]  /*26f70*/  @P0 BRA `(.L_x_1193) ;  /* 0x0000025000000947 */ /* 0x000fea0003800000 */
.L_x_1197:
        /* <DEDUP_REMOVED lines=8> */
[----:B-1----:R-:W-:Y:S02]  /*27000*/  @!P0 MOV R4, 0x4 ;  /* 0x0000000400048802 */ /* 0x002fe40000000f00 */
        /* <DEDUP_REMOVED lines=8> */
.L_x_1294:
        /* <DEDUP_REMOVED lines=16> */
.L_x_1295:
[----:B--2---:R-:W-:-:S05]  /*27190*/  IMAD R0, R0, c[0x0][0x538], RZ ;  /* 0x00014e0000007a24 */ /* 0x004fca00078e02ff */
[----:B------:R-:W-:-:S04]  /*271a0*/  IADD3 R8, R0, R8, RZ ;  /* 0x0000000800087210 */ /* 0x000fc80007ffe0ff */
[----:B------:R-:W-:-:S13]  /*271b0*/  ISETP.GT.AND P0, PT, R8, R9, PT ;  /* 0x000000090800720c */ /* 0x000fda0003f04270 */
[----:B-1----:R-:W-:Y:S05]  /*271c0*/  @!P0 BRA `(.L_x_1197) ;  /* 0xfffffdb000008947 */ /* 0x002fea000383ffff */
.L_x_1193:
[----:B------:R-:W-:-:S05]  /*271d0*/  IADD3 R8, -R0, R8, RZ ;  /* 0x0000000800087210 */ /* 0x000fca0007ffe1ff */
[----:B------:R-:W-:-:S05]  /*271e0*/  IMAD R0, R4, c[0x0][0x538], R8 ;  /* 0x00014e0004007a24 */ /* 0x000fca00078e0208 */
[----:B------:R-:W-:Y:S01]  /*271f0*/  ISETP.GT.AND P0, PT, R0, R9, PT ;  /* 0x000000090000720c */ /* 0x000fe20003f04270 */
[----:B------:R-:W-:-:S12]  /*27200*/  BRA.DIV ~URZ, `(.L_x_1198) ;  /* 0x00005b127f007947 */ /* 0x000fd8000b800000 */
[----:B------:R-:W-:-:S03]  /*27210*/  VOTE.ANY R5, PT, !P0 ;  /* 0x0000000000057806 */ /* 0x000fc600040e0100 */
.L_x_1296:
[----:B------:R-:W2:Y:S01]  /*27220*/  LDL.LU R2, [R1+0x4c] ;  /* 0x00004c0001027983 */ /* 0x000ea20000300800 */
[----:B------:R-:W2:Y:S02]  /*27230*/  POPC R0, R5 ;  /* 0x0000000500007309 */ /* 0x000ea40000000000 */
[----:B--2---:R-:W-:-:S05]  /*27240*/  IADD3 R2, R0, R2, RZ ;  /* 0x0000000200027210 */ /* 0x004fca0007ffe0ff */
[----:B------:R2:W-:Y:S01]  /*27250*/  STL [R1+0x4c], R2 ;  /* 0x00004c0201007387 */ /* 0x0005e20000100800 */
[----:B------:R-:W-:Y:S05]  /*27260*/  BRA.DIV ~URZ, `(.L_x_1199) ;  /* 0x00005b027f007947 */ /* 0x000fea000b800000 */
[----:B------:R3:W4:Y:S04]  /*27270*/  SHFL.IDX PT, R6, R6, R0, 0x1f ;  /* 0x00001f0006067589 */ /* 0x00072800000e0000 */
[----:B------:R3:W1:Y:S02]  /*27280*/  SHFL.IDX PT, R7, R7, R0, 0x1f ;  /* 0x00001f0007077589 */ /* 0x00066400000e0000 */
.L_x_1297:
[----:B------:R-:W-:Y:S01]  /*27290*/  ISETP.NE.AND P0, PT, R5, RZ, PT ;  /* 0x000000ff0500720c */ /* 0x000fe20003f05270 */
[----:B------:R-:W-:-:S12]  /*272a0*/  BSSY B0, `(.L_x_1200) ;  /* 0x0000005000007945 */ /* 0x000fd80003800000 */
[----:B------:R-:W-:Y:S05]  /*272b0*/  @!P0 BRA `(.L_x_1201) ;  /* 0x0000003000008947 */ /* 0x000fea0003800000 */
[----:B---3--:R-:W-:Y:S01]  /*272c0*/  IADD3 R0, R0, -0x1, RZ ;  /* 0xffffffff00007810 */ /* 0x008fe20007ffe0ff */
[----:B------:R-:W-:Y:S05]  /*272d0*/  BRA.DIV ~URZ, `(.L_x_1202) ;  /* 0x00005b627f007947 */ /* 0x000fea000b800000 */
[----:B------:R3:W2:Y:S02]  /*272e0*/  SHFL.IDX PT, R10, R4, R0, 0x1f ;  /* 0x00001f00040a7589 */ /* 0x0006a400000e0000 */
.L_x_1201:
[----:B------:R-:W-:Y:S05]  /*272f0*/  BSYNC B0 ;  /* 0x0000000000007941 */ /* 0x000fea0003800000 */
.L_x_1200:
        /* <DEDUP_REMOVED lines=68> */
.L_x_1204:
        /* <DEDUP_REMOVED lines=68> */
.L_x_1205:
[----:B------:R-:W-:Y:S05]  /*27b80*/  BSYNC B0 ;  /* 0x0000000000007941 */ /* 0x000fea0003800000 */
.L_x_1203:
[----:B------:R-:W-:-:S04]  /*27b90*/  LOP3.LUT R2, RZ, R2, RZ, 0x33, !PT ;  /* 0x00000002ff027212 */ /* 0x000fc800078e33ff */
[----:B-1----:R-:W-:-:S05]  /*27ba0*/  IADD3 R0, R2, R6, RZ ;  /* 0x0000000602007210 */ /* 0x002fca0007ffe0ff */
[----:B------:R1:W-:Y:S01]  /*27bb0*/  STL [R1+0x44], R0 ;  /* 0x0000440001007387 */ /* 0x0003e20000100800 */
[----:B------:R-:W-:Y:S05]  /*27bc0*/  BRA `(.L_x_1206) ;  /* 0x0000005000007947 */ /* 0x000fea0003800000 */
.L_x_1194:
[----:B------:R-:W-:Y:S01]  /*27bd0*/  MOV R0, c[0x0][0x53c] ;  /* 0x00014f0000007a02 */ /* 0x000fe20000000f00 */
[----:B------:R2:W-:Y:S04]  /*27be0*/  STL [R1+0x40], R9 ;  /* 0x0000400901007387 */ /* 0x0005e80000100800 */
[----:B------:R2:W-:Y:S04]  /*27bf0*/  STL [R1+0x44], RZ ;  /* 0x000044ff01007387 */ /* 0x0005e80000100800 */
[----:B------:R2:W-:Y:S04]  /*27c00*/  STL [R1+0x48], RZ ;  /* 0x000048ff01007387 */ /* 0x0005e80000100800 */
[----:B------:R2:W-:Y:S02]  /*27c10*/  STL [R1+0x4c], R0 ;  /* 0x00004c0001007387 */ /* 0x0005e40000100800 */
.L_x_1206:
[----:B------:R-:W-:Y:S05]  /*27c20*/  BSYNC B1 ;  /* 0x0000000000017941 */ /* 0x000fea0003800000 */
.L_x_1192:
        /* <DEDUP_REMOVED lines=9> */
.L_x_1187:
[----:B--2---:R-:W2:Y:S02]  /*27cc0*/  LDL R0, [R1+0x4c] ;  /* 0x00004c0001007983 */ /* 0x004ea40000100800 */
[----:B--2---:R-:W-:-:S13]  /*27cd0*/  ISETP.GE.AND P0, PT, R0, c[0x0][0x53c], PT ;  /* 0x00014f0000007a0c */ /* 0x004fda0003f06270 */
[----:B-1--4-:R-:W-:Y:S01]  /*27ce0*/  @P0 CALL.REL.NOINC `(.L_x_1207) ;  /* 0x0000001000000944 */ /* 0x012fe20003c00000 */
[----:B------:R-:W-:Y:S05]  /*27cf0*/  BRA `(.L_x_1208) ;  /* 0xfffda16000007947 */ /* 0x000fea000383ffff */
.L_x_1207:
[----:B------:R-:W-:Y:S05]  /*27d00*/  EXIT ;  /* 0x000000000000794d */ /* 0x000fea0003800000 */
.L_x_898:
[----:B------:R-:W-:Y:S01]  /*27d10*/  IMAD.MOV.U32 R0, RZ, RZ, R5 ;  /* 0x000000ffff007224 */ /* 0x000fe200078e0005 */
[----:B------:R-:W-:Y:S02]  /*27d20*/  MOV R2, 0x1 ;  /* 0x0000000100027802 */ /* 0x000fe40000000f00 */
[----:B------:R-:W-:Y:S02]  /*27d30*/  MOV R3, 0x27d50 ;  /* 0x00027d5000037802 */ /* 0x000fe40000000f00 */
[----:B------:R-:W-:Y:S05]  /*27d40*/  CALL.REL.NOINC `($__internal_14_$__cuda_sm70_shflsync_up_p) ;  /* 0x0000522000007944 */ /* 0x000fea0003c00000 */
[----:B------:R-:W-:Y:S01]  /*27d50*/  MOV R0, R4 ;  /* 0x0000000400007202 */ /* 0x000fe20000000f00 */
[----:B------:R-:W-:Y:S05]  /*27d60*/  BRA `(.L_x_1209) ;  /* 0xfffd86f000007947 */ /* 0x000fea000383ffff */
.L_x_899:
[----:B------:R-:W-:Y:S01]  /*27d70*/  IMAD.MOV.U32 R0, RZ, RZ, R5 ;  /* 0x000000ffff007224 */ /* 0x000fe200078e0005 */
[----:B------:R-:W-:Y:S02]  /*27d80*/  MOV R2, 0x2 ;  /* 0x0000000200027802 */ /* 0x000fe40000000f00 */
[----:B------:R-:W-:Y:S02]  /*27d90*/  MOV R3, 0x27db0 ;  /* 0x00027db000037802 */ /* 0x000fe40000000f00 */
[----:B------:R-:W-:Y:S05]  /*27da0*/  CALL.REL.NOINC `($__internal_14_$__cuda_sm70_shflsync_up_p) ;  /* 0x000051c000007944 */ /* 0x000fea0003c00000 */
[----:B------:R-:W-:Y:S01]  /*27db0*/  SEL R0, R4, RZ, P4 ;  /* 0x000000ff04007207 */ /* 0x000fe20002000000 */
[----:B------:R-:W-:Y:S01]  /*27dc0*/  IMAD.MOV.U32 R2, RZ, RZ, 0x4 ;  /* 0x00000004ff027424 */ /* 0x000fe200078e00ff */
[----:B------:R-:W-:-:S03]  /*27dd0*/  MOV R3, 0x27e00 ;  /* 0x00027e0000037802 */ /* 0x000fc60000000f00 */
[----:B------:R-:W-:Y:S02]  /*27de0*/  IMAD.IADD R0, R5, 0x1, R0 ;  /* 0x0000000105007824 */ /* 0x000fe400078e0200 */
        /* <DEDUP_REMOVED lines=13> */
[----:B------:R-:W-:Y:S02]  /*27ec0*/  MOV R71, 0x1f ;  /* 0x0000001f00477802 */ /* 0x000fe40000000f00 */
[----:B------:R-:W-:Y:S01]  /*27ed0*/  MOV R3, 0x27f10 ;  /* 0x00027f1000037802 */ /* 0x000fe20000000f00 */
[----:B------:R-:W-:-:S04]  /*27ee0*/  IMAD.IADD R4, R0, 0x1, R4 ;  /* 0x0000000100047824 */ /* 0x000fc800078e0204 */
[----:B------:R-:W-:Y:S02]  /*27ef0*/  IMAD.MOV.U32 R52, RZ, RZ, R4 ;  /* 0x000000ffff347224 */ /* 0x000fe400078e0004 */
[----:B------:R-:W-:Y:S05]  /*27f00*/  CALL.REL.NOINC `($__internal_13_$__cuda_sm70_shflsync_idx_p) ;  /* 0x0000500000007944 */ /* 0x000fea0003c00000 */
[----:B------:R-:W-:Y:S01]  /*27f10*/  MOV R0, R234 ;  /* 0x000000ea00007202 */ /* 0x000fe20000000f00 */
[----:B------:R-:W-:Y:S05]  /*27f20*/  BRA `(.L_x_1210) ;  /* 0xfffd863000007947 */ /* 0x000fea000383ffff */
.L_x_901:
[----:B------:R-:W-:Y:S02]  /*27f30*/  SEL R0, RZ, 0x1, P0 ;  /* 0x00000001ff007807 */ /* 0x000fe40000000000 */
[----:B------:R-:W-:Y:S02]  /*27f40*/  MOV R2, 0x27f60 ;  /* 0x00027f6000027802 */ /* 0x000fe40000000f00 */
[----:B------:R-:W-:Y:S05]  /*27f50*/  CALL.REL.NOINC `($__internal_15_$__cuda_sm70_votesync_ballot) ;  /* 0x0000508000007944 */ /* 0x000fea0003c00000 */
[----:B------:R-:W-:Y:S01]  /*27f60*/  MOV R7, R0 ;  /* 0x0000000000077202 */ /* 0x000fe20000000f00 */
[----:B------:R-:W-:Y:S05]  /*27f70*/  BRA `(.L_x_1211) ;  /* 0xfffd867000007947 */ /* 0x000fea000383ffff */
.L_x_902:
[----:B------:R-:W-:Y:S01]  /*27f80*/  IMAD.MOV.U32 R52, RZ, RZ, R9 ;  /* 0x000000ffff347224 */ /* 0x000fe200078e0009 */
[----:B-1----:R-:W-:Y:S01]  /*27f90*/  MOV R2, R0 ;  /* 0x0000000000027202 */ /* 0x002fe20000000f00 */
[----:B------:R-:W-:Y:S01]  /*27fa0*/  IMAD.MOV.U32 R71, RZ, RZ, 0x1f ;  /* 0x0000001fff477424 */ /* 0x000fe200078e00ff */
[----:B------:R-:W-:Y:S02]  /*27fb0*/  MOV R3, 0x27fd0 ;  /* 0x00027fd000037802 */ /* 0x000fe40000000f00 */
[----:B------:R-:W-:Y:S05]  /*27fc0*/  CALL.REL.NOINC `($__internal_13_$__cuda_sm70_shflsync_idx_p) ;  /* 0x00004f4000007944 */ /* 0x000fea0003c00000 */
[----:B------:R-:W-:Y:S01]  /*27fd0*/  IMAD.MOV.U32 R12, RZ, RZ, R234 ;  /* 0x000000ffff0c7224 */ /* 0x000fe200078e00ea */
[----:B------:R-:W-:Y:S01]  /*27fe0*/  MOV R52, R8 ;  /* 0x0000000800347202 */ /* 0x000fe20000000f00 */
[----:B------:R-:W-:Y:S01]  /*27ff0*/  IMAD.MOV.U32 R5, RZ, RZ, RZ ;  /* 0x000000ffff057224 */ /* 0x000fe200078e00ff */
[----:B------:R-:W-:Y:S01]  /*28000*/  MOV R2, R0 ;  /* 0x0000000000027202 */ /* 0x000fe20000000f00 */
[----:B------:R-:W-:Y:S01]  /*28010*/  IMAD.MOV.U32 R71, RZ, RZ, 0x1f ;  /* 0x0000001fff477424 */ /* 0x000fe200078e00ff */
[----:B------:R-:W-:-:S02]  /*28020*/  MOV R3, 0x28040 ;  /* 0x0002804000037802 */ /* 0x000fc40000000f00 */
[----:B------:R-:W-:Y:S05]  /*28030*/  CALL.REL.NOINC `($__internal_13_$__cuda_sm70_shflsync_idx_p) ;  /* 0x00004ed000007944 */ /* 0x000fea0003c00000 */
[----:B------:R-:W-:Y:S01]  /*28040*/  MOV R9, R234 ;  /* 0x000000ea00097202 */ /* 0x000fe20000000f00 */
[----:B------:R-:W-:Y:S05]  /*28050*/  BRA `(.L_x_1212) ;  /* 0xfffd860000007947 */ /* 0x000fea000383ffff */
.L_x_905:
[----:B------:R-:W-:Y:S01]  /*28060*/  IMAD.MOV.U32 R52, RZ, RZ, R4 ;  /* 0x000000ffff347224 */ /* 0x000fe200078e0004 */
[----:B-1----:R-:W-:Y:S01]  /*28070*/  MOV R2, R0 ;  /* 0x0000000000027202 */ /* 0x002fe20000000f00 */
[----:B------:R-:W-:Y:S01]  /*28080*/  IMAD.MOV.U32 R71, RZ, RZ, 0x1f ;  /* 0x0000001fff477424 */ /* 0x000fe200078e00ff */
[----:B------:R-:W-:-:S02]  /*28090*/  MOV R3, 0x280b0 ;  /* 0x000280b000037802 */ /* 0x000fc40000000f00 */
[----:B---34-:R-:W-:Y:S05]  /*280a0*/  CALL.REL.NOINC `($__internal_13_$__cuda_sm70_shflsync_idx_p) ;  /* 0x00004e6000007944 */ /* 0x018fea0003c00000 */
[----:B------:R-:W-:Y:S01]  /*280b0*/  MOV R5, R234 ;  /* 0x000000ea00057202 */ /* 0x000fe20000000f00 */
[----:B------:R-:W-:Y:S05]  /*280c0*/  BRA `(.L_x_904) ;  /* 0xfffd85f000007947 */ /* 0x000fea000383ffff */
.L_x_970:
[----:B------:R-:W-:Y:S01]  /*280d0*/  IMAD.MOV.U32 R52, RZ, RZ, R5 ;  /* 0x000000ffff347224 */ /* 0x000fe200078e0005 */
[----:B------:R-:W-:Y:S01]  /*280e0*/  MOV R2, RZ ;  /* 0x000000ff00027202 */ /* 0x000fe20000000f00 */
[----:B------:R-:W-:Y:S01]  /*280f0*/  IMAD.MOV.U32 R71, RZ, RZ, 0x181f ;  /* 0x0000181fff477424 */ /* 0x000fe200078e00ff */
[----:B------:R-:W-:-:S02]  /*28100*/  MOV R3, 0x28120 ;  /* 0x0002812000037802 */ /* 0x000fc40000000f00 */
[----:B-----5:R-:W-:Y:S05]  /*28110*/  CALL.REL.NOINC `($__internal_13_$__cuda_sm70_shflsync_idx_p) ;  /* 0x00004df000007944 */ /* 0x020fea0003c00000 */
[----:B------:R-:W-:Y:S01]  /*28120*/  MOV R7, R234 ;  /* 0x000000ea00077202 */ /* 0x000fe20000000f00 */
[----:B------:R-:W-:Y:S05]  /*28130*/  BRA `(.L_x_1213) ;  /* 0xfffe0e1000007947 */ /* 0x000fea000383ffff */
.L_x_971:
[----:B------:R-:W-:Y:S01]  /*28140*/  IMAD.MOV.U32 R52, RZ, RZ, R6 ;  /* 0x000000ffff347224 */ /* 0x000fe200078e0006 */
[----:B------:R-:W-:Y:S01]  /*28150*/  MOV R2, RZ ;  /* 0x000000ff00027202 */ /* 0x000fe20000000f00 */
[----:B------:R-:W-:Y:S01]  /*28160*/  IMAD.MOV.U32 R71, RZ, RZ, 0x181f ;  /* 0x0000181fff477424 */ /* 0x000fe200078e00ff */
[----:B------:R-:W-:-:S02]  /*28170*/  MOV R3, 0x28190 ;  /* 0x0002819000037802 */ /* 0x000fc40000000f00 */
[----:B-12--5:R-:W-:Y:S05]  /*28180*/  CALL.REL.NOINC `($__internal_13_$__cuda_sm70_shflsync_idx_p) ;  /* 0x00004d8000007944 */ /* 0x026fea0003c00000 */
[----:B------:R-:W-:Y:S01]  /*28190*/  MOV R2, R234 ;  /* 0x000000ea00027202 */ /* 0x000fe20000000f00 */
[----:B------:R-:W-:Y:S05]  /*281a0*/  BRA `(.L_x_1214) ;  /* 0xfffe0dc000007947 */ /* 0x000fea000383ffff */
.L_x_974:
[----:B------:R-:W-:Y:S01]  /*281b0*/  IMAD.MOV.U32 R52, RZ, RZ, R5 ;  /* 0x000000ffff347224 */ /* 0x000fe200078e0005 */
[----:B--2-4-:R-:W-:Y:S01]  /*281c0*/  MOV R2, 0x1 ;  /* 0x0000000100027802 */ /* 0x014fe20000000f00 */
[----:B------:R-:W-:Y:S01]  /*281d0*/  IMAD.MOV.U32 R71, RZ, RZ, 0x181f ;  /* 0x0000181fff477424 */ /* 0x000fe200078e00ff */
[----:B------:R-:W-:-:S02]  /*281e0*/  MOV R3, 0x28200 ;  /* 0x0002820000037802 */ /* 0x000fc40000000f00 */
[----:B-1-3-5:R-:W-:Y:S05]  /*281f0*/  CALL.REL.NOINC `($__internal_13_$__cuda_sm70_shflsync_idx_p) ;  /* 0x00004d1000007944 */ /* 0x02afea0003c00000 */
[----:B------:R-:W-:Y:S01]  /*28200*/  IMAD.MOV.U32 R7, RZ, RZ, R234 ;  /* 0x000000ffff077224 */ /* 0x000fe200078e00ea */
[----:B------:R-:W-:Y:S01]  /*28210*/  MOV R2, 0x1 ;  /* 0x0000000100027802 */ /* 0x000fe20000000f00 */
[----:B------:R-:W-:Y:S01]  /*28220*/  IMAD.MOV.U32 R52, RZ, RZ, R6 ;  /* 0x000000ffff347224 */ /* 0x000fe200078e0006 */
[----:B------:R-:W-:-:S02]  /*28230*/  MOV R71, 0x181f ;  /* 0x0000181f00477802 */ /* 0x000fc40000000f00 */
[----:B------:R-:W-:Y:S02]  /*28240*/  MOV R3, 0x28260 ;  /* 0x0002826000037802 */ /* 0x000fe40000000f00 */
[----:B------:R-:W-:Y:S05]  /*28250*/  CALL.REL.NOINC `($__internal_13_$__cuda_sm70_shflsync_idx_p) ;  /* 0x00004cb000007944 */ /* 0x000fea0003c00000 */
[----:B------:R-:W-:Y:S01]  /*28260*/  MOV R2, R234 ;  /* 0x000000ea00027202 */ /* 0x000fe20000000f00 */
[----:B------:R-:W-:Y:S05]  /*28270*/  BRA `(.L_x_1215) ;  /* 0xfffe0dd000007947 */ /* 0x000fea000383ffff */
.L_x_977:
[----:B------:R-:W-:Y:S01]  /*28280*/  IMAD.MOV.U32 R52, RZ, RZ, R5 ;  /* 0x000000ffff347224 */ /* 0x000fe200078e0005 */
[----:B-1--4-:R-:W-:Y:S01]  /*28290*/  MOV R2, 0x2 ;  /* 0x0000000200027802 */ /* 0x012fe20000000f00 */
[----:B------:R-:W-:Y:S01]  /*282a0*/  IMAD.MOV.U32 R71, RZ, RZ, 0x181f ;  /* 0x0000181fff477424 */ /* 0x000fe200078e00ff */
[----:B------:R-:W-:Y:S02]  /*282b0*/  MOV R3, 0x282d0 ;  /* 0x000282d000037802 */ /* 0x000fe40000000f00 */
[----:B--23-5:R-:W-:Y:S05]  /*282c0*/  CALL.REL.NOINC `($__internal_13_$__cuda_sm70_shflsync_idx_p) ;  /* 0x00004c4000007944 */ /* 0x02cfea0003c00000 */
[----:B------:R-:W-:Y:S01]  /*282d0*/  MOV R7, R234 ;  /* 0x000000ea00077202 */ /* 0x000fe20000000f00 */
[----:B------:R-:W-:Y:S05]  /*282e0*/  BRA `(.L_x_1216) ;  /* 0xfffe0e3000007947 */ /* 0x000fea000383ffff */
.L_x_978:
[----:B------:R-:W-:Y:S01]  /*282f0*/  IMAD.MOV.U32 R52, RZ, RZ, R6 ;  /* 0x000000ffff347224 */ /* 0x000fe200078e0006 */
[----:B----4-:R-:W-:Y:S01]  /*28300*/  MOV R2, 0x2 ;  /* 0x0000000200027802 */ /* 0x010fe20000000f00 */
[----:B------:R-:W-:Y:S01]  /*28310*/  IMAD.MOV.U32 R71, RZ, RZ, 0x181f ;  /* 0x0000181fff477424 */ /* 0x000fe200078e00ff */
[----:B------:R-:W-:Y:S02]  /*28320*/  MOV R3, 0x28340 ;  /* 0x0002834000037802 */ /* 0x000fe40000000f00 */
[----:B-123-5:R-:W-:Y:S05]  /*28330*/  CALL.REL.NOINC `($__internal_13_$__cuda_sm70_shflsync_idx_p) ;  /* 0x00004bd000007944 */ /* 0x02efea0003c00000 */
[----:B------:R-:W-:Y:S01]  /*28340*/  MOV R2, R234 ;  /* 0x000000ea00027202 */ /* 0x000fe20000000f00 */
[----:B------:R-:W-:Y:S05]  /*28350*/  BRA `(.L_x_1217) ;  /* 0xfffe0de000007947 */ /* 0x000fea000383ffff */
.L_x_981:
[----:B------:R-:W-:Y:S01]  /*28360*/  IMAD.MOV.U32 R52, RZ, RZ, R5 ;  /* 0x000000ffff347224 */ /* 0x000fe200078e0005 */
[----:B-1----:R-:W-:Y:S01]  /*28370*/  MOV R2, 0x3 ;  /* 0x0000000300027802 */ /* 0x002fe20000000f00 */
[----:B------:R-:W-:Y:S01]  /*28380*/  IMAD.MOV.U32 R71, RZ, RZ, 0x181f ;  /* 0x0000181fff477424 */ /* 0x000fe200078e00ff */
[----:B------:R-:W-:-:S02]  /*28390*/  MOV R3, 0x283b0 ;  /* 0x000283b000037802 */ /* 0x000fc40000000f00 */
[----:B--2345:R-:W-:Y:S05]  /*283a0*/  CALL.REL.NOINC `($__internal_13_$__cuda_sm70_shflsync_idx_p) ;  /* 0x00004b6000007944 */ /* 0x03cfea0003c00000 */
        /* <DEDUP_REMOVED lines=8> */
.L_x_984:
[----:B------:R-:W-:Y:S01]  /*28430*/  IMAD.MOV.U32 R52, RZ, RZ, R5 ;  /* 0x000000ffff347224 */ /* 0x000fe200078e0005 */
[----:B-1----:R-:W-:Y:S01]  /*28440*/  MOV R2, 0x4 ;  /* 0x0000000400027802 */ /* 0x002fe20000000f00 */
[----:B------:R-:W-:Y:S01]  /*28450*/  IMAD.MOV.U32 R71, RZ, RZ, 0x181f ;  /* 0x0000181fff477424 */ /* 0x000fe200078e00ff */
[----:B------:R-:W-:Y:S02]  /*28460*/  MOV R3, 0x28480 ;  /* 0x0002848000037802 */ /* 0x000fe40000000f00 */
[----:B--2345:R-:W-:Y:S05]  /*28470*/  CALL.REL.NOINC `($__internal_13_$__cuda_sm70_shflsync_idx_p) ;  /* 0x00004a9000007944 */ /* 0x03cfea0003c00000 */
[----:B------:R-:W-:Y:S01]  /*28480*/  MOV R7, R234 ;  /* 0x000000ea00077202 */ /* 0x000fe20000000f00 */
[----:B------:R-:W-:Y:S05]  /*28490*/  BRA `(.L_x_1219) ;  /* 0xfffe0e5000007947 */ /* 0x000fea000383ffff */
.L_x_985:
[----:B------:R-:W-:Y:S01]  /*284a0*/  IMAD.MOV.U32 R52, RZ, RZ, R6 ;  /* 0x000000ffff347224 */ /* 0x000fe200078e0006 */
[----:B-1----:R-:W-:Y:S01]  /*284b0*/  MOV R2, 0x4 ;  /* 0x0000000400027802 */ /* 0x002fe20000000f00 */
[----:B------:R-:W-:Y:S01]  /*284c0*/  IMAD.MOV.U32 R71, RZ, RZ, 0x181f ;  /* 0x0000181fff477424 */ /* 0x000fe200078e00ff */
[----:B------:R-:W-:Y:S02]  /*284d0*/  MOV R3, 0x284f0 ;  /* 0x000284f000037802 */ /* 0x000fe40000000f00 */
[----:B--2345:R-:W-:Y:S05]  /*284e0*/  CALL.REL.NOINC `($__internal_13_$__cuda_sm70_shflsync_idx_p) ;  /* 0x00004a2000007944 */ /* 0x03cfea0003c00000 */
[----:B------:R-:W-:Y:S01]  /*284f0*/  MOV R2, R234 ;  /* 0x000000ea00027202 */ /* 0x000fe20000000f00 */
[----:B------:R-:W-:Y:S05]  /*28500*/  BRA `(.L_x_1220) ;  /* 0xfffe0e0000007947 */ /* 0x000fea000383ffff */
.L_x_988:
[----:B------:R-:W-:Y:S01]  /*28510*/  IMAD.MOV.U32 R52, RZ, RZ, R5 ;  /* 0x000000ffff347224 */ /* 0x000fe200078e0005 */
[----:B--23--:R-:W-:Y:S01]  /*28520*/  MOV R2, 0x5 ;  /* 0x0000000500027802 */ /* 0x00cfe20000000f00 */
[----:B------:R-:W-:Y:S01]  /*28530*/  IMAD.MOV.U32 R71, RZ, RZ, 0x181f ;  /* 0x0000181fff477424 */ /* 0x000fe200078e00ff */
[----:B------:R-:W-:-:S02]  /*28540*/  MOV R3, 0x28560 ;  /* 0x0002856000037802 */ /* 0x000fc40000000f00 */
[----:B-1--45:R-:W-:Y:S05]  /*28550*/  CALL.REL.NOINC `($__internal_13_$__cuda_sm70_shflsync_idx_p) ;  /* 0x000049b000007944 */ /* 0x032fea0003c00000 */
        /* <DEDUP_REMOVED lines=8> */
.L_x_991:
[----:B------:R-:W-:Y:S01]  /*285e0*/  IMAD.MOV.U32 R52, RZ, RZ, R5 ;  /* 0x000000ffff347224 */ /* 0x000fe200078e0005 */
[----:B-1-3--:R-:W-:Y:S01]  /*285f0*/  MOV R2, 0x6 ;  /* 0x0000000600027802 */ /* 0x00afe20000000f00 */
[----:B------:R-:W-:Y:S01]  /*28600*/  IMAD.MOV.U32 R71, RZ, RZ, 0x181f ;  /* 0x0000181fff477424 */ /* 0x000fe200078e00ff */
[----:B------:R-:W-:Y:S02]  /*28610*/  MOV R3, 0x28630 ;  /* 0x0002863000037802 */ /* 0x000fe40000000f00 */
[----:B--2-45:R-:W-:Y:S05]  /*28620*/  CALL.REL.NOINC `($__internal_13_$__cuda_sm70_shflsync_idx_p) ;  /* 0x000048e000007944 */ /* 0x034fea0003c00000 */
[----:B------:R-:W-:Y:S01]  /*28630*/  MOV R7, R234 ;  /* 0x000000ea00077202 */ /* 0x000fe20000000f00 */
[----:B------:R-:W-:Y:S05]  /*28640*/  BRA `(.L_x_1222) ;  /* 0xfffe0e7000007947 */ /* 0x000fea000383ffff */
.L_x_992:
[----:B------:R-:W-:Y:S01]  /*28650*/  IMAD.MOV.U32 R52, RZ, RZ, R6 ;  /* 0x000000ffff347224 */ /* 0x000fe200078e0006 */
[----:B---3--:R-:W-:Y:S01]  /*28660*/  MOV R2, 0x6 ;  /* 0x0000000600027802 */ /* 0x008fe20000000f00 */
[----:B------:R-:W-:Y:S01]  /*28670*/  IMAD.MOV.U32 R71, RZ, RZ, 0x181f ;  /* 0x0000181fff477424 */ /* 0x000fe200078e00ff */
[----:B------:R-:W-:Y:S02]  /*28680*/  MOV R3, 0x286a0 ;  /* 0x000286a000037802 */ /* 0x000fe40000000f00 */
[----:B-12-45:R-:W-:Y:S05]  /*28690*/  CALL.REL.NOINC `($__internal_13_$__cuda_sm70_shflsync_idx_p) ;  /* 0x0000487000007944 */ /* 0x036fea0003c00000 */
[----:B------:R-:W-:Y:S01]  /*286a0*/  MOV R2, R234 ;  /* 0x000000ea00027202 */ /* 0x000fe20000000f00 */
[----:B------:R-:W-:Y:S05]  /*286b0*/  BRA `(.L_x_1223) ;  /* 0xfffe0e2000007947 */ /* 0x000fea000383ffff */
.L_x_995:
        /* <DEDUP_REMOVED lines=13> */
.L_x_1034:
[----:B------:R-:W-:Y:S01]  /*28790*/  IMAD.MOV.U32 R52, RZ, RZ, R4 ;  /* 0x000000ffff347224 */ /* 0x000fe200078e0004 */
[----:B------:R-:W-:Y:S01]  /*287a0*/  MOV R2, RZ ;  /* 0x000000ff00027202 */ /* 0x000fe20000000f00 */
[----:B------:R-:W-:Y:S01]  /*287b0*/  IMAD.MOV.U32 R71, RZ, RZ, 0x181f ;  /* 0x0000181fff477424 */ /* 0x000fe200078e00ff */
[----:B------:R-:W-:Y:S02]  /*287c0*/  MOV R3, 0x287e0 ;  /* 0x000287e000037802 */ /* 0x000fe40000000f00 */
[----:B------:R-:W-:Y:S05]  /*287d0*/  CALL.REL.NOINC `($__internal_13_$__cuda_sm70_shflsync_idx_p) ;  /* 0x0000473000007944 */ /* 0x000fea0003c00000 */
[----:B------:R-:W-:Y:S01]  /*287e0*/  MOV R5, R234 ;  /* 0x000000ea00057202 */ /* 0x000fe20000000f00 */
[----:B------:R-:W-:Y:S05]  /*287f0*/  BRA `(.L_x_1225) ;  /* 0xfffe75f000007947 */ /* 0x000fea000383ffff */
.L_x_1035:
[----:B------:R-:W-:Y:S01]  /*28800*/  IMAD.MOV.U32 R52, RZ, RZ, R0 ;  /* 0x000000ffff347224 */ /* 0x000fe200078e0000 */
[----:B------:R-:W-:Y:S01]  /*28810*/  MOV R2, RZ ;  /* 0x000000ff00027202 */ /* 0x000fe20000000f00 */
[----:B------:R-:W-:Y:S01]  /*28820*/  IMAD.MOV.U32 R71, RZ, RZ, 0x181f ;  /* 0x0000181fff477424 */ /* 0x000fe200078e00ff */
[----:B------:R-:W-:Y:S02]  /*28830*/  MOV R3, 0x28850 ;  /* 0x0002885000037802 */ /* 0x000fe40000000f00 */
[----:B-12---:R-:W-:Y:S05]  /*28840*/  CALL.REL.NOINC `($__internal_13_$__cuda_sm70_shflsync_idx_p) ;  /* 0x000046c000007944 */ /* 0x006fea0003c00000 */
        /* <DEDUP_REMOVED lines=10> */
[----:B------:R-:W-:Y:S05]  /*288f0*/  CALL.REL.NOINC `($__internal_13_$__cuda_sm70_shflsync_idx_p) ;  /* 0x0000461000007944 */ /* 0x000fea0003c00000 */
[----:B------:R-:W-:Y:S01]  /*28900*/  IMAD.MOV.U32 R5, RZ, RZ, R234 ;  /* 0x000000ffff057224 */ /* 0x000fe200078e00ea */
[----:B------:R-:W-:Y:S01]  /*28910*/  MOV R2, 0x1 ;  /* 0x0000000100027802 */ /* 0x000fe20000000f00 */
[----:B------:R-:W-:Y:S01]  /*28920*/  IMAD.MOV.U32 R52, RZ, RZ, R0 ;  /* 0x000000ffff347224 */ /* 0x000fe200078e0000 */
[----:B------:R-:W-:Y:S02]  /*28930*/  MOV R71, 0x181f ;  /* 0x0000181f00477802 */ /* 0x000fe40000000f00 */
[----:B------:R-:W-:Y:S02]  /*28940*/  MOV R3, 0x28960 ;  /* 0x0002896000037802 */ /* 0x000fe40000000f00 */
[----:B------:R-:W-:Y:S05]  /*28950*/  CALL.REL.NOINC `($__internal_13_$__cuda_sm70_shflsync_idx_p) ;  /* 0x000045b000007944 */ /* 0x000fea0003c00000 */
        /* <DEDUP_REMOVED lines=51> */
[----:B------:R-:W-:Y:S01]  /*28c90*/  MOV R0, R234 ;  /* 0x000000ea00007202 */ /* 0x000fe20000000f00 */
[----:B------:R-:W-:Y:S05]  /*28ca0*/  BRA `(.L_x_1226) ;  /* 0xfffe72a000007947 */ /* 0x000fea000383ffff */
.L_x_1036:
[----:B------:R-:W-:Y:S01]  /*28cb0*/  IMAD.MOV.U32 R52, RZ, RZ, R4 ;  /* 0x000000ffff347224 */ /* 0x000fe200078e0004 */
[----:B------:R-:W-:Y:S01]  /*28cc0*/  MOV R2, RZ ;  /* 0x000000ff00027202 */ /* 0x000fe20000000f00 */
[----:B------:R-:W-:Y:S01]  /*28cd0*/  IMAD.MOV.U32 R71, RZ, RZ, 0x1c1f ;  /* 0x00001c1fff477424 */ /* 0x000fe200078e00ff */
[----:B------:R-:W-:-:S02]  /*28ce0*/  MOV R3, 0x28d00 ;  /* 0x00028d0000037802 */ /* 0x000fc40000000f00 */
[----:B------:R-:W-:Y:S05]  /*28cf0*/  CALL.REL.NOINC `($__internal_13_$__cuda_sm70_shflsync_idx_p) ;  /* 0x0000421000007944 */ /* 0x000fea0003c00000 */
[----:B------:R-:W-:Y:S01]  /*28d00*/  MOV R3, R234 ;  /* 0x000000ea00037202 */ /* 0x000fe20000000f00 */
[----:B------:R-:W-:Y:S05]  /*28d10*/  BRA `(.L_x_1227) ;  /* 0xfffe73d000007947 */ /* 0x000fea000383ffff */
.L_x_1041:
[----:B------:R-:W-:Y:S01]  /*28d20*/  IMAD.MOV.U32 R52, RZ, RZ, R4 ;  /* 0x000000ffff347224 */ /* 0x000fe200078e0004 */
[----:B------:R-:W-:Y:S01]  /*28d30*/  MOV R2, 0x1 ;  /* 0x0000000100027802 */ /* 0x000fe20000000f00 */
[----:B------:R-:W-:Y:S01]  /*28d40*/  IMAD.MOV.U32 R71, RZ, RZ, 0x1c1f ;  /* 0x00001c1fff477424 */ /* 0x000fe200078e00ff */
[----:B------:R-:W-:-:S02]  /*28d50*/  MOV R3, 0x28d70 ;  /* 0x00028d7000037802 */ /* 0x000fc40000000f00 */
[----:B-1----:R-:W-:Y:S05]  /*28d60*/  CALL.REL.NOINC `($__internal_13_$__cuda_sm70_shflsync_idx_p) ;  /* 0x000041a000007944 */ /* 0x002fea0003c00000 */
[----:B------:R-:W-:Y:S01]  /*28d70*/  MOV R3, R234 ;  /* 0x000000ea00037202 */ /* 0x000fe20000000f00 */
[----:B------:R-:W-:Y:S05]  /*28d80*/  BRA `(.L_x_1228) ;  /* 0xfffe7c0000007947 */ /* 0x000fea000383ffff */
.L_x_1046:
[----:B------:R-:W-:Y:S01]  /*28d90*/  IMAD.MOV.U32 R52, RZ, RZ, R4 ;  /* 0x000000ffff347224 */ /* 0x000fe200078e0004 */
[----:B------:R-:W-:Y:S01]  /*28da0*/  MOV R2, 0x2 ;  /* 0x0000000200027802 */ /* 0x000fe20000000f00 */
[----:B------:R-:W-:Y:S01]  /*28db0*/  IMAD.MOV.U32 R71, RZ, RZ, 0x1c1f ;  /* 0x00001c1fff477424 */ /* 0x000fe200078e00ff */
[----:B------:R-:W-:-:S02]  /*28dc0*/  MOV R3, 0x28de0 ;  /* 0x00028de000037802 */ /* 0x000fc40000000f00 */
[----:B-12---:R-:W-:Y:S05]  /*28dd0*/  CALL.REL.NOINC `($__internal_13_$__cuda_sm70_shflsync_idx_p) ;  /* 0x0000413000007944 */ /* 0x006fea0003c00000 */
[----:B------:R-:W-:Y:S01]  /*28de0*/  MOV R3, R234 ;  /* 0x000000ea00037202 */ /* 0x000fe20000000f00 */
[----:B------:R-:W-:Y:S05]  /*28df0*/  BRA `(.L_x_1229) ;  /* 0xfffe820000007947 */ /* 0x000fea000383ffff */
.L_x_1051:
[----:B------:R-:W-:Y:S01]  /*28e00*/  IMAD.MOV.U32 R52, RZ, RZ, R4 ;  /* 0x000000ffff347224 */ /* 0x000fe200078e0004 */
[----:B------:R-:W-:Y:S01]  /*28e10*/  MOV R2, 0x3 ;  /* 0x0000000300027802 */ /* 0x000fe20000000f00 */
[----:B------:R-:W-:Y:S01]  /*28e20*/  IMAD.MOV.U32 R71, RZ, RZ, 0x1c1f ;  /* 0x00001c1fff477424 */ /* 0x000fe200078e00ff */
[----:B------:R-:W-:-:S02]  /*28e30*/  MOV R3, 0x28e50 ;  /* 0x00028e5000037802 */ /* 0x000fc40000000f00 */
[----:B-123--:R-:W-:Y:S05]  /*28e40*/  CALL.REL.NOINC `($__internal_13_$__cuda_sm70_shflsync_idx_p) ;  /* 0x000040c000007944 */ /* 0x00efea0003c00000 */
[----:B------:R-:W-:Y:S01]  /*28e50*/  MOV R3, R234 ;  /* 0x000000ea00037202 */ /* 0x000fe20000000f00 */
[----:B------:R-:W-:Y:S05]  /*28e60*/  BRA `(.L_x_1230) ;  /* 0xfffe880000007947 */ /* 0x000fea000383ffff */
.L_x_1056:
[----:B------:R-:W-:Y:S02]  /*28e70*/  MOV R0, 0x2 ;  /* 0x0000000200007802 */ /* 0x000fe40000000f00 */
[----:B------:R-:W-:-:S02]  /*28e80*/  MOV R2, 0x28ea0 ;  /* 0x00028ea000027802 */ /* 0x000fc40000000f00 */
[----:B------:R-:W-:Y:S05]  /*28e90*/  CALL.REL.NOINC `($__internal_12_$__cuda_sm70_shflsync_bfly_p) ;  /* 0x0000401000007944 */ /* 0x000fea0003c00000 */
[----:B------:R-:W-:Y:S05]  /*28ea0*/  BRA `(.L_x_1231) ;  /* 0xfffe92f000007947 */ /* 0x000fea000383ffff */
.L_x_1057:
[----:B------:R-:W-:Y:S02]  /*28eb0*/  MOV R0, 0x1 ;  /* 0x0000000100007802 */ /* 0x000fe40000000f00 */
[----:B------:R-:W-:-:S02]  /*28ec0*/  MOV R2, 0x28ee0 ;  /* 0x00028ee000027802 */ /* 0x000fc40000000f00 */
[----:B------:R-:W-:Y:S05]  /*28ed0*/  CALL.REL.NOINC `($__internal_12_$__cuda_sm70_shflsync_bfly_p) ;  /* 0x00003fd000007944 */ /* 0x000fea0003c00000 */
[----:B------:R-:W-:Y:S01]  /*28ee0*/  FMNMX.FTZ R71, R4, R0, !PT ;  /* 0x0000000004477209 */ /* 0x000fe20007810000 */
[----:B------:R-:W-:Y:S01]  /*28ef0*/  IMAD.MOV.U32 R4, RZ, RZ, R5 ;  /* 0x000000ffff047224 */ /* 0x000fe200078e0005 */
[----:B------:R-:W-:Y:S01]  /*28f00*/  MOV R2, 0x28f30 ;  /* 0x00028f3000027802 */ /* 0x000fe20000000f00 */
[----:B------:R-:W-:-:S02]  /*28f10*/  IMAD.MOV.U32 R0, RZ, RZ, 0x2 ;  /* 0x00000002ff007424 */ /* 0x000fc400078e00ff */
[----:B------:R-:W-:Y:S05]  /*28f20*/  CALL.REL.NOINC `($__internal_12_$__cuda_sm70_shflsync_bfly_p) ;  /* 0x00003f8000007944 */ /* 0x000fea0003c00000 */
[----:B------:R-:W-:Y:S01]  /*28f30*/  FMNMX.FTZ R5, R5, R0, !PT ;  /* 0x0000000005057209 */ /* 0x000fe20007810000 */
[----:B------:R-:W-:Y:S01]  /*28f40*/  IMAD.MOV.U32 R0, RZ, RZ, 0x1 ;  /* 0x00000001ff007424 */ /* 0x000fe200078e00ff */
[----:B------:R-:W-:-:S03]  /*28f50*/  MOV R2, 0x28f80 ;  /* 0x00028f8000027802 */ /* 0x000fc60000000f00 */
[----:B------:R-:W-:Y:S02]  /*28f60*/  IMAD.MOV.U32 R4, RZ, RZ, R5 ;  /* 0x000000ffff047224 */ /* 0x000fe400078e0005 */
[----:B------:R-:W-:Y:S05]  /*28f70*/  CALL.REL.NOINC `($__internal_12_$__cuda_sm70_shflsync_bfly_p) ;  /* 0x00003f3000007944 */ /* 0x000fea0003c00000 */
[----:B------:R-:W-:Y:S01]  /*28f80*/  FMNMX.FTZ R70, R5, R0, !PT ;  /* 0x0000000005467209 */ /* 0x000fe20007810000 */
[----:B------:R-:W-:Y:S01]  /*28f90*/  IMAD.MOV.U32 R4, RZ, RZ, R6 ;  /* 0x000000ffff047224 */ /* 0x000fe200078e0006 */
[----:B------:R-:W-:Y:S01]  /*28fa0*/  MOV R2, 0x28fd0 ;  /* 0x00028fd000027802 */ /* 0x000fe20000000f00 */
[----:B------:R-:W-:Y:S02]  /*28fb0*/  IMAD.MOV.U32 R0, RZ, RZ, 0x2 ;  /* 0x00000002ff007424 */ /* 0x000fe400078e00ff */
        /* <DEDUP_REMOVED lines=16> */
[----:B------:R-:W-:Y:S01]  /*290c0*/  MOV R8, R0 ;  /* 0x0000000000087202 */ /* 0x000fe20000000f00 */
[----:B------:R-:W-:Y:S05]  /*290d0*/  BRA `(.L_x_1232) ;  /* 0xfffe91b000007947 */ /* 0x000fea000383ffff */
.L_x_1065:
[----:B------:R-:W-:Y:S01]  /*290e0*/  MOV R2, RZ ;  /* 0x000000ff00027202 */ /* 0x000fe20000000f00 */
[----:B------:R-:W-:Y:S01]  /*290f0*/  IMAD.MOV.U32 R52, RZ, RZ, R4 ;  /* 0x000000ffff347224 */ /* 0x000fe200078e0004 */
[----:B------:R-:W-:Y:S01]  /*29100*/  MOV R3, 0x29130 ;  /* 0x0002913000037802 */ /* 0x000fe20000000f00 */
[----:B------:R-:W-:Y:S02]  /*29110*/  IMAD.MOV.U32 R71, RZ, RZ, 0x181f ;  /* 0x0000181fff477424 */ /* 0x000fe400078e00ff */
[----:B------:R-:W-:Y:S05]  /*29120*/  CALL.REL.NOINC `($__internal_13_$__cuda_sm70_shflsync_idx_p) ;  /* 0x00003de000007944 */ /* 0x000fea0003c00000 */
[----:B------:R-:W-:Y:S01]  /*29130*/  MOV R8, R234 ;  /* 0x000000ea00087202 */ /* 0x000fe20000000f00 */
[----:B------:R-:W-:-:S05]  /*29140*/  BRA `(.L_x_1233) ;  /* 0xfffeaed000007947 */ /* 0x000fca000383ffff */
.L_x_1066:
[----:B------:R-:W-:Y:S01]  /*29150*/  MOV R2, RZ ;  /* 0x000000ff00027202 */ /* 0x000fe20000000f00 */
[----:B------:R-:W-:Y:S01]  /*29160*/  IMAD.MOV.U32 R52, RZ, RZ, R0 ;  /* 0x000000ffff347224 */ /* 0x000fe200078e0000 */
[----:B------:R-:W-:Y:S01]  /*29170*/  MOV R3, 0x291a0 ;  /* 0x000291a000037802 */ /* 0x000fe20000000f00 */
[----:B------:R-:W-:Y:S02]  /*29180*/  IMAD.MOV.U32 R71, RZ, RZ, 0x181f ;  /* 0x0000181fff477424 */ /* 0x000fe400078e00ff */
[----:B-12---:R-:W-:Y:S05]  /*29190*/  CALL.REL.NOINC `($__internal_13_$__cuda_sm70_shflsync_idx_p) ;  /* 0x00003d7000007944 */ /* 0x006fea0003c00000 */
        /* <DEDUP_REMOVED lines=10> */
[----:B------:R-:W-:Y:S05]  /*29240*/  CALL.REL.NOINC `($__internal_13_$__cuda_sm70_shflsync_idx_p) ;  /* 0x00003cc000007944 */ /* 0x000fea0003c00000 */
[----:B------:R-:W-:Y:S01]  /*29250*/  MOV R2, 0x1 ;  /* 0x0000000100027802 */ /* 0x000fe20000000f00 */
[----:B------:R-:W-:Y:S01]  /*29260*/  IMAD.MOV.U32 R7, RZ, RZ, R234 ;  /* 0x000000ffff077224 */ /* 0x000fe200078e00ea */
[----:B------:R-:W-:Y:S01]  /*29270*/  MOV R71, 0x181f ;  /* 0x0000181f00477802 */ /* 0x000fe20000000f00 */
[----:B------:R-:W-:Y:S01]  /*29280*/  IMAD.MOV.U32 R52, RZ, RZ, R0 ;  /* 0x000000ffff347224 */ /* 0x000fe200078e0000 */
[----:B------:R-:W-:Y:S02]  /*29290*/  MOV R3, 0x292b0 ;  /* 0x000292b000037802 */ /* 0x000fe40000000f00 */
[----:B------:R-:W-:Y:S05]  /*292a0*/  CALL.REL.NOINC `($__internal_13_$__cuda_sm70_shflsync_idx_p) ;  /* 0x00003c6000007944 */ /* 0x000fea0003c00000 */
        /* <DEDUP_REMOVED lines=51> */
[----:B------:R-:W-:Y:S01]  /*295e0*/  MOV R0, R234 ;  /* 0x000000ea00007202 */ /* 0x000fe20000000f00 */
[----:B------:R-:W-:-:S05]  /*295f0*/  BRA `(.L_x_1234) ;  /* 0xfffeab8000007947 */ /* 0x000fca000383ffff */
.L_x_1069:
[----:B------:R-:W-:Y:S01]  /*29600*/  MOV R2, RZ ;  /* 0x000000ff00027202 */ /* 0x000fe20000000f00 */
[----:B------:R-:W-:Y:S01]  /*29610*/  IMAD.MOV.U32 R52, RZ, RZ, R4 ;  /* 0x000000ffff347224 */ /* 0x000fe200078e0004 */
[----:B------:R-:W-:Y:S01]  /*29620*/  MOV R3, 0x29650 ;  /* 0x0002965000037802 */ /* 0x000fe20000000f00 */
[----:B------:R-:W-:Y:S02]  /*29630*/  IMAD.MOV.U32 R71, RZ, RZ, 0x181f ;  /* 0x0000181fff477424 */ /* 0x000fe400078e00ff */
[----:B------:R-:W-:Y:S05]  /*29640*/  CALL.REL.NOINC `($__internal_13_$__cuda_sm70_shflsync_idx_p) ;  /* 0x000038c000007944 */ /* 0x000fea0003c00000 */
[----:B------:R-:W-:Y:S01]  /*29650*/  MOV R7, R234 ;  /* 0x000000ea00077202 */ /* 0x000fe20000000f00 */
[----:B------:R-:W-:-:S05]  /*29660*/  BRA `(.L_x_1235) ;  /* 0xfffebe5000007947 */ /* 0x000fca000383ffff */
.L_x_1070:
        /* <DEDUP_REMOVED lines=75> */
.L_x_1071:
[----:B------:R-:W-:Y:S01]  /*29b20*/  MOV R2, RZ ;  /* 0x000000ff00027202 */ /* 0x000fe20000000f00 */
[----:B------:R-:W-:Y:S01]  /*29b30*/  IMAD.MOV.U32 R52, RZ, RZ, R5 ;  /* 0x000000ffff347224 */ /* 0x000fe200078e0005 */
[----:B------:R-:W-:Y:S01]  /*29b40*/  MOV R3, 0x29b70 ;  /* 0x00029b7000037802 */ /* 0x000fe20000000f00 */
[----:B------:R-:W-:Y:S02]  /*29b50*/  IMAD.MOV.U32 R71, RZ, RZ, 0x1c1f ;  /* 0x00001c1fff477424 */ /* 0x000fe400078e00ff */
[----:B------:R-:W-:Y:S05]  /*29b60*/  CALL.REL.NOINC `($__internal_13_$__cuda_sm70_shflsync_idx_p) ;  /* 0x000033a000007944 */ /* 0x000fea0003c00000 */
[----:B------:R-:W-:Y:S01]  /*29b70*/  MOV R4, R234 ;  /* 0x000000ea00047202 */ /* 0x000fe20000000f00 */
[----:B------:R-:W-:-:S05]  /*29b80*/  BRA `(.L_x_1237) ;  /* 0xfffebc1000007947 */ /* 0x000fca000383ffff */
.L_x_1076:
[----:B------:R-:W-:Y:S01]  /*29b90*/  MOV R2, 0x1 ;  /* 0x0000000100027802 */ /* 0x000fe20000000f00 */
[----:B------:R-:W-:Y:S01]  /*29ba0*/  IMAD.MOV.U32 R52, RZ, RZ, R5 ;  /* 0x000000ffff347224 */ /* 0x000fe200078e0005 */
[----:B------:R-:W-:Y:S01]  /*29bb0*/  MOV R3, 0x29be0 ;  /* 0x00029be000037802 */ /* 0x000fe20000000f00 */
[----:B------:R-:W-:Y:S02]  /*29bc0*/  IMAD.MOV.U32 R71, RZ, RZ, 0x1c1f ;  /* 0x00001c1fff477424 */ /* 0x000fe400078e00ff */
[----:B-1----:R-:W-:Y:S05]  /*29bd0*/  CALL.REL.NOINC `($__internal_13_$__cuda_sm70_shflsync_idx_p) ;  /* 0x0000333000007944 */ /* 0x002fea0003c00000 */
[----:B------:R-:W-:Y:S01]  /*29be0*/  MOV R4, R234 ;  /* 0x000000ea00047202 */ /* 0x000fe20000000f00 */
[----:B------:R-:W-:-:S05]  /*29bf0*/  BRA `(.L_x_1238) ;  /* 0xfffec49000007947 */ /* 0x000fca000383ffff */
.L_x_1081:
[----:B------:R-:W-:Y:S01]  /*29c00*/  MOV R2, 0x2 ;  /* 0x0000000200027802 */ /* 0x000fe20000000f00 */
[----:B------:R-:W-:Y:S01]  /*29c10*/  IMAD.MOV.U32 R52, RZ, RZ, R5 ;  /* 0x000000ffff347224 */ /* 0x000fe200078e0005 */
[----:B------:R-:W-:Y:S01]  /*29c20*/  MOV R3, 0x29c50 ;  /* 0x00029c5000037802 */ /* 0x000fe20000000f00 */
[----:B------:R-:W-:Y:S02]  /*29c30*/  IMAD.MOV.U32 R71, RZ, RZ, 0x1c1f ;  /* 0x00001c1fff477424 */ /* 0x000fe400078e00ff */
[----:B-12---:R-:W-:Y:S05]  /*29c40*/  CALL.REL.NOINC `($__internal_13_$__cuda_sm70_shflsync_idx_p) ;  /* 0x000032c000007944 */ /* 0x006fea0003c00000 */
[----:B------:R-:W-:Y:S01]  /*29c50*/  MOV R4, R234 ;  /* 0x000000ea00047202 */ /* 0x000fe20000000f00 */
[----:B------:R-:W-:-:S05]  /*29c60*/  BRA `(.L_x_1239) ;  /* 0xfffecad000007947 */ /* 0x000fca000383ffff */
.L_x_1086:
[----:B------:R-:W-:Y:S01]  /*29c70*/  MOV R2, 0x3 ;  /* 0x0000000300027802 */ /* 0x000fe20000000f00 */
[----:B------:R-:W-:Y:S01]  /*29c80*/  IMAD.MOV.U32 R52, RZ, RZ, R5 ;  /* 0x000000ffff347224 */ /* 0x000fe200078e0005 */
[----:B------:R-:W-:Y:S01]  /*29c90*/  MOV R3, 0x29cc0 ;  /* 0x00029cc000037802 */ /* 0x000fe20000000f00 */
[----:B------:R-:W-:Y:S02]  /*29ca0*/  IMAD.MOV.U32 R71, RZ, RZ, 0x1c1f ;  /* 0x00001c1fff477424 */ /* 0x000fe400078e00ff */
[----:B-123--:R-:W-:Y:S05]  /*29cb0*/  CALL.REL.NOINC `($__internal_13_$__cuda_sm70_shflsync_idx_p) ;  /* 0x0000325000007944 */ /* 0x00efea0003c00000 */
[----:B------:R-:W-:Y:S01]  /*29cc0*/  MOV R4, R234 ;  /* 0x000000ea00047202 */ /* 0x000fe20000000f00 */
[----:B------:R-:W-:-:S05]  /*29cd0*/  BRA `(.L_x_1240) ;  /* 0xfffed11000007947 */ /* 0x000fca000383ffff */
.L_x_1091:
[----:B------:R-:W-:Y:S02]  /*29ce0*/  MOV R0, 0x2 ;  /* 0x0000000200007802 */ /* 0x000fe40000000f00 */
[----:B------:R-:W-:Y:S02]  /*29cf0*/  MOV R2, 0x29d10 ;  /* 0x00029d1000027802 */ /* 0x000fe40000000f00 */
[----:B------:R-:W-:Y:S05]  /*29d00*/  CALL.REL.NOINC `($__internal_12_$__cuda_sm70_shflsync_bfly_p) ;  /* 0x000031a000007944 */ /* 0x000fea0003c00000 */
[----:B------:R-:W-:-:S05]  /*29d10*/  BRA `(.L_x_1241) ;  /* 0xfffedc8000007947 */ /* 0x000fca000383ffff */
.L_x_1092:
[----:B------:R-:W-:Y:S02]  /*29d20*/  MOV R0, 0x1 ;  /* 0x0000000100007802 */ /* 0x000fe40000000f00 */
[----:B------:R-:W-:Y:S02]  /*29d30*/  MOV R2, 0x29d50 ;  /* 0x00029d5000027802 */ /* 0x000fe40000000f00 */
        /* <DEDUP_REMOVED lines=28> */
[----:B------:R-:W-:-:S05]  /*29f00*/  BRA `(.L_x_1242) ;  /* 0xfffedb8000007947 */ /* 0x000fca000383ffff */
.L_x_1101:
[----:B------:R-:W-:Y:S01]  /*29f10*/  MOV R2, RZ ;  /* 0x000000ff00027202 */ /* 0x000fe20000000f00 */
[----:B------:R-:W-:Y:S01]  /*29f20*/  IMAD.MOV.U32 R52, RZ, RZ, R4 ;  /* 0x000000ffff347224 */ /* 0x000fe200078e0004 */
[----:B------:R-:W-:Y:S01]  /*29f30*/  MOV R3, 0x29f60 ;  /* 0x00029f6000037802 */ /* 0x000fe20000000f00 */
[----:B------:R-:W-:Y:S02]  /*29f40*/  IMAD.MOV.U32 R71, RZ, RZ, 0x181f ;  /* 0x0000181fff477424 */ /* 0x000fe400078e00ff */
[----:B------:R-:W-:Y:S05]  /*29f50*/  CALL.REL.NOINC `($__internal_13_$__cuda_sm70_shflsync_idx_p) ;  /* 0x00002fb000007944 */ /* 0x000fea0003c00000 */
[----:B------:R-:W-:Y:S01]  /*29f60*/  MOV R8, R234 ;  /* 0x000000ea00087202 */ /* 0x000fe20000000f00 */
[----:B------:R-:W-:-:S05]  /*29f70*/  BRA `(.L_x_1243) ;  /* 0xfffefe5000007947 */ /* 0x000fca000383ffff */
.L_x_1102:
        /* <DEDUP_REMOVED lines=75> */
.L_x_1105:
[----:B------:R-:W-:Y:S01]  /*2a430*/  MOV R2, RZ ;  /* 0x000000ff00027202 */ /* 0x000fe20000000f00 */
[----:B------:R-:W-:Y:S01]  /*2a440*/  IMAD.MOV.U32 R52, RZ, RZ, R4 ;  /* 0x000000ffff347224 */ /* 0x000fe200078e0004 */
[----:B------:R-:W-:Y:S01]  /*2a450*/  MOV R3, 0x2a480 ;  /* 0x0002a48000037802 */ /* 0x000fe20000000f00 */
[----:B------:R-:W-:Y:S02]  /*2a460*/  IMAD.MOV.U32 R71, RZ, RZ, 0x181f ;  /* 0x0000181fff477424 */ /* 0x000fe400078e00ff */
[----:B------:R-:W-:Y:S05]  /*2a470*/  CALL.REL.NOINC `($__internal_13_$__cuda_sm70_shflsync_idx_p) ;  /* 0x00002a9000007944 */ /* 0x000fea0003c00000 */
[----:B------:R-:W-:Y:S01]  /*2a480*/  MOV R7, R234 ;  /* 0x000000ea00077202 */ /* 0x000fe20000000f00 */
[----:B------:R-:W-:-:S05]  /*2a490*/  BRA `(.L_x_1245) ;  /* 0xffff0dd000007947 */ /* 0x000fca000383ffff */
.L_x_1106:
        /* <DEDUP_REMOVED lines=75> */
.L_x_1107:
[----:B------:R-:W-:Y:S02]  /*2a950*/  MOV R0, 0x2 ;  /* 0x0000000200007802 */ /* 0x000fe40000000f00 */
[----:B------:R-:W-:Y:S02]  /*2a960*/  MOV R2, 0x2a980 ;  /* 0x0002a98000027802 */ /* 0x000fe40000000f00 */
[----:B------:R-:W-:Y:S05]  /*2a970*/  CALL.REL.NOINC `($__internal_12_$__cuda_sm70_shflsync_bfly_p) ;  /* 0x0000253000007944 */ /* 0x000fea0003c00000 */
[----:B------:R-:W-:-:S05]  /*2a980*/  BRA `(.L_x_1247) ;  /* 0xffff100000007947 */ /* 0x000fca000383ffff */
.L_x_1108:
        /* <DEDUP_REMOVED lines=31> */
.L_x_1111:
[----:B-1--4-:R-:W-:Y:S01]  /*2ab80*/  MOV R71, 0x181f ;  /* 0x0000181f00477802 */ /* 0x012fe20000000f00 */
[----:B------:R-:W-:Y:S01]  /*2ab90*/  IMAD.MOV.U32 R2, RZ, RZ, RZ ;  /* 0x000000ffff027224 */ /* 0x000fe200078e00ff */
[----:B------:R-:W-:Y:S02]  /*2aba0*/  MOV R3, 0x2abc0 ;  /* 0x0002abc000037802 */ /* 0x000fe40000000f00 */
[----:B------:R-:W-:Y:S05]  /*2abb0*/  CALL.REL.NOINC `($__internal_13_$__cuda_sm70_shflsync_idx_p) ;  /* 0x0000235000007944 */ /* 0x000fea0003c00000 */
[----:B------:R-:W-:Y:S01]  /*2abc0*/  MOV R58, R234 ;  /* 0x000000ea003a7202 */ /* 0x000fe20000000f00 */
[----:B------:R-:W-:-:S05]  /*2abd0*/  BRA `(.L_x_1249) ;  /* 0xffff2eb000007947 */ /* 0x000fca000383ffff */
.L_x_1114:
[----:B------:R-:W-:Y:S01]  /*2abe0*/  MOV R2, RZ ;  /* 0x000000ff00027202 */ /* 0x000fe20000000f00 */
[----:B------:R-:W-:Y:S01]  /*2abf0*/  IMAD.MOV.U32 R52, RZ, RZ, R4 ;  /* 0x000000ffff347224 */ /* 0x000fe200078e0004 */
[----:B------:R-:W-:Y:S01]  /*2ac00*/  MOV R3, 0x2ac30 ;  /* 0x0002ac3000037802 */ /* 0x000fe20000000f00 */
[----:B------:R-:W-:Y:S02]  /*2ac10*/  IMAD.MOV.U32 R71, RZ, RZ, 0x181f ;  /* 0x0000181fff477424 */ /* 0x000fe400078e00ff */
[----:B------:R-:W-:Y:S05]  /*2ac20*/  CALL.REL.NOINC `($__internal_13_$__cuda_sm70_shflsync_idx_p) ;  /* 0x000022e000007944 */ /* 0x000fea0003c00000 */
[----:B------:R-:W-:Y:S01]  /*2ac30*/  MOV R7, R234 ;  /* 0x000000ea00077202 */ /* 0x000fe20000000f00 */
[----:B------:R-:W-:-:S05]  /*2ac40*/  BRA `(.L_x_1250) ;  /* 0xffff428000007947 */ /* 0x000fca000383ffff */
.L_x_1115:
        /* <DEDUP_REMOVED lines=75> */
.L_x_1116:
[----:B------:R-:W-:Y:S01]  /*2b100*/  MOV R2, RZ ;  /* 0x000000ff00027202 */ /* 0x000fe20000000f00 */
[----:B------:R-:W-:Y:S01]  /*2b110*/  IMAD.MOV.U32 R52, RZ, RZ, R5 ;  /* 0x000000ffff347224 */ /* 0x000fe200078e0005 */
[----:B------:R-:W-:Y:S01]  /*2b120*/  MOV R3, 0x2b150 ;  /* 0x0002b15000037802 */ /* 0x000fe20000000f00 */
[----:B------:R-:W-:Y:S02]  /*2b130*/  IMAD.MOV.U32 R71, RZ, RZ, 0x1c1f ;  /* 0x00001c1fff477424 */ /* 0x000fe400078e00ff */
[----:B------:R-:W-:Y:S05]  /*2b140*/  CALL.REL.NOINC `($__internal_13_$__cuda_sm70_shflsync_idx_p) ;  /* 0x00001dc000007944 */ /* 0x000fea0003c00000 */
[----:B------:R-:W-:Y:S01]  /*2b150*/  MOV R4, R234 ;  /* 0x000000ea00047202 */ /* 0x000fe20000000f00 */
[----:B------:R-:W-:-:S05]  /*2b160*/  BRA `(.L_x_1252) ;  /* 0xffff406000007947 */ /* 0x000fca000383ffff */
.L_x_1121:
[----:B------:R-:W-:Y:S01]  /*2b170*/  MOV R2, 0x1 ;  /* 0x0000000100027802 */ /* 0x000fe20000000f00 */
[----:B------:R-:W-:Y:S01]  /*2b180*/  IMAD.MOV.U32 R52, RZ, RZ, R5 ;  /* 0x000000ffff347224 */ /* 0x000fe200078e0005 */
[----:B------:R-:W-:Y:S01]  /*2b190*/  MOV R3, 0x2b1c0 ;  /* 0x0002b1c000037802 */ /* 0x000fe20000000f00 */
[----:B------:R-:W-:Y:S02]  /*2b1a0*/  IMAD.MOV.U32 R71, RZ, RZ, 0x1c1f ;  /* 0x00001c1fff477424 */ /* 0x000fe400078e00ff */
[----:B-1----:R-:W-:Y:S05]  /*2b1b0*/  CALL.REL.NOINC `($__internal_13_$__cuda_sm70_shflsync_idx_p) ;  /* 0x00001d5000007944 */ /* 0x002fea0003c00000 */
[----:B------:R-:W-:Y:S01]  /*2b1c0*/  MOV R4, R234 ;  /* 0x000000ea00047202 */ /* 0x000fe20000000f00 */
[----:B------:R-:W-:-:S05]  /*2b1d0*/  BRA `(.L_x_1253) ;  /* 0xffff48e000007947 */ /* 0x000fca000383ffff */
.L_x_1126:
[----:B------:R-:W-:Y:S01]  /*2b1e0*/  MOV R2, 0x2 ;  /* 0x0000000200027802 */ /* 0x000fe20000000f00 */
[----:B------:R-:W-:Y:S01]  /*2b1f0*/  IMAD.MOV.U32 R52, RZ, RZ, R5 ;  /* 0x000000ffff347224 */ /* 0x000fe200078e0005 */
[----:B------:R-:W-:Y:S01]  /*2b200*/  MOV R3, 0x2b230 ;  /* 0x0002b23000037802 */ /* 0x000fe20000000f00 */
[----:B------:R-:W-:Y:S02]  /*2b210*/  IMAD.MOV.U32 R71, RZ, RZ, 0x1c1f ;  /* 0x00001c1fff477424 */ /* 0x000fe400078e00ff */
[----:B-12---:R-:W-:Y:S05]  /*2b220*/  CALL.REL.NOINC `($__internal_13_$__cuda_sm70_shflsync_idx_p) ;  /* 0x00001ce000007944 */ /* 0x006fea0003c00000 */
[----:B------:R-:W-:Y:S01]  /*2b230*/  MOV R4, R234 ;  /* 0x000000ea00047202 */ /* 0x000fe20000000f00 */
[----:B------:R-:W-:-:S05]  /*2b240*/  BRA `(.L_x_1254) ;  /* 0xffff4f2000007947 */ /* 0x000fca000383ffff */
.L_x_1131:
[----:B------:R-:W-:Y:S01]  /*2b250*/  MOV R2, 0x3 ;  /* 0x0000000300027802 */ /* 0x000fe20000000f00 */
[----:B------:R-:W-:Y:S01]  /*2b260*/  IMAD.MOV.U32 R52, RZ, RZ, R5 ;  /* 0x000000ffff347224 */ /* 0x000fe200078e0005 */
[----:B------:R-:W-:Y:S01]  /*2b270*/  MOV R3, 0x2b2a0 ;  /* 0x0002b2a000037802 */ /* 0x000fe20000000f00 */
[----:B------:R-:W-:Y:S02]  /*2b280*/  IMAD.MOV.U32 R71, RZ, RZ, 0x1c1f ;  /* 0x00001c1fff477424 */ /* 0x000fe400078e00ff */
[----:B-123--:R-:W-:Y:S05]  /*2b290*/  CALL.REL.NOINC `($__internal_13_$__cuda_sm70_shflsync_idx_p) ;  /* 0x00001c7000007944 */ /* 0x00efea0003c00000 */
[----:B------:R-:W-:Y:S01]  /*2b2a0*/  MOV R4, R234 ;  /* 0x000000ea00047202 */ /* 0x000fe20000000f00 */
[----:B------:R-:W-:-:S05]  /*2b2b0*/  BRA `(.L_x_1255) ;  /* 0xffff556000007947 */ /* 0x000fca000383ffff */
.L_x_1136:
[----:B------:R-:W-:Y:S02]  /*2b2c0*/  MOV R0, 0x2 ;  /* 0x0000000200007802 */ /* 0x000fe40000000f00 */
[----:B------:R-:W-:Y:S02]  /*2b2d0*/  MOV R2, 0x2b2f0 ;  /* 0x0002b2f000027802 */ /* 0x000fe40000000f00 */
[----:B------:R-:W-:Y:S05]  /*2b2e0*/  CALL.REL.NOINC `($__internal_12_$__cuda_sm70_shflsync_bfly_p) ;  /* 0x00001bc000007944 */ /* 0x000fea0003c00000 */
[----:B------:R-:W-:-:S05]  /*2b2f0*/  BRA `(.L_x_1256) ;  /* 0xffff60d000007947 */ /* 0x000fca000383ffff */
.L_x_1137:
        /* <DEDUP_REMOVED lines=31> */
.L_x_1139:
[----:B------:R-:W-:Y:S01]  /*2b4f0*/  IMAD.MOV.U32 R4, RZ, RZ, R237 ;  /* 0x000000ffff047224 */ /* 0x000fe200078e00ed */
[----:B------:R-:W-:-:S02]  /*2b500*/  MOV R0, 0x2 ;  /* 0x0000000200007802 */ /* 0x000fc40000000f00 */
[----:B------:R-:W-:Y:S02]  /*2b510*/  MOV R2, 0x2b530 ;  /* 0x0002b53000027802 */ /* 0x000fe40000000f00 */
[----:B-1----:R-:W-:Y:S05]  /*2b520*/  CALL.REL.NOINC `($__internal_12_$__cuda_sm70_shflsync_bfly_p) ;  /* 0x0000198000007944 */ /* 0x002fea0003c00000 */
[----:B------:R-:W-:Y:S05]  /*2b530*/  BRA `(.L_x_1258) ;  /* 0xffff7de000007947 */ /* 0x000fea000383ffff */
.L_x_1140:
[----:B------:R-:W-:Y:S01]  /*2b540*/  IMAD.MOV.U32 R4, RZ, RZ, R5 ;  /* 0x000000ffff047224 */ /* 0x000fe200078e0005 */
[----:B------:R-:W-:Y:S02]  /*2b550*/  MOV R0, 0x1 ;  /* 0x0000000100007802 */ /* 0x000fe40000000f00 */
[----:B------:R-:W-:Y:S02]  /*2b560*/  MOV R2, 0x2b580 ;  /* 0x0002b58000027802 */ /* 0x000fe40000000f00 */
[----:B-12---:R-:W-:Y:S05]  /*2b570*/  CALL.REL.NOINC `($__internal_12_$__cuda_sm70_shflsync_bfly_p) ;  /* 0x0000193000007944 */ /* 0x006fea0003c00000 */
[----:B------:R-:W-:Y:S01]  /*2b580*/  FADD.FTZ R5, R5, R0 ;  /* 0x0000000005057221 */ /* 0x000fe20000010000 */
[----:B------:R-:W-:Y:S02]  /*2b590*/  MOV R4, R243 ;  /* 0x000000f300047202 */ /* 0x000fe40000000f00 */
[----:B------:R-:W-:Y:S02]  /*2b5a0*/  MOV R0, 0x2 ;  /* 0x0000000200007802 */ /* 0x000fe40000000f00 */
[----:B------:R-:W-:Y:S02]  /*2b5b0*/  MOV R2, 0x2b5d0 ;  /* 0x0002b5d000027802 */ /* 0x000fe40000000f00 */
[----:B------:R-:W-:Y:S05]  /*2b5c0*/  CALL.REL.NOINC `($__internal_12_$__cuda_sm70_shflsync_bfly_p) ;  /* 0x000018e000007944 */ /* 0x000fea0003c00000 */
[----:B------:R-:W-:Y:S01]  /*2b5d0*/  FADD.FTZ R6, R243, R0 ;  /* 0x00000000f3067221 */ /* 0x000fe20000010000 */
[----:B------:R-:W-:Y:S02]  /*2b5e0*/  MOV R0, 0x1 ;  /* 0x0000000100007802 */ /* 0x000fe40000000f00 */
[----:B------:R-:W-:-:S02]  /*2b5f0*/  MOV R2, 0x2b620 ;  /* 0x0002b62000027802 */ /* 0x000fc40000000f00 */
[----:B------:R-:W-:Y:S02]  /*2b600*/  MOV R4, R6 ;  /* 0x0000000600047202 */ /* 0x000fe40000000f00 */
[----:B------:R-:W-:Y:S05]  /*2b610*/  CALL.REL.NOINC `($__internal_12_$__cuda_sm70_shflsync_bfly_p) ;  /* 0x0000189000007944 */ /* 0x000fea0003c00000 */
[----:B------:R-:W-:Y:S01]  /*2b620*/  FADD.FTZ R6, R6, R0 ;  /* 0x0000000006067221 */ /* 0x000fe20000010000 */
[----:B------:R-:W-:Y:S02]  /*2b630*/  MOV R4, R246 ;  /* 0x000000f600047202 */ /* 0x000fe40000000f00 */
[----:B------:R-:W-:Y:S02]  /*2b640*/  MOV R0, 0x2 ;  /* 0x0000000200007802 */ /* 0x000fe40000000f00 */
[----:B------:R-:W-:Y:S02]  /*2b650*/  MOV R2, 0x2b670 ;  /* 0x0002b67000027802 */ /* 0x000fe40000000f00 */
[----:B------:R-:W-:Y:S05]  /*2b660*/  CALL.REL.NOINC `($__internal_12_$__cuda_sm70_shflsync_bfly_p) ;  /* 0x0000184000007944 */ /* 0x000fea0003c00000 */
[----:B------:R-:W-:Y:S01]  /*2b670*/  FADD.FTZ R7, R246, R0 ;  /* 0x00000000f6077221 */ /* 0x000fe20000010000 */
[----:B------:R-:W-:Y:S02]  /*2b680*/  MOV R0, 0x1 ;  /* 0x0000000100007802 */ /* 0x000fe40000000f00 */
[----:B------:R-:W-:Y:S02]  /*2b690*/  MOV R2, 0x2b6c0 ;  /* 0x0002b6c000027802 */ /* 0x000fe40000000f00 */
[----:B------:R-:W-:-:S02]  /*2b6a0*/  MOV R4, R7 ;  /* 0x0000000700047202 */ /* 0x000fc40000000f00 */
[----:B------:R-:W-:Y:S05]  /*2b6b0*/  CALL.REL.NOINC `($__internal_12_$__cuda_sm70_shflsync_bfly_p) ;  /* 0x000017f000007944 */ /* 0x000fea0003c00000 */
[----:B------:R-:W-:Y:S01]  /*2b6c0*/  FADD.FTZ R7, R7, R0 ;  /* 0x0000000007077221 */ /* 0x000fe20000010000 */
[----:B------:R-:W-:-:S02]  /*2b6d0*/  MOV R4, R247 ;  /* 0x000000f700047202 */ /* 0x000fc40000000f00 */
[----:B------:R-:W-:Y:S02]  /*2b6e0*/  MOV R0, 0x2 ;  /* 0x0000000200007802 */ /* 0x000fe40000000f00 */
[----:B------:R-:W-:Y:S02]  /*2b6f0*/  MOV R2, 0x2b710 ;  /* 0x0002b71000027802 */ /* 0x000fe40000000f00 */
[----:B------:R-:W-:Y:S05]  /*2b700*/  CALL.REL.NOINC `($__internal_12_$__cuda_sm70_shflsync_bfly_p) ;  /* 0x000017a000007944 */ /* 0x000fea0003c00000 */
[----:B------:R-:W-:Y:S01]  /*2b710*/  FADD.FTZ R4, R247, R0 ;  /* 0x00000000f7047221 */ /* 0x000fe20000010000 */
[----:B------:R-:W-:Y:S02]  /*2b720*/  MOV R0, 0x1 ;  /* 0x0000000100007802 */ /* 0x000fe40000000f00 */
[----:B------:R-:W-:Y:S02]  /*2b730*/  MOV R2, 0x2b750 ;  /* 0x0002b75000027802 */ /* 0x000fe40000000f00 */
[----:B------:R-:W-:Y:S05]  /*2b740*/  CALL.REL.NOINC `($__internal_12_$__cuda_sm70_shflsync_bfly_p) ;  /* 0x0000176000007944 */ /* 0x000fea0003c00000 */
[----:B------:R-:W-:Y:S01]  /*2b750*/  MOV R8, R0 ;  /* 0x0000000000087202 */ /* 0x000fe20000000f00 */
[----:B------:R-:W-:Y:S05]  /*2b760*/  BRA `(.L_x_1259) ;  /* 0xffff7ca000007947 */ /* 0x000fea000383ffff */
.L_x_1147:
[----:B-1-34-:R-:W-:Y:S01]  /*2b770*/  IMAD.MOV.U32 R52, RZ, RZ, R5 ;  /* 0x000000ffff347224 */ /* 0x01afe200078e0005 */
[----:B------:R-:W-:Y:S01]  /*2b780*/  MOV R2, RZ ;  /* 0x000000ff00027202 */ /* 0x000fe20000000f00 */
[----:B------:R-:W-:Y:S01]  /*2b790*/  IMAD.MOV.U32 R71, RZ, RZ, 0x181f ;  /* 0x0000181fff477424 */ /* 0x000fe200078e00ff */
[----:B------:R-:W-:Y:S02]  /*2b7a0*/  MOV R3, 0x2b7c0 ;  /* 0x0002b7c000037802 */ /* 0x000fe40000000f00 */
[----:B------:R-:W-:Y:S05]  /*2b7b0*/  CALL.REL.NOINC `($__internal_13_$__cuda_sm70_shflsync_idx_p) ;  /* 0x0000175000007944 */ /* 0x000fea0003c00000 */
[----:B------:R-:W-:Y:S01]  /*2b7c0*/  MOV R7, R234 ;  /* 0x000000ea00077202 */ /* 0x000fe20000000f00 */
[----:B------:R-:W-:Y:S05]  /*2b7d0*/  BRA `(.L_x_1260) ;  /* 0xffff92b000007947 */ /* 0x000fea000383ffff */
.L_x_1148:
[----:B------:R-:W-:Y:S01]  /*2b7e0*/  IMAD.MOV.U32 R52, RZ, RZ, R6 ;  /* 0x000000ffff347224 */ /* 0x000fe200078e0006 */
[----:B------:R-:W-:Y:S01]  /*2b7f0*/  MOV R2, RZ ;  /* 0x000000ff00027202 */ /* 0x000fe20000000f00 */
[----:B------:R-:W-:Y:S01]  /*2b800*/  IMAD.MOV.U32 R71, RZ, RZ, 0x181f ;  /* 0x0000181fff477424 */ /* 0x000fe200078e00ff */
[----:B------:R-:W-:-:S02]  /*2b810*/  MOV R3, 0x2b830 ;  /* 0x0002b83000037802 */ /* 0x000fc40000000f00 */
[----:B-12---:R-:W-:Y:S05]  /*2b820*/  CALL.REL.NOINC `($__internal_13_$__cuda_sm70_shflsync_idx_p) ;  /* 0x000016e000007944 */ /* 0x006fea0003c00000 */
[----:B------:R-:W-:Y:S01]  /*2b830*/  MOV R2, R234 ;  /* 0x000000ea00027202 */ /* 0x000fe20000000f00 */
[----:B------:R-:W-:Y:S05]  /*2b840*/  BRA `(.L_x_1261) ;  /* 0xffff926000007947 */ /* 0x000fea000383ffff */
.L_x_1149:
[----:B------:R-:W-:Y:S01]  /*2b850*/  IMAD.MOV.U32 R52, RZ, RZ, R5 ;  /* 0x000000ffff347224 */ /* 0x000fe200078e0005 */
[----:B--2---:R-:W-:Y:S01]  /*2b860*/  MOV R2, 0x1 ;  /* 0x0000000100027802 */ /* 0x004fe20000000f00 */
[----:B------:R-:W-:Y:S01]  /*2b870*/  IMAD.MOV.U32 R71, RZ, RZ, 0x181f ;  /* 0x0000181fff477424 */ /* 0x000fe200078e00ff */
[----:B------:R-:W-:-:S02]  /*2b880*/  MOV R3, 0x2b8a0 ;  /* 0x0002b8a000037802 */ /* 0x000fc40000000f00 */
[----:B-1-3--:R-:W-:Y:S05]  /*2b890*/  CALL.REL.NOINC `($__internal_13_$__cuda_sm70_shflsync_idx_p) ;  /* 0x0000167000007944 */ /* 0x00afea0003c00000 */
        /* <DEDUP_REMOVED lines=8> */
.L_x_1150:
[----:B------:R-:W-:Y:S01]  /*2b920*/  IMAD.MOV.U32 R52, RZ, RZ, R5 ;  /* 0x000000ffff347224 */ /* 0x000fe200078e0005 */
[----:B-1----:R-:W-:Y:S01]  /*2b930*/  MOV R2, 0x2 ;  /* 0x0000000200027802 */ /* 0x002fe20000000f00 */
[----:B------:R-:W-:Y:S01]  /*2b940*/  IMAD.MOV.U32 R71, RZ, RZ, 0x181f ;  /* 0x0000181fff477424 */ /* 0x000fe200078e00ff */
[----:B------:R-:W-:Y:S02]  /*2b950*/  MOV R3, 0x2b970 ;  /* 0x0002b97000037802 */ /* 0x000fe40000000f00 */
[----:B---34-:R-:W-:Y:S05]  /*2b960*/  CALL.REL.NOINC `($__internal_13_$__cuda_sm70_shflsync_idx_p) ;  /* 0x000015a000007944 */ /* 0x018fea0003c00000 */
[----:B------:R-:W-:Y:S01]  /*2b970*/  MOV R7, R234 ;  /* 0x000000ea00077202 */ /* 0x000fe20000000f00 */
[----:B------:R-:W-:Y:S05]  /*2b980*/  BRA `(.L_x_1263) ;  /* 0xffff920000007947 */ /* 0x000fea000383ffff */
.L_x_1151:
[----:B------:R-:W-:Y:S01]  /*2b990*/  IMAD.MOV.U32 R52, RZ, RZ, R6 ;  /* 0x000000ffff347224 */ /* 0x000fe200078e0006 */
[----:B-1----:R-:W-:Y:S01]  /*2b9a0*/  MOV R2, 0x2 ;  /* 0x0000000200027802 */ /* 0x002fe20000000f00 */
[----:B------:R-:W-:Y:S01]  /*2b9b0*/  IMAD.MOV.U32 R71, RZ, RZ, 0x181f ;  /* 0x0000181fff477424 */ /* 0x000fe200078e00ff */
[----:B------:R-:W-:Y:S02]  /*2b9c0*/  MOV R3, 0x2b9e0 ;  /* 0x0002b9e000037802 */ /* 0x000fe40000000f00 */
[----:B--234-:R-:W-:Y:S05]  /*2b9d0*/  CALL.REL.NOINC `($__internal_13_$__cuda_sm70_shflsync_idx_p) ;  /* 0x0000153000007944 */ /* 0x01cfea0003c00000 */
[----:B------:R-:W-:Y:S01]  /*2b9e0*/  MOV R2, R234 ;  /* 0x000000ea00027202 */ /* 0x000fe20000000f00 */
[----:B------:R-:W-:Y:S05]  /*2b9f0*/  BRA `(.L_x_1264) ;  /* 0xffff91b000007947 */ /* 0x000fea000383ffff */
.L_x_1152:
[----:B------:R-:W-:Y:S01]  /*2ba00*/  IMAD.MOV.U32 R52, RZ, RZ, R5 ;  /* 0x000000ffff347224 */ /* 0x000fe200078e0005 */
[----:B--2---:R-:W-:Y:S01]  /*2ba10*/  MOV R2, 0x3 ;  /* 0x0000000300027802 */ /* 0x004fe20000000f00 */
[----:B------:R-:W-:Y:S01]  /*2ba20*/  IMAD.MOV.U32 R71, RZ, RZ, 0x181f ;  /* 0x0000181fff477424 */ /* 0x000fe200078e00ff */
[----:B------:R-:W-:-:S02]  /*2ba30*/  MOV R3, 0x2ba50 ;  /* 0x0002ba5000037802 */ /* 0x000fc40000000f00 */
[----:B-1-34-:R-:W-:Y:S05]  /*2ba40*/  CALL.REL.NOINC `($__internal_13_$__cuda_sm70_shflsync_idx_p) ;  /* 0x000014c000007944 */ /* 0x01afea0003c00000 */
        /* <DEDUP_REMOVED lines=8> */
.L_x_1153:
[----:B------:R-:W-:Y:S01]  /*2bad0*/  IMAD.MOV.U32 R52, RZ, RZ, R5 ;  /* 0x000000ffff347224 */ /* 0x000fe200078e0005 */
[----:B--2---:R-:W-:Y:S01]  /*2bae0*/  MOV R2, 0x4 ;  /* 0x0000000400027802 */ /* 0x004fe20000000f00 */
[----:B------:R-:W-:Y:S01]  /*2baf0*/  IMAD.MOV.U32 R71, RZ, RZ, 0x181f ;  /* 0x0000181fff477424 */ /* 0x000fe200078e00ff */
[----:B------:R-:W-:Y:S02]  /*2bb00*/  MOV R3, 0x2bb20 ;  /* 0x0002bb2000037802 */ /* 0x000fe40000000f00 */
[----:B-1-34-:R-:W-:Y:S05]  /*2bb10*/  CALL.REL.NOINC `($__internal_13_$__cuda_sm70_shflsync_idx_p) ;  /* 0x000013f000007944 */ /* 0x01afea0003c00000 */
[----:B------:R-:W-:Y:S01]  /*2bb20*/  MOV R7, R234 ;  /* 0x000000ea00077202 */ /* 0x000fe20000000f00 */
[----:B------:R-:W-:Y:S05]  /*2bb30*/  BRA `(.L_x_1266) ;  /* 0xffff916000007947 */ /* 0x000fea000383ffff */
.L_x_1154:
[----:B------:R-:W-:Y:S01]  /*2bb40*/  IMAD.MOV.U32 R52, RZ, RZ, R6 ;  /* 0x000000ffff347224 */ /* 0x000fe200078e0006 */
[----:B--2---:R-:W-:Y:S01]  /*2bb50*/  MOV R2, 0x4 ;  /* 0x0000000400027802 */ /* 0x004fe20000000f00 */
[----:B------:R-:W-:Y:S01]  /*2bb60*/  IMAD.MOV.U32 R71, RZ, RZ, 0x181f ;  /* 0x0000181fff477424 */ /* 0x000fe200078e00ff */
[----:B------:R-:W-:Y:S02]  /*2bb70*/  MOV R3, 0x2bb90 ;  /* 0x0002bb9000037802 */ /* 0x000fe40000000f00 */
[----:B-1-34-:R-:W-:Y:S05]  /*2bb80*/  CALL.REL.NOINC `($__internal_13_$__cuda_sm70_shflsync_idx_p) ;  /* 0x0000138000007944 */ /* 0x01afea0003c00000 */
[----:B------:R-:W-:Y:S01]  /*2bb90*/  MOV R2, R234 ;  /* 0x000000ea00027202 */ /* 0x000fe20000000f00 */
[----:B------:R-:W-:Y:S05]  /*2bba0*/  BRA `(.L_x_1267) ;  /* 0xffff911000007947 */ /* 0x000fea000383ffff */
.L_x_1155:
[----:B------:R-:W-:Y:S01]  /*2bbb0*/  IMAD.MOV.U32 R52, RZ, RZ, R5 ;  /* 0x000000ffff347224 */ /* 0x000fe200078e0005 */
[----:B-1----:R-:W-:Y:S01]  /*2bbc0*/  MOV R2, 0x5 ;  /* 0x0000000500027802 */ /* 0x002fe20000000f00 */
[----:B------:R-:W-:Y:S01]  /*2bbd0*/  IMAD.MOV.U32 R71, RZ, RZ, 0x181f ;  /* 0x0000181fff477424 */ /* 0x000fe200078e00ff */
[----:B------:R-:W-:-:S02]  /*2bbe0*/  MOV R3, 0x2bc00 ;  /* 0x0002bc0000037802 */ /* 0x000fc40000000f00 */
[----:B--234-:R-:W-:Y:S05]  /*2bbf0*/  CALL.REL.NOINC `($__internal_13_$__cuda_sm70_shflsync_idx_p) ;  /* 0x0000131000007944 */ /* 0x01cfea0003c00000 */
        /* <DEDUP_REMOVED lines=8> */
.L_x_1156:
[----:B------:R-:W-:Y:S01]  /*2bc80*/  IMAD.MOV.U32 R52, RZ, RZ, R5 ;  /* 0x000000ffff347224 */ /* 0x000fe200078e0005 */
[----:B--2---:R-:W-:Y:S01]  /*2bc90*/  MOV R2, 0x6 ;  /* 0x0000000600027802 */ /* 0x004fe20000000f00 */
[----:B------:R-:W-:Y:S01]  /*2bca0*/  IMAD.MOV.U32 R71, RZ, RZ, 0x181f ;  /* 0x0000181fff477424 */ /* 0x000fe200078e00ff */
[----:B------:R-:W-:Y:S02]  /*2bcb0*/  MOV R3, 0x2bcd0 ;  /* 0x0002bcd000037802 */ /* 0x000fe40000000f00 */
[----:B-1--4-:R-:W-:Y:S05]  /*2bcc0*/  CALL.REL.NOINC `($__internal_13_$__cuda_sm70_shflsync_idx_p) ;  /* 0x0000124000007944 */ /* 0x012fea0003c00000 */
[----:B------:R-:W-:Y:S01]  /*2bcd0*/  MOV R7, R234 ;  /* 0x000000ea00077202 */ /* 0x000fe20000000f00 */
[----:B------:R-:W-:Y:S05]  /*2bce0*/  BRA `(.L_x_1269) ;  /* 0xffff90c000007947 */ /* 0x000fea000383ffff */
.L_x_1157:
[----:B------:R-:W-:Y:S01]  /*2bcf0*/  IMAD.MOV.U32 R52, RZ, RZ, R6 ;  /* 0x000000ffff347224 */ /* 0x000fe200078e0006 */
[----:B--2---:R-:W-:Y:S01]  /*2bd00*/  MOV R2, 0x6 ;  /* 0x0000000600027802 */ /* 0x004fe20000000f00 */
[----:B------:R-:W-:Y:S01]  /*2bd10*/  IMAD.MOV.U32 R71, RZ, RZ, 0x181f ;  /* 0x0000181fff477424 */ /* 0x000fe200078e00ff */
[----:B------:R-:W-:Y:S02]  /*2bd20*/  MOV R3, 0x2bd40 ;  /* 0x0002bd4000037802 */ /* 0x000fe40000000f00 */
[----:B-1-34-:R-:W-:Y:S05]  /*2bd30*/  CALL.REL.NOINC `($__internal_13_$__cuda_sm70_shflsync_idx_p) ;  /* 0x000011d000007944 */ /* 0x01afea0003c00000 */
[----:B------:R-:W-:Y:S01]  /*2bd40*/  MOV R2, R234 ;  /* 0x000000ea00027202 */ /* 0x000fe20000000f00 */
[----:B------:R-:W-:Y:S05]  /*2bd50*/  BRA `(.L_x_1270) ;  /* 0xffff907000007947 */ /* 0x000fea000383ffff */
.L_x_1158:
[----:B------:R-:W-:Y:S01]  /*2bd60*/  IMAD.MOV.U32 R52, RZ, RZ, R5 ;  /* 0x000000ffff347224 */ /* 0x000fe200078e0005 */
[----:B-1----:R-:W-:Y:S01]  /*2bd70*/  MOV R2, 0x7 ;  /* 0x0000000700027802 */ /* 0x002fe20000000f00 */
[----:B------:R-:W-:Y:S01]  /*2bd80*/  IMAD.MOV.U32 R71, RZ, RZ, 0x181f ;  /* 0x0000181fff477424 */ /* 0x000fe200078e00ff */
[----:B------:R-:W-:-:S02]  /*2bd90*/  MOV R3, 0x2bdb0 ;  /* 0x0002bdb000037802 */ /* 0x000fc40000000f00 */
[----:B--2-4-:R-:W-:Y:S05]  /*2bda0*/  CALL.REL.NOINC `($__internal_13_$__cuda_sm70_shflsync_idx_p) ;  /* 0x0000116000007944 */ /* 0x014fea0003c00000 */
        /* <DEDUP_REMOVED lines=8> */
.L_x_1160:
[----:B------:R-:W-:Y:S01]  /*2be30*/  IMAD.MOV.U32 R52, RZ, RZ, R5 ;  /* 0x000000ffff347224 */ /* 0x000fe200078e0005 */
[----:B------:R-:W-:Y:S01]  /*2be40*/  MOV R2, RZ ;  /* 0x000000ff00027202 */ /* 0x000fe20000000f00 */
[----:B------:R-:W-:Y:S01]  /*2be50*/  IMAD.MOV.U32 R71, RZ, RZ, 0x1c1f ;  /* 0x00001c1fff477424 */ /* 0x000fe200078e00ff */
[----:B------:R-:W-:Y:S02]  /*2be60*/  MOV R3, 0x2be80 ;  /* 0x0002be8000037802 */ /* 0x000fe40000000f00 */
[----:B------:R-:W-:Y:S05]  /*2be70*/  CALL.REL.NOINC `($__internal_13_$__cuda_sm70_shflsync_idx_p) ;  /* 0x0000109000007944 */ /* 0x000fea0003c00000 */
[----:B------:R-:W-:Y:S01]  /*2be80*/  MOV R4, R234 ;  /* 0x000000ea00047202 */ /* 0x000fe20000000f00 */
[----:B------:R-:W-:Y:S05]  /*2be90*/  BRA `(.L_x_1272) ;  /* 0xffff923000007947 */ /* 0x000fea000383ffff */
.L_x_1161:
[----:B------:R-:W-:Y:S01]  /*2bea0*/  IMAD.MOV.U32 R52, RZ, RZ, R12 ;  /* 0x000000ffff347224 */ /* 0x000fe200078e000c */
[----:B------:R-:W-:Y:S01]  /*2beb0*/  MOV R2, RZ ;  /* 0x000000ff00027202 */ /* 0x000fe20000000f00 */
[----:B------:R-:W-:Y:S01]  /*2bec0*/  IMAD.MOV.U32 R71, RZ, RZ, 0x1c1f ;  /* 0x00001c1fff477424 */ /* 0x000fe200078e00ff */
[----:B------:R-:W-:Y:S02]  /*2bed0*/  MOV R3, 0x2bef0 ;  /* 0x0002bef000037802 */ /* 0x000fe40000000f00 */
[----:B-12---:R-:W-:Y:S05]  /*2bee0*/  CALL.REL.NOINC `($__internal_13_$__cuda_sm70_shflsync_idx_p) ;  /* 0x0000102000007944 */ /* 0x006fea0003c00000 */
[----:B------:R-:W-:Y:S01]  /*2bef0*/  MOV R0, R234 ;  /* 0x000000ea00007202 */ /* 0x000fe20000000f00 */
[----:B------:R-:W-:Y:S05]  /*2bf00*/  BRA `(.L_x_1273) ;  /* 0xffff91e000007947 */ /* 0x000fea000383ffff */
.L_x_1164:
[----:B------:R-:W-:Y:S01]  /*2bf10*/  IMAD.MOV.U32 R52, RZ, RZ, R5 ;  /* 0x000000ffff347224 */ /* 0x000fe200078e0005 */
[----:B----4-:R-:W-:Y:S01]  /*2bf20*/  MOV R2, 0x1 ;  /* 0x0000000100027802 */ /* 0x010fe20000000f00 */
[----:B------:R-:W-:Y:S01]  /*2bf30*/  IMAD.MOV.U32 R71, RZ, RZ, 0x1c1f ;  /* 0x00001c1fff477424 */ /* 0x000fe200078e00ff */
[----:B------:R-:W-:-:S02]  /*2bf40*/  MOV R3, 0x2bf60 ;  /* 0x0002bf6000037802 */ /* 0x000fc40000000f00 */
[----:B-123--:R-:W-:Y:S05]  /*2bf50*/  CALL.REL.NOINC `($__internal_13_$__cuda_sm70_shflsync_idx_p) ;  /* 0x00000fb000007944 */ /* 0x00efea0003c00000 */
        /* <DEDUP_REMOVED lines=8> */
.L_x_1167:
[----:B------:R-:W-:Y:S01]  /*2bfe0*/  IMAD.MOV.U32 R52, RZ, RZ, R5 ;  /* 0x000000ffff347224 */ /* 0x000fe200078e0005 */
[----:B----4-:R-:W-:Y:S01]  /*2bff0*/  MOV R2, 0x2 ;  /* 0x0000000200027802 */ /* 0x010fe20000000f00 */
[----:B------:R-:W-:Y:S01]  /*2c000*/  IMAD.MOV.U32 R71, RZ, RZ, 0x1c1f ;  /* 0x00001c1fff477424 */ /* 0x000fe200078e00ff */
[----:B------:R-:W-:Y:S02]  /*2c010*/  MOV R3, 0x2c030 ;  /* 0x0002c03000037802 */ /* 0x000fe40000000f00 */
[----:B-123--:R-:W-:Y:S05]  /*2c020*/  CALL.REL.NOINC `($__internal_13_$__cuda_sm70_shflsync_idx_p) ;  /* 0x00000ee000007944 */ /* 0x00efea0003c00000 */
[----:B------:R-:W-:Y:S01]  /*2c030*/  MOV R4, R234 ;  /* 0x000000ea00047202 */ /* 0x000fe20000000f00 */
[----:B------:R-:W-:Y:S05]  /*2c040*/  BRA `(.L_x_1275) ;  /* 0xffff981000007947 */ /* 0x000fea000383ffff */
.L_x_1168:
[----:B------:R-:W-:Y:S01]  /*2c050*/  IMAD.MOV.U32 R52, RZ, RZ, R12 ;  /* 0x000000ffff347224 */ /* 0x000fe200078e000c */
[----:B----4-:R-:W-:Y:S01]  /*2c060*/  MOV R2, 0x2 ;  /* 0x0000000200027802 */ /* 0x010fe20000000f00 */
[----:B------:R-:W-:Y:S01]  /*2c070*/  IMAD.MOV.U32 R71, RZ, RZ, 0x1c1f ;  /* 0x00001c1fff477424 */ /* 0x000fe200078e00ff */
[----:B------:R-:W-:Y:S02]  /*2c080*/  MOV R3, 0x2c0a0 ;  /* 0x0002c0a000037802 */ /* 0x000fe40000000f00 */
[----:B-123--:R-:W-:Y:S05]  /*2c090*/  CALL.REL.NOINC `($__internal_13_$__cuda_sm70_shflsync_idx_p) ;  /* 0x00000e7000007944 */ /* 0x00efea0003c00000 */
[----:B------:R-:W-:Y:S01]  /*2c0a0*/  MOV R0, R234 ;  /* 0x000000ea00007202 */ /* 0x000fe20000000f00 */
[----:B------:R-:W-:Y:S05]  /*2c0b0*/  BRA `(.L_x_1276) ;  /* 0xffff97c000007947 */ /* 0x000fea000383ffff */
.L_x_1171:
        /* <DEDUP_REMOVED lines=13> */
.L_x_1175:
[----:B------:R-:W-:Y:S01]  /*2c190*/  IMAD.MOV.U32 R52, RZ, RZ, R5 ;  /* 0x000000ffff347224 */ /* 0x000fe200078e0005 */
[----:B------:R-:W-:Y:S01]  /*2c1a0*/  MOV R2, RZ ;  /* 0x000000ff00027202 */ /* 0x000fe20000000f00 */
[----:B------:R-:W-:Y:S01]  /*2c1b0*/  IMAD.MOV.U32 R71, RZ, RZ, 0x181f ;  /* 0x0000181fff477424 */ /* 0x000fe200078e00ff */
[----:B------:R-:W-:Y:S02]  /*2c1c0*/  MOV R3, 0x2c1e0 ;  /* 0x0002c1e000037802 */ /* 0x000fe40000000f00 */
[----:B------:R-:W-:Y:S05]  /*2c1d0*/  CALL.REL.NOINC `($__internal_13_$__cuda_sm70_shflsync_idx_p) ;  /* 0x00000d3000007944 */ /* 0x000fea0003c00000 */
[----:B------:R-:W-:Y:S01]  /*2c1e0*/  MOV R7, R234 ;  /* 0x000000ea00077202 */ /* 0x000fe20000000f00 */
[----:B------:R-:W-:Y:S05]  /*2c1f0*/  BRA `(.L_x_1278) ;  /* 0xffffa5c000007947 */ /* 0x000fea000383ffff */
.L_x_1176:
[----:B------:R-:W-:Y:S01]  /*2c200*/  IMAD.MOV.U32 R52, RZ, RZ, R6 ;  /* 0x000000ffff347224 */ /* 0x000fe200078e0006 */
[----:B------:R-:W-:Y:S01]  /*2c210*/  MOV R2, RZ ;  /* 0x000000ff00027202 */ /* 0x000fe20000000f00 */
[----:B------:R-:W-:Y:S01]  /*2c220*/  IMAD.MOV.U32 R71, RZ, RZ, 0x181f ;  /* 0x0000181fff477424 */ /* 0x000fe200078e00ff */
[----:B------:R-:W-:Y:S02]  /*2c230*/  MOV R3, 0x2c250 ;  /* 0x0002c25000037802 */ /* 0x000fe40000000f00 */
[----:B-12---:R-:W-:Y:S05]  /*2c240*/  CALL.REL.NOINC `($__internal_13_$__cuda_sm70_shflsync_idx_p) ;  /* 0x00000cc000007944 */ /* 0x006fea0003c00000 */
[----:B------:R-:W-:Y:S01]  /*2c250*/  MOV R2, R234 ;  /* 0x000000ea00027202 */ /* 0x000fe20000000f00 */
[----:B------:R-:W-:Y:S05]  /*2c260*/  BRA `(.L_x_1279) ;  /* 0xffffa57000007947 */ /* 0x000fea000383ffff */
.L_x_1177:
        /* <DEDUP_REMOVED lines=13> */
.L_x_1178:
[----:B------:R-:W-:Y:S01]  /*2c340*/  IMAD.MOV.U32 R52, RZ, RZ, R5 ;  /* 0x000000ffff347224 */ /* 0x000fe200078e0005 */
[----:B-1----:R-:W-:Y:S01]  /*2c350*/  MOV R2, 0x2 ;  /* 0x0000000200027802 */ /* 0x002fe20000000f00 */
[----:B------:R-:W-:Y:S01]  /*2c360*/  IMAD.MOV.U32 R71, RZ, RZ, 0x181f ;  /* 0x0000181fff477424 */ /* 0x000fe200078e00ff */
[----:B------:R-:W-:Y:S02]  /*2c370*/  MOV R3, 0x2c390 ;  /* 0x0002c39000037802 */ /* 0x000fe40000000f00 */
[----:B---34-:R-:W-:Y:S05]  /*2c380*/  CALL.REL.NOINC `($__internal_13_$__cuda_sm70_shflsync_idx_p) ;  /* 0x00000b8000007944 */ /* 0x018fea0003c00000 */
[----:B------:R-:W-:Y:S01]  /*2c390*/  MOV R7, R234 ;  /* 0x000000ea00077202 */ /* 0x000fe20000000f00 */
[----:B------:R-:W-:Y:S05]  /*2c3a0*/  BRA `(.L_x_1281) ;  /* 0xffffa52000007947 */ /* 0x000fea000383ffff */
.L_x_1179:
[----:B------:R-:W-:Y:S01]  /*2c3b0*/  IMAD.MOV.U32 R52, RZ, RZ, R6 ;  /* 0x000000ffff347224 */ /* 0x000fe200078e0006 */
[----:B-1----:R-:W-:Y:S01]  /*2c3c0*/  MOV R2, 0x2 ;  /* 0x0000000200027802 */ /* 0x002fe20000000f00 */
[----:B------:R-:W-:Y:S01]  /*2c3d0*/  IMAD.MOV.U32 R71, RZ, RZ, 0x181f ;  /* 0x0000181fff477424 */ /* 0x000fe200078e00ff */
[----:B------:R-:W-:Y:S02]  /*2c3e0*/  MOV R3, 0x2c400 ;  /* 0x0002c40000037802 */ /* 0x000fe40000000f00 */
[----:B--234-:R-:W-:Y:S05]  /*2c3f0*/  CALL.REL.NOINC `($__internal_13_$__cuda_sm70_shflsync_idx_p) ;  /* 0x00000b1000007944 */ /* 0x01cfea0003c00000 */
[----:B------:R-:W-:Y:S01]  /*2c400*/  MOV R2, R234 ;  /* 0x000000ea00027202 */ /* 0x000fe20000000f00 */
[----:B------:R-:W-:Y:S05]  /*2c410*/  BRA `(.L_x_1282) ;  /* 0xffffa4d000007947 */ /* 0x000fea000383ffff */
.L_x_1180:
        /* <DEDUP_REMOVED lines=13> */
.L_x_1181:
[----:B------:R-:W-:Y:S01]  /*2c4f0*/  IMAD.MOV.U32 R52, RZ, RZ, R5 ;  /* 0x000000ffff347224 */ /* 0x000fe200078e0005 */
[----:B--2---:R-:W-:Y:S01]  /*2c500*/  MOV R2, 0x4 ;  /* 0x0000000400027802 */ /* 0x004fe20000000f00 */
[----:B------:R-:W-:Y:S01]  /*2c510*/  IMAD.MOV.U32 R71, RZ, RZ, 0x181f ;  /* 0x0000181fff477424 */ /* 0x000fe200078e00ff */
[----:B------:R-:W-:Y:S02]  /*2c520*/  MOV R3, 0x2c540 ;  /* 0x0002c54000037802 */ /* 0x000fe40000000f00 */
[----:B-1-34-:R-:W-:Y:S05]  /*2c530*/  CALL.REL.NOINC `($__internal_13_$__cuda_sm70_shflsync_idx_p) ;  /* 0x000009d000007944 */ /* 0x01afea0003c00000 */
[----:B------:R-:W-:Y:S01]  /*2c540*/  MOV R7, R234 ;  /* 0x000000ea00077202 */ /* 0x000fe20000000f00 */
[----:B------:R-:W-:Y:S05]  /*2c550*/  BRA `(.L_x_1284) ;  /* 0xffffa48000007947 */ /* 0x000fea000383ffff */
.L_x_1182:
[----:B------:R-:W-:Y:S01]  /*2c560*/  IMAD.MOV.U32 R52, RZ, RZ, R6 ;  /* 0x000000ffff347224 */ /* 0x000fe200078e0006 */
[----:B--2---:R-:W-:Y:S01]  /*2c570*/  MOV R2, 0x4 ;  /* 0x0000000400027802 */ /* 0x004fe20000000f00 */
[----:B------:R-:W-:Y:S01]  /*2c580*/  IMAD.MOV.U32 R71, RZ, RZ, 0x181f ;  /* 0x0000181fff477424 */ /* 0x000fe200078e00ff */
[----:B------:R-:W-:Y:S02]  /*2c590*/  MOV R3, 0x2c5b0 ;  /* 0x0002c5b000037802 */ /* 0x000fe40000000f00 */
[----:B-1-34-:R-:W-:Y:S05]  /*2c5a0*/  CALL.REL.NOINC `($__internal_13_$__cuda_sm70_shflsync_idx_p) ;  /* 0x0000096000007944 */ /* 0x01afea0003c00000 */
[----:B------:R-:W-:Y:S01]  /*2c5b0*/  MOV R2, R234 ;  /* 0x000000ea00027202 */ /* 0x000fe20000000f00 */
[----:B------:R-:W-:Y:S05]  /*2c5c0*/  BRA `(.L_x_1285) ;  /* 0xffffa43000007947 */ /* 0x000fea000383ffff */
.L_x_1183:
        /* <DEDUP_REMOVED lines=13> */
.L_x_1184:
[----:B------:R-:W-:Y:S01]  /*2c6a0*/  IMAD.MOV.U32 R52, RZ, RZ, R5 ;  /* 0x000000ffff347224 */ /* 0x000fe200078e0005 */
[----:B--2---:R-:W-:Y:S01]  /*2c6b0*/  MOV R2, 0x6 ;  /* 0x0000000600027802 */ /* 0x004fe20000000f00 */
[----:B------:R-:W-:Y:S01]  /*2c6c0*/  IMAD.MOV.U32 R71, RZ, RZ, 0x181f ;  /* 0x0000181fff477424 */ /* 0x000fe200078e00ff */
[----:B------:R-:W-:Y:S02]  /*2c6d0*/  MOV R3, 0x2c6f0 ;  /* 0x0002c6f000037802 */ /* 0x000fe40000000f00 */
[----:B-1--4-:R-:W-:Y:S05]  /*2c6e0*/  CALL.REL.NOINC `($__internal_13_$__cuda_sm70_shflsync_idx_p) ;  /* 0x0000082000007944 */ /* 0x012fea0003c00000 */
[----:B------:R-:W-:Y:S01]  /*2c6f0*/  MOV R7, R234 ;  /* 0x000000ea00077202 */ /* 0x000fe20000000f00 */
[----:B------:R-:W-:Y:S05]  /*2c700*/  BRA `(.L_x_1287) ;  /* 0xffffa3e000007947 */ /* 0x000fea000383ffff */
.L_x_1185:
[----:B------:R-:W-:Y:S01]  /*2c710*/  IMAD.MOV.U32 R52, RZ, RZ, R6 ;  /* 0x000000ffff347224 */ /* 0x000fe200078e0006 */
[----:B--2---:R-:W-:Y:S01]  /*2c720*/  MOV R2, 0x6 ;  /* 0x0000000600027802 */ /* 0x004fe20000000f00 */
[----:B------:R-:W-:Y:S01]  /*2c730*/  IMAD.MOV.U32 R71, RZ, RZ, 0x181f ;  /* 0x0000181fff477424 */ /* 0x000fe200078e00ff */
[----:B------:R-:W-:Y:S02]  /*2c740*/  MOV R3, 0x2c760 ;  /* 0x0002c76000037802 */ /* 0x000fe40000000f00 */
[----:B-1-34-:R-:W-:Y:S05]  /*2c750*/  CALL.REL.NOINC `($__internal_13_$__cuda_sm70_shflsync_idx_p) ;  /* 0x000007b000007944 */ /* 0x01afea0003c00000 */
[----:B------:R-:W-:Y:S01]  /*2c760*/  MOV R2, R234 ;  /* 0x000000ea00027202 */ /* 0x000fe20000000f00 */
[----:B------:R-:W-:Y:S05]  /*2c770*/  BRA `(.L_x_1288) ;  /* 0xffffa39000007947 */ /* 0x000fea000383ffff */
.L_x_1186:
        /* <DEDUP_REMOVED lines=13> */
.L_x_1188:
[----:B------:R-:W-:Y:S01]  /*2c850*/  IMAD.MOV.U32 R52, RZ, RZ, R53 ;  /* 0x000000ffff347224 */ /* 0x000fe200078e0035 */
[----:B------:R-:W-:Y:S01]  /*2c860*/  MOV R2, RZ ;  /* 0x000000ff00027202 */ /* 0x000fe20000000f00 */
[----:B------:R-:W-:Y:S01]  /*2c870*/  IMAD.MOV.U32 R71, RZ, RZ, 0x1f ;  /* 0x0000001fff477424 */ /* 0x000fe200078e00ff */
[----:B------:R-:W-:Y:S02]  /*2c880*/  MOV R3, 0x2c8a0 ;  /* 0x0002c8a000037802 */ /* 0x000fe40000000f00 */
[----:B------:R-:W-:Y:S05]  /*2c890*/  CALL.REL.NOINC `($__internal_13_$__cuda_sm70_shflsync_idx_p) ;  /* 0x0000067000007944 */ /* 0x000fea0003c00000 */
[----:B------:R-:W-:Y:S01]  /*2c8a0*/  MOV R9, R234 ;  /* 0x000000ea00097202 */ /* 0x000fe20000000f00 */
[----:B------:R-:W-:Y:S05]  /*2c8b0*/  BRA `(.L_x_1290) ;  /* 0xffffa42000007947 */ /* 0x000fea000383ffff */
.L_x_1189:
[----:B------:R-:W-:Y:S01]  /*2c8c0*/  IMAD.MOV.U32 R52, RZ, RZ, R53 ;  /* 0x000000ffff347224 */ /* 0x000fe200078e0035 */
[----:B------:R-:W-:Y:S01]  /*2c8d0*/  MOV R2, 0x1 ;  /* 0x0000000100027802 */ /* 0x000fe20000000f00 */
[----:B------:R-:W-:Y:S01]  /*2c8e0*/  IMAD.MOV.U32 R71, RZ, RZ, 0x1f ;  /* 0x0000001fff477424 */ /* 0x000fe200078e00ff */
[----:B------:R-:W-:Y:S02]  /*2c8f0*/  MOV R3, 0x2c910 ;  /* 0x0002c91000037802 */ /* 0x000fe40000000f00 */
[----:B-12---:R-:W-:Y:S05]  /*2c900*/  CALL.REL.NOINC `($__internal_13_$__cuda_sm70_shflsync_idx_p) ;  /* 0x0000060000007944 */ /* 0x006fea0003c00000 */
[----:B------:R-:W-:Y:S01]  /*2c910*/  MOV R8, R234 ;  /* 0x000000ea00087202 */ /* 0x000fe20000000f00 */
[----:B------:R-:W-:Y:S05]  /*2c920*/  BRA `(.L_x_1291) ;  /* 0xffffa3d000007947 */ /* 0x000fea000383ffff */
.L_x_1190:
[----:B------:R-:W-:Y:S02]  /*2c930*/  MOV R2, 0x1 ;  /* 0x0000000100027802 */ /* 0x000fe40000000f00 */
[----:B------:R-:W-:-:S02]  /*2c940*/  MOV R3, 0x2c960 ;  /* 0x0002c96000037802 */ /* 0x000fc40000000f00 */
[----:B-1234-:R-:W-:Y:S05]  /*2c950*/  CALL.REL.NOINC `($__internal_14_$__cuda_sm70_shflsync_up_p) ;  /* 0x0000061000007944 */ /* 0x01efea0003c00000 */
[----:B------:R-:W-:Y:S05]  /*2c960*/  BRA `(.L_x_1292) ;  /* 0xffffa4c000007947 */ /* 0x000fea000383ffff */
.L_x_1191:
[----:B------:R-:W-:Y:S02]  /*2c970*/  MOV R2, 0x2 ;  /* 0x0000000200027802 */ /* 0x000fe40000000f00 */
[----:B------:R-:W-:-:S02]  /*2c980*/  MOV R3, 0x2c9a0 ;  /* 0x0002c9a000037802 */ /* 0x000fc40000000f00 */
[----:B--2-4-:R-:W-:Y:S05]  /*2c990*/  CALL.REL.NOINC `($__internal_14_$__cuda_sm70_shflsync_up_p) ;  /* 0x000005d000007944 */ /* 0x014fea0003c00000 */
        /* <DEDUP_REMOVED lines=24> */
.L_x_1195:
[----:B------:R-:W-:Y:S02]  /*2cb20*/  MOV R2, 0x1 ;  /* 0x0000000100027802 */ /* 0x000fe40000000f00 */
[----:B------:R-:W-:Y:S02]  /*2cb30*/  MOV R3, 0x2cb50 ;  /* 0x0002cb5000037802 */ /* 0x000fe40000000f00 */
[----:B------:R-:W-:Y:S05]  /*2cb40*/  CALL.REL.NOINC `($__internal_14_$__cuda_sm70_shflsync_up_p) ;  /* 0x0000042000007944 */ /* 0x000fea0003c00000 */
[----:B------:R-:W-:Y:S01]  /*2cb50*/  MOV R2, R4 ;  /* 0x0000000400027202 */ /* 0x000fe20000000f00 */
[----:B------:R-:W-:Y:S05]  /*2cb60*/  BRA `(.L_x_1294) ;  /* 0xffffa52000007947 */ /* 0x000fea000383ffff */
.L_x_1196:
        /* <DEDUP_REMOVED lines=27> */
.L_x_1198:
[----:B------:R-:W-:Y:S02]  /*2cd20*/  SEL R0, RZ, 0x1, P0 ;  /* 0x00000001ff007807 */ /* 0x000fe40000000000 */
[----:B------:R-:W-:Y:S02]  /*2cd30*/  MOV R2, 0x2cd50 ;  /* 0x0002cd5000027802 */ /* 0x000fe40000000f00 */
[----:B-1----:R-:W-:Y:S05]  /*2cd40*/  CALL.REL.NOINC `($__internal_15_$__cuda_sm70_votesync_ballot) ;  /* 0x0000029000007944 */ /* 0x002fea0003c00000 */
[----:B------:R-:W-:Y:S01]  /*2cd50*/  MOV R5, R0 ;  /* 0x0000000000057202 */ /* 0x000fe20000000f00 */
[----:B------:R-:W-:Y:S05]  /*2cd60*/  BRA `(.L_x_1296) ;  /* 0xffffa4b000007947 */ /* 0x000fea000383ffff */
.L_x_1199:
[----:B------:R-:W-:Y:S01]  /*2cd70*/  IMAD.MOV.U32 R52, RZ, RZ, R6 ;  /* 0x000000ffff347224 */ /* 0x000fe200078e0006 */
[----:B--2---:R-:W-:Y:S01]  /*2cd80*/  MOV R2, R0 ;  /* 0x0000000000027202 */ /* 0x004fe20000000f00 */
[----:B------:R-:W-:Y:S01]  /*2cd90*/  IMAD.MOV.U32 R71, RZ, RZ, 0x1f ;  /* 0x0000001fff477424 */ /* 0x000fe200078e00ff */
[----:B------:R-:W-:Y:S02]  /*2cda0*/  MOV R3, 0x2cdc0 ;  /* 0x0002cdc000037802 */ /* 0x000fe40000000f00 */
[----:B-1----:R-:W-:Y:S05]  /*2cdb0*/  CALL.REL.NOINC `($__internal_13_$__cuda_sm70_shflsync_idx_p) ;  /* 0x0000015000007944 */ /* 0x002fea0003c00000 */
[----:B------:R-:W-:Y:S01]  /*2cdc0*/  IMAD.MOV.U32 R6, RZ, RZ, R234 ;  /* 0x000000ffff067224 */ /* 0x000fe200078e00ea */
[----:B------:R-:W-:Y:S01]  /*2cdd0*/  MOV R2, R0 ;  /* 0x0000000000027202 */ /* 0x000fe20000000f00 */
[----:B------:R-:W-:Y:S01]  /*2cde0*/  IMAD.MOV.U32 R52, RZ, RZ, R7 ;  /* 0x000000ffff347224 */ /* 0x000fe200078e0007 */
[----:B------:R-:W-:-:S02]  /*2cdf0*/  MOV R71, 0x1f ;  /* 0x0000001f00477802 */ /* 0x000fc40000000f00 */
[----:B------:R-:W-:Y:S02]  /*2ce00*/  MOV R3, 0x2ce20 ;  /* 0x0002ce2000037802 */ /* 0x000fe40000000f00 */
[----:B------:R-:W-:Y:S05]  /*2ce10*/  CALL.REL.NOINC `($__internal_13_$__cuda_sm70_shflsync_idx_p) ;  /* 0x000000f000007944 */ /* 0x000fea0003c00000 */
[----:B------:R-:W-:Y:S01]  /*2ce20*/  MOV R7, R234 ;  /* 0x000000ea00077202 */ /* 0x000fe20000000f00 */
[----:B------:R-:W-:Y:S05]  /*2ce30*/  BRA `(.L_x_1297) ;  /* 0xffffa45000007947 */ /* 0x000fea000383ffff */
.L_x_1202:
[----:B------:R-:W-:Y:S01]  /*2ce40*/  IMAD.MOV.U32 R52, RZ, RZ, R4 ;  /* 0x000000ffff347224 */ /* 0x000fe200078e0004 */
[----:B--2---:R-:W-:Y:S01]  /*2ce50*/  MOV R2, R0 ;  /* 0x0000000000027202 */ /* 0x004fe20000000f00 */
[----:B------:R-:W-:Y:S01]  /*2ce60*/  IMAD.MOV.U32 R71, RZ, RZ, 0x1f ;  /* 0x0000001fff477424 */ /* 0x000fe200078e00ff */
[----:B------:R-:W-:Y:S02]  /*2ce70*/  MOV R3, 0x2ce90 ;  /* 0x0002ce9000037802 */ /* 0x000fe40000000f00 */
[----:B-1--4-:R-:W-:Y:S05]  /*2ce80*/  CALL.REL.NOINC `($__internal_13_$__cuda_sm70_shflsync_idx_p) ;  /* 0x0000008000007944 */ /* 0x012fea0003c00000 */
[----:B------:R-:W-:Y:S01]  /*2ce90*/  MOV R10, R234 ;  /* 0x000000ea000a7202 */ /* 0x000fe20000000f00 */
[----:B------:R-:W-:Y:S05]  /*2cea0*/  BRA `(.L_x_1201) ;  /* 0xffffa44000007947 */ /* 0x000fea000383ffff */
        .weak           $__internal_12_$__cuda_sm70_shflsync_bfly_p
        .type           $__internal_12_$__cuda_sm70_shflsync_bfly_p,@function
        .size           $__internal_12_$__cuda_sm70_shflsync_bfly_p,($__internal_13_$__cuda_sm70_shflsync_idx_p - $__internal_12_$__cuda_sm70_shflsync_bfly_p)
$__internal_12_$__cuda_sm70_shflsync_bfly_p:
[----:B------:R-:W-:Y:S02]  /*2ceb0*/  MOV R172, 0xffffffff ;  /* 0xffffffff00ac7802 */ /* 0x000fe40000000f00 */
[----:B------:R-:W-:Y:S02]  /*2cec0*/  MOV R3, 0x1f ;  /* 0x0000001f00037802 */ /* 0x000fe40000000f00 */
[----:B------:R-:W-:Y:S04]  /*2ced0*/  WARPSYNC R172 ;  /* 0x000000ac00007348 */ /* 0x000fe80003800000 */
[----:B------:R1:W2:Y:S02]  /*2cee0*/  SHFL.BFLY PT, R0, R4, R0, R3 ;  /* 0x0c00000004007389 */ /* 0x0002a400000e0003 */
[----:B-1----:R-:W-:-:S04]  /*2cef0*/  MOV R3, 0x0 ;  /* 0x0000000000037802 */ /* 0x002fc80000000f00 */
[----:B--2---:R-:W-:Y:S05]  /*2cf00*/  RET.REL.NODEC R2 `(_ZN7cutlass13device_kernelIN5flash19enable_sm80_to_sm89INS1_16FlashAttnFwdSm80INS1_25CollectiveMainloopFwdSm80ILi4ELi1ELb0EN4cute5tupleIJNS5_1CILi128EEENS7_ILi80EEENS7_ILi64EEEEEELi64ENS_6half_tEfNS_4arch4Sm80ELb0ELb1ELb1ELb1ELb1ELb1ELb1ELb1EEENS1_21CollectiveEpilogueFwdINS6_IJS8_SA_S9_EEENS6_IJNS7_ILi1EEESI_SI_EEESC_SE_Li128ELb1ELb1ELb1ELb0EEENS1_36VarlenDynamicPersistentTileSchedulerILi128ELi80ELi128ELi128ELb1ELb1ELb0ELb1ELb0ELb1EEEEEEEEEvNT_6ParamsE) ;  /* 0xfffd30f002007950 */ /* 0x004fea0003c3ffff */
        .weak           $__internal_13_$__cuda_sm70_shflsync_idx_p
        .type           $__internal_13_$__cuda_sm70_shflsync_idx_p,@function
        .size           $__internal_13_$__cuda_sm70_shflsync_idx_p,($__internal_14_$__cuda_sm70_shflsync_up_p - $__internal_13_$__cuda_sm70_shflsync_idx_p)
$__internal_13_$__cuda_sm70_shflsync_idx_p:
[----:B------:R-:W-:-:S04]  /*2cf10*/  MOV R233, 0xffffffff ;  /* 0xffffffff00e97802 */ /* 0x000fc80000000f00 */
[----:B------:R-:W-:Y:S04]  /*2cf20*/  WARPSYNC R233 ;  /* 0x000000e900007348 */ /* 0x000fe80003800000 */
[----:B------:R1:W2:Y:S02]  /*2cf30*/  SHFL.IDX PT, R234, R52, R2, R71 ;  /* 0x0000000234ea7389 */ /* 0x0002a400000e0047 */
[----:B-1----:R-:W-:Y:S02]  /*2cf40*/  MOV R2, R3 ;  /* 0x0000000300027202 */ /* 0x002fe40000000f00 */
[----:B------:R-:W-:-:S04]  /*2cf50*/  MOV R3, 0x0 ;  /* 0x0000000000037802 */ /* 0x000fc80000000f00 */
[----:B--2---:R-:W-:Y:S05]  /*2cf60*/  RET.REL.NODEC R2 `(_ZN7cutlass13device_kernelIN5flash19enable_sm80_to_sm89INS1_16FlashAttnFwdSm80INS1_25CollectiveMainloopFwdSm80ILi4ELi1ELb0EN4cute5tupleIJNS5_1CILi128EEENS7_ILi80EEENS7_ILi64EEEEEELi64ENS_6half_tEfNS_4arch4Sm80ELb0ELb1ELb1ELb1ELb1ELb1ELb1ELb1EEENS1_21CollectiveEpilogueFwdINS6_IJS8_SA_S9_EEENS6_IJNS7_ILi1EEESI_SI_EEESC_SE_Li128ELb1ELb1ELb1ELb0EEENS1_36VarlenDynamicPersistentTileSchedulerILi128ELi80ELi128ELi128ELb1ELb1ELb0ELb1ELb0ELb1EEEEEEEEEvNT_6ParamsE) ;  /* 0xfffd309002007950 */ /* 0x004fea0003c3ffff */
        .weak           $__internal_14_$__cuda_sm70_shflsync_up_p
        .type           $__internal_14_$__cuda_sm70_shflsync_up_p,@function
        .size           $__internal_14_$__cuda_sm70_shflsync_up_p,($__internal_15_$__cuda_sm70_votesync_ballot - $__internal_14_$__cuda_sm70_shflsync_up_p)
$__internal_14_$__cuda_sm70_shflsync_up_p:
[----:B------:R-:W-:Y:S02]  /*2cf70*/  IMAD.MOV.U32 R4, RZ, RZ, RZ ;  /* 0x000000ffff047224 */ /* 0x000fe400078e00ff */
[----:B------:R-:W-:-:S04]  /*2cf80*/  IMAD.MOV.U32 R11, RZ, RZ, -0x1 ;  /* 0xffffffffff0b7424 */ /* 0x000fc800078e00ff */
[----:B------:R-:W-:Y:S04]  /*2cf90*/  WARPSYNC R11 ;  /* 0x0000000b00007348 */ /* 0x000fe80003800000 */
[----:B------:R1:W2:Y:S02]  /*2cfa0*/  SHFL.UP PT, R4, R0, R2, R4 ;  /* 0x0400000200047389 */ /* 0x0002a400000e0004 */
[----:B-1----:R-:W-:Y:S02]  /*2cfb0*/  MOV R2, R3 ;  /* 0x0000000300027202 */ /* 0x002fe40000000f00 */
[----:B------:R-:W-:-:S04]  /*2cfc0*/  MOV R3, 0x0 ;  /* 0x0000000000037802 */ /* 0x000fc80000000f00 */
[----:B--2---:R-:W-:Y:S05]  /*2cfd0*/  RET.REL.NODEC R2 `(_ZN7cutlass13device_kernelIN5flash19enable_sm80_to_sm89INS1_16FlashAttnFwdSm80INS1_25CollectiveMainloopFwdSm80ILi4ELi1ELb0EN4cute5tupleIJNS5_1CILi128EEENS7_ILi80EEENS7_ILi64EEEEEELi64ENS_6half_tEfNS_4arch4Sm80ELb0ELb1ELb1ELb1ELb1ELb1ELb1ELb1EEENS1_21CollectiveEpilogueFwdINS6_IJS8_SA_S9_EEENS6_IJNS7_ILi1EEESI_SI_EEESC_SE_Li128ELb1ELb1ELb1ELb0EEENS1_36VarlenDynamicPersistentTileSchedulerILi128ELi80ELi128ELi128ELb1ELb1ELb0ELb1ELb0ELb1EEEEEEEEEvNT_6ParamsE) ;  /* 0xfffd302002007950 */ /* 0x004fea0003c3ffff */
        .weak           $__internal_15_$__cuda_sm70_votesync_ballot
        .type           $__internal_15_$__cuda_sm70_votesync_ballot,@function
        .size           $__internal_15_$__cuda_sm70_votesync_ballot,(.L_x_1926 - $__internal_15_$__cuda_sm70_votesync_ballot)
$__internal_15_$__cuda_sm70_votesync_ballot:
[----:B------:R-:W-:Y:S01]  /*2cfe0*/  ISETP.NE.U32.AND P0, PT, R0, 0x1, PT ;  /* 0x000000010000780c */ /* 0x000fe20003f05070 */
[----:B------:R-:W-:-:S04]  /*2cff0*/  IMAD.MOV.U32 R3, RZ, RZ, -0x1 ;  /* 0xffffffffff037424 */ /* 0x000fc800078e00ff */
[----:B------:R-:W-:Y:S08]  /*2d000*/  WARPSYNC R3 ;  /* 0x0000000300007348 */ /* 0x000ff00003800000 */
[----:B------:R-:W-:-:S04]  /*2d010*/  VOTE.ANY R0, PT, !P0 ;  /* 0x0000000000007806 */ /* 0x000fc800040e0100 */
[----:B------:R-:W-:Y:S01]  /*2d020*/  LOP3.LUT R0, R0, R3, RZ, 0xc0, !PT ;  /* 0x0000000300007212 */ /* 0x000fe200078ec0ff */
[----:B------:R-:W-:-:S04]  /*2d030*/  IMAD.MOV.U32 R3, RZ, RZ, 0x0 ;  /* 0x00000000ff037424 */ /* 0x000fc800078e00ff */
[----:B------:R-:W-:Y:S05]  /*2d040*/  RET.REL.NODEC R2 `(_ZN7cutlass13device_kernelIN5flash19enable_sm80_to_sm89INS1_16FlashAttnFwdSm80INS1_25CollectiveMainloopFwdSm80ILi4ELi1ELb0EN4cute5tupleIJNS5_1CILi128EEENS7_ILi80EEENS7_ILi64EEEEEELi64ENS_6half_tEfNS_4arch4Sm80ELb0ELb1ELb1ELb1ELb1ELb1ELb1ELb1EEENS1_21CollectiveEpilogueFwdINS6_IJS8_SA_S9_EEENS6_IJNS7_ILi1EEESI_SI_EEESC_SE_Li128ELb1ELb1ELb1ELb0EEENS1_36VarlenDynamicPersistentTileSchedulerILi128ELi80ELi128ELi128ELb1ELb1ELb0ELb1ELb0ELb1EEEEEEEEEvNT_6ParamsE) ;  /* 0xfffd2fb002007950 */ /* 0x000fea0003c3ffff */
.L_x_1298:
        /* <DEDUP_REMOVED lines=11> */
.L_x_1926:


//--------------------- .text._ZN7cutlass13device_kernelIN5flash19enable_sm80_to_sm89INS1_16FlashAttnFwdSm80INS1_25CollectiveMainloopFwdSm80ILi4ELi1ELb0EN4cute5tupleIJNS5_1CILi128EEENS7_ILi112EEENS7_ILi64EEEEEELi64ENS_6half_tEfNS_4arch4Sm80ELb1ELb0ELb1ELb0ELb1ELb0ELb1ELb1EEENS1_21CollectiveEpilogueFwdINS6_IJS8_SA_S9_EEENS6_IJNS7_ILi1EEESI_SI_EEESC_SE_Li128ELb0ELb1ELb1ELb0EEENS1_30DynamicPersistentTileSchedulerILi128ELi128ELb1ELb1ELb0EEEEEEEEEvNT_6ParamsE --------------------------
	.section	.text._ZN7cutlass13device_kernelIN5flash19enable_sm80_to_sm89INS1_16FlashAttnFwdSm80INS1_25CollectiveMainloopFwdSm80ILi4ELi1ELb0EN4cute5tupleIJNS5_1CILi128EEENS7_ILi112EEENS7_ILi64EEEEEELi64ENS_6half_tEfNS_4arch4Sm80ELb1ELb0ELb1ELb0ELb1ELb0ELb1ELb1EEENS1_21CollectiveEpilogueFwdINS6_IJS8_SA_S9_EEENS6_IJNS7_ILi1EEESI_SI_EEESC_SE_Li128ELb0ELb1ELb1ELb0EEENS1_30DynamicPersistentTileSchedulerILi128ELi128ELb1ELb1ELb0EEEEEEEEEvNT_6ParamsE,"ax",@progbits
	.sectioninfo	@"SHI_REGISTERS=255"
	.align	128
.text._ZN7cutlass13device_kernelIN5flash19enable_sm80_to_sm89INS1_16FlashAttnFwdSm80INS1_25CollectiveMainloopFwdSm80ILi4ELi1ELb0EN4cute5tupleIJNS5_1CILi128EEENS7_ILi112EEENS7_ILi64EEEEEELi64ENS_6half_tEfNS_4arch4Sm80ELb1ELb0ELb1ELb0ELb1ELb0ELb1ELb1EEENS1_21CollectiveEpilogueFwdINS6_IJS8_SA_S9_EEENS6_IJNS7_ILi1EEESI_SI_EEESC_SE_Li128ELb0ELb1ELb1ELb0EEENS1_30DynamicPersistentTileSchedulerILi128ELi128ELb1ELb1ELb0EEEEEEEEEvNT_6ParamsE:
        .type           _ZN7cutlass13device_kernelIN5flash19enable_sm80_to_sm89INS1_16FlashAttnFwdSm80INS1_25CollectiveMainloopFwdSm80ILi4ELi1ELb0EN4cute5tupleIJNS5_1CILi128EEENS7_ILi112EEENS7_ILi64EEEEEELi64ENS_6half_tEfNS_4arch4Sm80ELb1ELb0ELb1ELb0ELb1ELb0ELb1ELb1EEENS1_21CollectiveEpilogueFwdINS6_IJS8_SA_S9_EEENS6_IJNS7_ILi1EEESI_SI_EEESC_SE_Li128ELb0ELb1ELb1ELb0EEENS1_30DynamicPersistentTileSchedulerILi128ELi128ELb1ELb1ELb0EEEEEEEEEvNT_6ParamsE,@function
        .size           _ZN7cutlass13device_kernelIN5flash19enable_sm80_to_sm89INS1_16FlashAttnFwdSm80INS1_25CollectiveMainloopFwdSm80ILi4ELi1ELb0EN4cute5tupleIJNS5_1CILi128EEENS7_ILi112EEENS7_ILi64EEEEEELi64ENS_6half_tEfNS_4arch4Sm80ELb1ELb0ELb1ELb0ELb1ELb0ELb1ELb1EEENS1_21CollectiveEpilogueFwdINS6_IJS8_SA_S9_EEENS6_IJNS7_ILi1EEESI_SI_EEESC_SE_Li128ELb0ELb1ELb1ELb0EEENS1_30DynamicPersistentTileSchedulerILi128ELi128ELb1ELb1ELb0EEEEEEEEEvNT_6ParamsE,(.L_x_1931 - _ZN7cutlass13device_kernelIN5flash19enable_sm80_to_sm89INS1_16FlashAttnFwdSm80INS1_25CollectiveMainloopFwdSm80ILi4ELi1ELb0EN4cute5tupleIJNS5_1CILi128EEENS7_ILi112EEENS7_ILi64EEEEEELi64ENS_6half_tEfNS_4arch4Sm80ELb1ELb0ELb1ELb0ELb1ELb0ELb1ELb1EEENS1_21CollectiveEpilogueFwdINS6_IJS8_SA_S9_EEENS6_IJNS7_ILi1EEESI_SI_EEESC_SE_Li128ELb0ELb1ELb1ELb0EEENS1_30DynamicPersistentTileSchedulerILi128ELi128ELb1ELb1ELb0EEEEEEEEEvNT_6ParamsE)
        .other          _ZN7cutlass13device_kernelIN5flash19enable_sm80_to_sm89INS1_16FlashAttnFwdSm80INS1_25CollectiveMainloopFwdSm80ILi4ELi1ELb0EN4cute5tupleIJNS5_1CILi128EEENS7_ILi112EEENS7_ILi64EEEEEELi64ENS_6half_tEfNS_4arch4Sm80ELb1ELb0ELb1ELb0ELb1ELb0ELb1ELb1EEENS1_21CollectiveEpilogueFwdINS6_IJS8_SA_S9_EEENS6_IJNS7_ILi1EEESI_SI_EEESC_SE_Li128ELb0ELb1ELb1ELb0EEENS1_30DynamicPersistentTileSchedulerILi128ELi128ELb1ELb1ELb0EEEEEEEEEvNT_6ParamsE,@"STO_CUDA_ENTRY STV_DEFAULT"
_ZN7cutlass13device_kernelIN5flash19enable_sm80_to_sm89INS1_16FlashAttnFwdSm80INS1_25CollectiveMainloopFwdSm80ILi4ELi1ELb0EN4cute5tupleIJNS5_1CILi128EEENS7_ILi112EEENS7_ILi64EEEEEELi64ENS_6half_tEfNS_4arch4Sm80ELb1ELb0ELb1ELb0ELb1ELb0ELb1ELb1EEENS1_21CollectiveEpilogueFwdINS6_IJS8_SA_S9_EEENS6_IJNS7_ILi1EEESI_SI_EEESC_SE_Li128ELb0ELb1ELb1ELb0EEENS1_30DynamicPersistentTileSchedulerILi128ELi128ELb1ELb1ELb0EEEEEEEEEvNT_6ParamsE:
[----:B------:R-:W-:-:S03]  /*0000*/  MOV R1, c[0x0][0x28] ;  /* 0x00000a0000017a02 */ /* 0x000fc60000000f00 */
[----:B------:R-:W1:Y:S01]  /*0010*/  S2R R243, SR_TID.X ;  /* 0x0000000000f37919 */ /* 0x000e620000002100 */
[----:B------:R-:W-:-:S03]  /*0020*/  IADD3 R1, R1, -0x68, RZ ;  /* 0xffffff9801017810 */ /* 0x000fc60007ffe0ff */
[----:B------:R-:W2:Y:S01]  /*0030*/  S2R R3, SR_CTAID.X ;  /* 0x0000000000037919 */ /* 0x000ea20000002500 */
[----:B-1----:R-:W-:-:S05]  /*0040*/  SHF.R.U32.HI R0, RZ, 0x5, R243 ;  /* 0x00000005ff007819 */ /* 0x002fca00000116f3 */
[----:B------:R-:W1:Y:S04]  /*0050*/  SHFL.IDX PT, R2, R0, RZ, 0x1f ;  /* 0x00001fff00027589 */ /* 0x000e6800000e0000 */
[----:B------:R-:W3:Y:S01]  /*0060*/  SHFL.IDX PT, R0, R0, RZ, 0x1f ;  /* 0x00001fff00007589 */ /* 0x000ee200000e0000 */
[----:B-1----:R-:W-:Y:S01]  /*0070*/  ISETP.GE.AND P0, PT, R2, 0x1, PT ;  /* 0x000000010200780c */ /* 0x002fe20003f06270 */
[----:B---3--:R1:W3:-:S12]  /*0080*/  R2UR UR6, R0 ;  /* 0x00000000000673c2 */ /* 0x0082d800000e0000 */
[----:B------:R-:W-:Y:S06]  /*0090*/  @P0 BAR.ARV 0x4, 0x80 ;  /* 0x0102000000000b1d */ /* 0x000fec0000002000 */
[----:B--2---:R-:W-:-:S13]  /*00a0*/  ISETP.GE.AND P0, PT, R3, c[0x0][0x538], PT ;  /* 0x00014e0003007a0c */ /* 0x004fda0003f06270 */
[----:B------:R-:W-:Y:S05]  /*00b0*/  @P0 EXIT ;  /* 0x000000000000094d */ /* 0x000fea0003800000 */
[----:B-1-3--:R-:W-:Y:S01]  /*00c0*/  SHF.R.S32.HI R2, RZ, 0x1f, R243 ;  /* 0x0000001fff027819 */ /* 0x00afe200000114f3 */
[----:B------:R-:W-:Y:S01]  /*00d0*/  IMAD.MOV.U32 R232, RZ, RZ, 0x40 ;  /* 0x00000040ffe87424 */ /* 0x000fe200078e00ff */
[----:B------:R1:W-:Y:S01]  /*00e0*/  STL [R1], R3 ;  /* 0x0000000301007387 */ /* 0x0003e20000100800 */
[----:B------:R-:W-:Y:S01]  /*00f0*/  IMAD.MOV.U32 R231, RZ, RZ, 0x20 ;  /* 0x00000020ffe77424 */ /* 0x000fe200078e00ff */
[CC--:B------:R-:W-:Y:S01]  /*0100*/  LEA.HI R7, R2.reuse, R243.reuse, RZ, 0x4 ;  /* 0x000000f302077211 */ /* 0x0c0fe200078f20ff */
[----:B------:R-:W-:Y:S01]  /*0110*/  ULDC.64 UR8, c[0x0][0x118] ;  /* 0x0000460000087ab9 */ /* 0x000fe20000000a00 */
[CC--:B------:R-:W-:Y:S02]  /*0120*/  LEA.HI R5, R2.reuse, R243.reuse, RZ, 0x2 ;  /* 0x000000f302057211 */ /* 0x0c0fe400078f10ff */
[----:B------:R-:W-:Y:S02]  /*0130*/  LEA.HI R4, R2, R243, RZ, 0x3 ;  /* 0x000000f302047211 */ /* 0x000fe400078f18ff */
[----:B------:R-:W-:-:S02]  /*0140*/  LOP3.LUT R0, R7, 0xfffffff0, RZ, 0xc0, !PT ;  /* 0xfffffff007007812 */ /* 0x000fc400078ec0ff */
[----:B------:R-:W-:Y:S02]  /*0150*/  LOP3.LUT R5, R5, 0xfffffffc, RZ, 0xc0, !PT ;  /* 0xfffffffc05057812 */ /* 0x000fe400078ec0ff */
[----:B------:R-:W-:Y:S01]  /*0160*/  LOP3.LUT R250, R4, 0xfffffff8, RZ, 0xc0, !PT ;  /* 0xfffffff804fa7812 */ /* 0x000fe200078ec0ff */
[C---:B------:R-:W-:Y:S01]  /*0170*/  IMAD.IADD R0, R243.reuse, 0x1, -R0 ;  /* 0x00000001f3007824 */ /* 0x040fe200078e0a00 */
[----:B------:R-:W-:Y:S01]  /*0180*/  SHF.R.S32.HI R8, RZ, 0x4, R7 ;  /* 0x00000004ff087819 */ /* 0x000fe20000011407 */
[C---:B------:R-:W-:Y:S01]  /*0190*/  IMAD.IADD R5, R243.reuse, 0x1, -R5 ;  /* 0x00000001f3057824 */ /* 0x040fe200078e0a05 */
[----:B------:R-:W-:Y:S01]  /*01a0*/  SHF.R.S32.HI R252, RZ, 0x3, R4 ;  /* 0x00000003fffc7819 */ /* 0x000fe20000011404 */
[----:B------:R-:W-:Y:S01]  /*01b0*/  IMAD.IADD R250, R243, 0x1, -R250 ;  /* 0x00000001f3fa7824 */ /* 0x000fe200078e0afa */
[----:B------:R-:W-:Y:S02]  /*01c0*/  LEA.HI R7, R7, R8, RZ, 0x1 ;  /* 0x0000000807077211 */ /* 0x000fe400078f08ff */
[----:B------:R-:W-:Y:S01]  /*01d0*/  SHF.R.S32.HI R234, RZ, 0x1f, R0 ;  /* 0x0000001fffea7819 */ /* 0x000fe20000011400 */
[----:B------:R-:W-:Y:S01]  /*01e0*/  IMAD.SHL.U32 R240, R250, 0x40, RZ ;  /* 0x00000040faf07824 */ /* 0x000fe200078e00ff */
[----:B------:R-:W-:Y:S01]  /*01f0*/  LOP3.LUT R7, R7, 0xfffffffe, RZ, 0xc0, !PT ;  /* 0xfffffffe07077812 */ /* 0x000fe200078ec0ff */
[----:B------:R-:W-:Y:S01]  /*0200*/  IMAD.SHL.U32 R244, R252, 0x40, RZ ;  /* 0x00000040fcf47824 */ /* 0x000fe200078e00ff */
[C---:B------:R-:W-:Y:S01]  /*0210*/  LEA.HI R246, R5.reuse, R5, RZ, 0x1 ;  /* 0x0000000505f67211 */ /* 0x040fe200078f08ff */
[----:B------:R-:W-:Y:S01]  /*0220*/  IMAD.SHL.U32 R251, R250, 0x8, RZ ;  /* 0x00000008fafb7824 */ /* 0x000fe200078e00ff */
[----:B------:R-:W-:Y:S01]  /*0230*/  LEA.HI R234, R234, R0, RZ, 0x3 ;  /* 0x00000000eaea7211 */ /* 0x000fe200078f18ff */
[----:B------:R-:W-:Y:S01]  /*0240*/  IMAD.IADD R7, R8, 0x1, -R7 ;  /* 0x0000000108077824 */ /* 0x000fe200078e0a07 */
[C---:B------:R-:W-:Y:S01]  /*0250*/  LOP3.LUT R10, R246.reuse, 0x1ffffffe, RZ, 0xc0, !PT ;  /* 0x1ffffffef60a7812 */ /* 0x040fe200078ec0ff */
[----:B------:R-:W-:Y:S01]  /*0260*/  IMAD.SHL.U32 R246, R246, 0x20, RZ ;  /* 0x00000020f6f67824 */ /* 0x000fe200078e00ff */
[C---:B------:R-:W-:Y:S01]  /*0270*/  LOP3.LUT R8, R234.reuse, 0xfffffff8, RZ, 0xc0, !PT ;  /* 0xfffffff8ea087812 */ /* 0x040fe200078ec0ff */
[----:B------:R-:W-:Y:S01]  /*0280*/  IMAD.SHL.U32 R234, R234, 0x40, RZ ;  /* 0x00000040eaea7824 */ /* 0x000fe200078e00ff */
[----:B------:R-:W-:Y:S01]  /*0290*/  LOP3.LUT R240, R240, 0x1c0, RZ, 0xc0, !PT ;  /* 0x000001c0f0f07812 */ /* 0x000fe200078ec0ff */
[----:B------:R-:W-:Y:S01]  /*02a0*/  IMAD.IADD R10, R5, 0x1, -R10 ;  /* 0x00000001050a7824 */ /* 0x000fe200078e0a0a */
[----:B------:R-:W-:Y:S01]  /*02b0*/  LEA.HI R248, R2, R243, RZ, 0x5 ;  /* 0x000000f302f87211 */ /* 0x000fe200078f28ff */
[----:B------:R-:W-:Y:S01]  /*02c0*/  IMAD.IADD R8, R0, 0x1, -R8 ;  /* 0x0000000100087824 */ /* 0x000fe200078e0a08 */
[----:B------:R-:W-:-:S02]  /*02d0*/  LOP3.LUT R244, R244, 0x1c0, RZ, 0xc0, !PT ;  /* 0x000001c0f4f47812 */ /* 0x000fc400078ec0ff */
[----:B------:R-:W-:Y:S02]  /*02e0*/  LOP3.LUT R4, R240, 0x8, R4, 0xf8, !PT ;  /* 0x00000008f0047812 */ /* 0x000fe400078ef804 */
[----:B------:R-:W-:Y:S02]  /*02f0*/  SHF.R.U32.HI R240, RZ, 0x3, R240 ;  /* 0x00000003fff07819 */ /* 0x000fe400000116f0 */
[----:B------:R-:W-:Y:S02]  /*0300*/  LEA.HI R0, R2, R243, RZ, 0x6 ;  /* 0x000000f302007211 */ /* 0x000fe400078f30ff */
[--C-:B------:R-:W-:Y:S02]  /*0310*/  SHF.R.S32.HI R5, RZ, 0x5, R248.reuse ;  /* 0x00000005ff057819 */ /* 0x100fe400000114f8 */
[----:B------:R-:W-:Y:S01]  /*0320*/  SHF.R.S32.HI R9, RZ, 0x1f, R248 ;  /* 0x0000001fff097819 */ /* 0x000fe200000114f8 */
[----:B------:R-:W-:Y:S01]  /*0330*/  IMAD.SHL.U32 R0, R0, 0x8, RZ ;  /* 0x0000000800007824 */ /* 0x000fe200078e00ff */
[----:B------:R-:W-:-:S02]  /*0340*/  LOP3.LUT R6, R244, 0x38, R251, 0xf8, !PT ;  /* 0x00000038f4067812 */ /* 0x000fc400078ef8fb */
[----:B------:R-:W-:Y:S02]  /*0350*/  LOP3.LUT R248, R248, 0xffffffe0, RZ, 0xc0, !PT ;  /* 0xffffffe0f8f87812 */ /* 0x000fe400078ec0ff */
[----:B------:R-:W-:Y:S02]  /*0360*/  SHF.R.U32.HI R244, RZ, 0x3, R244 ;  /* 0x00000003fff47819 */ /* 0x000fe400000116f4 */
[----:B------:R-:W-:Y:S01]  /*0370*/  LOP3.LUT R240, R4, R240, RZ, 0x3c, !PT ;  /* 0x000000f004f07212 */ /* 0x000fe200078e3cff */
[----:B------:R-:W-:Y:S01]  /*0380*/  IMAD.SHL.U32 R4, R8, 0x40, RZ ;  /* 0x0000004008047824 */ /* 0x000fe200078e00ff */
[----:B------:R-:W-:Y:S01]  /*0390*/  LOP3.LUT R244, R6, R244, RZ, 0x3c, !PT ;  /* 0x000000f406f47212 */ /* 0x000fe200078e3cff */
[----:B------:R-:W-:Y:S01]  /*03a0*/  IMAD.IADD R248, R243, 0x1, -R248 ;  /* 0x00000001f3f87824 */ /* 0x000fe200078e0af8 */
[----:B------:R-:W-:Y:S01]  /*03b0*/  LOP3.LUT R234, R234, 0xfffffe00, RZ, 0xc0, !PT ;  /* 0xfffffe00eaea7812 */ /* 0x000fe200078ec0ff */
[C---:B------:R-:W-:Y:S01]  /*03c0*/  IMAD.SHL.U32 R6, R7.reuse, 0x8, RZ ;  /* 0x0000000807067824 */ /* 0x040fe200078e00ff */
[----:B------:R-:W-:Y:S01]  /*03d0*/  LOP3.LUT R4, R4, 0x1c0, RZ, 0xc0, !PT ;  /* 0x000001c004047812 */ /* 0x000fe200078ec0ff */
[----:B------:R-:W-:Y:S01]  /*03e0*/  IMAD R240, R7, 0x200, R240 ;  /* 0x0000020007f07824 */ /* 0x000fe200078e02f0 */
[----:B------:R-:W-:Y:S01]  /*03f0*/  LOP3.LUT R244, R244, 0x7ffffe00, R0, 0xf8, !PT ;  /* 0x7ffffe00f4f47812 */ /* 0x000fe200078ef800 */
[----:B------:R-:W-:Y:S01]  /*0400*/  IMAD R241, R5, 0x400, R234 ;  /* 0x0000040005f17824 */ /* 0x000fe200078e02ea */
[----:B------:R-:W-:-:S02]  /*0410*/  SHF.R.S32.HI R0, RZ, 0x1f, R248 ;  /* 0x0000001fff007819 */ /* 0x000fc400000114f8 */
[----:B------:R-:W-:Y:S01]  /*0420*/  LOP3.LUT R6, R4, 0x8, R6, 0xf8, !PT ;  /* 0x0000000804067812 */ /* 0x000fe200078ef806 */
[----:B------:R-:W-:Y:S01]  /*0430*/  IMAD.SHL.U32 R244, R244, 0x2, RZ ;  /* 0x00000002f4f47824 */ /* 0x000fe200078e00ff */
[----:B------:R-:W-:Y:S02]  /*0440*/  SHF.R.U32.HI R4, RZ, 0x3, R4 ;  /* 0x00000003ff047819 */ /* 0x000fe40000011604 */
[----:B------:R-:W-:Y:S02]  /*0450*/  LEA.HI R0, R0, R248, RZ, 0x2 ;  /* 0x000000f800007211 */ /* 0x000fe400078f10ff */
[C---:B------:R-:W-:Y:S02]  /*0460*/  LOP3.LUT P3, RZ, R8.reuse, 0x2, RZ, 0xc0, !PT ;  /* 0x0000000208ff7812 */ /* 0x040fe4000786c0ff */
[----:B------:R-:W-:Y:S02]  /*0470*/  LOP3.LUT P0, RZ, R8, 0x4, RZ, 0xc0, !PT ;  /* 0x0000000408ff7812 */ /* 0x000fe4000780c0ff */
[----:B------:R-:W-:-:S02]  /*0480*/  LOP3.LUT R4, R6, R4, RZ, 0x3c, !PT ;  /* 0x0000000406047212 */ /* 0x000fc400078e3cff */
[----:B------:R-:W-:Y:S02]  /*0490*/  LOP3.LUT R245, R0, 0x7ffffffc, RZ, 0xc0, !PT ;  /* 0x7ffffffc00f57812 */ /* 0x000fe400078ec0ff */
[----:B------:R-:W-:Y:S01]  /*04a0*/  R2P PR, R250, 0x6 ;  /* 0x00000006fa007804 */ /* 0x000fe20000000000 */
[----:B------:R-:W-:Y:S01]  /*04b0*/  IMAD.IADD R241, R241, 0x1, R4 ;  /* 0x00000001f1f17824 */ /* 0x000fe200078e0204 */
[----:B------:R-:W-:Y:S01]  /*04c0*/  LEA.HI R9, R9, R5, RZ, 0x2 ;  /* 0x0000000509097211 */ /* 0x000fe200078f10ff */
[----:B------:R-:W-:Y:S01]  /*04d0*/  IMAD.IADD R245, R248, 0x1, -R245 ;  /* 0x00000001f8f57824 */ /* 0x000fe200078e0af5 */
[----:B------:R-:W-:Y:S01]  /*04e0*/  LOP3.LUT R234, R4, R234, RZ, 0xfc, !PT ;  /* 0x000000ea04ea7212 */ /* 0x000fe200078efcff */
[----:B------:R-:W-:Y:S01]  /*04f0*/  IMAD R250, R250, 0x10, R252 ;  /* 0x00000010fafa7824 */ /* 0x000fe200078e02fc */
[----:B------:R-:W-:Y:S01]  /*0500*/  LOP3.LUT R9, R9, 0xffffffc, RZ, 0xc0, !PT ;  /* 0x0ffffffc09097812 */ /* 0x000fe200078ec0ff */
[----:B------:R-:W-:Y:S01]  /*0510*/  IMAD.SHL.U32 R245, R245, 0x2, RZ ;  /* 0x00000002f5f57824 */ /* 0x000fe200078e00ff */
[----:B------:R-:W-:-:S02]  /*0520*/  SEL R224, R232, 0xffffffc0, !P2 ;  /* 0xffffffc0e8e07807 */ /* 0x000fc40005000000 */
[----:B------:R-:W-:Y:S01]  /*0530*/  LEA R240, R240, 0x3900, 0x1 ;  /* 0x00003900f0f07811 */ /* 0x000fe200078e08ff */
[----:B------:R-:W-:Y:S01]  /*0540*/  IMAD.IADD R9, R5, 0x1, -R9 ;  /* 0x0000000105097824 */ /* 0x000fe200078e0a09 */
[----:B------:R-:W-:Y:S02]  /*0550*/  SEL R232, R232, 0xffffffc0, !P0 ;  /* 0xffffffc0e8e87807 */ /* 0x000fe40004000000 */
[----:B------:R-:W-:Y:S01]  /*0560*/  LEA R241, R241, 0x7100, 0x1 ;  /* 0x00007100f1f17811 */ /* 0x000fe200078e08ff */
[----:B------:R-:W-:Y:S01]  /*0570*/  IMAD.IADD R236, R240, 0x1, R224 ;  /* 0x00000001f0ec7824 */ /* 0x000fe200078e02e0 */
[----:B------:R-:W-:Y:S02]  /*0580*/  LOP3.LUT R246, R246, 0xffffffc0, RZ, 0xc0, !PT ;  /* 0xffffffc0f6f67812 */ /* 0x000fe400078ec0ff */
[----:B------:R-:W-:Y:S01]  /*0590*/  SHF.R.S32.HI R247, RZ, 0x2, R0 ;  /* 0x00000002fff77819 */ /* 0x000fe20000011400 */
[----:B------:R-:W-:Y:S01]  /*05a0*/  IMAD.IADD R237, R241, 0x1, R232 ;  /* 0x00000001f1ed7824 */ /* 0x000fe200078e02e8 */
[----:B------:R-:W-:Y:S01]  /*05b0*/  LEA R234, R234, 0x100, 0x1 ;  /* 0x00000100eaea7811 */ /* 0x000fe200078e08ff */
[----:B------:R-:W-:Y:S01]  /*05c0*/  IMAD R246, R10, 0x8, R246 ;  /* 0x000000080af67824 */ /* 0x000fe200078e02f6 */
[----:B------:R-:W-:Y:S01]  /*05d0*/  SEL R231, R231, 0xffffffe0, !P3 ;  /* 0xffffffe0e7e77807 */ /* 0x000fe20005800000 */
[----:B------:R-:W-:Y:S01]  /*05e0*/  IMAD R247, R9, 0x10, R247 ;  /* 0x0000001009f77824 */ /* 0x000fe200078e02f7 */
[----:B------:R-:W-:Y:S01]  /*05f0*/  IADD3 R238, R240, 0x20, RZ ;  /* 0x00000020f0ee7810 */ /* 0x000fe20007ffe0ff */
[--C-:B------:R-:W-:Y:S01]  /*0600*/  IMAD.IADD R232, R232, 0x1, R234.reuse ;  /* 0x00000001e8e87824 */ /* 0x100fe200078e02ea */
[----:B------:R-:W-:Y:S01]  /*0610*/  LEA.HI R249, R2, R243, RZ, 0x7 ;  /* 0x000000f302f97211 */ /* 0x000fe200078f38ff */
[----:B------:R-:W-:Y:S01]  /*0620*/  IMAD.IADD R239, R241, 0x1, R231 ;  /* 0x00000001f1ef7824 */ /* 0x000fe200078e02e7 */
[----:B------:R-:W-:Y:S01]  /*0630*/  SHF.R.S32.HI R0, RZ, 0x1f, R245 ;  /* 0x0000001fff007819 */ /* 0x000fe200000114f5 */
[C---:B------:R-:W-:Y:S01]  /*0640*/  IMAD.IADD R233, R231.reuse, 0x1, R234 ;  /* 0x00000001e7e97824 */ /* 0x040fe200078e02ea */
[----:B------:R-:W-:Y:S01]  /*0650*/  @P1 IADD3 R238, R240, -0x20, RZ ;  /* 0xffffffe0f0ee1810 */ /* 0x000fe20007ffe0ff */
[----:B------:R-:W-:Y:S01]  /*0660*/  IMAD.IADD R235, R231, 0x1, R237 ;  /* 0x00000001e7eb7824 */ /* 0x000fe200078e02ed */
[----:B------:R-:W-:Y:S01]  /*0670*/  IADD3 R7, R245, 0x8, RZ ;  /* 0x00000008f5077810 */ /* 0x000fe20007ffe0ff */
[----:B------:R-:W-:Y:S01]  /*0680*/  IMAD.IADD R246, R247, 0x1, R246 ;  /* 0x00000001f7f67824 */ /* 0x000fe200078e02f6 */
[C---:B------:R-:W-:Y:S01]  /*0690*/  IADD3 R6, R245.reuse, 0x10, RZ ;  /* 0x00000010f5067810 */ /* 0x040fe20007ffe0ff */
[----:B------:R-:W-:Y:S01]  /*06a0*/  IMAD.IADD R224, R224, 0x1, R238 ;  /* 0x00000001e0e07824 */ /* 0x000fe200078e02ee */
[----:B------:R-:W-:Y:S01]  /*06b0*/  IADD3 R5, R245, 0x18, RZ ;  /* 0x00000018f5057810 */ /* 0x000fe20007ffe0ff */
[----:B------:R-:W-:Y:S01]  /*06c0*/  IMAD.IADD R231, R231, 0x1, R232 ;  /* 0x00000001e7e77824 */ /* 0x000fe200078e02e8 */
[----:B------:R-:W-:-:S02]  /*06d0*/  IADD3 R4, R245, 0x20, RZ ;  /* 0x00000020f5047810 */ /* 0x000fc40007ffe0ff */
[C---:B-1----:R-:W-:Y:S02]  /*06e0*/  IADD3 R3, R245.reuse, 0x28, RZ ;  /* 0x00000028f5037810 */ /* 0x042fe40007ffe0ff */
[C---:B------:R-:W-:Y:S02]  /*06f0*/  IADD3 R2, R245.reuse, 0x30, RZ ;  /* 0x00000030f5027810 */ /* 0x040fe40007ffe0ff */
[----:B------:R-:W-:Y:S02]  /*0700*/  IADD3 R0, R245, 0x38, RZ ;  /* 0x00000038f5007810 */ /* 0x000fe40007ffe0ff */
[----:B------:R-:W-:Y:S02]  /*0710*/  SHF.R.S32.HI R249, RZ, 0x7, R249 ;  /* 0x00000007fff97819 */ /* 0x000fe400000114f9 */
[----:B------:R-:W-:Y:S02]  /*0720*/  SHF.R.S32.HI R242, RZ, 0x1f, R251 ;  /* 0x0000001ffff27819 */ /* 0x000fe400000114fb */
[----:B------:R-:W-:-:S02]  /*0730*/  SHF.R.S32.HI R7, RZ, 0x1f, R7 ;  /* 0x0000001fff077819 */ /* 0x000fc40000011407 */
[----:B------:R-:W-:Y:S02]  /*0740*/  SHF.R.S32.HI R6, RZ, 0x1f, R6 ;  /* 0x0000001fff067819 */ /* 0x000fe40000011406 */
[----:B------:R-:W-:Y:S02]  /*0750*/  SHF.R.S32.HI R5, RZ, 0x1f, R5 ;  /* 0x0000001fff057819 */ /* 0x000fe40000011405 */
[----:B------:R-:W-:Y:S02]  /*0760*/  SHF.R.S32.HI R4, RZ, 0x1f, R4 ;  /* 0x0000001fff047819 */ /* 0x000fe40000011404 */
[----:B------:R-:W-:Y:S02]  /*0770*/  SHF.R.S32.HI R3, RZ, 0x1f, R3 ;  /* 0x0000001fff037819 */ /* 0x000fe40000011403 */
[----:B------:R-:W-:Y:S02]  /*0780*/  SHF.R.S32.HI R2, RZ, 0x1f, R2 ;  /* 0x0000001fff027819 */ /* 0x000fe40000011402 */
[----:B------:R-:W-:-:S02]  /*0790*/  SHF.R.S32.HI R0, RZ, 0x1f, R0 ;  /* 0x0000001fff007819 */ /* 0x000fc40000011400 */
[C---:B------:R-:W-:Y:S02]  /*07a0*/  IADD3 R230, R238.reuse, 0x800, RZ ;  /* 0x00000800eee67810 */ /* 0x040fe40007ffe0ff */
[C---:B------:R-:W-:Y:S02]  /*07b0*/  IADD3 R229, R238.reuse, 0x1000, RZ ;  /* 0x00001000eee57810 */ /* 0x040fe40007ffe0ff */
[C---:B------:R-:W-:Y:S02]  /*07c0*/  IADD3 R228, R238.reuse, 0x1800, RZ ;  /* 0x00001800eee47810 */ /* 0x040fe40007ffe0ff */
[C---:B------:R-:W-:Y:S02]  /*07d0*/  IADD3 R227, R238.reuse, 0x2000, RZ ;  /* 0x00002000eee37810 */ /* 0x040fe40007ffe0ff */
[C---:B------:R-:W-:Y:S02]  /*07e0*/  IADD3 R226, R238.reuse, 0x2800, RZ ;  /* 0x00002800eee27810 */ /* 0x040fe40007ffe0ff */
[----:B------:R-:W-:-:S02]  /*07f0*/  IADD3 R225, R238, 0x3000, RZ ;  /* 0x00003000eee17810 */ /* 0x000fc40007ffe0ff */
.L_x_1376:
[----:B------:R-:W2:Y:S01]  /*0800*/  LDL R2, [R1] ;  /* 0x0000000001027983 */ /* 0x000ea20000100800 */
[----:B------:R-:W-:Y:S01]  /*0810*/  IMAD.MOV.U32 R0, RZ, RZ, c[0x0][0x560] ;  /* 0x00015800ff007624 */ /* 0x000fe200078e00ff */
[----:B------:R-:W-:Y:S01]  /*0820*/  YIELD ;  /* 0x0000000000007946 */ /* 0x000fe20003800000 */
[----:B------:R-:W-:Y:S03]  /*0830*/  BSSY B0, `(.L_x_1299) ;  /* 0x0000016000007945 */ /* 0x000fe60003800000 */
[----:B------:R-:W-:-:S13]  /*0840*/  ISETP.NE.AND P0, PT, R0, 0x1, PT ;  /* 0x000000010000780c */ /* 0x000fda0003f05270 */
[----:B--2---:R-:W-:Y:S01]  /*0850*/  @P0 IMAD.HI.U32 R0, R2, c[0x0][0x564], RZ ;  /* 0x0001590002000a27 */ /* 0x004fe200078e00ff */
[----:B------:R-:W-:-:S04]  /*0860*/  MOV R5, R2 ;  /* 0x0000000200057202 */ /* 0x000fc80000000f00 */
[----:B------:R-:W-:-:S04]  /*0870*/  @P0 SHF.R.U32.HI R5, RZ, c[0x0][0x568], R0 ;  /* 0x00015a00ff050a19 */ /* 0x000fc80000011600 */
[----:B------:R-:W-:Y:S01]  /*0880*/  ISETP.GE.AND P0, PT, R5, c[0x0][0x578], PT ;  /* 0x00015e0005007a0c */ /* 0x000fe20003f06270 */
[----:B------:R-:W-:-:S04]  /*0890*/  IMAD.MOV R0, RZ, RZ, -R5 ;  /* 0x000000ffff007224 */ /* 0x000fc800078e0a05 */
[----:B------:R-:W-:-:S08]  /*08a0*/  IMAD R0, R0, c[0x0][0x560], R2 ;  /* 0x0001580000007a24 */ /* 0x000fd000078e0202 */
[----:B------:R-:W-:Y:S05]  /*08b0*/  @!P0 BRA `(.L_x_1300) ;  /* 0x0000007000008947 */ /* 0x000fea0003800000 */
[----:B------:R-:W-:Y:S02]  /*08c0*/  MOV R2, c[0x0][0x56c] ;  /* 0x00015b0000027a02 */ /* 0x000fe40000000f00 */
[----:B------:R-:W-:Y:S02]  /*08d0*/  MOV R4, R0 ;  /* 0x0000000000047202 */ /* 0x000fe40000000f00 */
[----:B------:R-:W-:-:S13]  /*08e0*/  ISETP.NE.AND P0, PT, R2, 0x1, PT ;  /* 0x000000010200780c */ /* 0x000fda0003f05270 */
[----:B------:R-:W-:-:S05]  /*08f0*/  @P0 IMAD.HI.U32 R2, R0, c[0x0][0x570], RZ ;  /* 0x00015c0000020a27 */ /* 0x000fca00078e00ff */
[----:B------:R-:W-:-:S05]  /*0900*/  @P0 SHF.R.U32.HI R4, RZ, c[0x0][0x574], R2 ;  /* 0x00015d00ff040a19 */ /* 0x000fca0000011602 */
[----:B------:R-:W-:Y:S01]  /*0910*/  IMAD R3, R4, c[0x0][0x56c], RZ ;  /* 0x00015b0004037a24 */ /* 0x000fe200078e02ff */
[----:B------:R-:W-:Y:S05]  /*0920*/  BRA `(.L_x_1301) ;  /* 0x0000006000007947 */ /* 0x000fea0003800000 */
.L_x_1300:
[----:B------:R-:W-:Y:S02]  /*0930*/  MOV R2, c[0x0][0x554] ;  /* 0x0001550000027a02 */ /* 0x000fe40000000f00 */
[----:B------:R-:W-:Y:S02]  /*0940*/  MOV R4, R0 ;  /* 0x0000000000047202 */ /* 0x000fe40000000f00 */
[----:B------:R-:W-:-:S13]  /*0950*/  ISETP.NE.AND P0, PT, R2, 0x1, PT ;  /* 0x000000010200780c */ /* 0x000fda0003f05270 */
[----:B------:R-:W-:-:S05]  /*0960*/  @P0 IMAD.HI.U32 R2, R0, c[0x0][0x558], RZ ;  /* 0x0001560000020a27 */ /* 0x000fca00078e00ff */
[----:B------:R-:W-:-:S05]  /*0970*/  @P0 SHF.R.U32.HI R4, RZ, c[0x0][0x55c], R2 ;  /* 0x00015700ff040a19 */ /* 0x000fca0000011602 */
[----:B------:R-:W-:Y:S02]  /*0980*/  IMAD R3, R4, c[0x0][0x554], RZ ;  /* 0x0001550004037a24 */ /* 0x000fe400078e02ff */
.L_x_1301:
[----:B------:R-:W-:Y:S05]  /*0990*/  BSYNC B0 ;  /* 0x0000000000007941 */ /* 0x000fea0003800000 */
.L_x_1299:
[----:B------:R-:W-:Y:S01]  /*09a0*/  IMAD.MOV.U32 R2, RZ, RZ, c[0x0][0x548] ;  /* 0x00015200ff027624 */ /* 0x000fe200078e00ff */
[----:B------:R-:W-:Y:S01]  /*09b0*/  ISETP.NE.U32.AND P0, PT, RZ, c[0x0][0x370], PT ;  /* 0x0000dc00ff007a0c */ /* 0x000fe20003f05070 */
[----:B------:R-:W-:Y:S01]  /*09c0*/  IMAD.IADD R0, R0, 0x1, -R3 ;  /* 0x0000000100007824 */ /* 0x000fe200078e0a03 */
[----:B------:R-:W-:Y:S02]  /*09d0*/  CS2R R6, SRZ ;  /* 0x0000000000067805 */ /* 0x000fe4000001ff00 */
[----:B------:R-:W-:Y:S01]  /*09e0*/  ISETP.NE.AND P1, PT, R2, 0x1, PT ;  /* 0x000000010200780c */ /* 0x000fe20003f25270 */
[----:B------:R-:W-:Y:S01]  /*09f0*/  IMAD R0, R5, c[0x0][0x554], R0 ;  /* 0x0001550005007a24 */ /* 0x000fe200078e0200 */
[----:B------:R-:W-:-:S03]  /*0a00*/  ISETP.NE.AND.EX P0, PT, RZ, c[0x0][0x374], PT, P0 ;  /* 0x0000dd00ff007a0c */ /* 0x000fc60003f05300 */
[----:B------:R-:W-:-:S08]  /*0a10*/  IMAD.MOV.U32 R12, RZ, RZ, R0 ;  /* 0x000000ffff0c7224 */ /* 0x000fd000078e0000 */
[----:B------:R-:W-:Y:S02]  /*0a20*/  @P1 IMAD.HI.U32 R3, R0, c[0x0][0x54c], RZ ;  /* 0x0001530000031a27 */ /* 0x000fe400078e00ff */
[----:B------:R-:W-:-:S03]  /*0a30*/  @P0 MOV R2, 0x4 ;  /* 0x0000000400020802 */ /* 0x000fc60000000f00 */
[----:B------:R-:W-:-:S05]  /*0a40*/  @P1 SHF.R.U32.HI R12, RZ, c[0x0][0x550], R3 ;  /* 0x00015400ff0c1a19 */ /* 0x000fca0000011603 */
[----:B------:R-:W-:Y:S01]  /*0a50*/  @P0 IMAD.WIDE R2, R12, R2, c[0x0][0x370] ;  /* 0x0000dc000c020625 */ /* 0x000fe200078e0202 */
[----:B------:R-:W-:Y:S04]  /*0a60*/  STL [R1+0x2c], R12 ;  /* 0x00002c0c01007387 */ /* 0x000fe80000100800 */
[----:B------:R1:W2:Y:S01]  /*0a70*/  @P0 LDG.E R7, [R2.64] ;  /* 0x0000000802070981 */ /* 0x0002a2000c1e1900 */
[----:B------:R-:W-:Y:S01]  /*0a80*/  IMAD.MOV.U32 R10, RZ, RZ, R4 ;  /* 0x000000ffff0a7224 */ /* 0x000fe200078e0004 */
[----:B------:R-:W-:Y:S01]  /*0a90*/  BSSY B0, `(.L_x_1302) ;  /* 0x0000043000007945 */ /* 0x000fe20003800000 */
[----:B-1----:R-:W-:-:S05]  /*0aa0*/  IMAD.MOV.U32 R2, RZ, RZ, c[0x0][0x53c] ;  /* 0x00014f00ff027624 */ /* 0x002fca00078e00ff */
[----:B------:R-:W-:Y:S02]  /*0ab0*/  ISETP.NE.AND P0, PT, R2, 0x1, PT ;  /* 0x000000010200780c */ /* 0x000fe40003f05270 */
[----:B------:R-:W-:-:S04]  /*0ac0*/  LOP3.LUT R2, R4, 0x1ffffff, RZ, 0x3c, !PT ;  /* 0x01ffffff04027812 */ /* 0x000fc800078e3cff */
[----:B------:R-:W-:-:S07]  /*0ad0*/  IADD3 R2, R2, c[0x0][0x53c], RZ ;  /* 0x00014f0002027a10 */ /* 0x000fce0007ffe0ff */
[----:B------:R-:W-:-:S05]  /*0ae0*/  @P0 IMAD.HI.U32 R3, R4, c[0x0][0x540], RZ ;  /* 0x0001500004030a27 */ /* 0x000fca00078e00ff */
[----:B------:R-:W-:Y:S02]  /*0af0*/  @P0 SHF.R.U32.HI R10, RZ, c[0x0][0x544], R3 ;  /* 0x00015100ff0a0a19 */ /* 0x000fe40000011603 */
[----:B------:R-:W-:-:S03]  /*0b00*/  MOV R3, c[0x0][0x2c4] ;  /* 0x0000b10000037a02 */ /* 0x000fc60000000f00 */
[----:B------:R-:W-:Y:S01]  /*0b10*/  IMAD R2, R10, c[0x0][0x53c], R2 ;  /* 0x00014f000a027a24 */ /* 0x000fe200078e0202 */
[----:B------:R-:W-:Y:S01]  /*0b20*/  ISETP.NE.AND P2, PT, R3, 0x1, PT ;  /* 0x000000010300780c */ /* 0x000fe20003f45270 */
[----:B------:R-:W-:Y:S01]  /*0b30*/  IMAD.MOV.U32 R3, RZ, RZ, c[0x0][0x168] ;  /* 0x00005a00ff037624 */ /* 0x000fe200078e00ff */
[----:B------:R-:W-:Y:S01]  /*0b40*/  STL [R1+0x28], R10 ;  /* 0x0000280a01007387 */ /* 0x000fe20000100800 */
[----:B------:R-:W-:Y:S01]  /*0b50*/  IMAD.SHL.U32 R14, R2, 0x80, RZ ;  /* 0x00000080020e7824 */ /* 0x000fe200078e00ff */
[----:B------:R-:W-:Y:S02]  /*0b60*/  MOV R2, c[0x0][0x2ac] ;  /* 0x0000ab0000027a02 */ /* 0x000fe40000000f00 */
[----:B------:R-:W-:Y:S02]  /*0b70*/  IADD3 R3, -R3, 0x70, RZ ;  /* 0x0000007003037810 */ /* 0x000fe40007ffe1ff */
[----:B------:R-:W-:Y:S01]  /*0b80*/  IADD3 R5, R14, 0x7f, RZ ;  /* 0x0000007f0e057810 */ /* 0x000fe20007ffe0ff */
[C---:B------:R-:W-:Y:S01]  /*0b90*/  IMAD R181, R2.reuse, c[0x0][0x1d0], RZ ;  /* 0x0000740002b57a24 */ /* 0x040fe200078e02ff */
[----:B------:R-:W-:Y:S01]  /*0ba0*/  STL [R1+0x14], R14 ;  /* 0x0000140e01007387 */ /* 0x000fe20000100800 */
[----:B------:R-:W-:-:S02]  /*0bb0*/  IMAD R3, R2, c[0x0][0x1d0], R3 ;  /* 0x0000740002037a24 */ /* 0x000fc400078e0203 */
[----:B------:R-:W-:-:S04]  /*0bc0*/  @P2 IMAD.HI.U32 R4, R5, c[0x0][0x2c8], RZ ;  /* 0x0000b20005042a27 */ /* 0x000fc800078e00ff */
[----:B------:R-:W-:Y:S01]  /*0bd0*/  IMAD.MOV.U32 R2, RZ, RZ, RZ ;  /* 0x000000ffff027224 */ /* 0x000fe200078e00ff */
[----:B------:R-:W-:-:S05]  /*0be0*/  @P2 SHF.R.U32.HI R5, RZ, c[0x0][0x2cc], R4 ;  /* 0x0000b300ff052a19 */ /* 0x000fca0000011604 */
[----:B------:R-:W-:-:S04]  /*0bf0*/  IMAD.IADD R3, R3, 0x1, R5 ;  /* 0x0000000103037824 */ /* 0x000fc800078e0205 */
[----:B------:R-:W-:-:S05]  /*0c00*/  IMAD.HI R3, R3, -0x6db6db6d, R2 ;  /* 0x9249249303037827 */ /* 0x000fca00078e0202 */
[----:B------:R-:W-:-:S04]  /*0c10*/  SHF.R.U32.HI R2, RZ, 0x1f, R3 ;  /* 0x0000001fff027819 */ /* 0x000fc80000011603 */
[----:B------:R-:W-:Y:S01]  /*0c20*/  LEA.HI.SX32 R2, R3, R2, 0x1a ;  /* 0x0000000203027211 */ /* 0x000fe200078fd2ff */
[----:B------:R-:W-:Y:S01]  /*0c30*/  IMAD.MOV.U32 R3, RZ, RZ, RZ ;  /* 0x000000ffff037224 */ /* 0x000fe200078e00ff */
[----:B--2---:R1:W-:Y:S02]  /*0c40*/  STL [R1+0x24], R7 ;  /* 0x0000240701007387 */ /* 0x0043e40000100800 */
[----:B-1----:R-:W-:-:S05]  /*0c50*/  IADD3 R7, R181, 0x6f, RZ ;  /* 0x0000006fb5077810 */ /* 0x002fca0007ffe0ff */
[----:B------:R-:W-:-:S05]  /*0c60*/  IMAD.HI R5, R7, -0x6db6db6d, R6 ;  /* 0x9249249307057827 */ /* 0x000fca00078e0206 */
[----:B------:R-:W-:-:S04]  /*0c70*/  SHF.R.U32.HI R4, RZ, 0x1f, R5 ;  /* 0x0000001fff047819 */ /* 0x000fc80000011605 */
[----:B------:R-:W-:-:S04]  /*0c80*/  LEA.HI.SX32 R4, R5, R4, 0x1a ;  /* 0x0000000405047211 */ /* 0x000fc800078fd2ff */
[----:B------:R-:W-:Y:S02]  /*0c90*/  IMNMX R180, R4, R2, PT ;  /* 0x0000000204b47217 */ /* 0x000fe40003800200 */
[----:B------:R-:W-:Y:S02]  /*0ca0*/  IADD3 R2, -R12, RZ, RZ ;  /* 0x000000ff0c027210 */ /* 0x000fe40007ffe1ff */
[----:B------:R-:W-:-:S03]  /*0cb0*/  ISETP.GE.AND P0, PT, R180, 0x1, PT ;  /* 0x00000001b400780c */ /* 0x000fc60003f06270 */
[----:B------:R-:W-:-:S05]  /*0cc0*/  IMAD R13, R2, c[0x0][0x548], R0 ;  /* 0x00015200020d7a24 */ /* 0x000fca00078e0200 */
[----:B------:R1:W-:Y:S05]  /*0cd0*/  STL [R1+0x18], R13 ;  /* 0x0000180d01007387 */ /* 0x0003ea0000100800 */
[----:B------:R-:W-:Y:S05]  /*0ce0*/  @!P0 BRA `(.L_x_1303) ;  /* 0x000001d000008947 */ /* 0x000fea0003800000 */
[----:B------:R-:W-:-:S04]  /*0cf0*/  SHF.R.U32.HI R3, RZ, 0x10, R10 ;  /* 0x00000010ff037819 */ /* 0x000fc8000001160a */
[----:B------:R-:W-:-:S04]  /*0d00*/  ISETP.NE.AND P0, PT, R3, RZ, PT ;  /* 0x000000ff0300720c */ /* 0x000fc80003f05270 */
[----:B------:R-:W-:-:S04]  /*0d10*/  SEL R3, R3, c[0x0][0x338], P0 ;  /* 0x0000ce0003037a07 */ /* 0x000fc80000000000 */
[-C--:B------:R-:W-:Y:S02]  /*0d20*/  IABS R5, R3.reuse ;  /* 0x0000000300057213 */ /* 0x080fe40000000000 */
[----:B------:R-:W-:Y:S02]  /*0d30*/  IADD3 R6, R3, -0x1, R180 ;  /* 0xffffffff03067810 */ /* 0x000fe40007ffe0b4 */
[----:B------:R-:W2:Y:S01]  /*0d40*/  I2F.RP R8, R5 ;  /* 0x0000000500087306 */ /* 0x000ea20000209400 */
[-C--:B------:R-:W-:Y:S02]  /*0d50*/  IABS R0, R3.reuse ;  /* 0x0000000300007213 */ /* 0x080fe40000000000 */
[----:B------:R-:W-:Y:S02]  /*0d60*/  IABS R2, R6 ;  /* 0x0000000600027213 */ /* 0x000fe40000000000 */
[----:B------:R-:W-:Y:S01]  /*0d70*/  LOP3.LUT R6, R6, R3, RZ, 0x3c, !PT ;  /* 0x0000000306067212 */ /* 0x000fe200078e3cff */
[----:B------:R-:W-:-:S03]  /*0d80*/  IMAD.MOV R0, RZ, RZ, -R0 ;  /* 0x000000ffff007224 */ /* 0x000fc600078e0a00 */
[----:B------:R-:W-:Y:S01]  /*0d90*/  ISETP.GE.AND P0, PT, R6, RZ, PT ;  /* 0x000000ff0600720c */ /* 0x000fe20003f06270 */
[----:B--2---:R-:W2:Y:S02]  /*0da0*/  MUFU.RCP R8, R8 ;  /* 0x0000000800087308 */ /* 0x004ea40000001000 */
[----:B--2---:R-:W-:-:S06]  /*0db0*/  IADD3 R8, R8, 0xffffffe, RZ ;  /* 0x0ffffffe08087810 */ /* 0x004fcc0007ffe0ff */
[----:B------:R-:W2:Y:S02]  /*0dc0*/  F2I.FTZ.U32.TRUNC.NTZ R9, R8 ;  /* 0x0000000800097305 */ /* 0x000ea4000021f000 */
[----:B--2---:R-:W-:Y:S02]  /*0dd0*/  IMAD.MOV R4, RZ, RZ, -R9 ;  /* 0x000000ffff047224 */ /* 0x004fe400078e0a09 */
[----:B------:R-:W-:Y:S02]  /*0de0*/  IMAD.MOV.U32 R8, RZ, RZ, RZ ;  /* 0x000000ffff087224 */ /* 0x000fe400078e00ff */
[----:B------:R-:W-:-:S04]  /*0df0*/  IMAD R4, R4, R5, RZ ;  /* 0x0000000504047224 */ /* 0x000fc800078e02ff */
[----:B------:R-:W-:-:S06]  /*0e00*/  IMAD.HI.U32 R4, R9, R4, R8 ;  /* 0x0000000409047227 */ /* 0x000fcc00078e0008 */
[----:B------:R-:W-:-:S04]  /*0e10*/  IMAD.HI.U32 R4, R4, R2, RZ ;  /* 0x0000000204047227 */ /* 0x000fc800078e00ff */
[----:B------:R-:W-:-:S05]  /*0e20*/  IMAD R0, R4, R0, R2 ;  /* 0x0000000004007224 */ /* 0x000fca00078e0202 */
[----:B------:R-:W-:-:S13]  /*0e30*/  ISETP.GT.U32.AND P1, PT, R5, R0, PT ;  /* 0x000000000500720c */ /* 0x000fda0003f24070 */
[----:B------:R-:W-:Y:S01]  /*0e40*/  @!P1 IMAD.IADD R0, R0, 0x1, -R5 ;  /* 0x0000000100009824 */ /* 0x000fe200078e0a05 */
[----:B------:R-:W-:Y:S02]  /*0e50*/  @!P1 IADD3 R4, R4, 0x1, RZ ;  /* 0x0000000104049810 */ /* 0x000fe40007ffe0ff */
[----:B------:R-:W-:Y:S02]  /*0e60*/  ISETP.NE.AND P1, PT, R3, RZ, PT ;  /* 0x000000ff0300720c */ /* 0x000fe40003f25270 */
[----:B------:R-:W-:-:S13]  /*0e70*/  ISETP.GE.U32.AND P3, PT, R0, R5, PT ;  /* 0x000000050000720c */ /* 0x000fda0003f66070 */
[----:B------:R-:W-:-:S05]  /*0e80*/  @P3 IADD3 R4, R4, 0x1, RZ ;  /* 0x0000000104043810 */ /* 0x000fca0007ffe0ff */
[----:B------:R-:W-:Y:S01]  /*0e90*/  @!P0 IMAD.MOV R4, RZ, RZ, -R4 ;  /* 0x000000ffff048224 */ /* 0x000fe200078e0a04 */
[----:B------:R-:W-:-:S05]  /*0ea0*/  @!P1 LOP3.LUT R4, RZ, R3, RZ, 0x33, !PT ;  /* 0x00000003ff049212 */ /* 0x000fca00078e33ff */
[----:B------:R-:W-:Y:S02]  /*0eb0*/  IMAD.MOV.U32 R3, RZ, RZ, R4 ;  /* 0x000000ffff037224 */ /* 0x000fe400078e0004 */
.L_x_1303:
[----:B------:R-:W-:Y:S05]  /*0ec0*/  BSYNC B0 ;  /* 0x0000000000007941 */ /* 0x000fea0003800000 */
.L_x_1302:
[----:B------:R-:W-:Y:S01]  /*0ed0*/  LOP3.LUT R0, R10, 0xffff, RZ, 0xc0, !PT ;  /* 0x0000ffff0a007812 */ /* 0x000fe200078ec0ff */
[----:B------:R-:W-:Y:S01]  /*0ee0*/  IMAD.MOV.U32 R7, RZ, RZ, RZ ;  /* 0x000000ffff077224 */ /* 0x000fe200078e00ff */
[----:B------:R-:W-:Y:S01]  /*0ef0*/  PRMT R2, RZ, 0x7610, R2 ;  /* 0x00007610ff027816 */ /* 0x000fe20000000002 */
[----:B------:R-:W-:Y:S01]  /*0f00*/  CS2R R10, SRZ ;  /* 0x00000000000a7805 */ /* 0x000fe2000001ff00 */
[----:B------:R-:W-:Y:S01]  /*0f10*/  CS2R R178, SRZ ;  /* 0x0000000000b27805 */ /* 0x000fe2000001ff00 */
[----:B------:R-:W-:Y:S01]  /*0f20*/  IMAD R4, R0, R3, RZ ;  /* 0x0000000300047224 */ /* 0x000fe200078e02ff */
[----:B------:R-:W-:Y:S01]  /*0f30*/  CS2R R176, SRZ ;  /* 0x0000000000b07805 */ /* 0x000fe2000001ff00 */
[----:B------:R-:W-:Y:S01]  /*0f40*/  IMAD.MOV.U32 R0, RZ, RZ, RZ ;  /* 0x000000ffff007224 */ /* 0x000fe200078e00ff */
        /* <DEDUP_REMOVED lines=35> */
[----:B--2---:R-:W-:-:S04]  /*1180*/  ISETP.NE.U32.AND P0, PT, RZ, c[0x0][0x340], PT ;  /* 0x0000d000ff007a0c */ /* 0x004fc80003f05070 */
[----:B------:R-:W-:-:S13]  /*1190*/  ISETP.NE.AND.EX P0, PT, RZ, c[0x0][0x344], PT, P0 ;  /* 0x0000d100ff007a0c */ /* 0x000fda0003f05300 */
[----:B------:R-:W-:Y:S05]  /*11a0*/  @!P0 BRA `(.L_x_1305) ;  /* 0x0000004000008947 */ /* 0x000fea0003800000 */
[----:B------:R-:W-:-:S05]  /*11b0*/  MOV R0, 0x4 ;  /* 0x0000000400007802 */ /* 0x000fca0000000f00 */
[----:B------:R-:W-:-:S05]  /*11c0*/  IMAD.WIDE R2, R12, R0, c[0x0][0x340] ;  /* 0x0000d0000c027625 */ /* 0x000fca00078e0200 */
[----:B------:R2:W5:Y:S01]  /*11d0*/  LDG.E R0, [R2.64] ;  /* 0x0000000802007981 */ /* 0x000562000c1e1900 */
[----:B------:R-:W-:Y:S05]  /*11e0*/  BRA `(.L_x_1306) ;  /* 0x0000001000007947 */ /* 0x000fea0003800000 */
.L_x_1305:
[----:B------:R-:W-:Y:S02]  /*11f0*/  MOV R0, R12 ;  /* 0x0000000c00007202 */ /* 0x000fe40000000f00 */
.L_x_1306:
[----:B------:R-:W-:Y:S01]  /*1200*/  SHF.R.S32.HI R7, RZ, 0x1f, R13 ;  /* 0x0000001fff077819 */ /* 0x000fe2000001140d */
[----:B------:R-:W-:Y:S01]  /*1210*/  IMAD.WIDE.U32 R8, R13, c[0x0][0x1b8], RZ ;  /* 0x00006e000d087a25 */ /* 0x000fe200078e00ff */
[----:B--2---:R-:W-:Y:S02]  /*1220*/  IADD3 R2, R250, R14, RZ ;  /* 0x0000000efa027210 */ /* 0x004fe40007ffe0ff */
[----:B------:R-:W-:Y:S01]  /*1230*/  SHF.R.S32.HI R4, RZ, 0x1f, R12 ;  /* 0x0000001fff047819 */ /* 0x000fe2000001140c */
[----:B------:R-:W-:Y:S01]  /*1240*/  IMAD R3, R7, c[0x0][0x1b8], RZ ;  /* 0x00006e0007037a24 */ /* 0x000fe200078e02ff */
[----:B------:R-:W-:Y:S01]  /*1250*/  MOV R5, R2 ;  /* 0x0000000200057202 */ /* 0x000fe20000000f00 */
[----:B------:R-:W-:Y:S01]  /*1260*/  @P2 IMAD.HI.U32 R6, R2, c[0x0][0x2c8], RZ ;  /* 0x0000b20002062a27 */ /* 0x000fe200078e00ff */
[----:B------:R-:W-:-:S03]  /*1270*/  ISETP.GE.AND P3, PT, R251, c[0x0][0x198], PT ;  /* 0x00006600fb007a0c */ /* 0x000fc60003f66270 */
[----:B------:R-:W-:Y:S01]  /*1280*/  IMAD R3, R13, c[0x0][0x1bc], R3 ;  /* 0x00006f000d037a24 */ /* 0x000fe200078e0203 */
[----:B------:R-:W-:Y:S01]  /*1290*/  @P2 SHF.R.U32.HI R5, RZ, c[0x0][0x2cc], R6 ;  /* 0x0000b300ff052a19 */ /* 0x000fe20000011606 */
[----:B------:R-:W-:-:S03]  /*12a0*/  IMAD R4, R4, c[0x0][0x1c0], RZ ;  /* 0x0000700004047a24 */ /* 0x000fc600078e02ff */
[----:B------:R-:W-:Y:S01]  /*12b0*/  IADD3 R9, R9, R3, RZ ;  /* 0x0000000309097210 */ /* 0x000fe20007ffe0ff */
[C---:B------:R-:W-:Y:S01]  /*12c0*/  IMAD R6, R12.reuse, c[0x0][0x1c4], R4 ;  /* 0x000071000c067a24 */ /* 0x040fe200078e0204 */
[----:B------:R-:W-:Y:S02]  /*12d0*/  SHF.R.S32.HI R4, RZ, 0x1f, R5 ;  /* 0x0000001fff047819 */ /* 0x000fe40000011405 */
[----:B------:R-:W-:Y:S01]  /*12e0*/  IADD3 R3, -R5, RZ, RZ ;  /* 0x000000ff05037210 */ /* 0x000fe20007ffe1ff */
[----:B------:R-:W-:-:S04]  /*12f0*/  IMAD.WIDE.U32 R8, R12, c[0x0][0x1c0], R8 ;  /* 0x000070000c087a25 */ /* 0x000fc800078e0008 */
[----:B------:R-:W-:Y:S01]  /*1300*/  IMAD R4, R4, c[0x0][0x1b0], RZ ;  /* 0x00006c0004047a24 */ /* 0x000fe200078e02ff */
[----:B------:R-:W-:Y:S01]  /*1310*/  IADD3 R9, R9, R6, RZ ;  /* 0x0000000609097210 */ /* 0x000fe20007ffe0ff */
[----:B------:R-:W-:Y:S02]  /*1320*/  IMAD R3, R3, c[0x0][0x2c4], R2 ;  /* 0x0000b10003037a24 */ /* 0x000fe400078e0202 */
[C---:B------:R-:W-:Y:S02]  /*1330*/  IMAD R4, R5.reuse, c[0x0][0x1b4], R4 ;  /* 0x00006d0005047a24 */ /* 0x040fe400078e0204 */
[----:B------:R-:W-:Y:S01]  /*1340*/  IMAD.WIDE.U32 R8, R5, c[0x0][0x1b0], R8 ;  /* 0x00006c0005087a25 */ /* 0x000fe200078e0008 */
[----:B------:R-:W-:-:S04]  /*1350*/  SHF.R.S32.HI R2, RZ, 0x1f, R3 ;  /* 0x0000001fff027819 */ /* 0x000fc80000011403 */
[----:B------:R-:W-:Y:S01]  /*1360*/  IADD3 R5, R9, R4, RZ ;  /* 0x0000000409057210 */ /* 0x000fe20007ffe0ff */
[----:B------:R-:W-:Y:S01]  /*1370*/  IMAD R2, R2, c[0x0][0x1a8], RZ ;  /* 0x00006a0002027a24 */ /* 0x000fe200078e02ff */
[----:B------:R-:W-:-:S03]  /*1380*/  MOV R4, R8 ;  /* 0x0000000800047202 */ /* 0x000fc60000000f00 */
[C---:B------:R-:W-:Y:S02]  /*1390*/  IMAD R2, R3.reuse, c[0x0][0x1ac], R2 ;  /* 0x00006b0003027a24 */ /* 0x040fe400078e0202 */
[----:B------:R-:W-:Y:S01]  /*13a0*/  IMAD.WIDE.U32 R4, R3, c[0x0][0x1a8], R4 ;  /* 0x00006a0003047a25 */ /* 0x000fe200078e0004 */
[----:B------:R-:W-:-:S04]  /*13b0*/  IADD3 R3, R180, -0x1, RZ ;  /* 0xffffffffb4037810 */ /* 0x000fc80007ffe0ff */
[----:B------:R-:W-:Y:S02]  /*13c0*/  LEA R12, P0, R4, c[0x0][0x160], 0x1 ;  /* 0x00005800040c7a11 */ /* 0x000fe400078008ff */
[----:B------:R-:W-:-:S04]  /*13d0*/  IADD3 R11, R5, R2, RZ ;  /* 0x00000002050b7210 */ /* 0x000fc80007ffe0ff */
[----:B------:R-:W-:Y:S01]  /*13e0*/  LEA.HI.X R11, R4, c[0x0][0x164], R11, 0x1, P0 ;  /* 0x00005900040b7a11 */ /* 0x000fe200000f0c0b */
[----:B------:R-:W-:Y:S05]  /*13f0*/  BRA.DIV ~URZ, `(.L_x_1307) ;  /* 0x00013a327f007947 */ /* 0x000fea000b800000 */
[----:B-1----:R1:W2:Y:S02]  /*1400*/  SHFL.IDX PT, R13, R11, RZ, 0x181f ;  /* 0x00181fff0b0d7589 */ /* 0x0022a400000e0000 */
.L_x_1377:
[----:B------:R-:W-:Y:S05]  /*1410*/  BRA.DIV ~URZ, `(.L_x_1308) ;  /* 0x00013a827f007947 */ /* 0x000fea000b800000 */
[----:B------:R3:W4:Y:S02]  /*1420*/  SHFL.IDX PT, R4, R12, RZ, 0x181f ;  /* 0x00181fff0c047589 */ /* 0x00072400000e0000 */
.L_x_1378:
[----:B---3--:R-:W3:Y:S01]  /*1430*/  LDL R2, [R1+0x14] ;  /* 0x0000140001027983 */ /* 0x008ee20000100800 */
[----:B------:R-:W-:Y:S01]  /*1440*/  MOV R14, c[0x0][0x2c4] ;  /* 0x0000b100000e7a02 */ /* 0x000fe20000000f00 */
[----:B------:R-:W-:Y:S04]  /*1450*/  BSSY B0, `(.L_x_1309) ;  /* 0x000000b000007945 */ /* 0x000fe80003800000 */
[----:B------:R-:W-:Y:S01]  /*1460*/  IMAD R14, R14, c[0x0][0x168], RZ ;  /* 0x00005a000e0e7a24 */ /* 0x000fe200078e02ff */
[----:B---3--:R-:W-:-:S04]  /*1470*/  IADD3 R10, R252, R2, RZ ;  /* 0x00000002fc0a7210 */ /* 0x008fc80007ffe0ff */
        /* <DEDUP_REMOVED lines=8> */
.L_x_1310:
[----:B------:R-:W-:Y:S05]  /*1500*/  BSYNC B0 ;  /* 0x0000000000007941 */ /* 0x000fea0003800000 */
.L_x_1309:
[----:B------:R-:W-:Y:S05]  /*1510*/  BRA.DIV ~URZ, `(.L_x_1311) ;  /* 0x000139e27f007947 */ /* 0x000fea000b800000 */
[----:B--2---:R2:W3:Y:S04]  /*1520*/  SHFL.IDX PT, R13, R11, 0x1, 0x181f ;  /* 0x00381f000b0d7f89 */ /* 0x0044e800000e0000 */
[----:B----4-:R2:W4:Y:S02]  /*1530*/  SHFL.IDX PT, R4, R12, 0x1, 0x181f ;  /* 0x00381f000c047f89 */ /* 0x01052400000e0000 */
.L_x_1379:
[----:B------:R-:W-:Y:S01]  /*1540*/  IADD3 R2, R10, 0x10, RZ ;  /* 0x000000100a027810 */ /* 0x000fe20007ffe0ff */
[----:B------:R-:W-:Y:S03]  /*1550*/  BSSY B0, `(.L_x_1312) ;  /* 0x0000009000007945 */ /* 0x000fe60003800000 */
[----:B------:R-:W-:-:S13]  /*1560*/  ISETP.GE.AND P0, PT, R2, R14, PT ;  /* 0x0000000e0200720c */ /* 0x000fda0003f06270 */
[----:B------:R-:W-:Y:S05]  /*1570*/  @P0 BRA `(.L_x_1313) ;  /* 0x0000006000000947 */ /* 0x000fea0003800000 */
[----:B----4-:R-:W-:-:S04]  /*1580*/  LEA R4, P0, R251, R4, 0x1 ;  /* 0x00000004fb047211 */ /* 0x010fc800078008ff */
[----:B---3--:R-:W-:-:S05]  /*1590*/  LEA.HI.X R5, R251, R13, R242, 0x1, P0 ;  /* 0x0000000dfb057211 */ /* 0x008fca00000f0cf2 */
[----:B------:R-:W-:Y:S01]  /*15a0*/  @!PT LDS RZ, [RZ] ;  /* 0x00000000fffff984 */ /* 0x000fe20000000800 */
[----:B------:R-:W-:Y:S01]  /*15b0*/  @!PT LDS RZ, [RZ] ;  /* 0x00000000fffff984 */ /* 0x000fe20000000800 */
[----:B------:R-:W-:Y:S01]  /*15c0*/  @!PT LDS RZ, [RZ] ;  /* 0x00000000fffff984 */ /* 0x000fe20000000800 */
[----:B------:R3:W-:Y:S04]  /*15d0*/  LDGSTS.E.BYPASS.LTC128B.128 [R244+0x7900], [R4.64], !P3 ;  /* 0x0790000004f47fae */ /* 0x0007e8000d901d48 */
.L_x_1313:
[----:B------:R-:W-:Y:S05]  /*15e0*/  BSYNC B0 ;  /* 0x0000000000007941 */ /* 0x000fea0003800000 */
.L_x_1312:
[----:B------:R-:W-:Y:S05]  /*15f0*/  BRA.DIV ~URZ, `(.L_x_1314) ;  /* 0x000139c27f007947 */ /* 0x000fea000b800000 */
[----:B---3--:R3:W1:Y:S02]  /*1600*/  SHFL.IDX PT, R13, R11, 0x2, 0x181f ;  /* 0x00581f000b0d7f89 */ /* 0x00866400000e0000 */
.L_x_1380:
[----:B------:R-:W-:Y:S05]  /*1610*/  BRA.DIV ~URZ, `(.L_x_1315) ;  /* 0x00013a127f007947 */ /* 0x000fea000b800000 */
[----:B----4-:R4:W2:Y:S02]  /*1620*/  SHFL.IDX PT, R4, R12, 0x2, 0x181f ;  /* 0x00581f000c047f89 */ /* 0x0108a400000e0000 */
.L_x_1381:
[----:B------:R-:W-:Y:S01]  /*1630*/  IADD3 R2, R10, 0x20, RZ ;  /* 0x000000200a027810 */ /* 0x000fe20007ffe0ff */
[----:B------:R-:W-:Y:S03]  /*1640*/  BSSY B0, `(.L_x_1316) ;  /* 0x0000009000007945 */ /* 0x000fe60003800000 */
[----:B------:R-:W-:-:S13]  /*1650*/  ISETP.GE.AND P0, PT, R2, R14, PT ;  /* 0x0000000e0200720c */ /* 0x000fda0003f06270 */
[----:B------:R-:W-:Y:S05]  /*1660*/  @P0 BRA `(.L_x_1317) ;  /* 0x0000006000000947 */ /* 0x000fea0003800000 */
[----:B--2---:R-:W-:-:S04]  /*1670*/  LEA R4, P0, R251, R4, 0x1 ;  /* 0x00000004fb047211 */ /* 0x004fc800078008ff */
[----:B-1----:R-:W-:-:S05]  /*1680*/  LEA.HI.X R5, R251, R13, R242, 0x1, P0 ;  /* 0x0000000dfb057211 */ /* 0x002fca00000f0cf2 */
[----:B------:R-:W-:Y:S01]  /*1690*/  @!PT LDS RZ, [RZ] ;  /* 0x00000000fffff984 */ /* 0x000fe20000000800 */
[----:B------:R-:W-:Y:S01]  /*16a0*/  @!PT LDS RZ, [RZ] ;  /* 0x00000000fffff984 */ /* 0x000fe20000000800 */
[----:B------:R-:W-:Y:S01]  /*16b0*/  @!PT LDS RZ, [RZ] ;  /* 0x00000000fffff984 */ /* 0x000fe20000000800 */
[----:B------:R1:W-:Y:S04]  /*16c0*/  LDGSTS.E.BYPASS.LTC128B.128 [R244+0x8100], [R4.64], !P3 ;  /* 0x0810000004f47fae */ /* 0x0003e8000d901d48 */
.L_x_1317:
[----:B------:R-:W-:Y:S05]  /*16d0*/  BSYNC B0 ;  /* 0x0000000000007941 */ /* 0x000fea0003800000 */
.L_x_1316:
[----:B------:R-:W-:Y:S05]  /*16e0*/  BRA.DIV ~URZ, `(.L_x_1318) ;  /* 0x000139a27f007947 */ /* 0x000fea000b800000 */
[----:B-1----:R1:W3:Y:S04]  /*16f0*/  SHFL.IDX PT, R13, R11, 0x3, 0x181f ;  /* 0x00781f000b0d7f89 */ /* 0x0022e800000e0000 */
[----:B--2---:R1:W2:Y:S02]  /*1700*/  SHFL.IDX PT, R4, R12, 0x3, 0x181f ;  /* 0x00781f000c047f89 */ /* 0x0042a400000e0000 */
.L_x_1382:
[----:B------:R-:W-:Y:S01]  /*1710*/  IADD3 R2, R10, 0x30, RZ ;  /* 0x000000300a027810 */ /* 0x000fe20007ffe0ff */
[----:B------:R-:W-:Y:S03]  /*1720*/  BSSY B0, `(.L_x_1319) ;  /* 0x0000009000007945 */ /* 0x000fe60003800000 */
[----:B------:R-:W-:-:S13]  /*1730*/  ISETP.GE.AND P0, PT, R2, R14, PT ;  /* 0x0000000e0200720c */ /* 0x000fda0003f06270 */
[----:B------:R-:W-:Y:S05]  /*1740*/  @P0 BRA `(.L_x_1320) ;  /* 0x0000006000000947 */ /* 0x000fea0003800000 */
[----:B--2---:R-:W-:-:S04]  /*1750*/  LEA R4, P0, R251, R4, 0x1 ;  /* 0x00000004fb047211 */ /* 0x004fc800078008ff */
[----:B---3--:R-:W-:-:S05]  /*1760*/  LEA.HI.X R5, R251, R13, R242, 0x1, P0 ;  /* 0x0000000dfb057211 */ /* 0x008fca00000f0cf2 */
[----:B------:R-:W-:Y:S01]  /*1770*/  @!PT LDS RZ, [RZ] ;  /* 0x00000000fffff984 */ /* 0x000fe20000000800 */
[----:B------:R-:W-:Y:S01]  /*1780*/  @!PT LDS RZ, [RZ] ;  /* 0x00000000fffff984 */ /* 0x000fe20000000800 */
[----:B------:R-:W-:Y:S01]  /*1790*/  @!PT LDS RZ, [RZ] ;  /* 0x00000000fffff984 */ /* 0x000fe20000000800 */
[----:B------:R2:W-:Y:S04]  /*17a0*/  LDGSTS.E.BYPASS.LTC128B.128 [R244+0x8900], [R4.64], !P3 ;  /* 0x0890000004f47fae */ /* 0x0005e8000d901d48 */
.L_x_1320:
[----:B------:R-:W-:Y:S05]  /*17b0*/  BSYNC B0 ;  /* 0x0000000000007941 */ /* 0x000fea0003800000 */
.L_x_1319:
[----:B------:R-:W-:Y:S05]  /*17c0*/  BRA.DIV ~URZ, `(.L_x_1321) ;  /* 0x000139827f007947 */ /* 0x000fea000b800000 */
[----:B---3--:R3:W1:Y:S02]  /*17d0*/  SHFL.IDX PT, R13, R11, 0x4, 0x181f ;  /* 0x00981f000b0d7f89 */ /* 0x00866400000e0000 */
.L_x_1383:
[----:B------:R-:W-:Y:S05]  /*17e0*/  BRA.DIV ~URZ, `(.L_x_1322) ;  /* 0x000139d27f007947 */ /* 0x000fea000b800000 */
[----:B--2---:R2:W3:Y:S02]  /*17f0*/  SHFL.IDX PT, R4, R12, 0x4, 0x181f ;  /* 0x00981f000c047f89 */ /* 0x0044e400000e0000 */
.L_x_1384:
        /* <DEDUP_REMOVED lines=10> */
.L_x_1324:
[----:B------:R-:W-:Y:S05]  /*18a0*/  BSYNC B0 ;  /* 0x0000000000007941 */ /* 0x000fea0003800000 */
.L_x_1323:
[----:B------:R-:W-:Y:S05]  /*18b0*/  BRA.DIV ~URZ, `(.L_x_1325) ;  /* 0x000139627f007947 */ /* 0x000fea000b800000 */
[----:B-1----:R1:W2:Y:S04]  /*18c0*/  SHFL.IDX PT, R13, R11, 0x5, 0x181f ;  /* 0x00b81f000b0d7f89 */ /* 0x0022a800000e0000 */
[----:B---3--:R1:W3:Y:S02]  /*18d0*/  SHFL.IDX PT, R4, R12, 0x5, 0x181f ;  /* 0x00b81f000c047f89 */ /* 0x0082e400000e0000 */
.L_x_1385:
        /* <DEDUP_REMOVED lines=10> */
.L_x_1327:
[----:B------:R-:W-:Y:S05]  /*1980*/  BSYNC B0 ;  /* 0x0000000000007941 */ /* 0x000fea0003800000 */
.L_x_1326:
[----:B------:R-:W-:Y:S05]  /*1990*/  BRA.DIV ~URZ, `(.L_x_1328) ;  /* 0x000139427f007947 */ /* 0x000fea000b800000 */
[----:B--2---:R2:W1:Y:S02]  /*19a0*/  SHFL.IDX PT, R13, R11, 0x6, 0x181f ;  /* 0x00d81f000b0d7f89 */ /* 0x00446400000e0000 */
.L_x_1386:
[----:B------:R-:W-:Y:S05]  /*19b0*/  BRA.DIV ~URZ, `(.L_x_1329) ;  /* 0x000139927f007947 */ /* 0x000fea000b800000 */
[----:B---3--:R3:W2:Y:S02]  /*19c0*/  SHFL.IDX PT, R4, R12, 0x6, 0x181f ;  /* 0x00d81f000c047f89 */ /* 0x0086a400000e0000 */
.L_x_1387:
        /* <DEDUP_REMOVED lines=10> */
.L_x_1331:
[----:B------:R-:W-:Y:S05]  /*1a70*/  BSYNC B0 ;  /* 0x0000000000007941 */ /* 0x000fea0003800000 */
.L_x_1330:
[----:B------:R-:W-:Y:S05]  /*1a80*/  BRA.DIV ~URZ, `(.L_x_1332) ;  /* 0x000139227f007947 */ /* 0x000fea000b800000 */
[----:B-12---:R-:W1:Y:S04]  /*1a90*/  SHFL.IDX PT, R11, R11, 0x7, 0x181f ;  /* 0x00f81f000b0b7f89 */ /* 0x006e6800000e0000 */
[----:B---34-:R-:W2:Y:S02]  /*1aa0*/  SHFL.IDX PT, R12, R12, 0x7, 0x181f ;  /* 0x00f81f000c0c7f89 */ /* 0x018ea400000e0000 */
.L_x_1388:
[----:B-----5:R-:W-:Y:S01]  /*1ab0*/  SHF.R.S32.HI R2, RZ, 0x1f, R0 ;  /* 0x0000001fff027819 */ /* 0x020fe20000011400 */
[----:B------:R-:W-:Y:S01]  /*1ac0*/  IMAD.WIDE.U32 R162, R0, c[0x0][0x2b0], RZ ;  /* 0x0000ac0000a27a25 */ /* 0x000fe200078e00ff */
[----:B------:R-:W-:-:S03]  /*1ad0*/  IADD3 R10, R10, 0x70, RZ ;  /* 0x000000700a0a7810 */ /* 0x000fc60007ffe0ff */
[----:B------:R-:W-:Y:S01]  /*1ae0*/  IMAD R2, R2, c[0x0][0x2b0], RZ ;  /* 0x0000ac0002027a24 */ /* 0x000fe200078e02ff */
[----:B------:R-:W-:Y:S01]  /*1af0*/  ISETP.GE.AND P1, PT, R10, R14, PT ;  /* 0x0000000e0a00720c */ /* 0x000fe20003f26270 */
[----:B------:R3:W-:Y:S02]  /*1b00*/  STL.64 [R1+0x40], R162 ;  /* 0x000040a201007387 */ /* 0x0007e40000100a00 */
[----:B------:R-:W-:-:S04]  /*1b10*/  IMAD R2, R0, c[0x0][0x2b4], R2 ;  /* 0x0000ad0000027a24 */ /* 0x000fc800078e0202 */
[----:B------:R-:W-:-:S05]  /*1b20*/  IMAD.IADD R159, R163, 0x1, R2 ;  /* 0x00000001a39f7824 */ /* 0x000fca00078e0202 */
[----:B------:R3:W-:Y:S01]  /*1b30*/  STL [R1+0xc], R159 ;  /* 0x00000c9f01007387 */ /* 0x0007e20000100800 */
[----:B--2---:R-:W-:-:S04]  /*1b40*/  @!P1 LEA R12, P0, R251, R12, 0x1 ;  /* 0x0000000cfb0c9211 */ /* 0x004fc800078008ff */
[----:B-1----:R-:W-:-:S05]  /*1b50*/  @!P1 LEA.HI.X R13, R251, R11, R242, 0x1, P0 ;  /* 0x0000000bfb0d9211 */ /* 0x002fca00000f0cf2 */
[----:B------:R-:W-:Y:S01]  /*1b60*/  @!PT LDS RZ, [RZ] ;  /* 0x00000000fffff984 */ /* 0x000fe20000000800 */
[----:B------:R-:W-:Y:S01]  /*1b70*/  @!PT LDS RZ, [RZ] ;  /* 0x00000000fffff984 */ /* 0x000fe20000000800 */
[----:B------:R-:W-:Y:S01]  /*1b80*/  @!PT LDS RZ, [RZ] ;  /* 0x00000000fffff984 */ /* 0x000fe20000000800 */
[----:B------:R3:W-:Y:S04]  /*1b90*/  @!P1 LDGSTS.E.BYPASS.LTC128B.128 [R244+0xa900], [R12.64], !P3 ;  /* 0x0a9000000cf49fae */ /* 0x0007e8000d901d48 */
[----:B------:R-:W0:Y:S01]  /*1ba0*/  LDGDEPBAR ;  /* 0x00000000000079af */ /* 0x000e220000000000 */
[----:B------:R-:W-:Y:S02]  /*1bb0*/  WARPSYNC 0xffffffff ;  /* 0xffffffff00007948 */ /* 0x000fe40003800000 */
[----:B------:R-:W2:Y:S01]  /*1bc0*/  LDL R164, [R1+0x24] ;  /* 0x0000240001a47983 */ /* 0x000ea20000100800 */
[----:B------:R-:W-:Y:S01]  /*1bd0*/  MOV R4, 0x70 ;  /* 0x0000007000047802 */ /* 0x000fe20000000f00 */
[----:B------:R-:W-:Y:S02]  /*1be0*/  ULDC UR4, c[0x0][0x2b8] ;  /* 0x0000ae0000047ab9 */ /* 0x000fe40000000800 */
[----:B------:R-:W-:Y:S01]  /*1bf0*/  UISETP.NE.AND UP0, UPT, UR4, 0x1, UPT ;  /* 0x000000010400788c */ /* 0x000fe2000bf05270 */
[----:B------:R-:W4:Y:S01]  /*1c00*/  LDL R15, [R1+0x18] ;  /* 0x00001800010f7983 */ /* 0x000f220000100800 */
[----:B------:R-:W-:-:S04]  /*1c10*/  IMAD R2, R180, R4, -0x70 ;  /* 0xffffff90b4027424 */ /* 0x000fc800078e0204 */
[----:B------:R-:W-:Y:S02]  /*1c20*/  PLOP3.LUT P1, PT, PT, PT, UP0, 0x80, 0x0 ;  /* 0x000000000000781c */ /* 0x000fe40003f2f008 */
[----:B------:R-:W-:Y:S02]  /*1c30*/  IADD3 R0, R250, R2, RZ ;  /* 0x00000002fa007210 */ /* 0x000fe40007ffe0ff */
[----:B------:R-:W-:Y:S02]  /*1c40*/  PLOP3.LUT P0, PT, PT, PT, UP0, 0x80, 0x0 ;  /* 0x000000000000781c */ /* 0x000fe40003f0f008 */
[----:B------:R-:W-:-:S04]  /*1c50*/  ISETP.GE.AND P3, PT, R0, R181, PT ;  /* 0x000000b50000720c */ /* 0x000fc80003f66270 */
[----:B------:R-:W-:Y:S02]  /*1c60*/  ISETP.GT.OR P3, PT, R250, 0x6f, P3 ;  /* 0x0000006ffa00780c */ /* 0x000fe40001f64670 */
[----:B---3--:R-:W-:Y:S01]  /*1c70*/  MOV R12, RZ ;  /* 0x000000ff000c7202 */ /* 0x008fe20000000f00 */
[----:B------:R-:W-:Y:S01]  /*1c80*/  BAR.SYNC.DEFER_BLOCKING 0x0 ;  /* 0x0000000000007b1d */ /* 0x000fe20000010000 */
[----:B--2---:R-:W-:-:S05]  /*1c90*/  IADD3 R0, R0, R164, RZ ;  /* 0x000000a400007210 */ /* 0x004fca0007ffe0ff */
[----:B------:R-:W-:Y:S01]  /*1ca0*/  @P1 IMAD.HI.U32 R6, R0, c[0x0][0x2bc], RZ ;  /* 0x0000af0000061a27 */ /* 0x000fe200078e00ff */
[----:B------:R-:W-:-:S04]  /*1cb0*/  MOV R5, R0 ;  /* 0x0000000000057202 */ /* 0x000fc80000000f00 */
[----:B------:R-:W-:-:S04]  /*1cc0*/  @P0 SHF.R.U32.HI R5, RZ, c[0x0][0x2c0], R6 ;  /* 0x0000b000ff050a19 */ /* 0x000fc80000011606 */
[----:B------:R-:W-:-:S04]  /*1cd0*/  @!P3 IADD3 R8, P0, R5, R162, RZ ;  /* 0x000000a20508b210 */ /* 0x000fc80007f1e0ff */
[----:B------:R-:W-:Y:S02]  /*1ce0*/  @!P3 LEA.HI.X.SX32 R6, R5, R159, 0x1, P0 ;  /* 0x0000009f0506b211 */ /* 0x000fe400000f0eff */
[----:B------:R-:W-:-:S04]  /*1cf0*/  @!P3 LEA R10, P0, R8, c[0x0][0x2a0], 0x2 ;  /* 0x0000a800080aba11 */ /* 0x000fc800078010ff */
[----:B------:R-:W-:-:S05]  /*1d00*/  @!P3 LEA.HI.X R11, R8, c[0x0][0x2a4], R6, 0x2, P0 ;  /* 0x0000a900080bba11 */ /* 0x000fca00000f1406 */
[----:B------:R1:W2:Y:S01]  /*1d10*/  @!P3 LDG.E R12, [R10.64] ;  /* 0x000000080a0cb981 */ /* 0x0002a2000c1e1900 */
[----:B------:R-:W-:-:S05]  /*1d20*/  IADD3 R5, -R5, RZ, RZ ;  /* 0x000000ff05057210 */ /* 0x000fca0007ffe1ff */
[----:B------:R-:W-:-:S05]  /*1d30*/  IMAD R17, R5, c[0x0][0x2b8], R0 ;  /* 0x0000ae0005117a24 */ /* 0x000fca00078e0200 */
[----:B------:R-:W-:-:S05]  /*1d40*/  SHF.R.S32.HI R16, RZ, 0x1f, R17 ;  /* 0x0000001fff107819 */ /* 0x000fca0000011411 */
[----:B------:R-:W-:-:S04]  /*1d50*/  IMAD R8, R16, c[0x0][0x1e0], RZ ;  /* 0x0000780010087a24 */ /* 0x000fc800078e02ff */
[C---:B------:R-:W-:Y:S02]  /*1d60*/  IMAD R8, R17.reuse, c[0x0][0x1e4], R8 ;  /* 0x0000790011087a24 */ /* 0x040fe400078e0208 */
[----:B-1----:R-:W-:-:S05]  /*1d70*/  IMAD.WIDE.U32 R10, R17, c[0x0][0x1e0], RZ ;  /* 0x00007800110a7a25 */ /* 0x002fca00078e00ff */
[----:B------:R-:W-:Y:S01]  /*1d80*/  IADD3 R9, R11, R8, RZ ;  /* 0x000000080b097210 */ /* 0x000fe20007ffe0ff */
[----:B------:R-:W-:Y:S01]  /*1d90*/  IMAD R0, R7, c[0x0][0x1e8], RZ ;  /* 0x00007a0007007a24 */ /* 0x000fe200078e02ff */
[----:B------:R-:W-:Y:S01]  /*1da0*/  MOV R8, R10 ;  /* 0x0000000a00087202 */ /* 0x000fe20000000f00 */
[----:B----4-:R-:W-:-:S04]  /*1db0*/  IMAD.WIDE.U32 R160, R15, c[0x0][0x1e8], RZ ;  /* 0x00007a000fa07a25 */ /* 0x010fc800078e00ff */
[----:B------:R-:W-:-:S05]  /*1dc0*/  IMAD R0, R15, c[0x0][0x1ec], R0 ;  /* 0x00007b000f007a24 */ /* 0x000fca00078e0200 */
[----:B------:R-:W-:Y:S01]  /*1dd0*/  IADD3 R158, R161, R0, RZ ;  /* 0x00000000a19e7210 */ /* 0x000fe20007ffe0ff */
[----:B------:R-:W-:Y:S01]  /*1de0*/  IMAD R4, R180, -0x70, R4 ;  /* 0xffffff90b4047824 */ /* 0x000fe200078e0204 */
[----:B------:R-:W-:-:S05]  /*1df0*/  MOV R0, c[0x0][0x2ac] ;  /* 0x0000ab0000007a02 */ /* 0x000fca0000000f00 */
[----:B------:R-:W-:Y:S01]  /*1e00*/  IMAD R0, R0, c[0x0][0x1d0], R4 ;  /* 0x0000740000007a24 */ /* 0x000fe200078e0204 */
[----:B------:R-:W-:Y:S01]  /*1e10*/  ISETP.GE.AND P3, PT, R251, c[0x0][0x1d4], PT ;  /* 0x00007500fb007a0c */ /* 0x000fe20003f66270 */
[----:B------:R-:W-:Y:S02]  /*1e20*/  IMAD R16, R16, c[0x0][0x208], RZ ;  /* 0x0000820010107a24 */ /* 0x000fe400078e02ff */
[----:B------:R-:W-:-:S04]  /*1e30*/  IMAD.WIDE.U32 R22, R17, c[0x0][0x208], RZ ;  /* 0x0000820011167a25 */ /* 0x000fc800078e00ff */
[----:B------:R-:W-:Y:S01]  /*1e40*/  IMAD R16, R17, c[0x0][0x20c], R16 ;  /* 0x0000830011107a24 */ /* 0x000fe200078e0210 */
[----:B------:R1:W-:Y:S01]  /*1e50*/  STL [R1+0x20], R17 ;  /* 0x0000201101007387 */ /* 0x0003e20000100800 */
[----:B------:R-:W-:Y:S02]  /*1e60*/  IMAD R7, R7, c[0x0][0x210], RZ ;  /* 0x0000840007077a24 */ /* 0x000fe400078e02ff */
[----:B------:R-:W-:-:S04]  /*1e70*/  IMAD.WIDE.U32 R26, R15, c[0x0][0x210], RZ ;  /* 0x000084000f1a7a25 */ /* 0x000fc800078e00ff */
[----:B------:R-:W-:-:S05]  /*1e80*/  IMAD R7, R15, c[0x0][0x214], R7 ;  /* 0x000085000f077a24 */ /* 0x000fca00078e0207 */
[----:B------:R-:W-:Y:S02]  /*1e90*/  IADD3 R15, R27, R7, RZ ;  /* 0x000000071b0f7210 */ /* 0x000fe40007ffe0ff */
[----:B-1----:R-:W-:Y:S02]  /*1ea0*/  IADD3 R17, R23, R16, RZ ;  /* 0x0000001017117210 */ /* 0x002fe40007ffe0ff */
[----:B------:R-:W-:Y:S02]  /*1eb0*/  MOV R16, R22 ;  /* 0x0000001600107202 */ /* 0x000fe40000000f00 */
[C---:B------:R-:W-:Y:S02]  /*1ec0*/  SHF.L.U32 R121, R251.reuse, 0x1, RZ ;  /* 0x00000001fb797819 */ /* 0x040fe400000006ff */
[----:B------:R-:W-:Y:S02]  /*1ed0*/  SHF.L.U64.HI R120, R251, 0x1, R242 ;  /* 0x00000001fb787819 */ /* 0x000fe400000102f2 */
        /* <DEDUP_REMOVED lines=8> */
[----:B------:R-:W1:Y:S01]  /*1f60*/  SHFL.IDX PT, R8, R9, RZ, 0x181f ;  /* 0x00181fff09087589 */ /* 0x000e6200000e0000 */
[----:B------:R-:W-:-:S03]  /*1f70*/  IADD3 R5, -R252, R0, RZ ;  /* 0x00000000fc057210 */ /* 0x000fc60007ffe1ff */
[----:B------:R-:W2:Y:S04]  /*1f80*/  SHFL.IDX PT, R6, R13, RZ, 0x181f ;  /* 0x00181fff0d067589 */ /* 0x000ea800000e0000 */
[----:B------:R-:W3:Y:S01]  /*1f90*/  SHFL.IDX PT, R20, R9, 0x1, 0x181f ;  /* 0x00381f0009147f89 */ /* 0x000ee200000e0000 */
[----:B------:R-:W-:-:S03]  /*1fa0*/  ISETP.GE.AND P5, PT, R5, 0x1, PT ;  /* 0x000000010500780c */ /* 0x000fc60003fa6270 */
[----:B------:R-:W4:Y:S01]  /*1fb0*/  SHFL.IDX PT, R4, R13, 0x1, 0x181f ;  /* 0x00381f000d047f89 */ /* 0x000f2200000e0000 */
[----:B------:R-:W-:-:S03]  /*1fc0*/  ISETP.GE.AND P4, PT, R5, 0x11, PT ;  /* 0x000000110500780c */ /* 0x000fc60003f86270 */
[----:B------:R-:W5:Y:S04]  /*1fd0*/  SHFL.IDX PT, R18, R9, 0x2, 0x181f ;  /* 0x00581f0009127f89 */ /* 0x000f6800000e0000 */
[----:B------:R-:W5:Y:S02]  /*1fe0*/  SHFL.IDX PT, R10, R13, 0x2, 0x181f ;  /* 0x00581f000d0a7f89 */ /* 0x000f6400000e0000 */
[----:B-1----:R-:W-:Y:S02]  /*1ff0*/  @P5 LEA R24, P1, R251, R8, 0x1 ;  /* 0x00000008fb185211 */ /* 0x002fe400078208ff */
[----:B------:R-:W-:Y:S02]  /*2000*/  ISETP.GE.AND P0, PT, R5, 0x21, PT ;  /* 0x000000210500780c */ /* 0x000fe40003f06270 */
[----:B--2---:R-:W-:-:S02]  /*2010*/  @P5 LEA.HI.X R25, R251, R6, R242, 0x1, P1 ;  /* 0x00000006fb195211 */ /* 0x004fc400008f0cf2 */
[----:B------:R-:W1:Y:S01]  /*2020*/  SHFL.IDX PT, R6, R9, 0x3, 0x181f ;  /* 0x00781f0009067f89 */ /* 0x000e6200000e0000 */
[----:B---3--:R-:W-:-:S03]  /*2030*/  @P4 LEA R20, P1, R251, R20, 0x1 ;  /* 0x00000014fb144211 */ /* 0x008fc600078208ff */
[----:B------:R-:W-:Y:S01]  /*2040*/  SHFL.IDX PT, R11, R13, 0x3, 0x181f ;  /* 0x00781f000d0b7f89 */ /* 0x000fe200000e0000 */
[----:B----4-:R-:W-:-:S03]  /*2050*/  @P4 LEA.HI.X R21, R251, R4, R242, 0x1, P1 ;  /* 0x00000004fb154211 */ /* 0x010fc600008f0cf2 */
[----:B------:R-:W2:Y:S01]  /*2060*/  SHFL.IDX PT, R4, R9, 0x4, 0x181f ;  /* 0x00981f0009047f89 */ /* 0x000ea200000e0000 */
[----:B------:R-:W-:Y:S02]  /*2070*/  ISETP.GE.AND P6, PT, R5, 0x31, PT ;  /* 0x000000310500780c */ /* 0x000fe40003fc6270 */
[----:B-----5:R-:W-:Y:S01]  /*2080*/  @P0 LEA R18, P1, R251, R18, 0x1 ;  /* 0x00000012fb120211 */ /* 0x020fe200078208ff */
[----:B------:R-:W3:Y:S01]  /*2090*/  SHFL.IDX PT, R8, R13, 0x4, 0x181f ;  /* 0x00981f000d087f89 */ /* 0x000ee200000e0000 */
[----:B------:R-:W-:-:S03]  /*20a0*/  IMAD R14, R14, c[0x0][0x218], RZ ;  /* 0x000086000e0e7a24 */ /* 0x000fc600078e02ff */
[----:B------:R4:W-:Y:S01]  /*20b0*/  @P5 LDGSTS.E.BYPASS.LTC128B.128 [R244+0x3900], [R24.64], !P3 ;  /* 0x0390000018f45fae */ /* 0x0009e2000d901d48 */
[----:B------:R-:W-:Y:S01]  /*20c0*/  ISETP.GE.AND P5, PT, R5, 0x41, PT ;  /* 0x000000410500780c */ /* 0x000fe20003fa6270 */
[C---:B------:R-:W-:Y:S01]  /*20d0*/  IMAD.WIDE.U32 R16, R12.reuse, c[0x0][0x218], R16 ;  /* 0x000086000c107a25 */ /* 0x040fe200078e0010 */
[----:B------:R-:W-:Y:S01]  /*20e0*/  @P0 LEA.HI.X R19, R251, R10, R242, 0x1, P1 ;  /* 0x0000000afb130211 */ /* 0x000fe200008f0cf2 */
[----:B------:R5:W-:Y:S02]  /*20f0*/  @P4 LDGSTS.E.BYPASS.LTC128B.128 [R244+0x4100], [R20.64], !P3 ;  /* 0x0410000014f44fae */ /* 0x000be4000d901d48 */
[----:B------:R-:W-:Y:S02]  /*2100*/  IMAD R14, R12, c[0x0][0x21c], R14 ;  /* 0x000087000c0e7a24 */ /* 0x000fe400078e020e */
[----:B------:R-:W5:Y:S04]  /*2110*/  SHFL.IDX PT, R10, R9, 0x5, 0x181f ;  /* 0x00b81f00090a7f89 */ /* 0x000f6800000e0000 */
[----:B------:R-:W1:Y:S04]  /*2120*/  SHFL.IDX PT, R9, R9, 0x6, 0x181f ;  /* 0x00d81f0009097f89 */ /* 0x000e6800000e0000 */
[----:B------:R1:W-:Y:S04]  /*2130*/  STL [R1+0x1c], R12 ;  /* 0x00001c0c01007387 */ /* 0x0003e80000100800 */
[----:B------:R2:W-:Y:S04]  /*2140*/  @P0 LDGSTS.E.BYPASS.LTC128B.128 [R244+0x4900], [R18.64], !P3 ;  /* 0x0490000012f40fae */ /* 0x0005e8000d901d48 */
[----:B------:R-:W3:Y:S01]  /*2150*/  SHFL.IDX PT, R7, R13, 0x5, 0x181f ;  /* 0x00b81f000d077f89 */ /* 0x000ee200000e0000 */
[----:B-1----:R-:W-:-:S02]  /*2160*/  IADD3 R12, P0, R16, R26, RZ ;  /* 0x0000001a100c7210 */ /* 0x002fc40007f1e0ff */
[C---:B------:R-:W-:Y:S02]  /*2170*/  @P6 LEA R16, P4, R251.reuse, R6, 0x1 ;  /* 0x00000006fb106211 */ /* 0x040fe400078808ff */
[----:B------:R-:W1:Y:S01]  /*2180*/  SHFL.IDX PT, R6, R13, 0x6, 0x181f ;  /* 0x00d81f000d067f89 */ /* 0x000e6200000e0000 */
[----:B--2---:R-:W-:Y:S02]  /*2190*/  @P5 LEA R18, P1, R251, R4, 0x1 ;  /* 0x00000004fb125211 */ /* 0x004fe400078208ff */
[----:B------:R-:W-:Y:S02]  /*21a0*/  IADD3.X R4, R15, R17, R14, P0, !PT ;  /* 0x000000110f047210 */ /* 0x000fe400007fe40e */
[--C-:B------:R-:W-:Y:S02]  /*21b0*/  @P6 LEA.HI.X R17, R251, R11, R242.reuse, 0x1, P4 ;  /* 0x0000000bfb116211 */ /* 0x100fe400020f0cf2 */
[C---:B------:R-:W-:Y:S02]  /*21c0*/  ISETP.GE.AND P0, PT, R5.reuse, 0x51, PT ;  /* 0x000000510500780c */ /* 0x040fe40003f06270 */
[----:B------:R-:W-:Y:S01]  /*21d0*/  ISETP.GE.AND P4, PT, R5, 0x61, PT ;  /* 0x000000610500780c */ /* 0x000fe20003f86270 */
[----:B------:R2:W-:Y:S01]  /*21e0*/  @P6 LDGSTS.E.BYPASS.LTC128B.128 [R244+0x5100], [R16.64], !P3 ;  /* 0x0510000010f46fae */ /* 0x0005e2000d901d48 */
[----:B---3--:R-:W-:-:S02]  /*21f0*/  @P5 LEA.HI.X R19, R251, R8, R242, 0x1, P1 ;  /* 0x00000008fb135211 */ /* 0x008fc400008f0cf2 */
[----:B------:R-:W-:-:S03]  /*2200*/  LEA R8, P1, R12, c[0x0][0x1f8], 0x1 ;  /* 0x00007e000c087a11 */ /* 0x000fc600078208ff */
[----:B------:R3:W-:Y:S01]  /*2210*/  @P5 LDGSTS.E.BYPASS.LTC128B.128 [R244+0x5900], [R18.64], !P3 ;  /* 0x0590000012f45fae */ /* 0x0007e2000d901d48 */
[----:B------:R-:W-:-:S03]  /*2220*/  LEA.HI.X R4, R12, c[0x0][0x1fc], R4, 0x1, P1 ;  /* 0x00007f000c047a11 */ /* 0x000fc600008f0c04 */
[C---:B-----5:R-:W-:Y:S02]  /*2230*/  @P0 LEA R20, P5, R251.reuse, R10, 0x1 ;  /* 0x0000000afb140211 */ /* 0x060fe400078a08ff */
[C---:B------:R-:W-:Y:S02]  /*2240*/  @P4 LEA R22, P1, R251.reuse, R9, 0x1 ;  /* 0x00000009fb164211 */ /* 0x040fe400078208ff */
[C-C-:B------:R-:W-:Y:S02]  /*2250*/  @P0 LEA.HI.X R21, R251.reuse, R7, R242.reuse, 0x1, P5 ;  /* 0x00000007fb150211 */ /* 0x140fe400028f0cf2 */
[----:B-1----:R-:W-:-:S03]  /*2260*/  @P4 LEA.HI.X R23, R251, R6, R242, 0x1, P1 ;  /* 0x00000006fb174211 */ /* 0x002fc600008f0cf2 */
[----:B------:R1:W-:Y:S04]  /*2270*/  @P0 LDGSTS.E.BYPASS.LTC128B.128 [R244+0x6100], [R20.64], !P3 ;  /* 0x0610000014f40fae */ /* 0x0003e8000d901d48 */
[----:B------:R1:W-:Y:S04]  /*2280*/  @P4 LDGSTS.E.BYPASS.LTC128B.128 [R244+0x6900], [R22.64], !P3 ;  /* 0x0690000016f44fae */ /* 0x0003e8000d901d48 */
[----:B------:R-:W0:Y:S04]  /*2290*/  LDGDEPBAR ;  /* 0x00000000000079af */ /* 0x000e280000000000 */
[----:B---3--:R-:W3:Y:S04]  /*22a0*/  SHFL.IDX PT, R18, R8, RZ, 0x181f ;  /* 0x00181fff08127589 */ /* 0x008ee800000e0000 */
[----:B------:R-:W-:Y:S01]  /*22b0*/  STL.64 [R1+0x38], R160 ;  /* 0x000038a001007387 */ /* 0x000fe20000100a00 */
[----:B------:R-:W-:-:S04]  /*22c0*/  DEPBAR.LE SB0, 0x1 ;  /* 0x000080400000791a */ /* 0x000fc80000000000 */
[----:B------:R-:W-:-:S04]  /*22d0*/  DEPBAR.LE SB0, 0x0 ;  /* 0x000080000000791a */ /* 0x000fc80000000000 */
[----:B------:R-:W-:Y:S06]  /*22e0*/  BAR.SYNC.DEFER_BLOCKING 0x0 ;  /* 0x0000000000007b1d */ /* 0x000fec0000010000 */
[----:B--2---:R-:W2:Y:S04]  /*22f0*/  SHFL.IDX PT, R16, R8, 0x1, 0x181f ;  /* 0x00381f0008107f89 */ /* 0x004ea800000e0000 */
[----:B------:R-:W-:Y:S04]  /*2300*/  STL [R1+0x8], R158 ;  /* 0x0000089e01007387 */ /* 0x000fe80000100800 */
[----:B------:R-:W5:Y:S04]  /*2310*/  SHFL.IDX PT, R14, R8, 0x2, 0x181f ;  /* 0x00581f00080e7f89 */ /* 0x000f6800000e0000 */
[----:B------:R-:W1:Y:S04]  /*2320*/  SHFL.IDX PT, R17, R4, RZ, 0x181f ;  /* 0x00181fff04117589 */ /* 0x000e6800000e0000 */
[----:B------:R-:W-:Y:S04]  /*2330*/  STL.64 [R1+0x30], R26 ;  /* 0x0000301a01007387 */ /* 0x000fe80000100a00 */
[----:B------:R-:W1:Y:S04]  /*2340*/  SHFL.IDX PT, R12, R8, 0x3, 0x181f ;  /* 0x00781f00080c7f89 */ /* 0x000e6800000e0000 */
[----:B------:R-:W-:Y:S04]  /*2350*/  STL [R1+0x4], R15 ;  /* 0x0000040f01007387 */ /* 0x000fe80000100800 */
[----:B------:R-:W1:Y:S04]  /*2360*/  SHFL.IDX PT, R15, R4, 0x1, 0x181f ;  /* 0x00381f00040f7f89 */ /* 0x000e6800000e0000 */
[----:B------:R-:W2:Y:S04]  /*2370*/  SHFL.IDX PT, R13, R4, 0x2, 0x181f ;  /* 0x00581f00040d7f89 */ /* 0x000ea800000e0000 */
[----:B------:R-:W2:Y:S04]  /*2380*/  SHFL.IDX PT, R11, R4, 0x3, 0x181f ;  /* 0x00781f00040b7f89 */ /* 0x000ea800000e0000 */
[----:B------:R-:W4:Y:S04]  /*2390*/  SHFL.IDX PT, R10, R8, 0x4, 0x181f ;  /* 0x00981f00080a7f89 */ /* 0x000f2800000e0000 */
[----:B------:R-:W4:Y:S04]  /*23a0*/  SHFL.IDX PT, R9, R4, 0x4, 0x181f ;  /* 0x00981f0004097f89 */ /* 0x000f2800000e0000 */
[----:B------:R-:W-:Y:S04]  /*23b0*/  LDSM.16.M88.4 R100, [R241] ;  /* 0x00000000f164783b */ /* 0x000fe80000000200 */
[----:B-1----:R-:W-:Y:S04]  /*23c0*/  LDSM.16.M88.4 R20, [R240] ;  /* 0x00000000f014783b */ /* 0x002fe80000000200 */
[----:B------:R-:W1:Y:S01]  /*23d0*/  SHFL.IDX PT, R6, R8, 0x5, 0x181f ;  /* 0x00b81f0008067f89 */ /* 0x000e6200000e0000 */
[----:B---3--:R-:W-:-:S03]  /*23e0*/  IADD3 R18, P4, R18, R121, RZ ;  /* 0x0000007912127210 */ /* 0x008fc60007f9e0ff */
[----:B------:R-:W3:Y:S01]  /*23f0*/  SHFL.IDX PT, R7, R4, 0x5, 0x181f ;  /* 0x00b81f0004077f89 */ /* 0x000ee200000e0000 */
[-C--:B--2---:R-:W-:Y:S02]  /*2400*/  IADD3 R16, P0, R16, R121.reuse, RZ ;  /* 0x0000007910107210 */ /* 0x084fe40007f1e0ff */
[-C--:B-----5:R-:W-:Y:S01]  /*2410*/  IADD3 R14, P6, R14, R121.reuse, RZ ;  /* 0x000000790e0e7210 */ /* 0x0a0fe20007fde0ff */
[----:B------:R-:W2:Y:S01]  /*2420*/  SHFL.IDX PT, R8, R8, 0x6, 0x181f ;  /* 0x00d81f0008087f89 */ /* 0x000ea200000e0000 */
[-C--:B------:R-:W-:Y:S02]  /*2430*/  IADD3.X R19, R17, R120.reuse, RZ, P4, !PT ;  /* 0x0000007811137210 */ /* 0x080fe400027fe4ff */
[----:B------:R-:W-:Y:S01]  /*2440*/  ISETP.GE.AND P1, PT, R251, c[0x0][0x1d4], PT ;  /* 0x00007500fb007a0c */ /* 0x000fe20003f26270 */
[----:B------:R-:W-:Y:S01]  /*2450*/  LDSM.16.M88.4 R72, [R239] ;  /* 0x00000000ef48783b */ /* 0x000fe20000000200 */
[----:B------:R-:W-:Y:S02]  /*2460*/  IADD3 R12, P4, R12, R121, RZ ;  /* 0x000000790c0c7210 */ /* 0x000fe40007f9e0ff */
[-C--:B------:R-:W-:Y:S01]  /*2470*/  IADD3.X R17, R15, R120.reuse, RZ, P0, !PT ;  /* 0x000000780f117210 */ /* 0x080fe200007fe4ff */
[----:B------:R-:W5:Y:S01]  /*2480*/  SHFL.IDX PT, R4, R4, 0x6, 0x181f ;  /* 0x00d81f0004047f89 */ /* 0x000f6200000e0000 */
[----:B------:R-:W-:-:S02]  /*2490*/  IADD3.X R15, R13, R120, RZ, P6, !PT ;  /* 0x000000780d0f7210 */ /* 0x000fc400037fe4ff */
[----:B------:R-:W-:Y:S01]  /*24a0*/  ISETP.LT.OR P5, PT, R5, 0x1, P1 ;  /* 0x000000010500780c */ /* 0x000fe20000fa1670 */
[----:B----4-:R-:W4:Y:S01]  /*24b0*/  LDSM.16.M88.4 R24, [R238] ;  /* 0x00000000ee18783b */ /* 0x010f220000000200 */
[-C--:B------:R-:W-:Y:S02]  /*24c0*/  IADD3.X R13, R11, R120.reuse, RZ, P4, !PT ;  /* 0x000000780b0d7210 */ /* 0x080fe400027fe4ff */
[----:B------:R-:W-:Y:S01]  /*24d0*/  IADD3 R10, P0, R10, R121, RZ ;  /* 0x000000790a0a7210 */ /* 0x000fe20007f1e0ff */
[----:B------:R-:W2:Y:S01]  /*24e0*/  LDSM.16.M88.4 R96, [R241+0x2000] ;  /* 0x00200000f160783b */ /* 0x000ea20000000200 */
[----:B------:R-:W-:Y:S02]  /*24f0*/  ISETP.LT.OR P4, PT, R5, 0x11, P1 ;  /* 0x000000110500780c */ /* 0x000fe40000f81670 */
[----:B------:R-:W-:Y:S01]  /*2500*/  IADD3.X R11, R9, R120, RZ, P0, !PT ;  /* 0x00000078090b7210 */ /* 0x000fe200007fe4ff */
[----:B------:R-:W-:Y:S01]  /*2510*/  LDSM.16.M88.4 R108, [R240+0x800] ;  /* 0x00080000f06c783b */ /* 0x000fe20000000200 */
[----:B------:R-:W-:-:S02]  /*2520*/  ISETP.LT.OR P0, PT, R5, 0x21, P1 ;  /* 0x000000210500780c */ /* 0x000fc40000f01670 */
[----:B-1----:R-:W-:Y:S01]  /*2530*/  IADD3 R6, P6, R6, R121, RZ ;  /* 0x0000007906067210 */ /* 0x002fe20007fde0ff */
[----:B------:R-:W-:Y:S03]  /*2540*/  LDSM.16.M88.4 R92, [R240+0x1000] ;  /* 0x00100000f05c783b */ /* 0x000fe60000000200 */
[----:B---3--:R-:W-:Y:S01]  /*2550*/  IADD3.X R7, R7, R120, RZ, P6, !PT ;  /* 0x0000007807077210 */ /* 0x008fe200037fe4ff */
[----:B------:R-:W-:Y:S01]  /*2560*/  LDSM.16.M88.4 R88, [R240+0x1800] ;  /* 0x00180000f058783b */ /* 0x000fe20000000200 */
[----:B------:R-:W-:-:S03]  /*2570*/  ISETP.LT.OR P6, PT, R5, 0x31, P1 ;  /* 0x000000310500780c */ /* 0x000fc60000fc1670 */
[----:B------:R-:W-:Y:S04]  /*2580*/  LDSM.16.M88.4 R84, [R240+0x2000] ;  /* 0x00200000f054783b */ /* 0x000fe80000000200 */
[----:B------:R-:W-:Y:S04]  /*2590*/  LDSM.16.M88.4 R80, [R240+0x2800] ;  /* 0x00280000f050783b */ /* 0x000fe80000000200 */
[----:B------:R-:W-:Y:S04]  /*25a0*/  LDSM.16.M88.4 R76, [R240+0x3000] ;  /* 0x00300000f04c783b */ /* 0x000fe80000000200 */
[----:B------:R-:W-:Y:S04]  /*25b0*/  LDSM.16.M88.4 R68, [R239+0x2000] ;  /* 0x00200000ef44783b */ /* 0x000fe80000000200 */
[----:B------:R-:W-:Y:S04]  /*25c0*/  LDSM.16.M88.4 R64, [R230] ;  /* 0x00000000e640783b */ /* 0x000fe80000000200 */
[----:B------:R-:W-:Y:S04]  /*25d0*/  LDSM.16.M88.4 R60, [R229] ;  /* 0x00000000e53c783b */ /* 0x000fe80000000200 */
        /* <DEDUP_REMOVED lines=12> */
[----:B------:R3:W-:Y:S01]  /*26a0*/  LDGSTS.E.BYPASS.LTC128B.128 [R244+0x1100], [R14.64], !P0 ;  /* 0x011000000ef47fae */ /* 0x0007e2000c101d48 */
[----:B--2---:R-:W-:Y:S01]  /*26b0*/  IADD3 R8, P0, R8, R121, RZ ;  /* 0x0000007908087210 */ /* 0x004fe20007f1e0ff */
[----:B------:R-:W-:Y:S02]  /*26c0*/  HMMA.16816.F32 R104, R100, R20, RZ ;  /* 0x000000146468723c */ /* 0x000fe400000018ff */
[----:B------:R3:W-:Y:S01]  /*26d0*/  LDGSTS.E.BYPASS.LTC128B.128 [R244+0x1900], [R12.64], !P6 ;  /* 0x019000000cf47fae */ /* 0x0007e2000f101d48 */
[----:B-----5:R-:W-:-:S03]  /*26e0*/  IADD3.X R9, R4, R120, RZ, P0, !PT ;  /* 0x0000007804097210 */ /* 0x020fc600007fe4ff */
[----:B------:R2:W-:Y:S04]  /*26f0*/  LDGSTS.E.BYPASS.LTC128B.128 [R244+0x2100], [R10.64], !P5 ;  /* 0x021000000af47fae */ /* 0x0005e8000e901d48 */
[----:B------:R5:W-:Y:S04]  /*2700*/  LDGSTS.E.BYPASS.LTC128B.128 [R244+0x2900], [R6.64], !P4 ;  /* 0x0290000006f47fae */ /* 0x000be8000e101d48 */
[----:B------:R2:W-:Y:S04]  /*2710*/  LDGSTS.E.BYPASS.LTC128B.128 [R244+0x3100], [R8.64], !P1 ;  /* 0x0310000008f47fae */ /* 0x0005e8000c901d48 */
[----:B------:R-:W-:Y:S04]  /*2720*/  LDSM.16.M88.4 R116, [R236] ;  /* 0x00000000ec74783b */ /* 0x000fe80000000200 */
[----:B------:R-:W2:Y:S02]  /*2730*/  LDSM.16.M88.4 R32, [R237] ;  /* 0x00000000ed20783b */ /* 0x000ea40000000200 */
[----:B----4-:R-:W-:Y:S02]  /*2740*/  HMMA.16816.F32 R104, R72, R24, R104 ;  /* 0x000000184868723c */ /* 0x010fe40000001868 */
[----:B------:R-:W-:Y:S04]  /*2750*/  LDSM.16.M88.4 R112, [R224] ;  /* 0x00000000e070783b */ /* 0x000fe80000000200 */
[----:B-1----:R-:W1:Y:S04]  /*2760*/  LDSM.16.M88.4 R16, [R235] ;  /* 0x00000000eb10783b */ /* 0x002e680000000200 */
[----:B------:R-:W4:Y:S01]  /*2770*/  LDSM.16.M88.4 R28, [R237+0x2000] ;  /* 0x00200000ed1c783b */ /* 0x000f220000000200 */
[----:B-----5:R-:W-:Y:S03]  /*2780*/  HMMA.16816.F32 R4, R96, R20, RZ ;  /* 0x000000146004723c */ /* 0x020fe600000018ff */
[----:B---3--:R-:W3:Y:S04]  /*2790*/  LDSM.16.M88.4 R12, [R235+0x2000] ;  /* 0x00200000eb0c783b */ /* 0x008ee80000000200 */
[----:B------:R-:W5:Y:S01]  /*27a0*/  LDL R165, [R1+0x10] ;  /* 0x0000100001a57983 */ /* 0x000f620000100800 */
[-C--:B--2---:R-:W-:Y:S03]  /*27b0*/  HMMA.16816.F32 R8, R100, R22.reuse, RZ ;  /* 0x000000166408723c */ /* 0x084fe600000018ff */
[----:B------:R-:W0:Y:S05]  /*27c0*/  LDGDEPBAR ;  /* 0x00000000000079af */ /* 0x000e2a0000000000 */
[----:B------:R-:W-:Y:S08]  /*27d0*/  HMMA.16816.F32 R20, R96, R22, RZ ;  /* 0x000000166014723c */ /* 0x000ff000000018ff */
[----:B------:R-:W-:Y:S08]  /*27e0*/  HMMA.16816.F32 R104, R32, R116, R104 ;  /* 0x000000742068723c */ /* 0x000ff00000001868 */
[C---:B------:R-:W-:Y:S08]  /*27f0*/  HMMA.16816.F32 R4, R68.reuse, R24, R4 ;  /* 0x000000184404723c */ /* 0x040ff00000001804 */
[-C--:B------:R-:W-:Y:S08]  /*2800*/  HMMA.16816.F32 R20, R68, R26.reuse, R20 ;  /* 0x0000001a4414723c */ /* 0x080ff00000001814 */
[----:B------:R-:W-:Y:S01]  /*2810*/  HMMA.16816.F32 R8, R72, R26, R8 ;  /* 0x0000001a4808723c */ /* 0x000fe20000001808 */
[----:B------:R-:W2:Y:S07]  /*2820*/  LDSM.16.M88.4 R24, [R236+0x800] ;  /* 0x00080000ec18783b */ /* 0x000eae0000000200 */
[-C--:B------:R-:W-:Y:S08]  /*2830*/  HMMA.16816.F32 R40, R100, R108.reuse, RZ ;  /* 0x0000006c6428723c */ /* 0x080ff000000018ff */
[----:B------:R-:W-:Y:S08]  /*2840*/  HMMA.16816.F32 R36, R96, R108, RZ ;  /* 0x0000006c6024723c */ /* 0x000ff000000018ff */
[----:B-1----:R-:W-:Y:S08]  /*2850*/  HMMA.16816.F32 R104, R16, R112, R104 ;  /* 0x000000701068723c */ /* 0x002ff00000001868 */
[C---:B----4-:R-:W-:Y:S08]  /*2860*/  HMMA.16816.F32 R4, R28.reuse, R116, R4 ;  /* 0x000000741c04723c */ /* 0x050ff00000001804 */
[-C--:B------:R-:W-:Y:S08]  /*2870*/  HMMA.16816.F32 R20, R28, R118.reuse, R20 ;  /* 0x000000761c14723c */ /* 0x080ff00000001814 */
[----:B------:R-:W-:Y:S01]  /*2880*/  HMMA.16816.F32 R8, R32, R118, R8 ;  /* 0x000000762008723c */ /* 0x000fe20000001808 */
[----:B------:R-:W-:-:S02]  /*2890*/  FMUL.FTZ R104, R104, c[0x0][0x320] ;  /* 0x0000c80068687a20 */ /* 0x000fc40000410000 */
[----:B------:R-:W-:Y:S02]  /*28a0*/  FMUL.FTZ R105, R105, c[0x0][0x320] ;  /* 0x0000c80069697a20 */ /* 0x000fe40000410000 */
[----:B------:R-:W-:-:S03]  /*28b0*/  FMUL.FTZ R106, R106, c[0x0][0x320] ;  /* 0x0000c8006a6a7a20 */ /* 0x000fc60000410000 */
[----:B------:R-:W-:Y:S01]  /*28c0*/  HMMA.16816.F32 R40, R72, R64, R40 ;  /* 0x000000404828723c */ /* 0x000fe20000001828 */
[----:B------:R-:W-:-:S07]  /*28d0*/  FMUL.FTZ R107, R107, c[0x0][0x320] ;  /* 0x0000c8006b6b7a20 */ /* 0x000fce0000410000 */
[----:B------:R-:W-:Y:S01]  /*28e0*/  HMMA.16816.F32 R36, R68, R64, R36 ;  /* 0x000000404424723c */ /* 0x000fe20000001824 */
[----:B------:R-:W1:Y:S08]  /*28f0*/  MUFU.TANH R116, R104 ;  /* 0x0000006800747308 */ /* 0x000e700000002400 */
[----:B------:R-:W4:Y:S01]  /*2900*/  MUFU.TANH R117, R105 ;  /* 0x0000006900757308 */ /* 0x000f220000002400 */
[C---:B---3--:R-:W-:Y:S07]  /*2910*/  HMMA.16816.F32 R4, R12.reuse, R112, R4 ;  /* 0x000000700c04723c */ /* 0x048fee0000001804 */
[----:B------:R-:W3:Y:S08]  /*2920*/  MUFU.TANH R118, R106 ;  /* 0x0000006a00767308 */ /* 0x000ef00000002400 */
[----:B------:R1:W1:Y:S01]  /*2930*/  MUFU.TANH R119, R107 ;  /* 0x0000006b00777308 */ /* 0x0002620000002400 */
[-C--:B------:R-:W-:Y:S01]  /*2940*/  HMMA.16816.F32 R20, R12, R114.reuse, R20 ;  /* 0x000000720c14723c */ /* 0x080fe20000001814 */
[----:B-1----:R-:W1:Y:S07]  /*2950*/  LDSM.16.M88.4 R104, [R224+0x800] ;  /* 0x00080000e068783b */ /* 0x002e6e0000000200 */
[----:B------:R-:W-:Y:S08]  /*2960*/  HMMA.16816.F32 R8, R16, R114, R8 ;  /* 0x000000721008723c */ /* 0x000ff00000001808 */
[----:B------:R-:W-:Y:S08]  /*2970*/  HMMA.16816.F32 R112, R100, R110, RZ ;  /* 0x0000006e6470723c */ /* 0x000ff000000018ff */
[-C--:B--2---:R-:W-:Y:S08]  /*2980*/  HMMA.16816.F32 R40, R32, R24.reuse, R40 ;  /* 0x000000182028723c */ /* 0x084ff00000001828 */
[----:B------:R-:W-:Y:S08]  /*2990*/  HMMA.16816.F32 R36, R28, R24, R36 ;  /* 0x000000181c24723c */ /* 0x000ff00000001824 */
[----:B------:R-:W-:Y:S01]  /*29a0*/  HMMA.16816.F32 R108, R96, R110, RZ ;  /* 0x0000006e606c723c */ /* 0x000fe200000018ff */
[----:B------:R-:W-:-:S02]  /*29b0*/  FMUL.FTZ R4, R4, c[0x0][0x320] ;  /* 0x0000c80004047a20 */ /* 0x000fc40000410000 */
[----:B------:R-:W-:Y:S02]  /*29c0*/  FMUL.FTZ R5, R5, c[0x0][0x320] ;  /* 0x0000c80005057a20 */ /* 0x000fe40000410000 */
[----:B------:R-:W-:Y:S02]  /*29d0*/  FMUL.FTZ R6, R6, c[0x0][0x320] ;  /* 0x0000c80006067a20 */ /* 0x000fe40000410000 */
[----:B------:R-:W-:Y:S01]  /*29e0*/  FMUL.FTZ R7, R7, c[0x0][0x320] ;  /* 0x0000c80007077a20 */ /* 0x000fe20000410000 */
[----:B------:R-:W2:Y:S01]  /*29f0*/  MUFU.TANH R122, R4 ;  /* 0x00000004007a7308 */ /* 0x000ea20000002400 */
[----:B------:R-:W-:Y:S02]  /*2a00*/  FMUL.FTZ R20, R20, c[0x0][0x320] ;  /* 0x0000c80014147a20 */ /* 0x000fe40000410000 */
[----:B------:R-:W-:Y:S02]  /*2a10*/  FMUL.FTZ R21, R21, c[0x0][0x320] ;  /* 0x0000c80015157a20 */ /* 0x000fe40000410000 */
[----:B------:R-:W-:-:S03]  /*2a20*/  FMUL.FTZ R22, R22, c[0x0][0x320] ;  /* 0x0000c80016167a20 */ /* 0x000fc60000410000 */
[----:B------:R-:W2:Y:S01]  /*2a30*/  MUFU.TANH R123, R5 ;  /* 0x00000005007b7308 */ /* 0x000ea20000002400 */
[----:B------:R-:W-:-:S07]  /*2a40*/  FMUL.FTZ R23, R23, c[0x0][0x320] ;  /* 0x0000c80017177a20 */ /* 0x000fce0000410000 */
[----:B------:R-:W2:Y:S01]  /*2a50*/  MUFU.TANH R124, R6 ;  /* 0x00000006007c7308 */ /* 0x000ea20000002400 */
[-C--:B-1----:R-:W-:Y:S07]  /*2a60*/  HMMA.16816.F32 R40, R16, R104.reuse, R40 ;  /* 0x000000681028723c */ /* 0x082fee0000001828 */
[----:B------:R1:W1:Y:S01]  /*2a70*/  MUFU.TANH R125, R7 ;  /* 0x00000007007d7308 */ /* 0x0002620000002400 */
[----:B------:R-:W-:Y:S07]  /*2a80*/  HMMA.16816.F32 R36, R12, R104, R36 ;  /* 0x000000680c24723c */ /* 0x000fee0000001824 */
[----:B------:R-:W2:Y:S01]  /*2a90*/  MUFU.TANH R130, R20 ;  /* 0x0000001400827308 */ /* 0x000ea20000002400 */
[----:B------:R-:W-:Y:S08]  /*2aa0*/  HMMA.16816.F32 R112, R72, R66, R112 ;  /* 0x000000424870723c */ /* 0x000ff00000001870 */
[----:B-1----:R-:W-:Y:S01]  /*2ab0*/  HMMA.16816.F32 R4, R100, R92, RZ ;  /* 0x0000005c6404723c */ /* 0x002fe200000018ff */
[----:B------:R-:W1:Y:S07]  /*2ac0*/  MUFU.TANH R131, R21 ;  /* 0x0000001500837308 */ /* 0x000e6e0000002400 */
[----:B------:R-:W-:Y:S01]  /*2ad0*/  HMMA.16816.F32 R108, R68, R66, R108 ;  /* 0x00000042446c723c */ /* 0x000fe2000000186c */
[----:B------:R-:W1:Y:S08]  /*2ae0*/  MUFU.TANH R104, R22 ;  /* 0x0000001600687308 */ /* 0x000e700000002400 */
[----:B------:R1:W1:Y:S01]  /*2af0*/  MUFU.TANH R105, R23 ;  /* 0x0000001700697308 */ /* 0x0002620000002400 */
[----:B------:R-:W-:Y:S01]  /*2b00*/  HMMA.16816.F32 R112, R32, R26, R112 ;  /* 0x0000001a2070723c */ /* 0x000fe20000001870 */
[----:B------:R-:W-:Y:S01]  /*2b10*/  FMUL.FTZ R8, R8, c[0x0][0x320] ;  /* 0x0000c80008087a20 */ /* 0x000fe20000410000 */
[----:B------:R-:W-:Y:S04]  /*2b20*/  LDSM.16.M88.4 R64, [R236+0x1800] ;  /* 0x00180000ec40783b */ /* 0x000fe80000000200 */
[----:B-1----:R-:W1:Y:S02]  /*2b30*/  LDSM.16.M88.4 R20, [R236+0x1000] ;  /* 0x00100000ec14783b */ /* 0x002e640000000200 */
[----:B------:R-:W-:Y:S01]  /*2b40*/  HMMA.16816.F32 R4, R72, R60, R4 ;  /* 0x0000003c4804723c */ /* 0x000fe20000001804 */
[----:B------:R-:W-:-:S02]  /*2b50*/  FMUL.FTZ R9, R9, c[0x0][0x320] ;  /* 0x0000c80009097a20 */ /* 0x000fc40000410000 */
[----:B------:R-:W-:Y:S02]  /*2b60*/  FMUL.FTZ R10, R10, c[0x0][0x320] ;  /* 0x0000c8000a0a7a20 */ /* 0x000fe40000410000 */
[----:B------:R-:W-:-:S03]  /*2b70*/  FMUL.FTZ R11, R11, c[0x0][0x320] ;  /* 0x0000c8000b0b7a20 */ /* 0x000fc60000410000 */
[----:B------:R-:W-:Y:S01]  /*2b80*/  HMMA.16816.F32 R108, R28, R26, R108 ;  /* 0x0000001a1c6c723c */ /* 0x000fe2000000186c */
[----:B------:R-:W2:Y:S01]  /*2b90*/  LDSM.16.M88.4 R24, [R224+0x1000] ;  /* 0x00100000e018783b */ /* 0x000ea20000000200 */
[----:B------:R-:W1:Y:S01]  /*2ba0*/  MUFU.TANH R126, R8 ;  /* 0x00000008007e7308 */ /* 0x000e620000002400 */
[----:B------:R-:W-:Y:S02]  /*2bb0*/  FMUL.FTZ R40, R40, c[0x0][0x320] ;  /* 0x0000c80028287a20 */ /* 0x000fe40000410000 */
[----:B------:R-:W-:Y:S02]  /*2bc0*/  FMUL.FTZ R41, R41, c[0x0][0x320] ;  /* 0x0000c80029297a20 */ /* 0x000fe40000410000 */
[----:B------:R-:W-:-:S03]  /*2bd0*/  FMUL.FTZ R42, R42, c[0x0][0x320] ;  /* 0x0000c8002a2a7a20 */ /* 0x000fc60000410000 */
[----:B------:R-:W1:Y:S01]  /*2be0*/  MUFU.TANH R127, R9 ;  /* 0x00000009007f7308 */ /* 0x000e620000002400 */
[----:B------:R-:W-:-:S07]  /*2bf0*/  FMUL.FTZ R43, R43, c[0x0][0x320] ;  /* 0x0000c8002b2b7a20 */ /* 0x000fce0000410000 */
[----:B------:R-:W2:Y:S08]  /*2c00*/  MUFU.TANH R128, R10 ;  /* 0x0000000a00807308 */ /* 0x000eb00000002400 */
[----:B------:R2:W2:Y:S01]  /*2c10*/  MUFU.TANH R129, R11 ;  /* 0x0000000b00817308 */ /* 0x0004a20000002400 */
[----:B-1----:R-:W-:Y:S07]  /*2c20*/  HMMA.16816.F32 R4, R32, R20, R4 ;  /* 0x000000142004723c */ /* 0x002fee0000001804 */
[----:B------:R-:W1:Y:S01]  /*2c30*/  MUFU.TANH R132, R40 ;  /* 0x0000002800847308 */ /* 0x000e620000002400 */
[----:B--2---:R-:W-:Y:S07]  /*2c40*/  HMMA.16816.F32 R8, R96, R92, RZ ;  /* 0x0000005c6008723c */ /* 0x004fee00000018ff */
[----:B------:R-:W2:Y:S08]  /*2c50*/  MUFU.TANH R133, R41 ;  /* 0x0000002900857308 */ /* 0x000eb00000002400 */
[----:B------:R-:W1:Y:S08]  /*2c60*/  MUFU.TANH R134, R42 ;  /* 0x0000002a00867308 */ /* 0x000e700000002400 */
[----:B------:R1:W1:Y:S02]  /*2c70*/  MUFU.TANH R135, R43 ;  /* 0x0000002b00877308 */ /* 0x0002640000002400 */
[----:B-1----:R-:W-:Y:S01]  /*2c80*/  HMMA.16816.F32 R40, R100, R94, RZ ;  /* 0x0000005e6428723c */ /* 0x002fe200000018ff */
[----:B------:R-:W-:-:S02]  /*2c90*/  FMUL.FTZ R36, R36, c[0x0][0x320] ;  /* 0x0000c80024247a20 */ /* 0x000fc40000410000 */
[----:B------:R-:W-:-:S05]  /*2ca0*/  FMUL.FTZ R37, R37, c[0x0][0x320] ;  /* 0x0000c80025257a20 */ /* 0x000fca0000410000 */
[----:B------:R-:W-:Y:S01]  /*2cb0*/  HMMA.16816.F32 R92, R96, R94, RZ ;  /* 0x0000005e605c723c */ /* 0x000fe200000018ff */
[----:B------:R-:W-:Y:S02]  /*2cc0*/  FMUL.FTZ R38, R38, c[0x0][0x320] ;  /* 0x0000c80026267a20 */ /* 0x000fe40000410000 */
[----:B------:R-:W-:-:S05]  /*2cd0*/  FMUL.FTZ R39, R39, c[0x0][0x320] ;  /* 0x0000c80027277a20 */ /* 0x000fca0000410000 */
[----:B------:R-:W-:Y:S01]  /*2ce0*/  HMMA.16816.F32 R8, R68, R60, R8 ;  /* 0x0000003c4408723c */ /* 0x000fe20000001808 */
[----:B------:R-:W1:Y:S07]  /*2cf0*/  MUFU.TANH R136, R36 ;  /* 0x0000002400887308 */ /* 0x000e6e0000002400 */
[-C--:B------:R-:W-:Y:S01]  /*2d00*/  HMMA.16816.F32 R112, R16, R106.reuse, R112 ;  /* 0x0000006a1070723c */ /* 0x080fe20000001870 */
[----:B------:R-:W1:Y:S07]  /*2d10*/  MUFU.TANH R137, R37 ;  /* 0x0000002500897308 */ /* 0x000e6e0000002400 */
[----:B------:R-:W-:Y:S01]  /*2d20*/  HMMA.16816.F32 R108, R12, R106, R108 ;  /* 0x0000006a0c6c723c */ /* 0x000fe2000000186c */
[----:B------:R-:W1:Y:S07]  /*2d30*/  MUFU.TANH R106, R38 ;  /* 0x00000026006a7308 */ /* 0x000e6e0000002400 */
[----:B------:R-:W-:Y:S01]  /*2d40*/  HMMA.16816.F32 R40, R72, R62, R40 ;  /* 0x0000003e4828723c */ /* 0x000fe20000001828 */
[----:B------:R1:W1:Y:S07]  /*2d50*/  MUFU.TANH R107, R39 ;  /* 0x00000027006b7308 */ /* 0x00026e0000002400 */
[----:B------:R-:W-:Y:S08]  /*2d60*/  HMMA.16816.F32 R4, R16, R24, R4 ;  /* 0x000000181004723c */ /* 0x000ff00000001804 */
[----:B-1----:R-:W-:Y:S08]  /*2d70*/  HMMA.16816.F32 R36, R100, R88, RZ ;  /* 0x000000586424723c */ /* 0x002ff000000018ff */
[----:B------:R-:W-:Y:S08]  /*2d80*/  HMMA.16816.F32 R92, R68, R62, R92 ;  /* 0x0000003e445c723c */ /* 0x000ff0000000185c */
[----:B------:R-:W-:Y:S01]  /*2d90*/  HMMA.16816.F32 R8, R28, R20, R8 ;  /* 0x000000141c08723c */ /* 0x000fe20000001808 */
[----:B------:R-:W-:-:S02]  /*2da0*/  FMUL.FTZ R4, R4, c[0x0][0x320] ;  /* 0x0000c80004047a20 */ /* 0x000fc40000410000 */
[----:B------:R-:W-:Y:S02]  /*2db0*/  FMUL.FTZ R5, R5, c[0x0][0x320] ;  /* 0x0000c80005057a20 */ /* 0x000fe40000410000 */
[----:B------:R-:W-:-:S03]  /*2dc0*/  FMUL.FTZ R6, R6, c[0x0][0x320] ;  /* 0x0000c80006067a20 */ /* 0x000fc60000410000 */
[----:B------:R-:W-:Y:S01]  /*2dd0*/  HMMA.16816.F32 R40, R32, R22, R40 ;  /* 0x000000162028723c */ /* 0x000fe20000001828 */
[----:B------:R-:W-:-:S07]  /*2de0*/  FMUL.FTZ R7, R7, c[0x0][0x320] ;  /* 0x0000c80007077a20 */ /* 0x000fce0000410000 */
[----:B------:R-:W-:Y:S01]  /*2df0*/  HMMA.16816.F32 R36, R72, R56, R36 ;  /* 0x000000384824723c */ /* 0x000fe20000001824 */
[----:B------:R-:W1:Y:S07]  /*2e00*/  MUFU.TANH R138, R4 ;  /* 0x00000004008a7308 */ /* 0x000e6e0000002400 */
[----:B------:R-:W-:Y:S01]  /*2e10*/  HMMA.16816.F32 R60, R96, R88, RZ ;  /* 0x00000058603c723c */ /* 0x000fe200000018ff */
[----:B------:R-:W1:Y:S08]  /*2e20*/  MUFU.TANH R139, R5 ;  /* 0x00000005008b7308 */ /* 0x000e700000002400 */
[----:B------:R-:W1:Y:S01]  /*2e30*/  MUFU.TANH R140, R6 ;  /* 0x00000006008c7308 */ /* 0x000e620000002400 */
[----:B------:R-:W-:Y:S07]  /*2e40*/  HMMA.16816.F32 R92, R28, R22, R92 ;  /* 0x000000161c5c723c */ /* 0x000fee000000185c */
[----:B------:R1:W1:Y:S01]  /*2e50*/  MUFU.TANH R141, R7 ;  /* 0x00000007008d7308 */ /* 0x0002620000002400 */
[-C--:B------:R-:W-:Y:S01]  /*2e60*/  HMMA.16816.F32 R20, R100, R90.reuse, RZ ;  /* 0x0000005a6414723c */ /* 0x080fe200000018ff */
[----:B-1----:R-:W1:Y:S07]  /*2e70*/  LDSM.16.M88.4 R4, [R224+0x1800] ;  /* 0x00180000e004783b */ /* 0x002e6e0000000200 */
[----:B------:R-:W-:Y:S08]  /*2e80*/  HMMA.16816.F32 R88, R96, R90, RZ ;  /* 0x0000005a6058723c */ /* 0x000ff000000018ff */
[----:B------:R-:W-:Y:S08]  /*2e90*/  HMMA.16816.F32 R8, R12, R24, R8 ;  /* 0x000000180c08723c */ /* 0x000ff00000001808 */
[----:B------:R-:W-:Y:S08]  /*2ea0*/  HMMA.16816.F32 R40, R16, R26, R40 ;  /* 0x0000001a1028723c */ /* 0x000ff00000001828 */
[----:B------:R-:W-:Y:S08]  /*2eb0*/  HMMA.16816.F32 R36, R32, R64, R36 ;  /* 0x000000402024723c */ /* 0x000ff00000001824 */
[----:B------:R-:W-:Y:S01]  /*2ec0*/  HMMA.16816.F32 R60, R68, R56, R60 ;  /* 0x00000038443c723c */ /* 0x000fe2000000183c */
[----:B------:R-:W-:-:S02]  /*2ed0*/  FMUL.FTZ R8, R8, c[0x0][0x320] ;  /* 0x0000c80008087a20 */ /* 0x000fc40000410000 */
[----:B------:R-:W-:Y:S02]  /*2ee0*/  FMUL.FTZ R9, R9, c[0x0][0x320] ;  /* 0x0000c80009097a20 */ /* 0x000fe40000410000 */
[----:B------:R-:W-:-:S03]  /*2ef0*/  FMUL.FTZ R10, R10, c[0x0][0x320] ;  /* 0x0000c8000a0a7a20 */ /* 0x000fc60000410000 */
[-C--:B------:R-:W-:Y:S01]  /*2f00*/  HMMA.16816.F32 R20, R72, R58.reuse, R20 ;  /* 0x0000003a4814723c */ /* 0x080fe20000001814 */
[----:B------:R-:W-:Y:S01]  /*2f10*/  FMUL.FTZ R11, R11, c[0x0][0x320] ;  /* 0x0000c8000b0b7a20 */ /* 0x000fe20000410000 */
[----:B------:R-:W1:Y:S06]  /*2f20*/  MUFU.TANH R142, R8 ;  /* 0x00000008008e7308 */ /* 0x000e6c0000002400 */
[----:B------:R-:W-:Y:S01]  /*2f30*/  HMMA.16816.F32 R88, R68, R58, R88 ;  /* 0x0000003a4458723c */ /* 0x000fe20000001858 */
[----:B------:R-:W-:Y:S01]  /*2f40*/  FMUL.FTZ R40, R40, c[0x0][0x320] ;  /* 0x0000c80028287a20 */ /* 0x000fe20000410000 */
[----:B------:R-:W2:Y:S01]  /*2f50*/  MUFU.TANH R143, R9 ;  /* 0x00000009008f7308 */ /* 0x000ea20000002400 */
[----:B------:R-:W-:Y:S01]  /*2f60*/  FMUL.FTZ R41, R41, c[0x0][0x320] ;  /* 0x0000c80029297a20 */ /* 0x000fe20000410000 */
[----:B------:R-:W-:Y:S01]  /*2f70*/  LDSM.16.M88.4 R56, [R236+0x2800] ;  /* 0x00280000ec38783b */ /* 0x000fe20000000200 */
[----:B------:R-:W-:-:S02]  /*2f80*/  FMUL.FTZ R42, R42, c[0x0][0x320] ;  /* 0x0000c8002a2a7a20 */ /* 0x000fc40000410000 */
[----:B------:R-:W-:-:S03]  /*2f90*/  FMUL.FTZ R43, R43, c[0x0][0x320] ;  /* 0x0000c8002b2b7a20 */ /* 0x000fc60000410000 */
[----:B------:R-:W2:Y:S01]  /*2fa0*/  MUFU.TANH R144, R10 ;  /* 0x0000000a00907308 */ /* 0x000ea20000002400 */
[----:B-1----:R-:W-:Y:S07]  /*2fb0*/  HMMA.16816.F32 R36, R16, R4, R36 ;  /* 0x000000041024723c */ /* 0x002fee0000001824 */
[----:B------:R1:W1:Y:S01]  /*2fc0*/  MUFU.TANH R145, R11 ;  /* 0x0000000b00917308 */ /* 0x0002620000002400 */
[----:B------:R-:W-:Y:S07]  /*2fd0*/  HMMA.16816.F32 R60, R28, R64, R60 ;  /* 0x000000401c3c723c */ /* 0x000fee000000183c */
[----:B------:R-:W2:Y:S01]  /*2fe0*/  MUFU.TANH R146, R40 ;  /* 0x0000002800927308 */ /* 0x000ea20000002400 */
[----:B-1----:R-:W-:Y:S07]  /*2ff0*/  HMMA.16816.F32 R8, R100, R84, RZ ;  /* 0x000000546408723c */ /* 0x002fee00000018ff */
[----:B------:R-:W1:Y:S08]  /*3000*/  MUFU.TANH R147, R41 ;  /* 0x0000002900937308 */ /* 0x000e700000002400 */
[----:B------:R-:W1:Y:S08]  /*3010*/  MUFU.TANH R64, R42 ;  /* 0x0000002a00407308 */ /* 0x000e700000002400 */
[----:B------:R1:W1:Y:S01]  /*3020*/  MUFU.TANH R65, R43 ;  /* 0x0000002b00417308 */ /* 0x0002620000002400 */
[-C--:B------:R-:W-:Y:S01]  /*3030*/  HMMA.16816.F32 R20, R32, R66.reuse, R20 ;  /* 0x000000422014723c */ /* 0x080fe20000001814 */
[----:B-1----:R-:W1:Y:S07]  /*3040*/  LDSM.16.M88.4 R40, [R236+0x2000] ;  /* 0x00200000ec28783b */ /* 0x002e6e0000000200 */
[----:B------:R-:W-:Y:S01]  /*3050*/  HMMA.16816.F32 R88, R28, R66, R88 ;  /* 0x000000421c58723c */ /* 0x000fe20000001858 */
[----:B------:R-:W-:-:S02]  /*3060*/  FMUL.FTZ R36, R36, c[0x0][0x320] ;  /* 0x0000c80024247a20 */ /* 0x000fc40000410000 */
[----:B------:R-:W-:Y:S02]  /*3070*/  FMUL.FTZ R37, R37, c[0x0][0x320] ;  /* 0x0000c80025257a20 */ /* 0x000fe40000410000 */
[----:B------:R-:W-:-:S03]  /*3080*/  FMUL.FTZ R38, R38, c[0x0][0x320] ;  /* 0x0000c80026267a20 */ /* 0x000fc60000410000 */
[----:B------:R-:W-:Y:S01]  /*3090*/  HMMA.16816.F32 R8, R72, R52, R8 ;  /* 0x000000344808723c */ /* 0x000fe20000001808 */
[----:B------:R-:W-:Y:S01]  /*30a0*/  FMUL.FTZ R39, R39, c[0x0][0x320] ;  /* 0x0000c80027277a20 */ /* 0x000fe20000410000 */
[----:B------:R-:W1:Y:S08]  /*30b0*/  MUFU.TANH R148, R36 ;  /* 0x0000002400947308 */ /* 0x000e700000002400 */
[----:B------:R-:W1:Y:S01]  /*30c0*/  MUFU.TANH R149, R37 ;  /* 0x0000002500957308 */ /* 0x000e620000002400 */
[C---:B------:R-:W-:Y:S07]  /*30d0*/  HMMA.16816.F32 R92, R12.reuse, R26, R92 ;  /* 0x0000001a0c5c723c */ /* 0x040fee000000185c */
[----:B------:R-:W1:Y:S08]  /*30e0*/  MUFU.TANH R66, R38 ;  /* 0x0000002600427308 */ /* 0x000e700000002400 */
[----:B------:R1:W1:Y:S01]  /*30f0*/  MUFU.TANH R67, R39 ;  /* 0x0000002700437308 */ /* 0x0002620000002400 */
[----:B------:R-:W-:Y:S08]  /*3100*/  HMMA.16816.F32 R60, R12, R4, R60 ;  /* 0x000000040c3c723c */ /* 0x000ff0000000183c */
[----:B------:R-:W-:Y:S01]  /*3110*/  HMMA.16816.F32 R24, R96, R84, RZ ;  /* 0x000000546018723c */ /* 0x000fe200000018ff */
[----:B-1----:R-:W1:Y:S07]  /*3120*/  LDSM.16.M88.4 R36, [R224+0x2000] ;  /* 0x00200000e024783b */ /* 0x002e6e0000000200 */
[-C--:B------:R-:W-:Y:S08]  /*3130*/  HMMA.16816.F32 R20, R16, R6.reuse, R20 ;  /* 0x000000061014723c */ /* 0x080ff00000001814 */
[----:B------:R-:W-:Y:S08]  /*3140*/  HMMA.16816.F32 R88, R12, R6, R88 ;  /* 0x000000060c58723c */ /* 0x000ff00000001858 */
[----:B------:R-:W-:Y:S08]  /*3150*/  HMMA.16816.F32 R4, R100, R86, RZ ;  /* 0x000000566404723c */ /* 0x000ff000000018ff */
[----:B------:R-:W-:Y:S01]  /*3160*/  HMMA.16816.F32 R8, R32, R40, R8 ;  /* 0x000000282008723c */ /* 0x000fe20000001808 */
[----:B------:R-:W-:-:S02]  /*3170*/  FMUL.FTZ R62, R62, c[0x0][0x320] ;  /* 0x0000c8003e3e7a20 */ /* 0x000fc40000410000 */
[----:B------:R-:W-:Y:S02]  /*3180*/  FMUL.FTZ R63, R63, c[0x0][0x320] ;  /* 0x0000c8003f3f7a20 */ /* 0x000fe40000410000 */
[----:B------:R-:W-:-:S03]  /*3190*/  FMUL.FTZ R20, R20, c[0x0][0x320] ;  /* 0x0000c80014147a20 */ /* 0x000fc60000410000 */
[----:B------:R-:W-:Y:S01]  /*31a0*/  HMMA.16816.F32 R24, R68, R52, R24 ;  /* 0x000000344418723c */ /* 0x000fe20000001818 */
[----:B------:R-:W-:Y:S02]  /*31b0*/  FMUL.FTZ R21, R21, c[0x0][0x320] ;  /* 0x0000c80015157a20 */ /* 0x000fe40000410000 */
[----:B------:R-:W-:Y:S02]  /*31c0*/  FMUL.FTZ R22, R22, c[0x0][0x320] ;  /* 0x0000c80016167a20 */ /* 0x000fe40000410000 */
[----:B------:R-:W-:Y:S01]  /*31d0*/  FMUL.FTZ R23, R23, c[0x0][0x320] ;  /* 0x0000c80017177a20 */ /* 0x000fe20000410000 */
[----:B------:R-:W1:Y:S02]  /*31e0*/  MUFU.TANH R195, R62 ;  /* 0x0000003e00c37308 */ /* 0x000e640000002400 */
[----:B------:R-:W-:Y:S06]  /*31f0*/  HMMA.16816.F32 R84, R96, R86, RZ ;  /* 0x000000566054723c */ /* 0x000fec00000018ff */
[----:B------:R-:W2:Y:S02]  /*3200*/  MUFU.TANH R194, R63 ;  /* 0x0000003f00c27308 */ /* 0x000ea40000002400 */
[----:B------:R-:W-:Y:S06]  /*3210*/  HMMA.16816.F32 R4, R72, R54, R4 ;  /* 0x000000364804723c */ /* 0x000fec0000001804 */
[----:B------:R-:W2:Y:S02]  /*3220*/  MUFU.TANH R62, R20 ;  /* 0x00000014003e7308 */ /* 0x000ea40000002400 */
[----:B-1----:R-:W-:Y:S06]  /*3230*/  HMMA.16816.F32 R8, R16, R36, R8 ;  /* 0x000000241008723c */ /* 0x002fec0000001808 */
[----:B------:R-:W1:Y:S08]  /*3240*/  MUFU.TANH R63, R21 ;  /* 0x00000015003f7308 */ /* 0x000e700000002400 */
[----:B------:R-:W1:Y:S08]  /*3250*/  MUFU.TANH R150, R22 ;  /* 0x0000001600967308 */ /* 0x000e700000002400 */
[----:B------:R1:W1:Y:S02]  /*3260*/  MUFU.TANH R151, R23 ;  /* 0x0000001700977308 */ /* 0x0002640000002400 */
[----:B-1----:R-:W-:Y:S08]  /*3270*/  HMMA.16816.F32 R20, R100, R80, RZ ;  /* 0x000000506414723c */ /* 0x002ff000000018ff */
[----:B------:R-:W-:Y:S01]  /*3280*/  HMMA.16816.F32 R24, R28, R40, R24 ;  /* 0x000000281c18723c */ /* 0x000fe20000001818 */
[----:B------:R-:W-:-:S07]  /*3290*/  FMUL.FTZ R90, R90, c[0x0][0x320] ;  /* 0x0000c8005a5a7a20 */ /* 0x000fce0000410000 */
[----:B------:R-:W-:Y:S01]  /*32a0*/  HMMA.16816.F32 R84, R68, R54, R84 ;  /* 0x000000364454723c */ /* 0x000fe20000001854 */
[----:B------:R-:W-:Y:S02]  /*32b0*/  FMUL.FTZ R8, R8, c[0x0][0x320] ;  /* 0x0000c80008087a20 */ /* 0x000fe40000410000 */
[----:B------:R-:W-:-:S05]  /*32c0*/  FMUL.FTZ R9, R9, c[0x0][0x320] ;  /* 0x0000c80009097a20 */ /* 0x000fca0000410000 */
[----:B------:R-:W-:Y:S01]  /*32d0*/  HMMA.16816.F32 R4, R32, R42, R4 ;  /* 0x0000002a2004723c */ /* 0x000fe20000001804 */
[----:B------:R-:W-:Y:S02]  /*32e0*/  FMUL.FTZ R10, R10, c[0x0][0x320] ;  /* 0x0000c8000a0a7a20 */ /* 0x000fe40000410000 */
[----:B------:R-:W-:-:S05]  /*32f0*/  FMUL.FTZ R11, R11, c[0x0][0x320] ;  /* 0x0000c8000b0b7a20 */ /* 0x000fca0000410000 */
[----:B------:R-:W-:Y:S01]  /*3300*/  HMMA.16816.F32 R52, R96, R80, RZ ;  /* 0x000000506034723c */ /* 0x000fe200000018ff */
[----:B------:R1:W1:Y:S07]  /*3310*/  MUFU.TANH R193, R90 ;  /* 0x0000005a00c17308 */ /* 0x00026e0000002400 */
[----:B------:R-:W-:Y:S01]  /*3320*/  HMMA.16816.F32 R20, R72, R48, R20 ;  /* 0x000000304814723c */ /* 0x000fe20000001814 */
[----:B------:R-:W2:Y:S01]  /*3330*/  MUFU.TANH R152, R9 ;  /* 0x0000000900987308 */ /* 0x000ea20000002400 */
[----:B-1----:R-:W-:-:S07]  /*3340*/  FMUL.FTZ R90, R91, c[0x0][0x320] ;  /* 0x0000c8005b5a7a20 */ /* 0x002fce0000410000 */
[----:B------:R-:W1:Y:S08]  /*3350*/  MUFU.TANH R153, R10 ;  /* 0x0000000a00997308 */ /* 0x000e700000002400 */
[----:B------:R-:W1:Y:S08]  /*3360*/  MUFU.TANH R91, R8 ;  /* 0x00000008005b7308 */ /* 0x000e700000002400 */
[----:B------:R1:W1:Y:S01]  /*3370*/  MUFU.TANH R154, R11 ;  /* 0x0000000b009a7308 */ /* 0x0002620000002400 */
[----:B------:R-:W-:Y:S01]  /*3380*/  HMMA.16816.F32 R24, R12, R36, R24 ;  /* 0x000000240c18723c */ /* 0x000fe20000001818 */
[----:B-1----:R-:W1:Y:S07]  /*3390*/  LDSM.16.M88.4 R8, [R224+0x2800] ;  /* 0x00280000e008783b */ /* 0x002e6e0000000200 */
[----:B------:R-:W-:Y:S01]  /*33a0*/  HMMA.16816.F32 R84, R28, R42, R84 ;  /* 0x0000002a1c54723c */ /* 0x000fe20000001854 */
[----:B------:R-:W1:Y:S07]  /*33b0*/  LDSM.16.M88.4 R40, [R236+0x3000] ;  /* 0x00300000ec28783b */ /* 0x000e6e0000000200 */
[----:B------:R-:W-:Y:S08]  /*33c0*/  HMMA.16816.F32 R4, R16, R38, R4 ;  /* 0x000000261004723c */ /* 0x000ff00000001804 */
[----:B------:R-:W-:Y:S08]  /*33d0*/  HMMA.16816.F32 R52, R68, R48, R52 ;  /* 0x000000304434723c */ /* 0x000ff00000001834 */
[----:B------:R-:W-:Y:S01]  /*33e0*/  HMMA.16816.F32 R20, R32, R56, R20 ;  /* 0x000000382014723c */ /* 0x000fe20000001814 */
[----:B------:R-:W-:-:S02]  /*33f0*/  FMUL.FTZ R24, R24, c[0x0][0x320] ;  /* 0x0000c80018187a20 */ /* 0x000fc40000410000 */
[----:B------:R-:W-:Y:S02]  /*3400*/  FMUL.FTZ R25, R25, c[0x0][0x320] ;  /* 0x0000c80019197a20 */ /* 0x000fe40000410000 */
[----:B------:R-:W-:Y:S02]  /*3410*/  FMUL.FTZ R26, R26, c[0x0][0x320] ;  /* 0x0000c8001a1a7a20 */ /* 0x000fe40000410000 */
[----:B------:R-:W-:Y:S01]  /*3420*/  FMUL.FTZ R27, R27, c[0x0][0x320] ;  /* 0x0000c8001b1b7a20 */ /* 0x000fe20000410000 */
[----:B------:R-:W-:Y:S01]  /*3430*/  HMMA.16816.F32 R84, R12, R38, R84 ;  /* 0x000000260c54723c */ /* 0x000fe20000001854 */
[----:B------:R-:W1:Y:S01]  /*3440*/  MUFU.TANH R155, R24 ;  /* 0x00000018009b7308 */ /* 0x000e620000002400 */
[----:B------:R-:W-:Y:S02]  /*3450*/  FMUL.FTZ R4, R4, c[0x0][0x320] ;  /* 0x0000c80004047a20 */ /* 0x000fe40000410000 */
[----:B------:R-:W-:Y:S02]  /*3460*/  FMUL.FTZ R5, R5, c[0x0][0x320] ;  /* 0x0000c80005057a20 */ /* 0x000fe40000410000 */
[----:B------:R-:W-:-:S02]  /*3470*/  FMUL.FTZ R6, R6, c[0x0][0x320] ;  /* 0x0000c80006067a20 */ /* 0x000fc40000410000 */
[----:B------:R-:W-:Y:S01]  /*3480*/  HMMA.16816.F32 R36, R100, R82, RZ ;  /* 0x000000526424723c */ /* 0x000fe200000018ff */
[----:B------:R-:W1:Y:S01]  /*3490*/  MUFU.TANH R156, R25 ;  /* 0x00000019009c7308 */ /* 0x000e620000002400 */
[----:B------:R-:W-:-:S07]  /*34a0*/  FMUL.FTZ R7, R7, c[0x0][0x320] ;  /* 0x0000c80007077a20 */ /* 0x000fce0000410000 */
[----:B------:R-:W2:Y:S01]  /*34b0*/  MUFU.TANH R49, R26 ;  /* 0x0000001a00317308 */ /* 0x000ea20000002400 */
[----:B------:R-:W-:Y:S07]  /*34c0*/  HMMA.16816.F32 R52, R28, R56, R52 ;  /* 0x000000381c34723c */ /* 0x000fee0000001834 */
[----:B------:R2:W2:Y:S01]  /*34d0*/  MUFU.TANH R48, R27 ;  /* 0x0000001b00307308 */ /* 0x0004a20000002400 */
[----:B-1----:R-:W-:Y:S07]  /*34e0*/  HMMA.16816.F32 R20, R16, R8, R20 ;  /* 0x000000081014723c */ /* 0x002fee0000001814 */
[----:B------:R-:W1:Y:S01]  /*34f0*/  MUFU.TANH R186, R4 ;  /* 0x0000000400ba7308 */ /* 0x000e620000002400 */
[C---:B------:R-:W-:Y:S08]  /*3500*/  HMMA.16816.F32 R80, R96.reuse, R82, RZ ;  /* 0x000000526050723c */ /* 0x040ff000000018ff */
[C---:B--2---:R-:W-:Y:S01]  /*3510*/  HMMA.16816.F32 R24, R96.reuse, R76, RZ ;  /* 0x0000004c6018723c */ /* 0x044fe200000018ff */
[----:B------:R-:W2:Y:S07]  /*3520*/  MUFU.TANH R185, R5 ;  /* 0x0000000500b97308 */ /* 0x000eae0000002400 */
[----:B------:R-:W-:Y:S01]  /*3530*/  HMMA.16816.F32 R96, R96, R78, RZ ;  /* 0x0000004e6060723c */ /* 0x000fe200000018ff */
[----:B------:R-:W1:Y:S08]  /*3540*/  MUFU.TANH R56, R6 ;  /* 0x0000000600387308 */ /* 0x000e700000002400 */
[----:B------:R1:W1:Y:S02]  /*3550*/  MUFU.TANH R57, R7 ;  /* 0x0000000700397308 */ /* 0x0002640000002400 */
[C---:B-1----:R-:W-:Y:S08]  /*3560*/  HMMA.16816.F32 R4, R100.reuse, R76, RZ ;  /* 0x0000004c6404723c */ /* 0x042ff000000018ff */
[----:B------:R-:W-:Y:S01]  /*3570*/  HMMA.16816.F32 R100, R100, R78, RZ ;  /* 0x0000004e6464723c */ /* 0x000fe200000018ff */
[----:B------:R-:W-:-:S02]  /*3580*/  FMUL.FTZ R84, R84, c[0x0][0x320] ;  /* 0x0000c80054547a20 */ /* 0x000fc40000410000 */
[----:B------:R-:W-:Y:S02]  /*3590*/  FMUL.FTZ R20, R20, c[0x0][0x320] ;  /* 0x0000c80014147a20 */ /* 0x000fe40000410000 */
[----:B------:R-:W-:-:S03]  /*35a0*/  FMUL.FTZ R21, R21, c[0x0][0x320] ;  /* 0x0000c80015157a20 */ /* 0x000fc60000410000 */
[----:B------:R-:W-:Y:S01]  /*35b0*/  HMMA.16816.F32 R36, R72, R50, R36 ;  /* 0x000000324824723c */ /* 0x000fe20000001824 */
[----:B------:R-:W-:Y:S02]  /*35c0*/  FMUL.FTZ R22, R22, c[0x0][0x320] ;  /* 0x0000c80016167a20 */ /* 0x000fe40000410000 */
[----:B------:R-:W-:-:S05]  /*35d0*/  FMUL.FTZ R23, R23, c[0x0][0x320] ;  /* 0x0000c80017177a20 */ /* 0x000fca0000410000 */
[C---:B------:R-:W-:Y:S01]  /*35e0*/  HMMA.16816.F32 R24, R68.reuse, R44, R24 ;  /* 0x0000002c4418723c */ /* 0x040fe20000001818 */
[----:B------:R1:W1:Y:S07]  /*35f0*/  MUFU.TANH R157, R84 ;  /* 0x00000054009d7308 */ /* 0x00026e0000002400 */
[C---:B------:R-:W-:Y:S01]  /*3600*/  HMMA.16816.F32 R96, R68.reuse, R46, R96 ;  /* 0x0000002e4460723c */ /* 0x040fe20000001860 */
[----:B------:R-:W2:Y:S07]  /*3610*/  MUFU.TANH R77, R22 ;  /* 0x00000016004d7308 */ /* 0x000eae0000002400 */
[----:B------:R-:W-:Y:S01]  /*3620*/  HMMA.16816.F32 R80, R68, R50, R80 ;  /* 0x000000324450723c */ /* 0x000fe20000001850 */
[----:B-1----:R-:W-:Y:S01]  /*3630*/  FMUL.FTZ R84, R86, c[0x0][0x320] ;  /* 0x0000c80056547a20 */ /* 0x002fe20000410000 */
[----:B------:R-:W1:Y:S05]  /*3640*/  MUFU.TANH R76, R23 ;  /* 0x00000017004c7308 */ /* 0x000e6a0000002400 */
[----:B------:R-:W-:Y:S01]  /*3650*/  FMUL.FTZ R51, R85, c[0x0][0x320] ;  /* 0x0000c80055337a20 */ /* 0x000fe20000410000 */
[C---:B------:R-:W-:Y:S02]  /*3660*/  HMMA.16816.F32 R100, R72.reuse, R46, R100 ;  /* 0x0000002e4864723c */ /* 0x040fe40000001864 */
[----:B------:R-:W1:Y:S06]  /*3670*/  MUFU.TANH R85, R20 ;  /* 0x0000001400557308 */ /* 0x000e6c0000002400 */
[----:B------:R-:W-:Y:S02]  /*3680*/  HMMA.16816.F32 R4, R72, R44, R4 ;  /* 0x0000002c4804723c */ /* 0x000fe40000001804 */
[----:B------:R1:W1:Y:S02]  /*3690*/  MUFU.TANH R86, R21 ;  /* 0x0000001500567308 */ /* 0x0002640000002400 */
[----:B-1----:R-:W1:Y:S04]  /*36a0*/  LDSM.16.M88.4 R20, [R224+0x3000] ;  /* 0x00300000e014783b */ /* 0x002e680000000200 */
[----:B------:R-:W-:Y:S08]  /*36b0*/  HMMA.16816.F32 R36, R32, R58, R36 ;  /* 0x0000003a2024723c */ /* 0x000ff00000001824 */
[C---:B------:R-:W-:Y:S08]  /*36c0*/  HMMA.16816.F32 R24, R28.reuse, R40, R24 ;  /* 0x000000281c18723c */ /* 0x040ff00000001818 */
[C---:B------:R-:W-:Y:S08]  /*36d0*/  HMMA.16816.F32 R96, R28.reuse, R42, R96 ;  /* 0x0000002a1c60723c */ /* 0x040ff00000001860 */
[----:B------:R-:W-:Y:S08]  /*36e0*/  HMMA.16816.F32 R80, R28, R58, R80 ;  /* 0x0000003a1c50723c */ /* 0x000ff00000001850 */
[----:B------:R-:W-:Y:S01]  /*36f0*/  HMMA.16816.F32 R52, R12, R8, R52 ;  /* 0x000000080c34723c */ /* 0x000fe20000001834 */
[----:B------:R-:W-:-:S02]  /*3700*/  FMUL.FTZ R112, R112, c[0x0][0x320] ;  /* 0x0000c80070707a20 */ /* 0x000fc40000410000 */
[----:B------:R-:W-:Y:S02]  /*3710*/  FMUL.FTZ R113, R113, c[0x0][0x320] ;  /* 0x0000c80071717a20 */ /* 0x000fe40000410000 */
[----:B------:R-:W-:Y:S02]  /*3720*/  FMUL.FTZ R114, R114, c[0x0][0x320] ;  /* 0x0000c80072727a20 */ /* 0x000fe40000410000 */
[----:B------:R-:W-:Y:S01]  /*3730*/  FMUL.FTZ R115, R115, c[0x0][0x320] ;  /* 0x0000c80073737a20 */ /* 0x000fe20000410000 */
[----:B------:R-:W-:Y:S01]  /*3740*/  HMMA.16816.F32 R100, R32, R42, R100 ;  /* 0x0000002a2064723c */ /* 0x000fe20000001864 */
[----:B------:R-:W-:Y:S02]  /*3750*/  FMUL.FTZ R108, R108, c[0x0][0x320] ;  /* 0x0000c8006c6c7a20 */ /* 0x000fe40000410000 */
[----:B------:R-:W-:Y:S02]  /*3760*/  FMUL.FTZ R109, R109, c[0x0][0x320] ;  /* 0x0000c8006d6d7a20 */ /* 0x000fe40000410000 */
[----:B------:R-:W-:-:S02]  /*3770*/  FMUL.FTZ R110, R110, c[0x0][0x320] ;  /* 0x0000c8006e6e7a20 */ /* 0x000fc40000410000 */
[----:B------:R-:W-:Y:S01]  /*3780*/  FMUL.FTZ R111, R111, c[0x0][0x320] ;  /* 0x0000c8006f6f7a20 */ /* 0x000fe20000410000 */
[----:B------:R-:W-:Y:S01]  /*3790*/  HMMA.16816.F32 R4, R32, R40, R4 ;  /* 0x000000282004723c */ /* 0x000fe20000001804 */
[----:B------:R-:W-:Y:S02]  /*37a0*/  FMUL.FTZ R92, R92, c[0x0][0x320] ;  /* 0x0000c8005c5c7a20 */ /* 0x000fe40000410000 */
[----:B------:R-:W-:Y:S02]  /*37b0*/  FMUL.FTZ R93, R93, c[0x0][0x320] ;  /* 0x0000c8005d5d7a20 */ /* 0x000fe40000410000 */
[----:B------:R-:W-:Y:S02]  /*37c0*/  FMUL.FTZ R94, R94, c[0x0][0x320] ;  /* 0x0000c8005e5e7a20 */ /* 0x000fe40000410000 */
[----:B------:R-:W-:Y:S01]  /*37d0*/  FMUL.FTZ R95, R95, c[0x0][0x320] ;  /* 0x0000c8005f5f7a20 */ /* 0x000fe20000410000 */
[----:B------:R-:W-:Y:S01]  /*37e0*/  HMMA.16816.F32 R36, R16, R10, R36 ;  /* 0x0000000a1024723c */ /* 0x000fe20000001824 */
[----:B------:R-:W-:-:S02]  /*37f0*/  FMUL.FTZ R60, R60, c[0x0][0x320] ;  /* 0x0000c8003c3c7a20 */ /* 0x000fc40000410000 */
[----:B------:R-:W-:Y:S02]  /*3800*/  FMUL.FTZ R61, R61, c[0x0][0x320] ;  /* 0x0000c8003d3d7a20 */ /* 0x000fe40000410000 */
[----:B------:R-:W-:Y:S02]  /*3810*/  FMUL.FTZ R88, R88, c[0x0][0x320] ;  /* 0x0000c80058587a20 */ /* 0x000fe40000410000 */
[----:B------:R-:W-:Y:S01]  /*3820*/  FMUL.FTZ R89, R89, c[0x0][0x320] ;  /* 0x0000c80059597a20 */ /* 0x000fe20000410000 */
[----:B-1----:R-:W-:Y:S01]  /*3830*/  HMMA.16816.F32 R24, R12, R20, R24 ;  /* 0x000000140c18723c */ /* 0x002fe20000001818 */
[----:B------:R-:W-:Y:S01]  /*3840*/  FMUL.FTZ R50, R87, c[0x0][0x320] ;  /* 0x0000c80057327a20 */ /* 0x000fe20000410000 */
[----:B-----5:R-:W-:Y:S01]  /*3850*/  ISETP.GT.AND P0, PT, R3, R165, PT ;  /* 0x000000a50300720c */ /* 0x020fe20003f04270 */
[----:B------:R-:W1:Y:S01]  /*3860*/  MUFU.TANH R90, R90 ;  /* 0x0000005a005a7308 */ /* 0x000e620000002400 */
[----:B------:R-:W-:-:S04]  /*3870*/  DEPBAR.LE SB0, 0x0 ;  /* 0x000080000000791a */ /* 0x000fc80000000000 */
[C---:B------:R-:W-:Y:S08]  /*3880*/  HMMA.16816.F32 R96, R12.reuse, R22, R96 ;  /* 0x000000160c60723c */ /* 0x040ff00000001860 */
[----:B------:R-:W-:Y:S08]  /*3890*/  HMMA.16816.F32 R80, R12, R10, R80 ;  /* 0x0000000a0c50723c */ /* 0x000ff00000001850 */
[C---:B------:R-:W-:Y:S08]  /*38a0*/  HMMA.16816.F32 R100, R16.reuse, R22, R100 ;  /* 0x000000161064723c */ /* 0x040ff00000001864 */
[----:B------:R-:W-:Y:S01]  /*38b0*/  HMMA.16816.F32 R4, R16, R20, R4 ;  /* 0x000000141004723c */ /* 0x000fe20000001804 */
[----:B------:R-:W-:-:S02]  /*38c0*/  FMUL.FTZ R37, R37, c[0x0][0x320] ;  /* 0x0000c80025257a20 */ /* 0x000fc40000410000 */
[----:B------:R-:W-:Y:S02]  /*38d0*/  FMUL.FTZ R24, R24, c[0x0][0x320] ;  /* 0x0000c80018187a20 */ /* 0x000fe40000410000 */
[----:B------:R-:W-:Y:S01]  /*38e0*/  FMUL.FTZ R10, R36, c[0x0][0x320] ;  /* 0x0000c800240a7a20 */ /* 0x000fe20000410000 */
[----:B------:R5:W1:Y:S01]  /*38f0*/  MUFU.TANH R78, R37 ;  /* 0x00000025004e7308 */ /* 0x000a620000002400 */
[----:B------:R-:W-:Y:S02]  /*3900*/  FMUL.FTZ R36, R38, c[0x0][0x320] ;  /* 0x0000c80026247a20 */ /* 0x000fe40000410000 */
[----:B------:R-:W-:Y:S02]  /*3910*/  FMUL.FTZ R28, R97, c[0x0][0x320] ;  /* 0x0000c800611c7a20 */ /* 0x000fe40000410000 */
[----:B------:R-:W-:Y:S02]  /*3920*/  FMUL.FTZ R52, R52, c[0x0][0x320] ;  /* 0x0000c80034347a20 */ /* 0x000fe40000410000 */
[----:B------:R-:W-:Y:S01]  /*3930*/  FMUL.FTZ R45, R53, c[0x0][0x320] ;  /* 0x0000c800352d7a20 */ /* 0x000fe20000410000 */
[----:B------:R1:W1:Y:S01]  /*3940*/  MUFU.TANH R31, R24 ;  /* 0x00000018001f7308 */ /* 0x0002620000002400 */
[----:B------:R-:W-:-:S02]  /*3950*/  FMUL.FTZ R44, R80, c[0x0][0x320] ;  /* 0x0000c800502c7a20 */ /* 0x000fc40000410000 */
[----:B------:R-:W-:Y:S02]  /*3960*/  FMUL.FTZ R41, R81, c[0x0][0x320] ;  /* 0x0000c80051297a20 */ /* 0x000fe40000410000 */
[----:B------:R-:W-:Y:S02]  /*3970*/  FMUL.FTZ R21, R27, c[0x0][0x320] ;  /* 0x0000c8001b157a20 */ /* 0x000fe40000410000 */
[----:B------:R-:W-:Y:S02]  /*3980*/  FMUL.FTZ R38, R101, c[0x0][0x320] ;  /* 0x0000c80065267a20 */ /* 0x000fe40000410000 */
[----:B-----5:R-:W-:Y:S02]  /*3990*/  FMUL.FTZ R37, R39, c[0x0][0x320] ;  /* 0x0000c80027257a20 */ /* 0x020fe40000410000 */
[----:B------:R-:W-:Y:S02]  /*39a0*/  FMUL.FTZ R39, R100, c[0x0][0x320] ;  /* 0x0000c80064277a20 */ /* 0x000fe40000410000 */
[----:B------:R-:W-:-:S02]  /*39b0*/  FMUL.FTZ R22, R102, c[0x0][0x320] ;  /* 0x0000c80066167a20 */ /* 0x000fc40000410000 */
[----:B------:R-:W-:Y:S02]  /*39c0*/  FMUL.FTZ R15, R103, c[0x0][0x320] ;  /* 0x0000c800670f7a20 */ /* 0x000fe40000410000 */
[----:B-1----:R-:W-:Y:S02]  /*39d0*/  FMUL.FTZ R24, R26, c[0x0][0x320] ;  /* 0x0000c8001a187a20 */ /* 0x002fe40000410000 */
[----:B------:R-:W-:Y:S02]  /*39e0*/  FMUL.FTZ R29, R96, c[0x0][0x320] ;  /* 0x0000c800601d7a20 */ /* 0x000fe40000410000 */
[----:B------:R-:W-:Y:S02]  /*39f0*/  FMUL.FTZ R97, R98, c[0x0][0x320] ;  /* 0x0000c80062617a20 */ /* 0x000fe40000410000 */
[----:B------:R-:W-:Y:S02]  /*3a00*/  FMUL.FTZ R70, R99, c[0x0][0x320] ;  /* 0x0000c80063467a20 */ /* 0x000fe40000410000 */
[----:B------:R-:W-:-:S02]  /*3a10*/  FMUL.FTZ R54, R54, c[0x0][0x320] ;  /* 0x0000c80036367a20 */ /* 0x000fc40000410000 */
[----:B------:R-:W-:Y:S02]  /*3a20*/  FMUL.FTZ R55, R55, c[0x0][0x320] ;  /* 0x0000c80037377a20 */ /* 0x000fe40000410000 */
[----:B------:R-:W-:Y:S02]  /*3a30*/  FMUL.FTZ R82, R82, c[0x0][0x320] ;  /* 0x0000c80052527a20 */ /* 0x000fe40000410000 */
[----:B------:R-:W-:Y:S02]  /*3a40*/  FMUL.FTZ R83, R83, c[0x0][0x320] ;  /* 0x0000c80053537a20 */ /* 0x000fe40000410000 */
[----:B------:R-:W-:Y:S02]  /*3a50*/  FMUL.FTZ R4, R4, c[0x0][0x320] ;  /* 0x0000c80004047a20 */ /* 0x000fe40000410000 */
[----:B------:R-:W-:Y:S02]  /*3a60*/  FMUL.FTZ R5, R5, c[0x0][0x320] ;  /* 0x0000c80005057a20 */ /* 0x000fe40000410000 */
[----:B------:R-:W-:-:S02]  /*3a70*/  FMUL.FTZ R6, R6, c[0x0][0x320] ;  /* 0x0000c80006067a20 */ /* 0x000fc40000410000 */
[----:B------:R-:W-:Y:S02]  /*3a80*/  FMUL.FTZ R7, R7, c[0x0][0x320] ;  /* 0x0000c80007077a20 */ /* 0x000fe40000410000 */
[----:B------:R-:W-:Y:S01]  /*3a90*/  FMUL.FTZ R25, R25, c[0x0][0x320] ;  /* 0x0000c80019197a20 */ /* 0x000fe20000410000 */
[----:B------:R-:W1:Y:S08]  /*3aa0*/  MUFU.TANH R112, R112 ;  /* 0x0000007000707308 */ /* 0x000e700000002400 */
        /* <DEDUP_REMOVED lines=20> */
[----:B------:R1:W1:Y:S08]  /*3bf0*/  MUFU.TANH R192, R54 ;  /* 0x0000003600c07308 */ /* 0x0002700000002400 */
[----:B------:R1:W1:Y:S08]  /*3c00*/  MUFU.TANH R191, R55 ;  /* 0x0000003700bf7308 */ /* 0x0002700000002400 */
[----:B------:R-:W1:Y:S08]  /*3c10*/  MUFU.TANH R10, R10 ;  /* 0x0000000a000a7308 */ /* 0x000e700000002400 */
[----:B------:R-:W1:Y:S08]  /*3c20*/  MUFU.TANH R36, R36 ;  /* 0x0000002400247308 */ /* 0x000e700000002400 */
[----:B------:R-:W1:Y:S08]  /*3c30*/  MUFU.TANH R37, R37 ;  /* 0x0000002500257308 */ /* 0x000e700000002400 */
[----:B------:R-:W1:Y:S08]  /*3c40*/  MUFU.TANH R44, R44 ;  /* 0x0000002c002c7308 */ /* 0x000e700000002400 */
        /* <DEDUP_REMOVED lines=17> */
[----:B------:R-:W1:Y:S01]  /*3d60*/  MUFU.TANH R70, R70 ;  /* 0x0000004600467308 */ /* 0x000e620000002400 */
[----:B------:R-:W-:Y:S01]  /*3d70*/  BSSY B0, `(.L_x_1333) ;  /* 0x000004a000007945 */ /* 0x000fe20003800000 */
[----:B------:R-:W-:Y:S01]  /*3d80*/  BAR.SYNC.DEFER_BLOCKING 0x0 ;  /* 0x0000000000007b1d */ /* 0x000fe20000010000 */
[----:B------:R-:W-:-:S05]  /*3d90*/  ISETP.GT.AND P1, PT, R250, 0x6f, PT ;  /* 0x0000006ffa00780c */ /* 0x000fca0003f24270 */
[----:B------:R-:W-:Y:S05]  /*3da0*/  @!P0 BRA `(.L_x_1334) ;  /* 0x0000046000008947 */ /* 0x000fea0003800000 */
[----:B--234-:R-:W-:Y:S01]  /*3db0*/  PLOP3.LUT P4, PT, PT, PT, UP0, 0x80, 0x0 ;  /* 0x000000000000781c */ /* 0x01cfe20003f8f008 */
[----:B------:R-:W-:Y:S01]  /*3dc0*/  IMAD.MOV.U32 R8, RZ, RZ, RZ ;  /* 0x000000ffff087224 */ /* 0x000fe200078e00ff */
[----:B------:R-:W-:Y:S02]  /*3dd0*/  IADD3 R2, R250, R2, R164 ;  /* 0x00000002fa027210 */ /* 0x000fe40007ffe0a4 */
[----:B------:R-:W-:Y:S02]  /*3de0*/  PLOP3.LUT P0, PT, PT, PT, UP0, 0x80, 0x0 ;  /* 0x000000000000781c */ /* 0x000fe40003f0f008 */
[----:B------:R-:W-:-:S05]  /*3df0*/  IADD3 R2, R2, -0x70, RZ ;  /* 0xffffff9002027810 */ /* 0x000fca0007ffe0ff */
[----:B------:R-:W-:Y:S02]  /*3e00*/  IMAD.MOV.U32 R3, RZ, RZ, R2 ;  /* 0x000000ffff037224 */ /* 0x000fe400078e0002 */
[----:B-1----:R-:W-:-:S05]  /*3e10*/  @P4 IMAD.HI.U32 R4, R2, c[0x0][0x2bc], RZ ;  /* 0x0000af0002044a27 */ /* 0x002fca00078e00ff */
        /* <DEDUP_REMOVED lines=9> */
[----:B------:R-:W-:Y:S01]  /*3eb0*/  SHF.R.S32.HI R2, RZ, 0x1f, R9 ;  /* 0x0000001fff027819 */ /* 0x000fe20000011409 */
[----:B------:R1:W-:Y:S04]  /*3ec0*/  STL [R1+0x20], R9 ;  /* 0x0000200901007387 */ /* 0x0003e80000100800 */
[----:B------:R-:W-:-:S04]  /*3ed0*/  IMAD R2, R2, c[0x0][0x1e0], RZ ;  /* 0x0000780002027a24 */ /* 0x000fc800078e02ff */
[----:B------:R-:W-:-:S04]  /*3ee0*/  IMAD R2, R9, c[0x0][0x1e4], R2 ;  /* 0x0000790009027a24 */ /* 0x000fc800078e0202 */
[----:B------:R-:W-:Y:S01]  /*3ef0*/  IMAD.IADD R5, R5, 0x1, R2 ;  /* 0x0000000105057824 */ /* 0x000fe200078e0202 */
[----:B--2---:R1:W-:Y:S01]  /*3f00*/  STL [R1+0x1c], R8 ;  /* 0x00001c0801007387 */ /* 0x0043e20000100800 */
[----:B------:R-:W-:Y:S02]  /*3f10*/  SHF.R.S32.HI R2, RZ, 0x1f, R8 ;  /* 0x0000001fff027819 */ /* 0x000fe40000011408 */
        /* <DEDUP_REMOVED lines=9> */
.L_x_1389:
[----:B------:R-:W-:Y:S05]  /*3fb0*/  BRA.DIV ~URZ, `(.L_x_1336) ;  /* 0x000115327f007947 */ /* 0x000fea000b800000 */
[----:B------:R-:W4:Y:S04]  /*3fc0*/  SHFL.IDX PT, R18, R7, RZ, 0x181f ;  /* 0x00181fff07127589 */ /* 0x000f2800000e0000 */
[----:B------:R-:W5:Y:S04]  /*3fd0*/  SHFL.IDX PT, R16, R7, 0x1, 0x181f ;  /* 0x00381f0007107f89 */ /* 0x000f6800000e0000 */
[----:B------:R-:W1:Y:S04]  /*3fe0*/  SHFL.IDX PT, R13, R7, 0x2, 0x181f ;  /* 0x00581f00070d7f89 */ /* 0x000e6800000e0000 */
[----:B------:R-:W2:Y:S04]  /*3ff0*/  SHFL.IDX PT, R17, R3, 0x1, 0x181f ;  /* 0x00381f0003117f89 */ /* 0x000ea800000e0000 */
[----:B-1----:R-:W1:Y:S04]  /*4000*/  SHFL.IDX PT, R8, R7, 0x3, 0x181f ;  /* 0x00781f0007087f89 */ /* 0x002e6800000e0000 */
[----:B------:R-:W3:Y:S04]  /*4010*/  SHFL.IDX PT, R14, R3, 0x2, 0x181f ;  /* 0x00581f00030e7f89 */ /* 0x000ee800000e0000 */
[----:B------:R-:W-:Y:S01]  /*4020*/  SHFL.IDX PT, R5, R7, 0x4, 0x181f ;  /* 0x00981f0007057f89 */ /* 0x000fe200000e0000 */
[----:B----4-:R-:W-:-:S03]  /*4030*/  IADD3 R18, P0, R18, R121, RZ ;  /* 0x0000007912127210 */ /* 0x010fc60007f1e0ff */
[----:B------:R-:W-:Y:S01]  /*4040*/  SHFL.IDX PT, R2, R7, 0x5, 0x181f ;  /* 0x00b81f0007027f89 */ /* 0x000fe200000e0000 */
[-C--:B-----5:R-:W-:Y:S01]  /*4050*/  IADD3 R16, P4, R16, R121.reuse, RZ ;  /* 0x0000007910107210 */ /* 0x0a0fe20007f9e0ff */
[----:B---3--:R-:W-:Y:S02]  /*4060*/  IMAD.X R19, R12, 0x1, R120, P0 ;  /* 0x000000010c137824 */ /* 0x008fe400000e0678 */
[----:B------:R-:W3:Y:S01]  /*4070*/  SHFL.IDX PT, R9, R3, 0x3, 0x181f ;  /* 0x00781f0003097f89 */ /* 0x000ee200000e0000 */
[----:B------:R-:W-:-:S03]  /*4080*/  IADD3 R12, P0, R13, R121, RZ ;  /* 0x000000790d0c7210 */ /* 0x000fc60007f1e0ff */
[----:B------:R-:W4:Y:S01]  /*4090*/  SHFL.IDX PT, R6, R3, 0x4, 0x181f ;  /* 0x00981f0003067f89 */ /* 0x000f2200000e0000 */
[----:B--2---:R-:W-:-:S03]  /*40a0*/  IMAD.X R17, R17, 0x1, R120, P4 ;  /* 0x0000000111117824 */ /* 0x004fc600020e0678 */
[----:B------:R-:W2:Y:S01]  /*40b0*/  SHFL.IDX PT, R4, R3, 0x5, 0x181f ;  /* 0x00b81f0003047f89 */ /* 0x000ea200000e0000 */
[----:B-1----:R-:W-:-:S03]  /*40c0*/  IADD3 R8, P5, R8, R121, RZ ;  /* 0x0000007908087210 */ /* 0x002fc60007fbe0ff */
[----:B------:R1:W-:Y:S01]  /*40d0*/  LDGSTS.E.BYPASS.LTC128B.128 [R244+0x3900], [R18.64], !P3 ;  /* 0x0390000012f47fae */ /* 0x0003e2000d901d48 */
[----:B------:R-:W-:-:S03]  /*40e0*/  IMAD.X R13, R14, 0x1, R120, P0 ;  /* 0x000000010e0d7824 */ /* 0x000fc600000e0678 */
[----:B------:R5:W-:Y:S04]  /*40f0*/  LDGSTS.E.BYPASS.LTC128B.128 [R244+0x4100], [R16.64], !P3 ;  /* 0x0410000010f47fae */ /* 0x000be8000d901d48 */
[----:B------:R2:W-:Y:S01]  /*4100*/  LDGSTS.E.BYPASS.LTC128B.128 [R244+0x4900], [R12.64], !P3 ;  /* 0x049000000cf47fae */ /* 0x0005e2000d901d48 */
[----:B---3--:R-:W-:-:S03]  /*4110*/  IMAD.X R9, R9, 0x1, R120, P5 ;  /* 0x0000000109097824 */ /* 0x008fc600028e0678 */
[----:B------:R-:W3:Y:S04]  /*4120*/  SHFL.IDX PT, R7, R7, 0x6, 0x181f ;  /* 0x00d81f0007077f89 */ /* 0x000ee800000e0000 */
[----:B------:R3:W-:Y:S04]  /*4130*/  LDGSTS.E.BYPASS.LTC128B.128 [R244+0x5100], [R8.64], !P3 ;  /* 0x0510000008f47fae */ /* 0x0007e8000d901d48 */
[----:B------:R-:W3:Y:S01]  /*4140*/  SHFL.IDX PT, R3, R3, 0x6, 0x181f ;  /* 0x00d81f0003037f89 */ /* 0x000ee200000e0000 */
[-C--:B-1----:R-:W-:Y:S02]  /*4150*/  IADD3 R18, P4, R5, R121.reuse, RZ ;  /* 0x0000007905127210 */ /* 0x082fe40007f9e0ff */
[----:B-----5:R-:W-:-:S03]  /*4160*/  IADD3 R16, P0, R2, R121, RZ ;  /* 0x0000007902107210 */ /* 0x020fc60007f1e0ff */
[--C-:B----4-:R-:W-:Y:S02]  /*4170*/  IMAD.X R19, R6, 0x1, R120.reuse, P4 ;  /* 0x0000000106137824 */ /* 0x110fe400020e0678 */
[----:B--2---:R-:W-:-:S03]  /*4180*/  IMAD.X R17, R4, 0x1, R120, P0 ;  /* 0x0000000104117824 */ /* 0x004fc600000e0678 */
[----:B------:R1:W-:Y:S04]  /*4190*/  LDGSTS.E.BYPASS.LTC128B.128 [R244+0x5900], [R18.64], !P3 ;  /* 0x0590000012f47fae */ /* 0x0003e8000d901d48 */
[----:B------:R1:W-:Y:S02]  /*41a0*/  LDGSTS.E.BYPASS.LTC128B.128 [R244+0x6100], [R16.64], !P3 ;  /* 0x0610000010f47fae */ /* 0x0003e4000d901d48 */
.L_x_1390:
[----:B---3--:R-:W-:-:S04]  /*41b0*/  IADD3 R2, P0, R7, R121, RZ ;  /* 0x0000007907027210 */ /* 0x008fc80007f1e0ff */
[----:B------:R-:W-:-:S05]  /*41c0*/  IADD3.X R3, R3, R120, RZ, P0, !PT ;  /* 0x0000007803037210 */ /* 0x000fca00007fe4ff */
[----:B------:R-:W-:Y:S01]  /*41d0*/  @!PT LDS RZ, [RZ] ;  /* 0x00000000fffff984 */ /* 0x000fe20000000800 */
[----:B------:R-:W-:Y:S01]  /*41e0*/  @!PT LDS RZ, [RZ] ;  /* 0x00000000fffff984 */ /* 0x000fe20000000800 */
[----:B------:R-:W-:Y:S01]  /*41f0*/  @!PT LDS RZ, [RZ] ;  /* 0x00000000fffff984 */ /* 0x000fe20000000800 */
[----:B------:R2:W-:Y:S04]  /*4200*/  LDGSTS.E.BYPASS.LTC128B.128 [R244+0x6900], [R2.64], !P3 ;  /* 0x0690000002f47fae */ /* 0x0005e8000d901d48 */
.L_x_1334:
[----:B--234-:R-:W-:Y:S05]  /*4210*/  BSYNC B0 ;  /* 0x0000000000007941 */ /* 0x01cfea0003800000 */
.L_x_1333:
[----:B------:R-:W2:Y:S04]  /*4220*/  LDL R2, [R1+0x14] ;  /* 0x0000140001027983 */ /* 0x000ea80000100800 */
[----:B------:R-:W0:Y:S01]  /*4230*/  LDGDEPBAR ;  /* 0x00000000000079af */ /* 0x000e220000000000 */
[----:B--2---:R-:W-:-:S04]  /*4240*/  IMAD.IADD R2, R246, 0x1, R2 ;  /* 0x00000001f6027824 */ /* 0x004fc800078e0202 */
[----:B------:R-:W-:Y:S01]  /*4250*/  @P2 IMAD.HI.U32 R3, R2, c[0x0][0x2c8], RZ ;  /* 0x0000b20002032a27 */ /* 0x000fe200078e00ff */
[----:B------:R2:W-:Y:S01]  /*4260*/  STL [R1+0x5c], R2 ;  /* 0x00005c0201007387 */ /* 0x0005e20000100800 */
[----:B-1----:R-:W-:-:S03]  /*4270*/  MOV R6, R2 ;  /* 0x0000000200067202 */ /* 0x002fc60000000f00 */
[----:B------:R-:W-:Y:S01]  /*4280*/  @P2 SHF.R.U32.HI R6, RZ, c[0x0][0x2cc], R3 ;  /* 0x0000b300ff062a19 */ /* 0x000fe20000011603 */
[----:B------:R-:W-:Y:S01]  /*4290*/  IMAD.IADD R3, R0, 0x1, -R245 ;  /* 0x0000000100037824 */ /* 0x000fe200078e0af5 */
[----:B--2---:R-:W-:-:S04]  /*42a0*/  IADD3 R2, -R245, 0x1, R0 ;  /* 0x00000001f5027810 */ /* 0x004fc80007ffe100 */
[----:B------:R-:W-:Y:S01]  /*42b0*/  IADD3 R0, R2, -c[0x0][0x168], RZ ;  /* 0x80005a0002007a10 */ /* 0x000fe20007ffe0ff */
[----:B------:R-:W-:Y:S05]  /*42c0*/  BRA.DIV ~URZ, `(.L_x_1337) ;  /* 0x000118f27f007947 */ /* 0x000fea000b800000 */
[----:B------:R1:W2:Y:S02]  /*42d0*/  SHFL.IDX PT, R2, R6, RZ, 0x1c1f ;  /* 0x001c1fff06027589 */ /* 0x0002a400000e0000 */
.L_x_1391:
[----:B--2---:R-:W-:-:S05]  /*42e0*/  IMAD.IADD R2, R0, 0x1, R2 ;  /* 0x0000000100027824 */ /* 0x004fca00078e0202 */
[----:B------:R-:W-:-:S04]  /*42f0*/  IMNMX R2, R3, R2, PT ;  /* 0x0000000203027217 */ /* 0x000fc80003800200 */
[C---:B------:R-:W-:Y:S02]  /*4300*/  ISETP.GT.AND P6, PT, R2.reuse, RZ, PT ;  /* 0x000000ff0200720c */ /* 0x040fe40003fc4270 */
        /* <DEDUP_REMOVED lines=19> */
[----:B------:R-:W-:Y:S02]  /*4440*/  FSEL R162, R138, -INF , P6 ;  /* 0xff8000008aa27808 */ /* 0x000fe40003000000 */
        /* <DEDUP_REMOVED lines=34> */
[----:B------:R-:W-:Y:S01]  /*4670*/  FSEL R38, R38, -INF , P0 ;  /* 0xff80000026267808 */ /* 0x000fe20000000000 */
[----:B------:R-:W-:Y:S05]  /*4680*/  BRA.DIV ~URZ, `(.L_x_1338) ;  /* 0x000115927f007947 */ /* 0x000fea000b800000 */
[----:B------:R-:W2:Y:S04]  /*4690*/  SHFL.IDX PT, R2, R6, 0x2, 0x1c1f ;  /* 0x005c1f0006027f89 */ /* 0x000ea800000e0000 */
[----:B------:R-:W3:Y:S04]  /*46a0*/  SHFL.IDX PT, R5, R6, 0x1, 0x1c1f ;  /* 0x003c1f0006057f89 */ /* 0x000ee800000e0000 */
[----:B------:R-:W4:Y:S01]  /*46b0*/  SHFL.IDX PT, R4, R6, 0x3, 0x1c1f ;  /* 0x007c1f0006047f89 */ /* 0x000f2200000e0000 */
[----:B--2---:R-:W-:-:S02]  /*46c0*/  IMAD.IADD R2, R0, 0x1, R2 ;  /* 0x0000000100027824 */ /* 0x004fc400078e0202 */
[----:B---3--:R-:W-:-:S03]  /*46d0*/  IMAD.IADD R5, R0, 0x1, R5 ;  /* 0x0000000100057824 */ /* 0x008fc600078e0205 */
[----:B------:R-:W-:Y:S01]  /*46e0*/  IMNMX R2, R3, R2, PT ;  /* 0x0000000203027217 */ /* 0x000fe20003800200 */
[----:B----4-:R-:W-:-:S03]  /*46f0*/  IMAD.IADD R4, R0, 0x1, R4 ;  /* 0x0000000100047824 */ /* 0x010fc600078e0204 */
[C---:B------:R-:W-:Y:S02]  /*4700*/  ISETP.GT.AND P6, PT, R2.reuse, RZ, PT ;  /* 0x000000ff0200720c */ /* 0x040fe40003fc4270 */
[C---:B------:R-:W-:Y:S02]  /*4710*/  ISETP.GT.AND P5, PT, R2.reuse, 0x1, PT ;  /* 0x000000010200780c */ /* 0x040fe40003fa4270 */
[C---:B------:R-:W-:Y:S02]  /*4720*/  ISETP.GT.AND P4, PT, R2.reuse, 0x8, PT ;  /* 0x000000080200780c */ /* 0x040fe40003f84270 */
[----:B------:R-:W-:Y:S02]  /*4730*/  ISETP.GT.AND P0, PT, R2, 0x9, PT ;  /* 0x000000090200780c */ /* 0x000fe40003f04270 */
[----:B------:R-:W-:Y:S02]  /*4740*/  FSEL R12, R122, -INF , P6 ;  /* 0xff8000007a0c7808 */ /* 0x000fe40003000000 */
[----:B------:R-:W-:-:S02]  /*4750*/  FSEL R123, R123, -INF , P5 ;  /* 0xff8000007b7b7808 */ /* 0x000fc40002800000 */
[C---:B------:R-:W-:Y:S02]  /*4760*/  ISETP.GT.AND P6, PT, R2.reuse, 0x10, PT ;  /* 0x000000100200780c */ /* 0x040fe40003fc4270 */
[----:B------:R-:W-:Y:S02]  /*4770*/  ISETP.GT.AND P5, PT, R2, 0x11, PT ;  /* 0x000000110200780c */ /* 0x000fe40003fa4270 */
[----:B------:R-:W-:Y:S02]  /*4780*/  FSEL R130, R130, -INF , P4 ;  /* 0xff80000082827808 */ /* 0x000fe40002000000 */
[----:B------:R-:W-:Y:S02]  /*4790*/  FSEL R131, R131, -INF , P0 ;  /* 0xff80000083837808 */ /* 0x000fe40000000000 */
[C---:B------:R-:W-:Y:S02]  /*47a0*/  ISETP.GT.AND P4, PT, R2.reuse, 0x18, PT ;  /* 0x000000180200780c */ /* 0x040fe40003f84270 */
[----:B------:R-:W-:-:S02]  /*47b0*/  ISETP.GT.AND P0, PT, R2, 0x19, PT ;  /* 0x000000190200780c */ /* 0x000fc40003f04270 */
[----:B------:R-:W-:Y:S02]  /*47c0*/  FSEL R136, R136, -INF , P6 ;  /* 0xff80000088887808 */ /* 0x000fe40003000000 */
[----:B------:R-:W-:Y:S02]  /*47d0*/  FSEL R137, R137, -INF , P5 ;  /* 0xff80000089897808 */ /* 0x000fe40002800000 */
        /* <DEDUP_REMOVED lines=34> */
[----:B------:R-:W-:Y:S02]  /*4a00*/  IMNMX R0, R3, R5, PT ;  /* 0x0000000503007217 */ /* 0x000fe40003800200 */
[----:B------:R-:W-:Y:S02]  /*4a10*/  FSEL R44, R44, -INF , P4 ;  /* 0xff8000002c2c7808 */ /* 0x000fe40002000000 */
[----:B------:R-:W-:Y:S02]  /*4a20*/  FSEL R43, R41, -INF , P0 ;  /* 0xff800000292b7808 */ /* 0x000fe40000000000 */
[C---:B------:R-:W-:Y:S02]  /*4a30*/  ISETP.GT.AND P4, PT, R2.reuse, 0x68, PT ;  /* 0x000000680200780c */ /* 0x040fe40003f84270 */
[----:B------:R-:W-:Y:S02]  /*4a40*/  ISETP.GT.AND P0, PT, R2, 0x69, PT ;  /* 0x000000690200780c */ /* 0x000fe40003f04270 */
[----:B------:R-:W-:-:S02]  /*4a50*/  FSEL R31, R31, -INF , P6 ;  /* 0xff8000001f1f7808 */ /* 0x000fc40003000000 */
[----:B------:R-:W-:Y:S02]  /*4a60*/  FSEL R30, R30, -INF , P5 ;  /* 0xff8000001e1e7808 */ /* 0x000fe40002800000 */
[C---:B------:R-:W-:Y:S02]  /*4a70*/  ISETP.GT.AND P6, PT, R0.reuse, RZ, PT ;  /* 0x000000ff0000720c */ /* 0x040fe40003fc4270 */
[----:B------:R-:W-:Y:S02]  /*4a80*/  ISETP.GT.AND P5, PT, R0, 0x1, PT ;  /* 0x000000010000780c */ /* 0x000fe40003fa4270 */
[----:B------:R-:W-:Y:S02]  /*4a90*/  FSEL R29, R29, -INF , P4 ;  /* 0xff8000001d1d7808 */ /* 0x000fe40002000000 */
[----:B------:R-:W-:Y:S02]  /*4aa0*/  FSEL R28, R28, -INF , P0 ;  /* 0xff8000001c1c7808 */ /* 0x000fe40000000000 */
[----:B------:R-:W-:-:S02]  /*4ab0*/  ISETP.GT.AND P4, PT, R0, 0x8, PT ;  /* 0x000000080000780c */ /* 0x000fc40003f84270 */
[----:B------:R-:W-:Y:S02]  /*4ac0*/  ISETP.GT.AND P0, PT, R0, 0x9, PT ;  /* 0x000000090000780c */ /* 0x000fe40003f04270 */
[----:B------:R-:W-:Y:S02]  /*4ad0*/  FSEL R118, R118, -INF , P6 ;  /* 0xff80000076767808 */ /* 0x000fe40003000000 */
[----:B------:R-:W-:Y:S02]  /*4ae0*/  FSEL R119, R119, -INF , P5 ;  /* 0xff80000077777808 */ /* 0x000fe40002800000 */
[C---:B------:R-:W-:Y:S02]  /*4af0*/  ISETP.GT.AND P6, PT, R0.reuse, 0x10, PT ;  /* 0x000000100000780c */ /* 0x040fe40003fc4270 */
[----:B------:R-:W-:Y:S02]  /*4b00*/  ISETP.GT.AND P5, PT, R0, 0x11, PT ;  /* 0x000000110000780c */ /* 0x000fe40003fa4270 */
[----:B------:R-:W-:-:S02]  /*4b10*/  FSEL R128, R128, -INF , P4 ;  /* 0xff80000080807808 */ /* 0x000fc40002000000 */
[----:B------:R-:W-:Y:S02]  /*4b20*/  FSEL R129, R129, -INF , P0 ;  /* 0xff80000081817808 */ /* 0x000fe40000000000 */
[C---:B------:R-:W-:Y:S02]  /*4b30*/  ISETP.GT.AND P4, PT, R0.reuse, 0x18, PT ;  /* 0x000000180000780c */ /* 0x040fe40003f84270 */
        /* <DEDUP_REMOVED lines=37> */
[----:B------:R-:W-:Y:S02]  /*4d90*/  IMNMX R3, R3, R4, PT ;  /* 0x0000000403037217 */ /* 0x000fe40003800200 */
[----:B------:R-:W-:Y:S02]  /*4da0*/  FSEL R16, R36, -INF , P4 ;  /* 0xff80000024107808 */ /* 0x000fe40002000000 */
[----:B------:R-:W-:-:S02]  /*4db0*/  FSEL R62, R37, -INF , P0 ;  /* 0xff800000253e7808 */ /* 0x000fc40000000000 */
[----:B------:R-:W-:Y:S02]  /*4dc0*/  FMNMX.FTZ R4, R116, R117, !PT ;  /* 0x0000007574047209 */ /* 0x000fe40007810000 */
[----:B------:R-:W-:Y:S02]  /*4dd0*/  ISETP.GT.AND P4, PT, R0, 0x68, PT ;  /* 0x000000680000780c */ /* 0x000fe40003f84270 */
[----:B------:R-:W-:Y:S02]  /*4de0*/  FSEL R37, R20, -INF , P6 ;  /* 0xff80000014257808 */ /* 0x000fe40003000000 */
[----:B------:R-:W-:Y:S02]  /*4df0*/  FSEL R36, R32, -INF , P5 ;  /* 0xff80000020247808 */ /* 0x000fe40002800000 */
[C---:B------:R-:W-:Y:S02]  /*4e00*/  ISETP.GT.AND P6, PT, R3.reuse, RZ, PT ;  /* 0x000000ff0300720c */ /* 0x040fe40003fc4270 */
[----:B------:R-:W-:-:S02]  /*4e10*/  ISETP.GT.AND P5, PT, R3, 0x1, PT ;  /* 0x000000010300780c */ /* 0x000fc40003fa4270 */
[----:B------:R-:W-:Y:S02]  /*4e20*/  FMNMX.FTZ R2, R126, R4, !PT ;  /* 0x000000047e027209 */ /* 0x000fe40007810000 */
[----:B------:R-:W-:Y:S02]  /*4e30*/  ISETP.GT.AND P0, PT, R0, 0x69, PT ;  /* 0x000000690000780c */ /* 0x000fe40003f04270 */
[----:B------:R-:W-:Y:S02]  /*4e40*/  FSEL R57, R22, -INF , P4 ;  /* 0xff80000016397808 */ /* 0x000fe40002000000 */
[----:B------:R-:W-:Y:S02]  /*4e50*/  ISETP.GT.AND P4, PT, R3, 0x8, PT ;  /* 0x000000080300780c */ /* 0x000fe40003f84270 */
[----:B------:R-:W-:Y:S02]  /*4e60*/  FSEL R124, R124, -INF , P6 ;  /* 0xff8000007c7c7808 */ /* 0x000fe40003000000 */
[----:B------:R-:W-:-:S02]  /*4e70*/  FSEL R125, R125, -INF , P5 ;  /* 0xff8000007d7d7808 */ /* 0x000fc40002800000 */
[----:B------:R-:W-:Y:S02]  /*4e80*/  FMNMX.FTZ R5, R118, R119, !PT ;  /* 0x0000007776057209 */ /* 0x000fe40007810000 */
[----:B------:R-:W-:Y:S02]  /*4e90*/  FMNMX.FTZ R4, R12, R123, !PT ;  /* 0x0000007b0c047209 */ /* 0x000fe40007810000 */
[----:B------:R-:W-:Y:S02]  /*4ea0*/  FSEL R56, R15, -INF , P0 ;  /* 0xff8000000f387808 */ /* 0x000fe40000000000 */
[----:B------:R-:W-:Y:S02]  /*4eb0*/  ISETP.GT.AND P0, PT, R3, 0x9, PT ;  /* 0x000000090300780c */ /* 0x000fe40003f04270 */
[----:B------:R-:W-:Y:S02]  /*4ec0*/  FSEL R104, R104, -INF , P4 ;  /* 0xff80000068687808 */ /* 0x000fe40002000000 */
[----:B------:R-:W-:-:S02]  /*4ed0*/  FMNMX.FTZ R5, R128, R5, !PT ;  /* 0x0000000580057209 */ /* 0x000fc40007810000 */
[----:B------:R-:W-:Y:S02]  /*4ee0*/  FMNMX.FTZ R4, R130, R4, !PT ;  /* 0x0000000482047209 */ /* 0x000fe40007810000 */
[----:B-1----:R-:W-:Y:S02]  /*4ef0*/  FMNMX.FTZ R6, R124, R125, !PT ;  /* 0x0000007d7c067209 */ /* 0x002fe40007810000 */
[----:B------:R-:W-:Y:S02]  /*4f00*/  FMNMX.FTZ R2, R127, R2, !PT ;  /* 0x000000027f027209 */ /* 0x000fe40007810000 */
[----:B------:R-:W-:Y:S02]  /*4f10*/  ISETP.GT.AND P6, PT, R3, 0x10, PT ;  /* 0x000000100300780c */ /* 0x000fe40003fc4270 */
[----:B------:R-:W-:Y:S02]  /*4f20*/  FSEL R22, R105, -INF , P0 ;  /* 0xff80000069167808 */ /* 0x000fe40000000000 */
[----:B------:R-:W-:-:S02]  /*4f30*/  FMNMX.FTZ R5, R129, R5, !PT ;  /* 0x0000000581057209 */ /* 0x000fc40007810000 */
[----:B------:R-:W-:Y:S02]  /*4f40*/  FMNMX.FTZ R4, R131, R4, !PT ;  /* 0x0000000483047209 */ /* 0x000fe40007810000 */
[----:B------:R-:W-:Y:S02]  /*4f50*/  FMNMX.FTZ R6, R104, R6, !PT ;  /* 0x0000000668067209 */ /* 0x000fe40007810000 */
[----:B------:R-:W-:Y:S02]  /*4f60*/  ISETP.GT.AND P5, PT, R3, 0x11, PT ;  /* 0x000000110300780c */ /* 0x000fe40003fa4270 */
[----:B------:R-:W-:Y:S02]  /*4f70*/  FSEL R15, R106, -INF , P6 ;  /* 0xff8000006a0f7808 */ /* 0x000fe40003000000 */
[----:B------:R-:W-:Y:S02]  /*4f80*/  FMNMX.FTZ R2, R132, R2, !PT ;  /* 0x0000000284027209 */ /* 0x000fe40007810000 */
        /* <DEDUP_REMOVED lines=135> */
[----:B------:R-:W-:Y:S02]  /*5800*/  FMNMX.FTZ R8, R38, R8, !PT ;  /* 0x0000000826087209 */ /* 0x000fe40007810000 */
[----:B------:R-:W-:Y:S02]  /*5810*/  FMNMX.FTZ R5, R56, R5, !PT ;  /* 0x0000000538057209 */ /* 0x000fe40007810000 */
[----:B------:R-:W-:Y:S01]  /*5820*/  FMNMX.FTZ R4, R28, R4, !PT ;  /* 0x000000041c047209 */ /* 0x000fe20007810000 */
[----:B------:R-:W1:Y:S01]  /*5830*/  SHFL.BFLY PT, R3, R8, 0x2, 0x1f ;  /* 0x0c401f0008037f89 */ /* 0x000e6200000e0000 */
[----:B------:R-:W-:-:S02]  /*5840*/  FSEL R70, R70, -INF , P0 ;  /* 0xff80000046467808 */ /* 0x000fc40000000000 */
[----:B------:R-:W-:Y:S01]  /*5850*/  FMNMX.FTZ R6, R97, R6, !PT ;  /* 0x0000000661067209 */ /* 0x000fe20007810000 */
[----:B------:R-:W2:Y:S03]  /*5860*/  SHFL.BFLY PT, R2, R5, 0x2, 0x1f ;  /* 0x0c401f0005027f89 */ /* 0x000ea600000e0000 */
[----:B------:R-:W-:Y:S01]  /*5870*/  FMNMX.FTZ R6, R70, R6, !PT ;  /* 0x0000000646067209 */ /* 0x000fe20007810000 */
        /* <DEDUP_REMOVED lines=13> */
.L_x_1392:
[C---:B------:R-:W-:Y:S01]  /*5950*/  FMUL.FTZ R9, R3.reuse, c[0x0][0x2d0] ;  /* 0x0000b40003097a20 */ /* 0x040fe20000410000 */
[----:B------:R-:W-:Y:S01]  /*5960*/  FSETP.NEU.FTZ.AND P0, PT, R3, -INF , PT ;  /* 0xff8000000300780b */ /* 0x000fe20003f1d000 */
[----:B------:R-:W-:Y:S01]  /*5970*/  FMUL.FTZ R8, R2, c[0x0][0x2d0] ;  /* 0x0000b40002087a20 */ /* 0x000fe20000410000 */
[----:B------:R-:W2:Y:S01]  /*5980*/  LDL R208, [R1+0x14] ;  /* 0x0000140001d07983 */ /* 0x000ea20000100800 */
[----:B------:R-:W-:Y:S01]  /*5990*/  FMUL.FTZ R122, R0, c[0x0][0x2d0] ;  /* 0x0000b400007a7a20 */ /* 0x000fe20000410000 */
[----:B------:R-:W-:Y:S01]  /*59a0*/  FSEL R9, R9, RZ, P0 ;  /* 0x000000ff09097208 */ /* 0x000fe20000000000 */
[----:B------:R-:W-:Y:S01]  /*59b0*/  WARPSYNC 0xffffffff ;  /* 0xffffffff00007948 */ /* 0x000fe20003800000 */
[----:B------:R-:W-:Y:S01]  /*59c0*/  FSETP.NEU.FTZ.AND P0, PT, R2, -INF , PT ;  /* 0xff8000000200780b */ /* 0x000fe20003f1d000 */
[----:B------:R-:W-:Y:S01]  /*59d0*/  LDSM.16.MT88.4 R140, [R234] ;  /* 0x00000000ea8c783b */ /* 0x000fe20000004200 */
[----:B----4-:R-:W-:Y:S01]  /*59e0*/  FMNMX.FTZ R68, R6, R68, !PT ;  /* 0x0000004406447209 */ /* 0x010fe20007810000 */
[--C-:B------:R-:W-:Y:S01]  /*59f0*/  FFMA.FTZ R182, R126, c[0x0][0x2d0], -R9.reuse ;  /* 0x0000b4007eb67a23 */ /* 0x100fe20000010809 */
[----:B------:R-:W-:Y:S01]  /*5a00*/  FSEL R8, R8, RZ, P0 ;  /* 0x000000ff08087208 */ /* 0x000fe20000000000 */
[--C-:B------:R-:W-:Y:S01]  /*5a10*/  FFMA.FTZ R115, R127, c[0x0][0x2d0], -R9.reuse ;  /* 0x0000b4007f737a23 */ /* 0x100fe20000010809 */
[----:B------:R-:W-:Y:S01]  /*5a20*/  FSETP.NEU.FTZ.AND P0, PT, R0, -INF , PT ;  /* 0xff8000000000780b */ /* 0x000fe20003f1d000 */
[----:B------:R-:W-:Y:S01]  /*5a30*/  FMUL.FTZ R96, R68, c[0x0][0x2d0] ;  /* 0x0000b40044607a20 */ /* 0x000fe20000410000 */
[----:B------:R-:W-:Y:S01]  /*5a40*/  LDSM.16.MT88.4 R24, [R233+0x800] ;  /* 0x00080000e918783b */ /* 0x000fe20000004200 */
[--C-:B------:R-:W-:Y:S01]  /*5a50*/  FFMA.FTZ R107, R132, c[0x0][0x2d0], -R9.reuse ;  /* 0x0000b400846b7a23 */ /* 0x100fe20000010809 */
[----:B------:R-:W-:Y:S01]  /*5a60*/  FSEL R122, R122, RZ, P0 ;  /* 0x000000ff7a7a7208 */ /* 0x000fe20000000000 */
[----:B------:R-:W-:Y:S01]  /*5a70*/  FFMA.FTZ R76, R133, c[0x0][0x2d0], -R9 ;  /* 0x0000b400854c7a23 */ /* 0x000fe20000010809 */
[----:B------:R-:W-:Y:S01]  /*5a80*/  FSETP.NEU.FTZ.AND P0, PT, R68, -INF , PT ;  /* 0xff8000004400780b */ /* 0x000fe20003f1d000 */
[--C-:B------:R-:W-:Y:S01]  /*5a90*/  FFMA.FTZ R106, R134, c[0x0][0x2d0], -R8.reuse ;  /* 0x0000b400866a7a23 */ /* 0x100fe20000010808 */
[----:B------:R-:W-:Y:S01]  /*5aa0*/  MUFU.EX2 R182, R182 ;  /* 0x000000b600b67308 */ /* 0x000fe20000000800 */
[----:B------:R-:W-:Y:S01]  /*5ab0*/  FFMA.FTZ R75, R135, c[0x0][0x2d0], -R8 ;  /* 0x0000b400874b7a23 */ /* 0x000fe20000010808 */
[----:B------:R-:W-:Y:S01]  /*5ac0*/  FSEL R96, R96, RZ, P0 ;  /* 0x000000ff60607208 */ /* 0x000fe20000000000 */
[----:B------:R-:W1:Y:S01]  /*5ad0*/  LDSM.16.MT88.4 R132, [R233] ;  /* 0x00000000e984783b */ /* 0x000e620000004200 */
[----:B------:R-:W-:-:S02]  /*5ae0*/  FFMA.FTZ R49, R108, c[0x0][0x2d0], -R122 ;  /* 0x0000b4006c317a23 */ /* 0x000fc4000001087a */
[--C-:B------:R-:W-:Y:S01]  /*5af0*/  FFMA.FTZ R53, R112, c[0x0][0x2d0], -R9.reuse ;  /* 0x0000b40070357a23 */ /* 0x100fe20000010809 */
[----:B------:R-:W-:Y:S01]  /*5b00*/  LDSM.16.MT88.4 R32, [R234+0x800] ;  /* 0x00080000ea20783b */ /* 0x000fe20000004200 */
[--C-:B------:R-:W-:Y:S01]  /*5b10*/  FFMA.FTZ R110, R124, c[0x0][0x2d0], -R96.reuse ;  /* 0x0000b4007c6e7a23 */ /* 0x100fe20000010860 */
[----:B------:R-:W3:Y:S01]  /*5b20*/  MUFU.EX2 R115, R115 ;  /* 0x0000007300737308 */ /* 0x000ee20000000800 */
[--C-:B------:R-:W-:Y:S02]  /*5b30*/  FFMA.FTZ R109, R125, c[0x0][0x2d0], -R96.reuse ;  /* 0x0000b4007d6d7a23 */ /* 0x100fe40000010860 */
[----:B------:R-:W4:Y:S01]  /*5b40*/  LDSM.16.MT88.4 R124, [R232] ;  /* 0x00000000e87c783b */ /* 0x000f220000004200 */
[--C-:B------:R-:W-:Y:S02]  /*5b50*/  FFMA.FTZ R52, R113, c[0x0][0x2d0], -R9.reuse ;  /* 0x0000b40071347a23 */ /* 0x100fe40000010809 */
[----:B------:R-:W-:Y:S02]  /*5b60*/  FFMA.FTZ R108, R104, c[0x0][0x2d0], -R96 ;  /* 0x0000b400686c7a23 */ /* 0x000fe40000010860 */
[--C-:B------:R-:W-:Y:S01]  /*5b70*/  FFMA.FTZ R69, R116, c[0x0][0x2d0], -R9.reuse ;  /* 0x0000b40074457a23 */ /* 0x100fe20000010809 */
[----:B------:R-:W-:Y:S01]  /*5b80*/  MUFU.EX2 R110, R110 ;  /* 0x0000006e006e7308 */ /* 0x000fe20000000800 */
[----:B------:R-:W-:-:S02]  /*5b90*/  FFMA.FTZ R67, R117, c[0x0][0x2d0], -R9 ;  /* 0x0000b40075437a23 */ /* 0x000fc40000010809 */
[--C-:B------:R-:W-:Y:S02]  /*5ba0*/  FFMA.FTZ R66, R118, c[0x0][0x2d0], -R8.reuse ;  /* 0x0000b40076427a23 */ /* 0x100fe40000010808 */
[--C-:B------:R-:W-:Y:S02]  /*5bb0*/  FFMA.FTZ R65, R119, c[0x0][0x2d0], -R8.reuse ;  /* 0x0000b40077417a23 */ /* 0x100fe40000010808 */
[--C-:B------:R-:W-:Y:S01]  /*5bc0*/  FFMA.FTZ R114, R128, c[0x0][0x2d0], -R8.reuse ;  /* 0x0000b40080727a23 */ /* 0x100fe20000010808 */
[----:B------:R-:W-:Y:S01]  /*5bd0*/  MUFU.EX2 R69, R69 ;  /* 0x0000004500457308 */ /* 0x000fe20000000800 */
[----:B------:R-:W-:Y:S01]  /*5be0*/  FFMA.FTZ R113, R129, c[0x0][0x2d0], -R8 ;  /* 0x0000b40081717a23 */ /* 0x000fe20000010808 */
[----:B---3--:R-:W-:Y:S01]  /*5bf0*/  F2FP.PACK_AB R118, R115, R182 ;  /* 0x000000b67376723e */ /* 0x008fe200000000ff */
[--C-:B------:R-:W-:Y:S02]  /*5c00*/  FFMA.FTZ R64, R12, c[0x0][0x2d0], -R122.reuse ;  /* 0x0000b4000c407a23 */ /* 0x100fe4000001087a */
[----:B------:R-:W-:-:S02]  /*5c10*/  FFMA.FTZ R63, R123, c[0x0][0x2d0], -R122 ;  /* 0x0000b4007b3f7a23 */ /* 0x000fc4000001087a */
[--C-:B------:R-:W-:Y:S01]  /*5c20*/  FFMA.FTZ R112, R130, c[0x0][0x2d0], -R122.reuse ;  /* 0x0000b40082707a23 */ /* 0x100fe2000001087a */
[----:B------:R-:W3:Y:S01]  /*5c30*/  MUFU.EX2 R67, R67 ;  /* 0x0000004300437308 */ /* 0x000ee20000000800 */
[----:B------:R-:W-:Y:S02]  /*5c40*/  FFMA.FTZ R111, R131, c[0x0][0x2d0], -R122 ;  /* 0x0000b400836f7a23 */ /* 0x000fe4000001087a */
[--C-:B------:R-:W-:Y:S02]  /*5c50*/  FFMA.FTZ R104, R22, c[0x0][0x2d0], -R96.reuse ;  /* 0x0000b40016687a23 */ /* 0x100fe40000010860 */
[----:B------:R-:W-:Y:S02]  /*5c60*/  FFMA.FTZ R47, R20, c[0x0][0x2d0], -R96 ;  /* 0x0000b400142f7a23 */ /* 0x000fe40000010860 */
[----:B------:R-:W5:Y:S01]  /*5c70*/  LDSM.16.MT88.4 R20, [R232+0x800] ;  /* 0x00080000e814783b */ /* 0x000f620000004200 */
[----:B------:R-:W-:Y:S01]  /*5c80*/  MUFU.EX2 R66, R66 ;  /* 0x0000004200427308 */ /* 0x000fe20000000800 */
[----:B------:R-:W-:-:S02]  /*5c90*/  FFMA.FTZ R51, R14, c[0x0][0x2d0], -R8 ;  /* 0x0000b4000e337a23 */ /* 0x000fc40000010808 */
[----:B------:R-:W-:Y:S02]  /*5ca0*/  FFMA.FTZ R50, R13, c[0x0][0x2d0], -R8 ;  /* 0x0000b4000d327a23 */ /* 0x000fe40000010808 */
[----:B------:R-:W-:Y:S02]  /*5cb0*/  FFMA.FTZ R73, R15, c[0x0][0x2d0], -R96 ;  /* 0x0000b4000f497a23 */ /* 0x000fe40000010860 */
[--C-:B------:R-:W-:Y:S01]  /*5cc0*/  FFMA.FTZ R105, R136, c[0x0][0x2d0], -R122.reuse ;  /* 0x0000b40088697a23 */ /* 0x100fe2000001087a */
[----:B------:R-:W1:Y:S01]  /*5cd0*/  MUFU.EX2 R65, R65 ;  /* 0x0000004100417308 */ /* 0x000e620000000800 */
[----:B---3--:R-:W-:Y:S01]  /*5ce0*/  F2FP.PACK_AB R116, R67, R69 ;  /* 0x000000454374723e */ /* 0x008fe200000000ff */
[--C-:B------:R-:W-:Y:S02]  /*5cf0*/  FFMA.FTZ R74, R137, c[0x0][0x2d0], -R122.reuse ;  /* 0x0000b400894a7a23 */ /* 0x100fe4000001087a */
[----:B------:R-:W-:Y:S02]  /*5d00*/  FFMA.FTZ R48, R7, c[0x0][0x2d0], -R122 ;  /* 0x0000b40007307a23 */ /* 0x000fe4000001087a */
[----:B------:R-:W-:-:S02]  /*5d10*/  FFMA.FTZ R54, R54, c[0x0][0x2d0], -R96 ;  /* 0x0000b40036367a23 */ /* 0x000fc40000010860 */
[----:B------:R-:W-:Y:S01]  /*5d20*/  MUFU.EX2 R114, R114 ;  /* 0x0000007200727308 */ /* 0x000fe20000000800 */
[----:B------:R-:W-:Y:S02]  /*5d30*/  FFMA.FTZ R41, R41, c[0x0][0x2d0], -R96 ;  /* 0x0000b40029297a23 */ /* 0x000fe40000010860 */
[----:B------:R-:W-:Y:S02]  /*5d40*/  FFMA.FTZ R90, R19, c[0x0][0x2d0], -R8 ;  /* 0x0000b400135a7a23 */ /* 0x000fe40000010808 */
[--C-:B------:R-:W-:Y:S02]  /*5d50*/  FFMA.FTZ R95, R162, c[0x0][0x2d0], -R9.reuse ;  /* 0x0000b400a25f7a23 */ /* 0x100fe40000010809 */
[--C-:B------:R-:W-:Y:S01]  /*5d60*/  FFMA.FTZ R94, R161, c[0x0][0x2d0], -R9.reuse ;  /* 0x0000b400a15e7a23 */ /* 0x100fe20000010809 */
[----:B------:R-:W3:Y:S01]  /*5d70*/  MUFU.EX2 R113, R113 ;  /* 0x0000007100717308 */ /* 0x000ee20000000800 */
[----:B-1----:R-:W-:Y:S01]  /*5d80*/  F2FP.PACK_AB R117, R65, R66 ;  /* 0x000000424175723e */ /* 0x002fe200000000ff */
[----:B------:R-:W-:-:S02]  /*5d90*/  FFMA.FTZ R61, R160, c[0x0][0x2d0], -R9 ;  /* 0x0000b400a03d7a23 */ /* 0x000fc40000010809 */
[--C-:B------:R-:W-:Y:S02]  /*5da0*/  FFMA.FTZ R60, R121, c[0x0][0x2d0], -R9.reuse ;  /* 0x0000b400793c7a23 */ /* 0x100fe40000010809 */
[--C-:B------:R-:W-:Y:S02]  /*5db0*/  FFMA.FTZ R93, R120, c[0x0][0x2d0], -R9.reuse ;  /* 0x0000b400785d7a23 */ /* 0x100fe40000010809 */
[----:B------:R-:W-:Y:S01]  /*5dc0*/  MUFU.EX2 R64, R64 ;  /* 0x0000004000407308 */ /* 0x000fe20000000800 */
[--C-:B------:R-:W-:Y:S02]  /*5dd0*/  FFMA.FTZ R92, R102, c[0x0][0x2d0], -R9.reuse ;  /* 0x0000b400665c7a23 */ /* 0x100fe40000010809 */
[--C-:B------:R-:W-:Y:S02]  /*5de0*/  FFMA.FTZ R72, R72, c[0x0][0x2d0], -R9.reuse ;  /* 0x0000b40048487a23 */ /* 0x100fe40000010809 */
[--C-:B------:R-:W-:Y:S02]  /*5df0*/  FFMA.FTZ R71, R71, c[0x0][0x2d0], -R9.reuse ;  /* 0x0000b40047477a23 */ /* 0x100fe40000010809 */
[--C-:B------:R-:W-:Y:S01]  /*5e00*/  FFMA.FTZ R188, R188, c[0x0][0x2d0], -R9.reuse ;  /* 0x0000b400bcbc7a23 */ /* 0x100fe20000010809 */
[----:B------:R-:W1:Y:S01]  /*5e10*/  MUFU.EX2 R63, R63 ;  /* 0x0000003f003f7308 */ /* 0x000e620000000800 */
[----:B---3--:R-:W-:Y:S01]  /*5e20*/  F2FP.PACK_AB R119, R113, R114 ;  /* 0x000000727177723e */ /* 0x008fe200000000ff */
[----:B------:R-:W-:-:S02]  /*5e30*/  FFMA.FTZ R187, R152, c[0x0][0x2d0], -R9 ;  /* 0x0000b40098bb7a23 */ /* 0x000fc40000010809 */
[--C-:B------:R-:W-:Y:S02]  /*5e40*/  FFMA.FTZ R186, R186, c[0x0][0x2d0], -R9.reuse ;  /* 0x0000b400baba7a23 */ /* 0x100fe40000010809 */
[--C-:B------:R-:W-:Y:S02]  /*5e50*/  FFMA.FTZ R185, R185, c[0x0][0x2d0], -R9.reuse ;  /* 0x0000b400b9b97a23 */ /* 0x100fe40000010809 */
[----:B------:R-:W-:Y:S01]  /*5e60*/  MUFU.EX2 R112, R112 ;  /* 0x0000007000707308 */ /* 0x000fe20000000800 */
[----:B------:R-:W-:Y:S01]  /*5e70*/  HMMA.16816.F32 R136, R116, R132, RZ ;  /* 0x000000847488723c */ /* 0x000fe200000018ff */
[--C-:B------:R-:W-:Y:S02]  /*5e80*/  FFMA.FTZ R81, R81, c[0x0][0x2d0], -R9.reuse ;  /* 0x0000b40051517a23 */ /* 0x100fe40000010809 */
[--C-:B------:R-:W-:Y:S02]  /*5e90*/  FFMA.FTZ R80, R80, c[0x0][0x2d0], -R9.reuse ;  /* 0x0000b40050507a23 */ /* 0x100fe40000010809 */
[----:B------:R-:W-:-:S02]  /*5ea0*/  FFMA.FTZ R79, R79, c[0x0][0x2d0], -R9 ;  /* 0x0000b4004f4f7a23 */ /* 0x000fc40000010809 */
[----:B------:R-:W3:Y:S01]  /*5eb0*/  MUFU.EX2 R111, R111 ;  /* 0x0000006f006f7308 */ /* 0x000ee20000000800 */
[----:B-1----:R-:W-:Y:S01]  /*5ec0*/  F2FP.PACK_AB R12, R63, R64 ;  /* 0x000000403f0c723e */ /* 0x002fe200000000ff */
[C---:B----4-:R-:W-:Y:S01]  /*5ed0*/  HMMA.16816.F32 R128, R116.reuse, R124, RZ ;  /* 0x0000007c7480723c */ /* 0x050fe200000018ff */
[--C-:B------:R-:W-:Y:S02]  /*5ee0*/  FFMA.FTZ R78, R78, c[0x0][0x2d0], -R9.reuse ;  /* 0x0000b4004e4e7a23 */ /* 0x100fe40000010809 */
[--C-:B------:R-:W-:Y:S02]  /*5ef0*/  FFMA.FTZ R42, R42, c[0x0][0x2d0], -R9.reuse ;  /* 0x0000b4002a2a7a23 */ /* 0x100fe40000010809 */
[--C-:B------:R-:W-:Y:S01]  /*5f00*/  FFMA.FTZ R40, R40, c[0x0][0x2d0], -R9.reuse ;  /* 0x0000b40028287a23 */ /* 0x100fe20000010809 */
[----:B------:R-:W1:Y:S01]  /*5f10*/  MUFU.EX2 R109, R109 ;  /* 0x0000006d006d7308 */ /* 0x000e620000000800 */
[--C-:B------:R-:W-:Y:S01]  /*5f20*/  FFMA.FTZ R39, R39, c[0x0][0x2d0], -R9.reuse ;  /* 0x0000b40027277a23 */ /* 0x100fe20000010809 */
[----:B------:R-:W-:Y:S01]  /*5f30*/  HMMA.16816.F32 R144, R116, R140, RZ ;  /* 0x0000008c7490723c */ /* 0x000fe200000018ff */
[----:B------:R-:W-:-:S02]  /*5f40*/  FFMA.FTZ R38, R38, c[0x0][0x2d0], -R9 ;  /* 0x0000b40026267a23 */ /* 0x000fc40000010809 */
[--C-:B------:R-:W-:Y:S02]  /*5f50*/  FFMA.FTZ R91, R91, c[0x0][0x2d0], -R8.reuse ;  /* 0x0000b4005b5b7a23 */ /* 0x100fe40000010808 */
[--C-:B------:R-:W-:Y:S01]  /*5f60*/  FFMA.FTZ R59, R59, c[0x0][0x2d0], -R8.reuse ;  /* 0x0000b4003b3b7a23 */ /* 0x100fe20000010808 */
[----:B------:R-:W-:Y:S01]  /*5f70*/  MUFU.EX2 R108, R108 ;  /* 0x0000006c006c7308 */ /* 0x000fe20000000800 */
[----:B---3--:R-:W-:Y:S01]  /*5f80*/  F2FP.PACK_AB R14, R111, R112 ;  /* 0x000000706f0e723e */ /* 0x008fe200000000ff */
[--C-:B------:R-:W-:Y:S02]  /*5f90*/  FFMA.FTZ R58, R58, c[0x0][0x2d0], -R8.reuse ;  /* 0x0000b4003a3a7a23 */ /* 0x100fe40000010808 */
[--C-:B------:R-:W-:Y:S02]  /*5fa0*/  FFMA.FTZ R203, R203, c[0x0][0x2d0], -R8.reuse ;  /* 0x0000b400cbcb7a23 */ /* 0x100fe40000010808 */
[--C-:B------:R-:W-:Y:S02]  /*5fb0*/  FFMA.FTZ R202, R202, c[0x0][0x2d0], -R8.reuse ;  /* 0x0000b400caca7a23 */ /* 0x100fe40000010808 */
        /* <DEDUP_REMOVED lines=10> */
[----:B---3--:R-:W-:Y:S01]  /*6060*/  F2FP.PACK_AB R15, R104, R108 ;  /* 0x0000006c680f723e */ /* 0x008fe200000000ff */
[----:B------:R-:W1:Y:S01]  /*6070*/  MUFU.EX2 R76, R76 ;  /* 0x0000004c004c7308 */ /* 0x000e620000000800 */
[----:B------:R-:W-:-:S02]  /*6080*/  FFMA.FTZ R36, R36, c[0x0][0x2d0], -R8 ;  /* 0x0000b40024247a23 */ /* 0x000fc40000010808 */
[--C-:B------:R-:W-:Y:S02]  /*6090*/  FFMA.FTZ R207, R10, c[0x0][0x2d0], -R122.reuse ;  /* 0x0000b4000acf7a23 */ /* 0x100fe4000001087a */
[--C-:B------:R-:W-:Y:S01]  /*60a0*/  FFMA.FTZ R206, R11, c[0x0][0x2d0], -R122.reuse ;  /* 0x0000b4000bce7a23 */ /* 0x100fe2000001087a */
[C---:B------:R-:W-:Y:S01]  /*60b0*/  HMMA.16816.F32 R156, R12.reuse, R132, RZ ;  /* 0x000000840c9c723c */ /* 0x040fe200000018ff */
[--C-:B------:R-:W-:Y:S01]  /*60c0*/  FFMA.FTZ R102, R155, c[0x0][0x2d0], -R122.reuse ;  /* 0x0000b4009b667a23 */ /* 0x100fe2000001087a */
[----:B------:R-:W-:Y:S01]  /*60d0*/  MUFU.EX2 R53, R53 ;  /* 0x0000003500357308 */ /* 0x000fe20000000800 */
[--C-:B------:R-:W-:Y:S02]  /*60e0*/  FFMA.FTZ R199, R199, c[0x0][0x2d0], -R122.reuse ;  /* 0x0000b400c7c77a23 */ /* 0x100fe4000001087a */
[--C-:B------:R-:W-:Y:S02]  /*60f0*/  FFMA.FTZ R198, R198, c[0x0][0x2d0], -R122.reuse ;  /* 0x0000b400c6c67a23 */ /* 0x100fe4000001087a */
[--C-:B------:R-:W-:Y:S01]  /*6100*/  FFMA.FTZ R197, R197, c[0x0][0x2d0], -R122.reuse ;  /* 0x0000b400c5c57a23 */ /* 0x100fe2000001087a */
[----:B------:R-:W-:Y:S01]  /*6110*/  HMMA.16816.F32 R164, R12, R124, RZ ;  /* 0x0000007c0ca4723c */ /* 0x000fe200000018ff */
[--C-:B------:R-:W-:Y:S01]  /*6120*/  FFMA.FTZ R196, R196, c[0x0][0x2d0], -R122.reuse ;  /* 0x0000b400c4c47a23 */ /* 0x100fe2000001087a */
[----:B------:R-:W3:Y:S01]  /*6130*/  MUFU.EX2 R52, R52 ;  /* 0x0000003400347308 */ /* 0x000ee20000000800 */
[----:B-1----:R-:W-:Y:S01]  /*6140*/  F2FP.PACK_AB R4, R76, R107 ;  /* 0x0000006b4c04723e */ /* 0x002fe200000000ff */
[----:B------:R-:W-:-:S02]  /*6150*/  FFMA.FTZ R101, R101, c[0x0][0x2d0], -R122 ;  /* 0x0000b40065657a23 */ /* 0x000fc4000001087a */
[--C-:B------:R-:W-:Y:S02]  /*6160*/  FFMA.FTZ R100, R100, c[0x0][0x2d0], -R122.reuse ;  /* 0x0000b40064647a23 */ /* 0x100fe4000001087a */
        /* <DEDUP_REMOVED lines=8> */
[----:B------:R-:W1:Y:S01]  /*61f0*/  MUFU.EX2 R75, R75 ;  /* 0x0000004b004b7308 */ /* 0x000e620000000800 */
[----:B---3--:R-:W-:Y:S01]  /*6200*/  F2FP.PACK_AB R6, R52, R53 ;  /* 0x000000353406723e */ /* 0x008fe200000000ff */
[----:B------:R-:W-:-:S02]  /*6210*/  FFMA.FTZ R31, R31, c[0x0][0x2d0], -R122 ;  /* 0x0000b4001f1f7a23 */ /* 0x000fc4000001087a */
[--C-:B------:R-:W-:Y:S02]  /*6220*/  FFMA.FTZ R30, R30, c[0x0][0x2d0], -R122.reuse ;  /* 0x0000b4001e1e7a23 */ /* 0x100fe4000001087a */
[--C-:B------:R-:W-:Y:S01]  /*6230*/  FFMA.FTZ R29, R29, c[0x0][0x2d0], -R122.reuse ;  /* 0x0000b4001d1d7a23 */ /* 0x100fe2000001087a */
[----:B------:R-:W-:Y:S01]  /*6240*/  HMMA.16816.F32 R168, R12, R126, RZ ;  /* 0x0000007e0ca8723c */ /* 0x000fe200000018ff */
[----:B------:R-:W-:Y:S01]  /*6250*/  MUFU.EX2 R51, R51 ;  /* 0x0000003300337308 */ /* 0x000fe20000000800 */
[----:B------:R-:W-:Y:S02]  /*6260*/  FFMA.FTZ R28, R28, c[0x0][0x2d0], -R122 ;  /* 0x0000b4001c1c7a23 */ /* 0x000fe4000001087a */
[--C-:B------:R-:W-:Y:S02]  /*6270*/  FFMA.FTZ R83, R83, c[0x0][0x2d0], -R96.reuse ;  /* 0x0000b40053537a23 */ /* 0x100fe40000010860 */
[--C-:B------:R-:W-:Y:S02]  /*6280*/  FFMA.FTZ R55, R55, c[0x0][0x2d0], -R96.reuse ;  /* 0x0000b40037377a23 */ /* 0x100fe40000010860 */
[----:B------:R-:W-:Y:S01]  /*6290*/  HMMA.16816.F32 R132, R116, R134, RZ ;  /* 0x000000867484723c */ /* 0x000fe200000018ff */
[----:B------:R-:W3:Y:S01]  /*62a0*/  MUFU.EX2 R50, R50 ;  /* 0x0000003200327308 */ /* 0x000ee20000000800 */
[----:B-1----:R-:W-:Y:S01]  /*62b0*/  F2FP.PACK_AB R5, R75, R106 ;  /* 0x0000006a4b05723e */ /* 0x002fe200000000ff */
[----:B------:R-:W-:-:S02]  /*62c0*/  FFMA.FTZ R195, R195, c[0x0][0x2d0], -R96 ;  /* 0x0000b400c3c37a23 */ /* 0x000fc40000010860 */
[--C-:B------:R-:W-:Y:S02]  /*62d0*/  FFMA.FTZ R192, R192, c[0x0][0x2d0], -R96.reuse ;  /* 0x0000b400c0c07a23 */ /* 0x100fe40000010860 */
[--C-:B------:R-:W-:Y:S01]  /*62e0*/  FFMA.FTZ R191, R191, c[0x0][0x2d0], -R96.reuse ;  /* 0x0000b400bfbf7a23 */ /* 0x100fe20000010860 */
[----:B------:R-:W-:Y:S01]  /*62f0*/  HMMA.16816.F32 R124, R116, R126, RZ ;  /* 0x0000007e747c723c */ /* 0x000fe200000018ff */
[----:B------:R-:W-:Y:S01]  /*6300*/  MUFU.EX2 R105, R105 ;  /* 0x0000006900697308 */ /* 0x000fe20000000800 */
[--C-:B------:R-:W-:Y:S02]  /*6310*/  FFMA.FTZ R190, R190, c[0x0][0x2d0], -R96.reuse ;  /* 0x0000b400bebe7a23 */ /* 0x100fe40000010860 */
[--C-:B------:R-:W-:Y:S02]  /*6320*/  FFMA.FTZ R189, R189, c[0x0][0x2d0], -R96.reuse ;  /* 0x0000b400bdbd7a23 */ /* 0x100fe40000010860 */
[--C-:B------:R-:W-:Y:S02]  /*6330*/  FFMA.FTZ R103, R103, c[0x0][0x2d0], -R96.reuse ;  /* 0x0000b40067677a23 */ /* 0x100fe40000010860 */
[--C-:B------:R-:W-:Y:S01]  /*6340*/  FFMA.FTZ R98, R98, c[0x0][0x2d0], -R96.reuse ;  /* 0x0000b40062627a23 */ /* 0x100fe20000010860 */
[----:B------:R-:W1:Y:S01]  /*6350*/  MUFU.EX2 R74, R74 ;  /* 0x0000004a004a7308 */ /* 0x000e620000000800 */
[----:B---3--:R-:W-:Y:S01]  /*6360*/  F2FP.PACK_AB R7, R50, R51 ;  /* 0x000000333207723e */ /* 0x008fe200000000ff */
[----:B------:R-:W-:-:S06]  /*6370*/  FFMA.FTZ R97, R97, c[0x0][0x2d0], -R96 ;  /* 0x0000b40061617a23 */ /* 0x000fcc0000010860 */
[----:B------:R-:W-:Y:S01]  /*6380*/  MUFU.EX2 R49, R49 ;  /* 0x0000003100317308 */ /* 0x000fe20000000800 */
[C---:B------:R-:W-:Y:S07]  /*6390*/  HMMA.16816.F32 R136, R4.reuse, R24, R136 ;  /* 0x000000180488723c */ /* 0x040fee0000001888 */
[----:B------:R-:W3:Y:S01]  /*63a0*/  MUFU.EX2 R48, R48 ;  /* 0x0000003000307308 */ /* 0x000ee20000000800 */
[----:B-1----:R-:W-:Y:S01]  /*63b0*/  F2FP.PACK_AB R176, R74, R105 ;  /* 0x000000694ab0723e */ /* 0x002fe200000000ff */
[C---:B-----5:R-:W-:Y:S06]  /*63c0*/  HMMA.16816.F32 R128, R4.reuse, R20, R128 ;  /* 0x000000140480723c */ /* 0x060fec0000001880 */
[----:B------:R-:W-:Y:S02]  /*63d0*/  MUFU.EX2 R73, R73 ;  /* 0x0000004900497308 */ /* 0x000fe40000000800 */
[C---:B------:R-:W-:Y:S06]  /*63e0*/  HMMA.16816.F32 R144, R4.reuse, R32, R144 ;  /* 0x000000200490723c */ /* 0x040fec0000001890 */
[----:B------:R-:W1:Y:S01]  /*63f0*/  MUFU.EX2 R47, R47 ;  /* 0x0000002f002f7308 */ /* 0x000e620000000800 */
[----:B---3--:R-:W-:Y:S01]  /*6400*/  F2FP.PACK_AB R178, R48, R49 ;  /* 0x0000003130b2723e */ /* 0x008fe200000000ff */
[C---:B------:R-:W-:Y:S06]  /*6410*/  HMMA.16816.F32 R132, R4.reuse, R26, R132 ;  /* 0x0000001a0484723c */ /* 0x040fec0000001884 */
[----:B------:R-:W-:Y:S02]  /*6420*/  MUFU.EX2 R54, R54 ;  /* 0x0000003600367308 */ /* 0x000fe40000000800 */
[----:B------:R-:W-:Y:S06]  /*6430*/  HMMA.16816.F32 R124, R4, R22, R124 ;  /* 0x00000016047c723c */ /* 0x000fec000000187c */
[----:B------:R-:W3:Y:S01]  /*6440*/  MUFU.EX2 R41, R41 ;  /* 0x0000002900297308 */ /* 0x000ee20000000800 */
[----:B-1----:R-:W-:-:S07]  /*6450*/  F2FP.PACK_AB R177, R47, R73 ;  /* 0x000000492fb1723e */ /* 0x002fce00000000ff */
[----:B------:R-:W-:Y:S01]  /*6460*/  MUFU.EX2 R95, R95 ;  /* 0x0000005f005f7308 */ /* 0x000fe20000000800 */
[----:B---3--:R-:W-:-:S07]  /*6470*/  F2FP.PACK_AB R179, R41, R54 ;  /* 0x0000003629b3723e */ /* 0x008fce00000000ff */
[----:B------:R-:W-:Y:S01]  /*6480*/  MUFU.EX2 R94, R94 ;  /* 0x0000005e005e7308 */ /* 0x000fe20000000800 */
[C---:B------:R-:W-:Y:S07]  /*6490*/  HMMA.16816.F32 R156, R176.reuse, R24, R156 ;  /* 0x00000018b09c723c */ /* 0x040fee000000189c */
[----:B------:R-:W-:Y:S01]  /*64a0*/  MUFU.EX2 R61, R61 ;  /* 0x0000003d003d7308 */ /* 0x000fe20000000800 */
[--C-:B------:R-:W-:Y:S01]  /*64b0*/  FFMA.FTZ R25, R17, c[0x0][0x2d0], -R8.reuse ;  /* 0x0000b40011197a23 */ /* 0x100fe20000010808 */
[----:B------:R-:W-:Y:S01]  /*64c0*/  HMMA.16816.F32 R164, R176, R20, R164 ;  /* 0x00000014b0a4723c */ /* 0x000fe200000018a4 */
[----:B------:R-:W-:-:S05]  /*64d0*/  FFMA.FTZ R24, R16, c[0x0][0x2d0], -R8 ;  /* 0x0000b40010187a23 */ /* 0x000fca0000010808 */
[----:B------:R-:W-:Y:S01]  /*64e0*/  MUFU.EX2 R60, R60 ;  /* 0x0000003c003c7308 */ /* 0x000fe20000000800 */
[--C-:B------:R-:W-:Y:S01]  /*64f0*/  FFMA.FTZ R20, R18, c[0x0][0x2d0], -R8.reuse ;  /* 0x0000b40012147a23 */ /* 0x100fe20000010808 */
[----:B------:R-:W-:Y:S01]  /*6500*/  HMMA.16816.F32 R148, R176, R32, R148 ;  /* 0x00000020b094723c */ /* 0x000fe20000001894 */
[----:B------:R-:W1:Y:S01]  /*6510*/  LDSM.16.MT88.4 R16, [R231] ;  /* 0x00000000e710783b */ /* 0x000e620000004200 */
[----:B------:R-:W-:-:S04]  /*6520*/  FFMA.FTZ R21, R154, c[0x0][0x2d0], -R8 ;  /* 0x0000b4009a157a23 */ /* 0x000fc80000010808 */
[----:B------:R-:W-:Y:S01]  /*6530*/  MUFU.EX2 R91, R91 ;  /* 0x0000005b005b7308 */ /* 0x000fe20000000800 */
[--C-:B------:R-:W-:Y:S01]  /*6540*/  FFMA.FTZ R33, R57, c[0x0][0x2d0], -R8.reuse ;  /* 0x0000b40039217a23 */ /* 0x100fe20000010808 */
[-C--:B------:R-:W-:Y:S01]  /*6550*/  HMMA.16816.F32 R152, R12, R142.reuse, RZ ;  /* 0x0000008e0c98723c */ /* 0x080fe200000018ff */
[----:B------:R-:W-:Y:S02]  /*6560*/  FFMA.FTZ R32, R56, c[0x0][0x2d0], -R8 ;  /* 0x0000b40038207a23 */ /* 0x000fe40000010808 */
[----:B------:R-:W3:Y:S01]  /*6570*/  LDSM.16.MT88.4 R8, [R231+0x800] ;  /* 0x00080000e708783b */ /* 0x000ee20000004200 */
[--C-:B------:R-:W-:Y:S02]  /*6580*/  FFMA.FTZ R57, R86, c[0x0][0x2d0], -R122.reuse ;  /* 0x0000b40056397a23 */ /* 0x100fe4000001087a */
[----:B------:R-:W-:Y:S01]  /*6590*/  MUFU.EX2 R90, R90 ;  /* 0x0000005a005a7308 */ /* 0x000fe20000000800 */
[----:B------:R-:W-:Y:S01]  /*65a0*/  FFMA.FTZ R56, R87, c[0x0][0x2d0], -R122 ;  /* 0x0000b40057387a23 */ /* 0x000fe2000001087a */
[----:B------:R-:W-:Y:S06]  /*65b0*/  HMMA.16816.F32 R140, R116, R142, RZ ;  /* 0x0000008e748c723c */ /* 0x000fec00000018ff */
[----:B------:R-:W-:Y:S02]  /*65c0*/  MUFU.EX2 R59, R59 ;  /* 0x0000003b003b7308 */ /* 0x000fe40000000800 */
[C---:B------:R-:W-:Y:S06]  /*65d0*/  HMMA.16816.F32 R160, R176.reuse, R26, R160 ;  /* 0x0000001ab0a0723c */ /* 0x040fec00000018a0 */
[----:B------:R-:W-:Y:S01]  /*65e0*/  MUFU.EX2 R58, R58 ;  /* 0x0000003a003a7308 */ /* 0x000fe20000000800 */
[--C-:B------:R-:W-:Y:S01]  /*65f0*/  FFMA.FTZ R27, R84, c[0x0][0x2d0], -R96.reuse ;  /* 0x0000b400541b7a23 */ /* 0x100fe20000010860 */
[----:B------:R-:W-:Y:S01]  /*6600*/  HMMA.16816.F32 R152, R176, R34, R152 ;  /* 0x00000022b098723c */ /* 0x000fe20000001898 */
[----:B------:R-:W-:-:S05]  /*6610*/  FFMA.FTZ R26, R82, c[0x0][0x2d0], -R96 ;  /* 0x0000b400521a7a23 */ /* 0x000fca0000010860 */
[----:B------:R-:W-:Y:S02]  /*6620*/  MUFU.EX2 R87, R207 ;  /* 0x000000cf00577308 */ /* 0x000fe40000000800 */
[----:B------:R-:W-:Y:S06]  /*6630*/  HMMA.16816.F32 R168, R176, R22, R168 ;  /* 0x00000016b0a8723c */ /* 0x000fec00000018a8 */
[----:B------:R-:W4:Y:S02]  /*6640*/  MUFU.EX2 R86, R206 ;  /* 0x000000ce00567308 */ /* 0x000f240000000800 */
[-C--:B-1----:R-:W-:Y:S06]  /*6650*/  HMMA.16816.F32 R120, R116, R16.reuse, RZ ;  /* 0x000000107478723c */ /* 0x082fec00000018ff */
[----:B------:R-:W-:Y:S02]  /*6660*/  MUFU.EX2 R57, R57 ;  /* 0x0000003900397308 */ /* 0x000fe40000000800 */
[C---:B------:R-:W-:Y:S06]  /*6670*/  HMMA.16816.F32 R172, R12.reuse, R16, RZ ;  /* 0x000000100cac723c */ /* 0x040fec00000018ff */
[----:B------:R-:W-:Y:S01]  /*6680*/  MUFU.EX2 R56, R56 ;  /* 0x0000003800387308 */ /* 0x000fe20000000800 */
[----:B------:R-:W-:Y:S01]  /*6690*/  FADD.FTZ R16, R69, R67 ;  /* 0x0000004345107221 */ /* 0x000fe20000010000 */
[----:B------:R-:W-:Y:S01]  /*66a0*/  HMMA.16816.F32 R12, R12, R18, RZ ;  /* 0x000000120c0c723c */ /* 0x000fe200000018ff */
[----:B------:R-:W-:-:S02]  /*66b0*/  FADD.FTZ R17, R66, R65 ;  /* 0x0000004142117221 */ /* 0x000fc40000010000 */
[----:B------:R-:W-:-:S03]  /*66c0*/  FADD.FTZ R16, R182, R16 ;  /* 0x00000010b6107221 */ /* 0x000fc60000010000 */
[----:B------:R-:W-:Y:S01]  /*66d0*/  MUFU.EX2 R83, R83 ;  /* 0x0000005300537308 */ /* 0x000fe20000000800 */
[----:B------:R-:W-:Y:S01]  /*66e0*/  FADD.FTZ R17, R114, R17 ;  /* 0x0000001172117221 */ /* 0x000fe20000010000 */
[----:B------:R-:W-:Y:S01]  /*66f0*/  HMMA.16816.F32 R116, R116, R18, RZ ;  /* 0x000000127474723c */ /* 0x000fe200000018ff */
[----:B------:R-:W-:-:S05]  /*6700*/  FADD.FTZ R115, R115, R16 ;  /* 0x0000001073737221 */ /* 0x000fca0000010000 */
[----:B------:R-:W1:Y:S01]  /*6710*/  MUFU.EX2 R55, R55 ;  /* 0x0000003700377308 */ /* 0x000e620000000800 */
[----:B------:R-:W-:Y:S01]  /*6720*/  FADD.FTZ R18, R64, R63 ;  /* 0x0000003f40127221 */ /* 0x000fe20000010000 */
[----:B---3--:R-:W-:Y:S03]  /*6730*/  HMMA.16816.F32 R172, R176, R8, R172 ;  /* 0x00000008b0ac723c */ /* 0x008fe600000018ac */
[----:B------:R-:W-:-:S03]  /*6740*/  FADD.FTZ R18, R112, R18 ;  /* 0x0000001270127221 */ /* 0x000fc60000010000 */
[----:B------:R-:W-:Y:S02]  /*6750*/  MUFU.EX2 R93, R93 ;  /* 0x0000005d005d7308 */ /* 0x000fe40000000800 */
[----:B------:R-:W-:Y:S06]  /*6760*/  HMMA.16816.F32 R120, R4, R8, R120 ;  /* 0x000000080478723c */ /* 0x000fec0000001878 */
[----:B------:R-:W-:Y:S02]  /*6770*/  MUFU.EX2 R92, R92 ;  /* 0x0000005c005c7308 */ /* 0x000fe40000000800 */
[-C--:B------:R-:W-:Y:S06]  /*6780*/  HMMA.16816.F32 R176, R176, R10.reuse, R12 ;  /* 0x0000000ab0b0723c */ /* 0x080fec000000180c */
[----:B------:R-:W-:Y:S01]  /*6790*/  MUFU.EX2 R72, R72 ;  /* 0x0000004800487308 */ /* 0x000fe20000000800 */
[----:B----4-:R-:W-:Y:S01]  /*67a0*/  F2FP.PACK_AB R12, R86, R87 ;  /* 0x00000057560c723e */ /* 0x010fe200000000ff */
[----:B------:R-:W-:Y:S01]  /*67b0*/  HMMA.16816.F32 R116, R4, R10, R116 ;  /* 0x0000000a0474723c */ /* 0x000fe20000001874 */
[----:B------:R-:W3:Y:S01]  /*67c0*/  LDSM.16.MT88.4 R8, [R234+0x1000] ;  /* 0x00100000ea08783b */ /* 0x000ee20000004200 */
[----:B-1----:R-:W-:-:S02]  /*67d0*/  F2FP.PACK_AB R13, R55, R83 ;  /* 0x00000053370d723e */ /* 0x002fc400000000ff */
[----:B------:R-:W-:Y:S02]  /*67e0*/  F2FP.PACK_AB R14, R56, R57 ;  /* 0x00000039380e723e */ /* 0x000fe400000000ff */
[----:B------:R-:W-:Y:S02]  /*67f0*/  MUFU.EX2 R71, R71 ;  /* 0x0000004700477308 */ /* 0x000fe40000000800 */
[----:B------:R-:W-:Y:S06]  /*6800*/  HMMA.16816.F32 R140, R4, R34, R140 ;  /* 0x00000022048c723c */ /* 0x000fec000000188c */
[----:B------:R-:W-:Y:S01]  /*6810*/  MUFU.EX2 R69, R200 ;  /* 0x000000c800457308 */ /* 0x000fe20000000800 */
[--C-:B------:R-:W-:Y:S01]  /*6820*/  FFMA.FTZ R35, R205, c[0x0][0x2d0], -R96.reuse ;  /* 0x0000b400cd237a23 */ /* 0x100fe20000010860 */
[----:B------:R-:W-:Y:S01]  /*6830*/  F2FP.PACK_AB R4, R94, R95 ;  /* 0x0000005f5e04723e */ /* 0x000fe200000000ff */
[----:B------:R-:W-:Y:S01]  /*6840*/  FFMA.FTZ R34, R204, c[0x0][0x2d0], -R96 ;  /* 0x0000b400cc227a23 */ /* 0x000fe20000010860 */
[----:B------:R-:W-:-:S02]  /*6850*/  F2FP.PACK_AB R5, R90, R91 ;  /* 0x0000005b5a05723e */ /* 0x000fc400000000ff */
[----:B------:R-:W-:Y:S02]  /*6860*/  F2FP.PACK_AB R6, R60, R61 ;  /* 0x0000003d3c06723e */ /* 0x000fe400000000ff */
[----:B------:R-:W-:Y:S01]  /*6870*/  MUFU.EX2 R35, R35 ;  /* 0x0000002300237308 */ /* 0x000fe20000000800 */
[----:B------:R-:W-:-:S07]  /*6880*/  F2FP.PACK_AB R7, R58, R59 ;  /* 0x0000003b3a07723e */ /* 0x000fce00000000ff */
[----:B------:R-:W1:Y:S08]  /*6890*/  MUFU.EX2 R34, R34 ;  /* 0x0000002200227308 */ /* 0x000e700000000800 */
[----:B------:R-:W-:Y:S01]  /*68a0*/  MUFU.EX2 R84, R198 ;  /* 0x000000c600547308 */ /* 0x000fe20000000800 */
[----:B---3--:R-:W-:Y:S01]  /*68b0*/  HMMA.16816.F32 R144, R4, R8, R144 ;  /* 0x000000080490723c */ /* 0x008fe20000001890 */
[----:B-1----:R-:W-:-:S06]  /*68c0*/  F2FP.PACK_AB R15, R34, R35 ;  /* 0x00000023220f723e */ /* 0x002fcc00000000ff */
[----:B------:R-:W-:Y:S01]  /*68d0*/  MUFU.EX2 R67, R197 ;  /* 0x000000c500437308 */ /* 0x000fe20000000800 */
[----:B------:R-:W-:Y:S07]  /*68e0*/  HMMA.16816.F32 R140, R4, R10, R140 ;  /* 0x0000000a048c723c */ /* 0x000fee000000188c */
[----:B------:R-:W1:Y:S01]  /*68f0*/  MUFU.EX2 R66, R196 ;  /* 0x000000c400427308 */ /* 0x000e620000000800 */
[C---:B------:R-:W-:Y:S07]  /*6900*/  HMMA.16816.F32 R148, R12.reuse, R8, R148 ;  /* 0x000000080c94723c */ /* 0x040fee0000001894 */
[----:B------:R-:W-:Y:S01]  /*6910*/  MUFU.EX2 R82, R195 ;  /* 0x000000c300527308 */ /* 0x000fe20000000800 */
[----:B------:R-:W-:Y:S01]  /*6920*/  HMMA.16816.F32 R152, R12, R10, R152 ;  /* 0x0000000a0c98723c */ /* 0x000fe20000001898 */
[----:B------:R-:W3:Y:S06]  /*6930*/  LDSM.16.MT88.4 R8, [R233+0x1000] ;  /* 0x00100000e908783b */ /* 0x000eec0000004200 */
[----:B------:R-:W-:Y:S08]  /*6940*/  MUFU.EX2 R112, R21 ;  /* 0x0000001500707308 */ /* 0x000ff00000000800 */
[----:B------:R-:W-:Y:S08]  /*6950*/  MUFU.EX2 R188, R188 ;  /* 0x000000bc00bc7308 */ /* 0x000ff00000000800 */
[----:B------:R-:W-:Y:S08]  /*6960*/  MUFU.EX2 R187, R187 ;  /* 0x000000bb00bb7308 */ /* 0x000ff00000000800 */
[----:B------:R-:W-:Y:S08]  /*6970*/  MUFU.EX2 R186, R186 ;  /* 0x000000ba00ba7308 */ /* 0x000ff00000000800 */
[----:B------:R-:W-:Y:S01]  /*6980*/  MUFU.EX2 R185, R185 ;  /* 0x000000b900b97308 */ /* 0x000fe20000000800 */
[-C--:B---3--:R-:W-:Y:S07]  /*6990*/  HMMA.16816.F32 R136, R4, R8.reuse, R136 ;  /* 0x000000080488723c */ /* 0x088fee0000001888 */
[----:B------:R-:W-:Y:S01]  /*69a0*/  MUFU.EX2 R184, R184 ;  /* 0x000000b800b87308 */ /* 0x000fe20000000800 */
[C---:B------:R-:W-:Y:S07]  /*69b0*/  HMMA.16816.F32 R156, R12.reuse, R8, R156 ;  /* 0x000000080c9c723c */ /* 0x040fee000000189c */
[----:B------:R-:W-:Y:S01]  /*69c0*/  MUFU.EX2 R183, R183 ;  /* 0x000000b700b77308 */ /* 0x000fe20000000800 */
[-C--:B------:R-:W-:Y:S07]  /*69d0*/  HMMA.16816.F32 R160, R12, R10.reuse, R160 ;  /* 0x0000000a0ca0723c */ /* 0x080fee00000018a0 */
[----:B------:R-:W-:Y:S01]  /*69e0*/  MUFU.EX2 R102, R102 ;  /* 0x0000006600667308 */ /* 0x000fe20000000800 */
[C---:B------:R-:W-:Y:S01]  /*69f0*/  HMMA.16816.F32 R132, R4.reuse, R10, R132 ;  /* 0x0000000a0484723c */ /* 0x040fe20000001884 */
        /* <DEDUP_REMOVED lines=25> */
[----:B-1----:R-:W-:Y:S01]  /*6b90*/  F2FP.PACK_AB R14, R66, R67 ;  /* 0x00000043420e723e */ /* 0x002fe200000000ff */
[----:B------:R-:W-:Y:S01]  /*6ba0*/  HMMA.16816.F32 R116, R4, R10, R116 ;  /* 0x0000000a0474723c */ /* 0x000fe20000001874 */
[----:B------:R-:W1:Y:S05]  /*6bb0*/  LDSM.16.MT88.4 R8, [R234+0x1800] ;  /* 0x00180000ea08783b */ /* 0x000e6a0000004200 */
[----:B------:R-:W-:Y:S01]  /*6bc0*/  MUFU.EX2 R42, R42 ;  /* 0x0000002a002a7308 */ /* 0x000fe20000000800 */
[----:B------:R-:W-:-:S02]  /*6bd0*/  FFMA.FTZ R6, R194, c[0x0][0x2d0], -R96 ;  /* 0x0000b400c2067a23 */ /* 0x000fc40000010860 */
[----:B------:R-:W-:-:S05]  /*6be0*/  FFMA.FTZ R5, R193, c[0x0][0x2d0], -R96 ;  /* 0x0000b400c1057a23 */ /* 0x000fca0000010860 */
[----:B------:R-:W-:Y:S01]  /*6bf0*/  MUFU.EX2 R40, R40 ;  /* 0x0000002800287308 */ /* 0x000fe20000000800 */
[--C-:B------:R-:W-:Y:S02]  /*6c00*/  FFMA.FTZ R4, R89, c[0x0][0x2d0], -R96.reuse ;  /* 0x0000b40059047a23 */ /* 0x100fe40000010860 */
[--C-:B------:R-:W-:Y:S02]  /*6c10*/  FFMA.FTZ R194, R88, c[0x0][0x2d0], -R96.reuse ;  /* 0x0000b40058c27a23 */ /* 0x100fe40000010860 */
[--C-:B------:R-:W-:Y:S02]  /*6c20*/  FFMA.FTZ R193, R85, c[0x0][0x2d0], -R96.reuse ;  /* 0x0000b40055c17a23 */ /* 0x100fe40000010860 */
[----:B------:R-:W-:Y:S01]  /*6c30*/  FFMA.FTZ R96, R70, c[0x0][0x2d0], -R96 ;  /* 0x0000b40046607a23 */ /* 0x000fe20000010860 */
[----:B------:R-:W-:Y:S08]  /*6c40*/  MUFU.EX2 R89, R203 ;  /* 0x000000cb00597308 */ /* 0x000ff00000000800 */
[----:B------:R-:W-:Y:S08]  /*6c50*/  MUFU.EX2 R88, R202 ;  /* 0x000000ca00587308 */ /* 0x000ff00000000800 */
[----:B------:R-:W3:Y:S08]  /*6c60*/  MUFU.EX2 R70, R201 ;  /* 0x000000c900467308 */ /* 0x000ef00000000800 */
[----:B------:R-:W4:Y:S08]  /*6c70*/  MUFU.EX2 R85, R199 ;  /* 0x000000c700557308 */ /* 0x000f300000000800 */
[----:B------:R5:W1:Y:S01]  /*6c80*/  MUFU.EX2 R65, R6 ;  /* 0x0000000600417308 */ /* 0x000a620000000800 */
[----:B---3--:R-:W-:-:S07]  /*6c90*/  F2FP.PACK_AB R7, R69, R70 ;  /* 0x000000464507723e */ /* 0x008fce00000000ff */
[----:B------:R3:W-:Y:S01]  /*6ca0*/  MUFU.EX2 R64, R5 ;  /* 0x0000000500407308 */ /* 0x0007e20000000800 */
[----:B----4-:R-:W-:-:S07]  /*6cb0*/  F2FP.PACK_AB R12, R84, R85 ;  /* 0x00000055540c723e */ /* 0x010fce00000000ff */
[----:B------:R4:W2:Y:S01]  /*6cc0*/  MUFU.EX2 R63, R4 ;  /* 0x00000004003f7308 */ /* 0x0008a20000000800 */
[----:B-----5:R-:W-:Y:S02]  /*6cd0*/  F2FP.PACK_AB R6, R71, R72 ;  /* 0x000000484706723e */ /* 0x020fe400000000ff */
[----:B-1----:R-:W-:Y:S02]  /*6ce0*/  F2FP.PACK_AB R13, R65, R82 ;  /* 0x00000052410d723e */ /* 0x002fe400000000ff */
[----:B---3--:R-:W-:-:S03]  /*6cf0*/  F2FP.PACK_AB R5, R88, R89 ;  /* 0x000000595805723e */ /* 0x008fc600000000ff */
[----:B------:R-:W-:Y:S01]  /*6d00*/  MUFU.EX2 R39, R39 ;  /* 0x0000002700277308 */ /* 0x000fe20000000800 */
[----:B----4-:R-:W-:-:S07]  /*6d10*/  F2FP.PACK_AB R4, R92, R93 ;  /* 0x0000005d5c04723e */ /* 0x010fce00000000ff */
[----:B------:R-:W-:Y:S01]  /*6d20*/  MUFU.EX2 R38, R38 ;  /* 0x0000002600267308 */ /* 0x000fe20000000800 */
[----:B--2---:R-:W-:Y:S01]  /*6d30*/  F2FP.PACK_AB R15, R63, R64 ;  /* 0x000000403f0f723e */ /* 0x004fe200000000ff */
[-C--:B------:R-:W-:Y:S06]  /*6d40*/  HMMA.16816.F32 R144, R4, R8.reuse, R144 ;  /* 0x000000080490723c */ /* 0x080fec0000001890 */
[----:B------:R-:W-:Y:S02]  /*6d50*/  MUFU.EX2 R37, R37 ;  /* 0x0000002500257308 */ /* 0x000fe40000000800 */
[C---:B------:R-:W-:Y:S06]  /*6d60*/  HMMA.16816.F32 R148, R12.reuse, R8, R148 ;  /* 0x000000080c94723c */ /* 0x040fec0000001894 */
[----:B------:R-:W-:Y:S02]  /*6d70*/  MUFU.EX2 R36, R36 ;  /* 0x0000002400247308 */ /* 0x000fe40000000800 */
[-C--:B------:R-:W-:Y:S06]  /*6d80*/  HMMA.16816.F32 R152, R12, R10.reuse, R152 ;  /* 0x0000000a0c98723c */ /* 0x080fec0000001898 */
[----:B------:R-:W-:Y:S02]  /*6d90*/  MUFU.EX2 R33, R33 ;  /* 0x0000002100217308 */ /* 0x000fe40000000800 */
[C---:B------:R-:W-:Y:S01]  /*6da0*/  HMMA.16816.F32 R140, R4.reuse, R10, R140 ;  /* 0x0000000a048c723c */ /* 0x040fe2000000188c */
[----:B------:R-:W1:Y:S05]  /*6db0*/  LDSM.16.MT88.4 R8, [R233+0x1800] ;  /* 0x00180000e908783b */ /* 0x000e6a0000004200 */
[----:B------:R-:W-:Y:S08]  /*6dc0*/  MUFU.EX2 R32, R32 ;  /* 0x0000002000207308 */ /* 0x000ff00000000800 */
[----:B------:R-:W-:Y:S08]  /*6dd0*/  MUFU.EX2 R31, R31 ;  /* 0x0000001f001f7308 */ /* 0x000ff00000000800 */
[----:B------:R-:W-:Y:S08]  /*6de0*/  MUFU.EX2 R30, R30 ;  /* 0x0000001e001e7308 */ /* 0x000ff00000000800 */
[----:B------:R-:W-:Y:S08]  /*6df0*/  MUFU.EX2 R29, R29 ;  /* 0x0000001d001d7308 */ /* 0x000ff00000000800 */
[----:B------:R-:W-:Y:S01]  /*6e00*/  MUFU.EX2 R28, R28 ;  /* 0x0000001c001c7308 */ /* 0x000fe20000000800 */
[-C--:B-1----:R-:W-:Y:S07]  /*6e10*/  HMMA.16816.F32 R136, R4, R8.reuse, R136 ;  /* 0x000000080488723c */ /* 0x082fee0000001888 */
[----:B------:R-:W-:Y:S01]  /*6e20*/  MUFU.EX2 R103, R103 ;  /* 0x0000006700677308 */ /* 0x000fe20000000800 */
[C---:B------:R-:W-:Y:S07]  /*6e30*/  HMMA.16816.F32 R156, R12.reuse, R8, R156 ;  /* 0x000000080c9c723c */ /* 0x040fee000000189c */
[----:B------:R-:W-:Y:S01]  /*6e40*/  MUFU.EX2 R98, R98 ;  /* 0x0000006200627308 */ /* 0x000fe20000000800 */
[-C--:B------:R-:W-:Y:S07]  /*6e50*/  HMMA.16816.F32 R160, R12, R10.reuse, R160 ;  /* 0x0000000a0ca0723c */ /* 0x080fee00000018a0 */
[----:B------:R-:W-:Y:S01]  /*6e60*/  MUFU.EX2 R97, R97 ;  /* 0x0000006100617308 */ /* 0x000fe20000000800 */
[C---:B------:R-:W-:Y:S01]  /*6e70*/  HMMA.16816.F32 R132, R4.reuse, R10, R132 ;  /* 0x0000000a0484723c */ /* 0x040fe20000001884 */
[----:B------:R-:W1:Y:S06]  /*6e80*/  LDSM.16.MT88.4 R8, [R232+0x1800] ;  /* 0x00180000e808783b */ /* 0x000e6c0000004200 */
[----:B------:R-:W-:Y:S01]  /*6e90*/  MUFU.EX2 R96, R96 ;  /* 0x0000006000607308 */ /* 0x000fe20000000800 */
[-C--:B-1----:R-:W-:Y:S08]  /*6ea0*/  HMMA.16816.F32 R128, R4, R8.reuse, R128 ;  /* 0x000000080480723c */ /* 0x082ff00000001880 */
[C---:B------:R-:W-:Y:S08]  /*6eb0*/  HMMA.16816.F32 R164, R12.reuse, R8, R164 ;  /* 0x000000080ca4723c */ /* 0x040ff000000018a4 */
[-C--:B------:R-:W-:Y:S08]  /*6ec0*/  HMMA.16816.F32 R168, R12, R10.reuse, R168 ;  /* 0x0000000a0ca8723c */ /* 0x080ff000000018a8 */
[C---:B------:R-:W-:Y:S01]  /*6ed0*/  HMMA.16816.F32 R124, R4.reuse, R10, R124 ;  /* 0x0000000a047c723c */ /* 0x040fe2000000187c */
[----:B------:R-:W1:Y:S07]  /*6ee0*/  LDSM.16.MT88.4 R8, [R231+0x1800] ;  /* 0x00180000e708783b */ /* 0x000e6e0000004200 */
[C---:B-1----:R-:W-:Y:S08]  /*6ef0*/  HMMA.16816.F32 R120, R4.reuse, R8, R120 ;  /* 0x000000080478723c */ /* 0x042ff00000001878 */
[----:B------:R-:W-:Y:S07]  /*6f00*/  HMMA.16816.F32 R116, R4, R10, R116 ;  /* 0x0000000a0474723c */ /* 0x000fee0000001874 */
[----:B------:R-:W-:Y:S01]  /*6f10*/  FADD.FTZ R4, R110, R109 ;  /* 0x0000006d6e047221 */ /* 0x000fe20000010000 */
[C---:B------:R-:W-:Y:S01]  /*6f20*/  HMMA.16816.F32 R172, R12.reuse, R8, R172 ;  /* 0x000000080cac723c */ /* 0x040fe200000018ac */
[----:B------:R-:W-:Y:S01]  /*6f30*/  FADD.FTZ R110, R113, R17 ;  /* 0x00000011716e7221 */ /* 0x000fe20000010000 */
[----:B------:R-:W-:Y:S01]  /*6f40*/  F2FP.PACK_AB R5, R112, R184 ;  /* 0x000000b87005723e */ /* 0x000fe200000000ff */
[----:B------:R-:W-:Y:S01]  /*6f50*/  FADD.FTZ R113, R108, R4 ;  /* 0x000000046c717221 */ /* 0x000fe20000010000 */
[----:B------:R-:W-:Y:S01]  /*6f60*/  F2FP.PACK_AB R4, R187, R188 ;  /* 0x000000bcbb04723e */ /* 0x000fe200000000ff */
[----:B------:R-:W-:Y:S01]  /*6f70*/  FADD.FTZ R109, R111, R18 ;  /* 0x000000126f6d7221 */ /* 0x000fe20000010000 */
[----:B------:R1:W2:Y:S01]  /*6f80*/  MUFU.EX2 R108, R20 ;  /* 0x00000014006c7308 */ /* 0x0002a20000000800 */
[----:B------:R-:W3:Y:S01]  /*6f90*/  LDSM.16.MT88.4 R16, [R233+0x2000] ;  /* 0x00200000e910783b */ /* 0x000ee20000004200 */
[----:B------:R-:W-:Y:S01]  /*6fa0*/  HMMA.16816.F32 R176, R12, R10, R176 ;  /* 0x0000000a0cb0723c */ /* 0x000fe200000018b0 */
[----:B------:R-:W-:Y:S01]  /*6fb0*/  FADD.FTZ R111, R107, R115 ;  /* 0x000000736b6f7221 */ /* 0x000fe20000010000 */
[----:B------:R-:W-:Y:S01]  /*6fc0*/  F2FP.PACK_AB R6, R185, R186 ;  /* 0x000000bab906723e */ /* 0x000fe200000000ff */
[----:B------:R-:W-:Y:S01]  /*6fd0*/  LDSM.16.MT88.4 R12, [R232+0x2000] ;  /* 0x00200000e80c783b */ /* 0x000fe20000004200 */
[----:B------:R-:W-:-:S02]  /*6fe0*/  FADD.FTZ R110, R106, R110 ;  /* 0x0000006e6a6e7221 */ /* 0x000fc40000010000 */
[----:B------:R-:W-:Y:S01]  /*6ff0*/  FADD.FTZ R109, R105, R109 ;  /* 0x0000006d696d7221 */ /* 0x000fe20000010000 */
[----:B------:R-:W-:Y:S01]  /*7000*/  LDSM.16.MT88.4 R8, [R231+0x2000] ;  /* 0x00200000e708783b */ /* 0x000fe20000004200 */
[----:B------:R-:W-:Y:S01]  /*7010*/  FADD.FTZ R113, R104, R113 ;  /* 0x0000007168717221 */ /* 0x000fe20000010000 */
[----:B------:R-:W4:Y:S01]  /*7020*/  MUFU.EX2 R107, R99 ;  /* 0x00000063006b7308 */ /* 0x000f220000000800 */
[----:B------:R-:W-:Y:S02]  /*7030*/  FADD.FTZ R75, R75, R110 ;  /* 0x0000006e4b4b7221 */ /* 0x000fe40000010000 */
[----:B------:R-:W-:Y:S01]  /*7040*/  FADD.FTZ R109, R74, R109 ;  /* 0x0000006d4a6d7221 */ /* 0x000fe20000010000 */
[----:B-1----:R-:W1:Y:S01]  /*7050*/  LDSM.16.MT88.4 R20, [R234+0x2000] ;  /* 0x00200000ea14783b */ /* 0x002e620000004200 */
[----:B--2---:R-:W-:Y:S01]  /*7060*/  F2FP.PACK_AB R7, R183, R108 ;  /* 0x0000006cb707723e */ /* 0x004fe200000000ff */
[----:B------:R-:W-:Y:S02]  /*7070*/  FADD.FTZ R110, R73, R113 ;  /* 0x00000071496e7221 */ /* 0x000fe40000010000 */
[----:B------:R-:W-:Y:S01]  /*7080*/  MUFU.EX2 R106, R194 ;  /* 0x000000c2006a7308 */ /* 0x000fe20000000800 */
[----:B------:R-:W-:-:S02]  /*7090*/  FADD.FTZ R76, R76, R111 ;  /* 0x0000006f4c4c7221 */ /* 0x000fc40000010000 */
[----:B------:R-:W-:Y:S02]  /*70a0*/  FADD.FTZ R110, R47, R110 ;  /* 0x0000006e2f6e7221 */ /* 0x000fe40000010000 */
[----:B------:R-:W-:Y:S02]  /*70b0*/  FADD.FTZ R76, R53, R76 ;  /* 0x0000004c354c7221 */ /* 0x000fe40000010000 */
[----:B------:R-:W-:Y:S01]  /*70c0*/  FADD.FTZ R75, R51, R75 ;  /* 0x0000004b334b7221 */ /* 0x000fe20000010000 */
[----:B------:R-:W2:Y:S01]  /*70d0*/  MUFU.EX2 R105, R193 ;  /* 0x000000c100697308 */ /* 0x000ea20000000800 */
[----:B------:R-:W-:Y:S02]  /*70e0*/  FADD.FTZ R52, R52, R76 ;  /* 0x0000004c34347221 */ /* 0x000fe40000010000 */
[----:B------:R-:W-:Y:S02]  /*70f0*/  FADD.FTZ R54, R54, R110 ;  /* 0x0000006e36367221 */ /* 0x000fe40000010000 */
[----:B------:R-:W-:-:S02]  /*7100*/  FADD.FTZ R109, R49, R109 ;  /* 0x0000006d316d7221 */ /* 0x000fc40000010000 */
[----:B------:R-:W-:Y:S01]  /*7110*/  FADD.FTZ R52, R95, R52 ;  /* 0x000000345f347221 */ /* 0x000fe20000010000 */
[----:B------:R-:W-:Y:S01]  /*7120*/  MUFU.EX2 R104, R27 ;  /* 0x0000001b00687308 */ /* 0x000fe20000000800 */
[----:B------:R-:W-:Y:S02]  /*7130*/  FADD.FTZ R50, R50, R75 ;  /* 0x0000004b32327221 */ /* 0x000fe40000010000 */
[----:B------:R-:W-:Y:S02]  /*7140*/  FADD.FTZ R54, R41, R54 ;  /* 0x0000003629367221 */ /* 0x000fe40000010000 */
[----:B------:R-:W-:Y:S01]  /*7150*/  FADD.FTZ R48, R48, R109 ;  /* 0x0000006d30307221 */ /* 0x000fe20000010000 */
[----:B---3--:R-:W-:Y:S01]  /*7160*/  HMMA.16816.F32 R136, R4, R16, R136 ;  /* 0x000000100488723c */ /* 0x008fe20000001888 */
[----:B------:R-:W-:Y:S01]  /*7170*/  FADD.FTZ R94, R94, R52 ;  /* 0x000000345e5e7221 */ /* 0x000fe20000010000 */
[----:B------:R-:W3:Y:S01]  /*7180*/  MUFU.EX2 R99, R26 ;  /* 0x0000001a00637308 */ /* 0x000ee20000000800 */
[----:B------:R-:W-:-:S02]  /*7190*/  FADD.FTZ R50, R91, R50 ;  /* 0x000000325b327221 */ /* 0x000fc40000010000 */
[----:B------:R-:W-:Y:S02]  /*71a0*/  FADD.FTZ R83, R83, R54 ;  /* 0x0000003653537221 */ /* 0x000fe40000010000 */
[----:B------:R-:W-:Y:S01]  /*71b0*/  FADD.FTZ R48, R87, R48 ;  /* 0x0000003057307221 */ /* 0x000fe20000010000 */
[C---:B------:R-:W-:Y:S01]  /*71c0*/  HMMA.16816.F32 R132, R4.reuse, R18, R132 ;  /* 0x000000120484723c */ /* 0x040fe20000001884 */
[----:B------:R-:W-:Y:S01]  /*71d0*/  FADD.FTZ R94, R61, R94 ;  /* 0x0000005e3d5e7221 */ /* 0x000fe20000010000 */
[----:B------:R-:W5:Y:S01]  /*71e0*/  MUFU.EX2 R73, R25 ;  /* 0x0000001900497308 */ /* 0x000f620000000800 */
[----:B------:R-:W-:Y:S02]  /*71f0*/  FADD.FTZ R90, R90, R50 ;  /* 0x000000325a5a7221 */ /* 0x000fe40000010000 */
[----:B------:R-:W-:Y:S02]  /*7200*/  FADD.FTZ R83, R55, R83 ;  /* 0x0000005337537221 */ /* 0x000fe40000010000 */
[----:B------:R-:W-:Y:S01]  /*7210*/  FADD.FTZ R86, R86, R48 ;  /* 0x0000003056567221 */ /* 0x000fe20000010000 */
[----:B-1----:R-:W-:Y:S01]  /*7220*/  HMMA.16816.F32 R144, R4, R20, R144 ;  /* 0x000000140490723c */ /* 0x002fe20000001890 */
[----:B------:R-:W-:Y:S01]  /*7230*/  FADD.FTZ R60, R60, R94 ;  /* 0x0000005e3c3c7221 */ /* 0x000fe20000010000 */
[----:B------:R1:W1:Y:S01]  /*7240*/  MUFU.EX2 R74, R24 ;  /* 0x00000018004a7308 */ /* 0x0002620000000800 */
        /* <DEDUP_REMOVED lines=9> */
[----:B------:R-:W-:Y:S01]  /*72e0*/  FADD.FTZ R92, R92, R60 ;  /* 0x0000003c5c5c7221 */ /* 0x000fe20000010000 */
[----:B-1----:R-:W-:Y:S01]  /*72f0*/  LDSM.16.MT88.4 R24, [R231+0x2800] ;  /* 0x00280000e718783b */ /* 0x002fe20000004200 */
[----:B------:R-:W-:-:S02]  /*7300*/  FADD.FTZ R58, R89, R58 ;  /* 0x0000003a593a7221 */ /* 0x000fc40000010000 */
[----:B------:R-:W-:Y:S02]  /*7310*/  FADD.FTZ R82, R82, R35 ;  /* 0x0000002352527221 */ /* 0x000fe40000010000 */
[----:B------:R-:W-:Y:S01]  /*7320*/  FADD.FTZ R56, R85, R56 ;  /* 0x0000003855387221 */ /* 0x000fe20000010000 */
[C---:B------:R-:W-:Y:S08]  /*7330*/  HMMA.16816.F32 R124, R4.reuse, R14, R124 ;  /* 0x0000000e047c723c */ /* 0x040ff0000000187c */
[C---:B------:R-:W-:Y:S08]  /*7340*/  HMMA.16816.F32 R120, R4.reuse, R8, R120 ;  /* 0x000000080478723c */ /* 0x040ff00000001878 */
[----:B------:R-:W-:Y:S01]  /*7350*/  HMMA.16816.F32 R116, R4, R10, R116 ;  /* 0x0000000a0474723c */ /* 0x000fe20000001874 */
[----:B------:R-:W-:-:S02]  /*7360*/  FADD.FTZ R92, R72, R92 ;  /* 0x0000005c485c7221 */ /* 0x000fc40000010000 */
[----:B------:R-:W-:Y:S02]  /*7370*/  FADD.FTZ R88, R88, R58 ;  /* 0x0000003a58587221 */ /* 0x000fe40000010000 */
[----:B------:R-:W-:Y:S02]  /*7380*/  FADD.FTZ R82, R65, R82 ;  /* 0x0000005241527221 */ /* 0x000fe40000010000 */
[----:B------:R-:W-:Y:S01]  /*7390*/  F2FP.PACK_AB R4, R101, R102 ;  /* 0x000000666504723e */ /* 0x000fe200000000ff */
[----:B------:R-:W-:Y:S01]  /*73a0*/  FADD.FTZ R84, R84, R56 ;  /* 0x0000003854547221 */ /* 0x000fe20000010000 */
[----:B----4-:R-:W-:Y:S02]  /*73b0*/  F2FP.PACK_AB R6, R107, R100 ;  /* 0x000000646b06723e */ /* 0x010fe400000000ff */
[----:B--2---:R-:W-:Y:S02]  /*73c0*/  F2FP.PACK_AB R5, R105, R106 ;  /* 0x0000006a6905723e */ /* 0x004fe400000000ff */
[----:B---3--:R-:W-:-:S07]  /*73d0*/  F2FP.PACK_AB R7, R99, R104 ;  /* 0x000000686307723e */ /* 0x008fce00000000ff */
[C---:B------:R-:W-:Y:S08]  /*73e0*/  HMMA.16816.F32 R156, R4.reuse, R16, R156 ;  /* 0x00000010049c723c */ /* 0x040ff0000000189c */
[C---:B------:R-:W-:Y:S01]  /*73f0*/  HMMA.16816.F32 R160, R4.reuse, R18, R160 ;  /* 0x0000001204a0723c */ /* 0x040fe200000018a0 */
[----:B------:R-:W1:Y:S07]  /*7400*/  LDSM.16.MT88.4 R16, [R234+0x2800] ;  /* 0x00280000ea10783b */ /* 0x000e6e0000004200 */
[C---:B------:R-:W-:Y:S08]  /*7410*/  HMMA.16816.F32 R164, R4.reuse, R12, R164 ;  /* 0x0000000c04a4723c */ /* 0x040ff000000018a4 */
[C---:B------:R-:W-:Y:S01]  /*7420*/  HMMA.16816.F32 R168, R4.reuse, R14, R168 ;  /* 0x0000000e04a8723c */ /* 0x040fe200000018a8 */
[----:B------:R-:W2:Y:S07]  /*7430*/  LDSM.16.MT88.4 R12, [R233+0x2800] ;  /* 0x00280000e90c783b */ /* 0x000eae0000004200 */
[C---:B------:R-:W-:Y:S08]  /*7440*/  HMMA.16816.F32 R172, R4.reuse, R8, R172 ;  /* 0x0000000804ac723c */ /* 0x040ff000000018ac */
[C---:B------:R-:W-:Y:S01]  /*7450*/  HMMA.16816.F32 R176, R4.reuse, R10, R176 ;  /* 0x0000000a04b0723c */ /* 0x040fe200000018b0 */
[----:B------:R-:W3:Y:S07]  /*7460*/  LDSM.16.MT88.4 R8, [R232+0x2800] ;  /* 0x00280000e808783b */ /* 0x000eee0000004200 */
[C---:B------:R-:W-:Y:S08]  /*7470*/  HMMA.16816.F32 R148, R4.reuse, R20, R148 ;  /* 0x000000140494723c */ /* 0x040ff00000001894 */
[----:B------:R-:W-:Y:S01]  /*7480*/  HMMA.16816.F32 R152, R4, R22, R152 ;  /* 0x000000160498723c */ /* 0x000fe20000001898 */
[----:B------:R-:W4:Y:S06]  /*7490*/  LDSM.16.MT88.4 R20, [R234+0x3000] ;  /* 0x00300000ea14783b */ /* 0x000f2c0000004200 */
[----:B------:R-:W-:-:S02]  /*74a0*/  F2FP.PACK_AB R4, R80, R81 ;  /* 0x000000515004723e */ /* 0x000fc400000000ff */
[----:B-----5:R-:W-:Y:S02]  /*74b0*/  F2FP.PACK_AB R5, R73, R77 ;  /* 0x0000004d4905723e */ /* 0x020fe400000000ff */
[----:B------:R-:W-:Y:S02]  /*74c0*/  F2FP.PACK_AB R6, R78, R79 ;  /* 0x0000004f4e06723e */ /* 0x000fe400000000ff */
[----:B------:R-:W-:-:S07]  /*74d0*/  F2FP.PACK_AB R7, R62, R74 ;  /* 0x0000004a3e07723e */ /* 0x000fce00000000ff */
[C---:B-1----:R-:W-:Y:S08]  /*74e0*/  HMMA.16816.F32 R144, R4.reuse, R16, R144 ;  /* 0x000000100490723c */ /* 0x042ff00000001890 */
[C---:B------:R-:W-:Y:S08]  /*74f0*/  HMMA.16816.F32 R140, R4.reuse, R18, R140 ;  /* 0x00000012048c723c */ /* 0x040ff0000000188c */
[C---:B--2---:R-:W-:Y:S08]  /*7500*/  HMMA.16816.F32 R136, R4.reuse, R12, R136 ;  /* 0x0000000c0488723c */ /* 0x044ff00000001888 */
[C---:B------:R-:W-:Y:S08]  /*7510*/  HMMA.16816.F32 R132, R4.reuse, R14, R132 ;  /* 0x0000000e0484723c */ /* 0x040ff00000001884 */
[C---:B---3--:R-:W-:Y:S08]  /*7520*/  HMMA.16816.F32 R128, R4.reuse, R8, R128 ;  /* 0x000000080480723c */ /* 0x048ff00000001880 */
        /* <DEDUP_REMOVED lines=17> */
[----:B------:R-:W-:Y:S07]  /*7640*/  HMMA.16816.F32 R176, R4, R26, R176 ;  /* 0x0000001a04b0723c */ /* 0x000fee00000018b0 */
[----:B------:R-:W-:-:S02]  /*7650*/  F2FP.PACK_AB R4, R40, R42 ;  /* 0x0000002a2804723e */ /* 0x000fc400000000ff */
[----:B------:R-:W-:Y:S02]  /*7660*/  F2FP.PACK_AB R5, R36, R37 ;  /* 0x000000252405723e */ /* 0x000fe400000000ff */
[----:B------:R-:W-:Y:S02]  /*7670*/  F2FP.PACK_AB R6, R38, R39 ;  /* 0x000000272606723e */ /* 0x000fe400000000ff */
[----:B------:R-:W-:-:S07]  /*7680*/  F2FP.PACK_AB R7, R32, R33 ;  /* 0x000000212007723e */ /* 0x000fce00000000ff */
[C---:B----4-:R-:W-:Y:S08]  /*7690*/  HMMA.16816.F32 R144, R4.reuse, R20, R144 ;  /* 0x000000140490723c */ /* 0x050ff00000001890 */
[C---:B------:R-:W-:Y:S08]  /*76a0*/  HMMA.16816.F32 R140, R4.reuse, R22, R140 ;  /* 0x00000016048c723c */ /* 0x040ff0000000188c */
[C---:B-1----:R-:W-:Y:S08]  /*76b0*/  HMMA.16816.F32 R136, R4.reuse, R16, R136 ;  /* 0x000000100488723c */ /* 0x042ff00000001888 */
[C---:B------:R-:W-:Y:S08]  /*76c0*/  HMMA.16816.F32 R132, R4.reuse, R18, R132 ;  /* 0x000000120484723c */ /* 0x040ff00000001884 */
[C---:B--2---:R-:W-:Y:S08]  /*76d0*/  HMMA.16816.F32 R128, R4.reuse, R12, R128 ;  /* 0x0000000c0480723c */ /* 0x044ff00000001880 */
[C---:B------:R-:W-:Y:S08]  /*76e0*/  HMMA.16816.F32 R124, R4.reuse, R14, R124 ;  /* 0x0000000e047c723c */ /* 0x040ff0000000187c */
[C---:B---3--:R-:W-:Y:S08]  /*76f0*/  HMMA.16816.F32 R120, R4.reuse, R8, R120 ;  /* 0x000000080478723c */ /* 0x048ff00000001878 */
[----:B------:R-:W-:Y:S07]  /*7700*/  HMMA.16816.F32 R116, R4, R10, R116 ;  /* 0x0000000a0474723c */ /* 0x000fee0000001874 */
[----:B------:R-:W-:-:S02]  /*7710*/  F2FP.PACK_AB R4, R30, R31 ;  /* 0x0000001f1e04723e */ /* 0x000fc400000000ff */
[----:B------:R-:W-:Y:S02]  /*7720*/  F2FP.PACK_AB R6, R28, R29 ;  /* 0x0000001d1c06723e */ /* 0x000fe400000000ff */
[----:B------:R-:W-:Y:S02]  /*7730*/  F2FP.PACK_AB R5, R98, R103 ;  /* 0x000000676205723e */ /* 0x000fe400000000ff */
[----:B------:R-:W-:-:S07]  /*7740*/  F2FP.PACK_AB R7, R96, R97 ;  /* 0x000000616007723e */ /* 0x000fce00000000ff */
[C---:B------:R-:W-:Y:S01]  /*7750*/  HMMA.16816.F32 R160, R4.reuse, R18, R160 ;  /* 0x0000001204a0723c */ /* 0x040fe200000018a0 */
[----:B------:R-:W2:Y:S01]  /*7760*/  LDL R19, [R1+0x10] ;  /* 0x0000100001137983 */ /* 0x000ea20000100800 */
        /* <DEDUP_REMOVED lines=9> */
[----:B------:R-:W-:Y:S01]  /*7800*/  MOV R16, R208 ;  /* 0x000000d000107202 */ /* 0x000fe20000000f00 */
        /* <DEDUP_REMOVED lines=15> */
[----:B------:R-:W-:Y:S01]  /*7900*/  @P2 IMAD.HI.U32 R17, R208, c[0x0][0x2c8], RZ ;  /* 0x0000b200d0112a27 */ /* 0x000fe200078e00ff */
[----:B------:R-:W-:Y:S03]  /*7910*/  HMMA.16816.F32 R152, R4, R22, R152 ;  /* 0x000000160498723c */ /* 0x000fe60000001898 */
[----:B------:R-:W-:Y:S02]  /*7920*/  FADD.FTZ R92, R81, R92 ;  /* 0x0000005c515c7221 */ /* 0x000fe40000010000 */
[----:B------:R-:W-:-:S02]  /*7930*/  FADD.FTZ R88, R183, R88 ;  /* 0x00000058b7587221 */ /* 0x000fc40000010000 */
[----:B------:R-:W-:Y:S02]  /*7940*/  FADD.FTZ R82, R99, R82 ;  /* 0x0000005263527221 */ /* 0x000fe40000010000 */
[----:B------:R-:W-:Y:S01]  /*7950*/  FADD.FTZ R84, R107, R84 ;  /* 0x000000546b547221 */ /* 0x000fe20000010000 */
[----:B------:R-:W-:Y:S01]  /*7960*/  @P2 SHF.R.U32.HI R16, RZ, c[0x0][0x2cc], R17 ;  /* 0x0000b300ff102a19 */ /* 0x000fe20000011611 */
[----:B------:R-:W-:Y:S02]  /*7970*/  FADD.FTZ R92, R80, R92 ;  /* 0x0000005c505c7221 */ /* 0x000fe40000010000 */
[----:B------:R-:W-:Y:S02]  /*7980*/  FADD.FTZ R88, R77, R88 ;  /* 0x000000584d587221 */ /* 0x000fe40000010000 */
[----:B------:R-:W-:Y:S02]  /*7990*/  FADD.FTZ R82, R192, R82 ;  /* 0x00000052c0527221 */ /* 0x000fe40000010000 */
[----:B------:R-:W-:Y:S01]  /*79a0*/  FADD.FTZ R84, R46, R84 ;  /* 0x000000542e547221 */ /* 0x000fe20000010000 */
[----:B------:R-:W-:Y:S01]  /*79b0*/  IADD3 R13, R16, -c[0x0][0x168], R181 ;  /* 0x80005a00100d7a10 */ /* 0x000fe20007ffe0b5 */
[----:B------:R-:W-:Y:S01]  /*79c0*/  FADD.FTZ R92, R79, R92 ;  /* 0x0000005c4f5c7221 */ /* 0x000fe20000010000 */
[----:B------:R-:W-:Y:S01]  /*79d0*/  MOV R12, RZ ;  /* 0x000000ff000c7202 */ /* 0x000fe20000000f00 */
[----:B------:R-:W-:-:S02]  /*79e0*/  FADD.FTZ R88, R73, R88 ;  /* 0x0000005849587221 */ /* 0x000fc40000010000 */
[----:B------:R-:W-:Y:S02]  /*79f0*/  FADD.FTZ R82, R191, R82 ;  /* 0x00000052bf527221 */ /* 0x000fe40000010000 */
[----:B------:R-:W-:Y:S02]  /*7a00*/  FADD.FTZ R84, R45, R84 ;  /* 0x000000542d547221 */ /* 0x000fe40000010000 */
[----:B------:R-:W-:Y:S02]  /*7a10*/  FADD.FTZ R92, R78, R92 ;  /* 0x0000005c4e5c7221 */ /* 0x000fe40000010000 */
[----:B------:R-:W-:Y:S02]  /*7a20*/  FADD.FTZ R88, R74, R88 ;  /* 0x000000584a587221 */ /* 0x000fe40000010000 */
[----:B------:R-:W-:-:S04]  /*7a30*/  IMAD.HI R12, R13, -0x6db6db6d, R12 ;  /* 0x924924930d0c7827 */ /* 0x000fc800078e020c */
[----:B------:R-:W-:Y:S02]  /*7a40*/  FADD.FTZ R82, R190, R82 ;  /* 0x00000052be527221 */ /* 0x000fe40000010000 */
[----:B------:R-:W-:Y:S02]  /*7a50*/  FADD.FTZ R84, R44, R84 ;  /* 0x000000542c547221 */ /* 0x000fe40000010000 */
[----:B------:R-:W-:Y:S02]  /*7a60*/  FADD.FTZ R92, R42, R92 ;  /* 0x0000005c2a5c7221 */ /* 0x000fe40000010000 */
[----:B------:R-:W-:Y:S01]  /*7a70*/  FADD.FTZ R88, R62, R88 ;  /* 0x000000583e587221 */ /* 0x000fe20000010000 */
[----:B------:R-:W-:Y:S01]  /*7a80*/  SHF.R.U32.HI R8, RZ, 0x1f, R12 ;  /* 0x0000001fff087819 */ /* 0x000fe2000001160c */
[----:B------:R-:W-:Y:S02]  /*7a90*/  FADD.FTZ R82, R189, R82 ;  /* 0x00000052bd527221 */ /* 0x000fe40000010000 */
[----:B------:R-:W-:-:S02]  /*7aa0*/  FADD.FTZ R84, R43, R84 ;  /* 0x000000542b547221 */ /* 0x000fc40000010000 */
[----:B------:R-:W-:Y:S02]  /*7ab0*/  FADD.FTZ R92, R40, R92 ;  /* 0x0000005c285c7221 */ /* 0x000fe40000010000 */
[----:B------:R-:W-:Y:S01]  /*7ac0*/  FADD.FTZ R88, R37, R88 ;  /* 0x0000005825587221 */ /* 0x000fe20000010000 */
[----:B------:R-:W-:Y:S01]  /*7ad0*/  LEA.HI.SX32 R12, R12, R8, 0x1a ;  /* 0x000000080c0c7211 */ /* 0x000fe200078fd2ff */
[----:B------:R-:W-:Y:S02]  /*7ae0*/  FADD.FTZ R82, R103, R82 ;  /* 0x0000005267527221 */ /* 0x000fe40000010000 */
[----:B------:R-:W-:Y:S02]  /*7af0*/  FADD.FTZ R84, R31, R84 ;  /* 0x000000541f547221 */ /* 0x000fe40000010000 */
[----:B------:R-:W-:Y:S01]  /*7b00*/  FADD.FTZ R92, R39, R92 ;  /* 0x0000005c275c7221 */ /* 0x000fe20000010000 */
[----:B------:R-:W-:Y:S01]  /*7b10*/  IADD3 R18, R180, -0x2, RZ ;  /* 0xfffffffeb4127810 */ /* 0x000fe20007ffe0ff */
[----:B------:R-:W-:Y:S01]  /*7b20*/  FADD.FTZ R88, R36, R88 ;  /* 0x0000005824587221 */ /* 0x000fe20000010000 */
[----:B------:R-:W-:Y:S01]  /*7b30*/  HMMA.16816.F32 R168, R4, R14, R168 ;  /* 0x0000000e04a8723c */ /* 0x000fe200000018a8 */
[----:B------:R-:W-:-:S02]  /*7b40*/  FADD.FTZ R82, R98, R82 ;  /* 0x0000005262527221 */ /* 0x000fc40000010000 */
[----:B------:R-:W-:Y:S02]  /*7b50*/  FADD.FTZ R84, R30, R84 ;  /* 0x000000541e547221 */ /* 0x000fe40000010000 */
[----:B------:R-:W-:-:S03]  /*7b60*/  FADD.FTZ R88, R33, R88 ;  /* 0x0000005821587221 */ /* 0x000fc60000010000 */
[----:B------:R-:W-:Y:S01]  /*7b70*/  HMMA.16816.F32 R176, R4, R10, R176 ;  /* 0x0000000a04b0723c */ /* 0x000fe200000018b0 */
[----:B------:R-:W-:Y:S01]  /*7b80*/  FADD.FTZ R82, R97, R82 ;  /* 0x0000005261527221 */ /* 0x000fe20000010000 */
[----:B------:R-:W-:Y:S01]  /*7b90*/  STL [R1+0x50], R18 ;  /* 0x0000501201007387 */ /* 0x000fe20000100800 */
[----:B------:R-:W-:-:S04]  /*7ba0*/  FADD.FTZ R84, R29, R84 ;  /* 0x000000541d547221 */ /* 0x000fc80000010000 */
[----:B------:R-:W-:Y:S02]  /*7bb0*/  FADD.FTZ R4, R38, R92 ;  /* 0x0000005c26047221 */ /* 0x000fe40000010000 */
[----:B------:R-:W-:Y:S02]  /*7bc0*/  FADD.FTZ R6, R32, R88 ;  /* 0x0000005820067221 */ /* 0x000fe40000010000 */
[----:B------:R-:W-:Y:S01]  /*7bd0*/  FADD.FTZ R5, R28, R84 ;  /* 0x000000541c057221 */ /* 0x000fe20000010000 */
[----:B--2---:R-:W-:-:S05]  /*7be0*/  IMNMX R19, R19, R12, !PT ;  /* 0x0000000c13137217 */ /* 0x004fca0007800200 */
[----:B------:R-:W-:Y:S04]  /*7bf0*/  STL [R1+0x58], R19 ;  /* 0x0000581301007387 */ /* 0x000fe80000100800 */
[----:B------:R1:W-:Y:S04]  /*7c00*/  STL [R1+0x48], R4 ;  /* 0x0000480401007387 */ /* 0x0003e80000100800 */
[----:B------:R2:W-:Y:S01]  /*7c10*/  STL [R1+0x60], R6 ;  /* 0x0000600601007387 */ /* 0x0005e20000100800 */
[----:B------:R-:W-:Y:S01]  /*7c20*/  ISETP.GE.AND P0, PT, R18, R19, PT ;  /* 0x000000131200720c */ /* 0x000fe20003f06270 */
[----:B-1----:R-:W-:-:S05]  /*7c30*/  FADD.FTZ R4, R96, R82 ;  /* 0x0000005260047221 */ /* 0x002fca0000010000 */
[----:B------:R2:W-:Y:S04]  /*7c40*/  STL [R1+0x4c], R4 ;  /* 0x00004c0401007387 */ /* 0x0005e80000100800 */
[----:B------:R2:W-:Y:S03]  /*7c50*/  STL [R1+0x54], R5 ;  /* 0x0000540501007387 */ /* 0x0005e60000100800 */
[----:B------:R-:W-:Y:S05]  /*7c60*/  @!P0 BRA `(.L_x_1339) ;  /* 0x0000618000008947 */ /* 0x000fea0003800000 */
[----:B------:R-:W-:Y:S01]  /*7c70*/  MOV R180, R0 ;  /* 0x0000000000b47202 */ /* 0x000fe20000000f00 */
[----:B------:R-:W-:Y:S01]  /*7c80*/  IMAD.MOV.U32 R0, RZ, RZ, R18 ;  /* 0x000000ffff007224 */ /* 0x000fe200078e0012 */
[----:B------:R-:W-:Y:S01]  /*7c90*/  MOV R183, R2 ;  /* 0x0000000200b77202 */ /* 0x000fe20000000f00 */
[----:B------:R-:W-:Y:S01]  /*7ca0*/  IMAD.MOV.U32 R181, RZ, RZ, R68 ;  /* 0x000000ffffb57224 */ /* 0x000fe200078e0044 */
[----:B------:R-:W-:-:S02]  /*7cb0*/  MOV R182, R3 ;  /* 0x0000000300b67202 */ /* 0x000fc40000000f00 */
[----:B------:R1:W-:Y:S04]  /*7cc0*/  STL [R1+0x50], R0 ;  /* 0x0000500001007387 */ /* 0x0003e80000100800 */
.L_x_1350:
[----:B------:R-:W3:Y:S01]  /*7cd0*/  LDL R2, [R1+0x50] ;  /* 0x0000500001027983 */ /* 0x000ee20000100800 */
[----:B------:R-:W-:Y:S04]  /*7ce0*/  DEPBAR.LE SB0, 0x0 ;  /* 0x000080000000791a */ /* 0x000fe80000000000 */
[----:B-1----:R-:W3:Y:S01]  /*7cf0*/  LDL R0, [R1+0x10] ;  /* 0x0000100001007983 */ /* 0x002ee20000100800 */
[----:B------:R-:W-:Y:S01]  /*7d00*/  WARPSYNC 0xffffffff ;  /* 0xffffffff00007948 */ /* 0x000fe20003800000 */
[----:B------:R-:W-:Y:S02]  /*7d10*/  BSSY B0, `(.L_x_1340) ;  /* 0x0000051000007945 */ /* 0x000fe40003800000 */
[----:B------:R-:W-:Y:S06]  /*7d20*/  BAR.SYNC.DEFER_BLOCKING 0x0 ;  /* 0x0000000000007b1d */ /* 0x000fec0000010000 */
[----:B------:R1:W4:Y:S04]  /*7d30*/  LDSM.16.M88.4 R112, [R241] ;  /* 0x00000000f170783b */ /* 0x0003280000000200 */
[----:B------:R1:W2:Y:S04]  /*7d40*/  LDSM.16.M88.4 R108, [R241+0x2000] ;  /* 0x00200000f16c783b */ /* 0x0002a80000000200 */
[----:B------:R1:W1:Y:S04]  /*7d50*/  LDSM.16.M88.4 R16, [R240] ;  /* 0x00000000f010783b */ /* 0x0002680000000200 */
[----:B------:R1:W1:Y:S04]  /*7d60*/  LDSM.16.M88.4 R32, [R240+0x800] ;  /* 0x00080000f020783b */ /* 0x0002680000000200 */
[----:B------:R1:W1:Y:S04]  /*7d70*/  LDSM.16.M88.4 R48, [R240+0x1000] ;  /* 0x00100000f030783b */ /* 0x0002680000000200 */
        /* <DEDUP_REMOVED lines=10> */
[----:B------:R1:W1:Y:S04]  /*7e20*/  LDSM.16.M88.4 R212, [R227] ;  /* 0x00000000e3d4783b */ /* 0x0002680000000200 */
[----:B------:R1:W1:Y:S04]  /*7e30*/  LDSM.16.M88.4 R216, [R226] ;  /* 0x00000000e2d8783b */ /* 0x0002680000000200 */
[----:B------:R1:W1:Y:S01]  /*7e40*/  LDSM.16.M88.4 R220, [R225] ;  /* 0x00000000e1dc783b */ /* 0x0002620000000200 */
[----:B---3--:R-:W-:-:S13]  /*7e50*/  ISETP.GT.AND P0, PT, R0, R2, PT ;  /* 0x000000020000720c */ /* 0x008fda0003f04270 */
[----:B------:R-:W-:-:S05]  /*7e60*/  @P0 BRA `(.L_x_1341) ;  /* 0x000003b000000947 */ /* 0x000fca0003800000 */
[----:B-12-4-:R-:W2:Y:S04]  /*7e70*/  LDL R6, [R1+0x20] ;  /* 0x0000200001067983 */ /* 0x016ea80000100800 */
[----:B------:R-:W3:Y:S04]  /*7e80*/  LDL R5, [R1+0x1c] ;  /* 0x00001c0001057983 */ /* 0x000ee80000100800 */
[----:B------:R-:W4:Y:S04]  /*7e90*/  LDL.64 R8, [R1+0x30] ;  /* 0x0000300001087983 */ /* 0x000f280000100a00 */
[----:B------:R-:W5:Y:S01]  /*7ea0*/  LDL R4, [R1+0x4] ;  /* 0x0000040001047983 */ /* 0x000f620000100800 */
[----:B--2---:R-:W-:Y:S01]  /*7eb0*/  IMAD.WIDE.U32 R2, R6, c[0x0][0x208], RZ ;  /* 0x0000820006027a25 */ /* 0x004fe200078e00ff */
[----:B------:R-:W-:Y:S02]  /*7ec0*/  SHF.R.S32.HI R0, RZ, 0x1f, R6 ;  /* 0x0000001fff007819 */ /* 0x000fe40000011406 */
[----:B---3--:R-:W-:Y:S03]  /*7ed0*/  SHF.R.S32.HI R7, RZ, 0x1f, R5 ;  /* 0x0000001fff077819 */ /* 0x008fe60000011405 */
[----:B------:R-:W-:Y:S02]  /*7ee0*/  IMAD R0, R0, c[0x0][0x208], RZ ;  /* 0x0000820000007a24 */ /* 0x000fe400078e02ff */
[----:B------:R-:W-:Y:S02]  /*7ef0*/  IMAD R7, R7, c[0x0][0x218], RZ ;  /* 0x0000860007077a24 */ /* 0x000fe400078e02ff */
[----:B------:R-:W-:Y:S02]  /*7f00*/  IMAD R0, R6, c[0x0][0x20c], R0 ;  /* 0x0000830006007a24 */ /* 0x000fe400078e0200 */
[----:B------:R-:W-:Y:S02]  /*7f10*/  IMAD R7, R5, c[0x0][0x21c], R7 ;  /* 0x0000870005077a24 */ /* 0x000fe400078e0207 */
[----:B------:R-:W-:Y:S01]  /*7f20*/  IMAD.IADD R3, R3, 0x1, R0 ;  /* 0x0000000103037824 */ /* 0x000fe200078e0200 */
[----:B------:R-:W-:Y:S03]  /*7f30*/  SHF.L.U32 R0, R251, 0x1, RZ ;  /* 0x00000001fb007819 */ /* 0x000fe600000006ff */
[----:B------:R-:W-:Y:S05]  /*7f40*/  IMAD.WIDE.U32 R2, R5, c[0x0][0x218], R2 ;  /* 0x0000860005027a25 */ /* 0x000fea00078e0002 */
[----:B----4-:R-:W-:Y:S04]  /*7f50*/  IADD3 R2, P4, R8, R2, RZ ;  /* 0x0000000208027210 */ /* 0x010fe80007f9e0ff */
[----:B------:R-:W-:Y:S02]  /*7f60*/  LEA R10, P0, R2, c[0x0][0x1f8], 0x1 ;  /* 0x00007e00020a7a11 */ /* 0x000fe400078008ff */
[----:B-----5:R-:W-:Y:S02]  /*7f70*/  IADD3.X R7, R4, R3, R7, P4, !PT ;  /* 0x0000000304077210 */ /* 0x020fe400027fe407 */
[----:B------:R-:W-:Y:S02]  /*7f80*/  SHF.L.U64.HI R3, R251, 0x1, R242 ;  /* 0x00000001fb037819 */ /* 0x000fe400000102f2 */
[----:B------:R-:W-:Y:S01]  /*7f90*/  LEA.HI.X R7, R2, c[0x0][0x1fc], R7, 0x1, P0 ;  /* 0x00007f0002077a11 */ /* 0x000fe200000f0c07 */
[----:B------:R-:W-:-:S05]  /*7fa0*/  BRA.DIV ~URZ, `(.L_x_1342) ;  /* 0x0000f1527f007947 */ /* 0x000fca000b800000 */
[----:B------:R1:W2:Y:S02]  /*7fb0*/  SHFL.IDX PT, R11, R7, RZ, 0x181f ;  /* 0x00181fff070b7589 */ /* 0x0002a400000e0000 */
.L_x_1393:
[----:B------:R-:W-:-:S05]  /*7fc0*/  BRA.DIV ~URZ, `(.L_x_1343) ;  /* 0x0000f1a27f007947 */ /* 0x000fca000b800000 */
[----:B------:R-:W3:Y:S04]  /*7fd0*/  SHFL.IDX PT, R20, R10, RZ, 0x181f ;  /* 0x00181fff0a147589 */ /* 0x000ee800000e0000 */
[----:B------:R-:W4:Y:S04]  /*7fe0*/  SHFL.IDX PT, R14, R10, 0x1, 0x181f ;  /* 0x00381f000a0e7f89 */ /* 0x000f2800000e0000 */
[----:B------:R-:W-:Y:S04]  /*7ff0*/  SHFL.IDX PT, R15, R7, 0x1, 0x181f ;  /* 0x00381f00070f7f89 */ /* 0x000fe800000e0000 */
[----:B------:R-:W-:Y:S04]  /*8000*/  SHFL.IDX PT, R12, R10, 0x2, 0x181f ;  /* 0x00581f000a0c7f89 */ /* 0x000fe800000e0000 */
[----:B------:R-:W5:Y:S04]  /*8010*/  SHFL.IDX PT, R8, R10, 0x3, 0x181f ;  /* 0x00781f000a087f89 */ /* 0x000f6800000e0000 */
[----:B------:R-:W-:Y:S04]  /*8020*/  SHFL.IDX PT, R13, R7, 0x2, 0x181f ;  /* 0x00581f00070d7f89 */ /* 0x000fe800000e0000 */
[----:B------:R-:W-:Y:S04]  /*8030*/  SHFL.IDX PT, R5, R10, 0x4, 0x181f ;  /* 0x00981f000a057f89 */ /* 0x000fe800000e0000 */
[----:B------:R-:W1:Y:S04]  /*8040*/  SHFL.IDX PT, R9, R7, 0x3, 0x181f ;  /* 0x00781f0007097f89 */ /* 0x000e6800000e0000 */
[----:B------:R-:W2:Y:S04]  /*8050*/  SHFL.IDX PT, R2, R10, 0x5, 0x181f ;  /* 0x00b81f000a027f89 */ /* 0x000ea800000e0000 */
[----:B------:R-:W2:Y:S04]  /*8060*/  SHFL.IDX PT, R6, R7, 0x4, 0x181f ;  /* 0x00981f0007067f89 */ /* 0x000ea800000e0000 */
[----:B------:R-:W2:Y:S04]  /*8070*/  SHFL.IDX PT, R4, R7, 0x5, 0x181f ;  /* 0x00b81f0007047f89 */ /* 0x000ea800000e0000 */
[----:B-1----:R-:W1:Y:S01]  /*8080*/  SHFL.IDX PT, R7, R7, 0x6, 0x181f ;  /* 0x00d81f0007077f89 */ /* 0x002e6200000e0000 */
[-C--:B---3--:R-:W-:Y:S02]  /*8090*/  IADD3 R20, P0, R20, R0.reuse, RZ ;  /* 0x0000000014147210 */ /* 0x088fe40007f1e0ff */
[-C--:B----4-:R-:W-:Y:S02]  /*80a0*/  IADD3 R14, P4, R14, R0.reuse, RZ ;  /* 0x000000000e0e7210 */ /* 0x090fe40007f9e0ff */
[-C--:B-----5:R-:W-:Y:S01]  /*80b0*/  IADD3 R8, P5, R8, R0.reuse, RZ ;  /* 0x0000000008087210 */ /* 0x0a0fe20007fbe0ff */
[--C-:B--2---:R-:W-:Y:S01]  /*80c0*/  IMAD.X R21, R11, 0x1, R3.reuse, P0 ;  /* 0x000000010b157824 */ /* 0x104fe200000e0603 */
[-C--:B------:R-:W-:Y:S01]  /*80d0*/  IADD3 R12, P0, R12, R0.reuse, RZ ;  /* 0x000000000c0c7210 */ /* 0x080fe20007f1e0ff */
[--C-:B------:R-:W-:Y:S02]  /*80e0*/  IMAD.X R15, R15, 0x1, R3.reuse, P4 ;  /* 0x000000010f0f7824 */ /* 0x100fe400020e0603 */
[--C-:B------:R-:W-:Y:S01]  /*80f0*/  IMAD.X R9, R9, 0x1, R3.reuse, P5 ;  /* 0x0000000109097824 */ /* 0x100fe200028e0603 */
[----:B------:R2:W-:Y:S01]  /*8100*/  LDGSTS.E.BYPASS.LTC128B.128 [R244+0x100], [R20.64], !P3 ;  /* 0x0010000014f47fae */ /* 0x0005e2000d901d48 */
[--C-:B------:R-:W-:Y:S03]  /*8110*/  IMAD.X R13, R13, 0x1, R3.reuse, P0 ;  /* 0x000000010d0d7824 */ /* 0x100fe600000e0603 */
[----:B------:R3:W-:Y:S04]  /*8120*/  LDGSTS.E.BYPASS.LTC128B.128 [R244+0x900], [R14.64], !P3 ;  /* 0x009000000ef47fae */ /* 0x0007e8000d901d48 */
[----:B------:R4:W-:Y:S04]  /*8130*/  LDGSTS.E.BYPASS.LTC128B.128 [R244+0x1100], [R12.64], !P3 ;  /* 0x011000000cf47fae */ /* 0x0009e8000d901d48 */
[----:B------:R4:W-:Y:S01]  /*8140*/  LDGSTS.E.BYPASS.LTC128B.128 [R244+0x1900], [R8.64], !P3 ;  /* 0x0190000008f47fae */ /* 0x0009e2000d901d48 */
[-C--:B--2---:R-:W-:Y:S02]  /*8150*/  IADD3 R20, P4, R5, R0.reuse, RZ ;  /* 0x0000000005147210 */ /* 0x084fe40007f9e0ff */
[----:B---3--:R-:W-:Y:S03]  /*8160*/  IADD3 R14, P0, R2, R0, RZ ;  /* 0x00000000020e7210 */ /* 0x008fe60007f1e0ff */
[--C-:B------:R-:W-:Y:S02]  /*8170*/  IMAD.X R21, R6, 0x1, R3.reuse, P4 ;  /* 0x0000000106157824 */ /* 0x100fe400020e0603 */
[----:B------:R-:W-:Y:S03]  /*8180*/  IMAD.X R15, R4, 0x1, R3, P0 ;  /* 0x00000001040f7824 */ /* 0x000fe600000e0603 */
[----:B------:R4:W-:Y:S04]  /*8190*/  LDGSTS.E.BYPASS.LTC128B.128 [R244+0x2100], [R20.64], !P3 ;  /* 0x0210000014f47fae */ /* 0x0009e8000d901d48 */
[----:B------:R4:W2:Y:S04]  /*81a0*/  SHFL.IDX PT, R4, R10, 0x6, 0x181f ;  /* 0x00d81f000a047f89 */ /* 0x0008a800000e0000 */
[----:B------:R4:W-:Y:S02]  /*81b0*/  LDGSTS.E.BYPASS.LTC128B.128 [R244+0x2900], [R14.64], !P3 ;  /* 0x029000000ef47fae */ /* 0x0009e4000d901d48 */
.L_x_1394:
[----:B-12---:R-:W-:Y:S04]  /*81c0*/  IADD3 R4, P0, R4, R0, RZ ;  /* 0x0000000004047210 */ /* 0x006fe80007f1e0ff */
[----:B------:R-:W-:Y:S05]  /*81d0*/  IADD3.X R5, R7, R3, RZ, P0, !PT ;  /* 0x0000000307057210 */ /* 0x000fea00007fe4ff */
[----:B------:R-:W-:Y:S01]  /*81e0*/  @!PT LDS RZ, [RZ] ;  /* 0x00000000fffff984 */ /* 0x000fe20000000800 */
[----:B------:R-:W-:Y:S01]  /*81f0*/  @!PT LDS RZ, [RZ] ;  /* 0x00000000fffff984 */ /* 0x000fe20000000800 */
[----:B------:R-:W-:Y:S01]  /*8200*/  @!PT LDS RZ, [RZ] ;  /* 0x00000000fffff984 */ /* 0x000fe20000000800 */
[----:B------:R1:W-:Y:S04]  /*8210*/  LDGSTS.E.BYPASS.LTC128B.128 [R244+0x3100], [R4.64], !P3 ;  /* 0x0310000004f47fae */ /* 0x0003e8000d901d48 */
.L_x_1341:
[----:B-12-4-:R-:W-:Y:S05]  /*8220*/  BSYNC B0 ;  /* 0x0000000000007941 */ /* 0x016fea0003800000 */
.L_x_1340:
        /* <DEDUP_REMOVED lines=57> */
[----:B------:R-:W-:Y:S07]  /*85c0*/  LDSM.16.M88.4 R212, [R235] ;  /* 0x00000000ebd4783b */ /* 0x000fee0000000200 */
[-C--:B------:R-:W-:Y:S08]  /*85d0*/  HMMA.16816.F32 R84, R188, R216.reuse, R84 ;  /* 0x000000d8bc54723c */ /* 0x080ff00000001854 */
[C---:B------:R-:W-:Y:S08]  /*85e0*/  HMMA.16816.F32 R88, R196.reuse, R216, R88 ;  /* 0x000000d8c458723c */ /* 0x040ff00000001858 */
[-C--:B------:R-:W-:Y:S08]  /*85f0*/  HMMA.16816.F32 R92, R196, R218.reuse, R92 ;  /* 0x000000dac45c723c */ /* 0x080ff0000000185c */
[C---:B------:R-:W-:Y:S01]  /*8600*/  HMMA.16816.F32 R96, R188.reuse, R218, R96 ;  /* 0x000000dabc60723c */ /* 0x040fe20000001860 */
[----:B------:R-:W-:Y:S07]  /*8610*/  LDSM.16.M88.4 R216, [R224] ;  /* 0x00000000e0d8783b */ /* 0x000fee0000000200 */
[-C--:B------:R-:W-:Y:S08]  /*8620*/  HMMA.16816.F32 R100, R188, R220.reuse, R100 ;  /* 0x000000dcbc64723c */ /* 0x080ff00000001864 */
[C---:B------:R-:W-:Y:S01]  /*8630*/  HMMA.16816.F32 R104, R196.reuse, R220, R104 ;  /* 0x000000dcc468723c */ /* 0x040fe20000001868 */
[----:B------:R-:W2:Y:S07]  /*8640*/  LDL R221, [R1+0x10] ;  /* 0x0000100001dd7983 */ /* 0x000eae0000100800 */
[-C--:B------:R-:W-:Y:S01]  /*8650*/  HMMA.16816.F32 R108, R196, R222.reuse, R108 ;  /* 0x000000dec46c723c */ /* 0x080fe2000000186c */
[----:B------:R-:W-:Y:S07]  /*8660*/  LDSM.16.M88.4 R196, [R236+0x2800] ;  /* 0x00280000ecc4783b */ /* 0x000fee0000000200 */
[----:B------:R-:W-:Y:S01]  /*8670*/  HMMA.16816.F32 R112, R188, R222, R112 ;  /* 0x000000debc70723c */ /* 0x000fe20000001870 */
[----:B------:R-:W5:Y:S07]  /*8680*/  LDSM.16.M88.4 R188, [R236+0x1800] ;  /* 0x00180000ecbc783b */ /* 0x000f6e0000000200 */
        /* <DEDUP_REMOVED lines=27> */
[-C--:B---3--:R-:W-:Y:S08]  /*8840*/  HMMA.16816.F32 R100, R184, R204.reuse, R100 ;  /* 0x000000ccb864723c */ /* 0x088ff00000001864 */
[C---:B------:R-:W-:Y:S08]  /*8850*/  HMMA.16816.F32 R104, R200.reuse, R204, R104 ;  /* 0x000000ccc868723c */ /* 0x040ff00000001868 */
[-C--:B------:R-:W-:Y:S08]  /*8860*/  HMMA.16816.F32 R108, R200, R206.reuse, R108 ;  /* 0x000000cec86c723c */ /* 0x080ff0000000186c */
[----:B------:R-:W-:Y:S08]  /*8870*/  HMMA.16816.F32 R112, R184, R206, R112 ;  /* 0x000000ceb870723c */ /* 0x000ff00000001870 */
[-C--:B------:R-:W-:Y:S08]  /*8880*/  HMMA.16816.F32 R4, R212, R216.reuse, R4 ;  /* 0x000000d8d404723c */ /* 0x080ff00000001804 */
[C---:B----4-:R-:W-:Y:S08]  /*8890*/  HMMA.16816.F32 R8, R188.reuse, R216, R8 ;  /* 0x000000d8bc08723c */ /* 0x050ff00000001808 */
        /* <DEDUP_REMOVED lines=8> */
[----:B------:R3:W4:Y:S01]  /*8920*/  MUFU.TANH R185, R7 ;  /* 0x0000000700b97308 */ /* 0x0007220000002400 */
        /* <DEDUP_REMOVED lines=8> */
[----:B------:R-:W-:Y:S01]  /*89b0*/  FMUL.FTZ R16, R16, c[0x0][0x320] ;  /* 0x0000c80010107a20 */ /* 0x000fe20000410000 */
[----:B--2---:R-:W-:Y:S01]  /*89c0*/  ISETP.GT.AND P0, PT, R2, R221, PT ;  /* 0x000000dd0200720c */ /* 0x004fe20003f04270 */
[----:B------:R-:W-:Y:S02]  /*89d0*/  FMUL.FTZ R17, R17, c[0x0][0x320] ;  /* 0x0000c80011117a20 */ /* 0x000fe40000410000 */
[----:B------:R-:W-:Y:S01]  /*89e0*/  FMUL.FTZ R18, R18, c[0x0][0x320] ;  /* 0x0000c80012127a20 */ /* 0x000fe20000410000 */
[----:B------:R-:W2:Y:S01]  /*89f0*/  MUFU.TANH R187, R9 ;  /* 0x0000000900bb7308 */ /* 0x000ea20000002400 */
[----:B------:R-:W-:Y:S01]  /*8a00*/  FMUL.FTZ R19, R19, c[0x0][0x320] ;  /* 0x0000c80013137a20 */ /* 0x000fe20000410000 */
[----:B---3--:R-:W3:Y:S08]  /*8a10*/  LDSM.16.M88.4 R4, [R224+0x800] ;  /* 0x00080000e004783b */ /* 0x008ef00000000200 */
[----:B------:R-:W1:Y:S10]  /*8a20*/  MUFU.TANH R192, R10 ;  /* 0x0000000a00c07308 */ /* 0x000e740000002400 */
[----:B------:R5:W1:Y:S10]  /*8a30*/  MUFU.TANH R193, R11 ;  /* 0x0000000b00c17308 */ /* 0x000a740000002400 */
[----:B------:R-:W1:Y:S10]  /*8a40*/  MUFU.TANH R0, R0 ;  /* 0x0000000000007308 */ /* 0x000e740000002400 */
[----:B------:R-:W1:Y:S01]  /*8a50*/  MUFU.TANH R3, R3 ;  /* 0x0000000300037308 */ /* 0x000e620000002400 */
[----:B-----5:R-:W5:Y:S01]  /*8a60*/  LDSM.16.M88.4 R8, [R224+0x1000] ;  /* 0x00100000e008783b */ /* 0x020f620000000200 */
[-C--:B---3--:R-:W-:Y:S08]  /*8a70*/  HMMA.16816.F32 R20, R212, R4.reuse, R20 ;  /* 0x00000004d414723c */ /* 0x088ff00000001814 */
[----:B------:R-:W3:Y:S01]  /*8a80*/  MUFU.TANH R12, R12 ;  /* 0x0000000c000c7308 */ /* 0x000ee20000002400 */
        /* <DEDUP_REMOVED lines=43> */
[----:B------:R-:W1:Y:S03]  /*8d40*/  LDSM.16.M88.4 R4, [R224+0x2800] ;  /* 0x00280000e004783b */ /* 0x000e660000000200 */
[----:B------:R-:W-:Y:S02]  /*8d50*/  FMUL.FTZ R41, R41, c[0x0][0x320] ;  /* 0x0000c80029297a20 */ /* 0x000fe40000410000 */
[----:B------:R-:W-:Y:S02]  /*8d60*/  FMUL.FTZ R42, R42, c[0x0][0x320] ;  /* 0x0000c8002a2a7a20 */ /* 0x000fe40000410000 */
[----:B------:R-:W-:Y:S01]  /*8d70*/  FMUL.FTZ R43, R43, c[0x0][0x320] ;  /* 0x0000c8002b2b7a20 */ /* 0x000fe20000410000 */
[----:B------:R-:W1:Y:S01]  /*8d80*/  MUFU.TANH R22, R22 ;  /* 0x0000001600167308 */ /* 0x000e620000002400 */
[-C--:B-----5:R-:W-:Y:S03]  /*8d90*/  HMMA.16816.F32 R68, R212, R8.reuse, R68 ;  /* 0x00000008d444723c */ /* 0x0a0fe60000001844 */
[----:B------:R-:W-:Y:S02]  /*8da0*/  FMUL.FTZ R44, R44, c[0x0][0x320] ;  /* 0x0000c8002c2c7a20 */ /* 0x000fe40000410000 */
[----:B------:R-:W-:Y:S02]  /*8db0*/  FMUL.FTZ R45, R45, c[0x0][0x320] ;  /* 0x0000c8002d2d7a20 */ /* 0x000fe40000410000 */
[----:B------:R-:W-:Y:S01]  /*8dc0*/  FMUL.FTZ R46, R46, c[0x0][0x320] ;  /* 0x0000c8002e2e7a20 */ /* 0x000fe20000410000 */
[C---:B------:R-:W-:Y:S01]  /*8dd0*/  HMMA.16816.F32 R72, R188.reuse, R8, R72 ;  /* 0x00000008bc48723c */ /* 0x040fe20000001848 */
[----:B------:R-:W2:Y:S03]  /*8de0*/  MUFU.TANH R23, R23 ;  /* 0x0000001700177308 */ /* 0x000ea60000002400 */
[----:B------:R-:W-:Y:S02]  /*8df0*/  FMUL.FTZ R47, R47, c[0x0][0x320] ;  /* 0x0000c8002f2f7a20 */ /* 0x000fe40000410000 */
[----:B------:R-:W-:Y:S02]  /*8e00*/  FMUL.FTZ R48, R48, c[0x0][0x320] ;  /* 0x0000c80030307a20 */ /* 0x000fe40000410000 */
[-C--:B------:R-:W-:Y:S03]  /*8e10*/  HMMA.16816.F32 R76, R188, R10.reuse, R76 ;  /* 0x0000000abc4c723c */ /* 0x080fe6000000184c */
[----:B------:R-:W2:Y:S01]  /*8e20*/  MUFU.TANH R24, R24 ;  /* 0x0000001800187308 */ /* 0x000ea20000002400 */
[----:B------:R-:W-:Y:S02]  /*8e30*/  FMUL.FTZ R49, R49, c[0x0][0x320] ;  /* 0x0000c80031317a20 */ /* 0x000fe40000410000 */
[----:B------:R-:W-:Y:S02]  /*8e40*/  FMUL.FTZ R50, R50, c[0x0][0x320] ;  /* 0x0000c80032327a20 */ /* 0x000fe40000410000 */
[C---:B------:R-:W-:Y:S01]  /*8e50*/  HMMA.16816.F32 R80, R212.reuse, R10, R80 ;  /* 0x0000000ad450723c */ /* 0x040fe20000001850 */
[----:B------:R-:W5:Y:S01]  /*8e60*/  LDSM.16.M88.4 R8, [R224+0x3000] ;  /* 0x00300000e008783b */ /* 0x000f620000000200 */
[----:B------:R-:W-:Y:S04]  /*8e70*/  DEPBAR.LE SB0, 0x0 ;  /* 0x000080000000791a */ /* 0x000fe80000000000 */
[----:B------:R-:W2:Y:S01]  /*8e80*/  MUFU.TANH R25, R25 ;  /* 0x0000001900197308 */ /* 0x000ea20000002400 */
[----:B------:R-:W-:Y:S01]  /*8e90*/  FMUL.FTZ R68, R68, c[0x0][0x320] ;  /* 0x0000c80044447a20 */ /* 0x000fe20000410000 */
[-C--:B-1----:R-:W-:Y:S01]  /*8ea0*/  HMMA.16816.F32 R84, R212, R4.reuse, R84 ;  /* 0x00000004d454723c */ /* 0x082fe20000001854 */
[----:B------:R-:W-:Y:S04]  /*8eb0*/  BAR.SYNC.DEFER_BLOCKING 0x0 ;  /* 0x0000000000007b1d */ /* 0x000fe80000010000 */
        /* <DEDUP_REMOVED lines=16> */
[----:B------:R-:W1:Y:S01]  /*8fc0*/  MUFU.TANH R209, R81 ;  /* 0x0000005100d17308 */ /* 0x000e620000002400 */
[----:B------:R-:W-:Y:S02]  /*8fd0*/  FMUL.FTZ R57, R57, c[0x0][0x320] ;  /* 0x0000c80039397a20 */ /* 0x000fe40000410000 */
[C---:B------:R-:W-:Y:S04]  /*8fe0*/  HMMA.16816.F32 R104, R188.reuse, R8, R104 ;  /* 0x00000008bc68723c */ /* 0x040fe80000001868 */
[----:B------:R-:W-:Y:S02]  /*8ff0*/  FMUL.FTZ R58, R58, c[0x0][0x320] ;  /* 0x0000c8003a3a7a20 */ /* 0x000fe40000410000 */
[----:B------:R-:W-:Y:S01]  /*9000*/  FMUL.FTZ R59, R59, c[0x0][0x320] ;  /* 0x0000c8003b3b7a20 */ /* 0x000fe20000410000 */
[----:B------:R-:W1:Y:S01]  /*9010*/  MUFU.TANH R26, R26 ;  /* 0x0000001a001a7308 */ /* 0x000e620000002400 */
[-C--:B------:R-:W-:Y:S04]  /*9020*/  HMMA.16816.F32 R108, R188, R10.reuse, R108 ;  /* 0x0000000abc6c723c */ /* 0x080fe8000000186c */
[----:B------:R-:W-:Y:S02]  /*9030*/  FMUL.FTZ R96, R96, c[0x0][0x320] ;  /* 0x0000c80060607a20 */ /* 0x000fe40000410000 */
[----:B------:R-:W-:Y:S02]  /*9040*/  FMUL.FTZ R97, R97, c[0x0][0x320] ;  /* 0x0000c80061617a20 */ /* 0x000fe40000410000 */
[----:B------:R-:W-:Y:S01]  /*9050*/  FMUL.FTZ R98, R98, c[0x0][0x320] ;  /* 0x0000c80062627a20 */ /* 0x000fe20000410000 */
[----:B------:R-:W1:Y:S01]  /*9060*/  MUFU.TANH R206, R96 ;  /* 0x0000006000ce7308 */ /* 0x000e620000002400 */
[----:B------:R-:W-:Y:S04]  /*9070*/  HMMA.16816.F32 R112, R212, R10, R112 ;  /* 0x0000000ad470723c */ /* 0x000fe80000001870 */
[----:B------:R-:W-:Y:S02]  /*9080*/  FMUL.FTZ R99, R99, c[0x0][0x320] ;  /* 0x0000c80063637a20 */ /* 0x000fe40000410000 */
[----:B------:R-:W-:Y:S02]  /*9090*/  FMUL.FTZ R100, R100, c[0x0][0x320] ;  /* 0x0000c80064647a20 */ /* 0x000fe40000410000 */
[----:B------:R-:W-:Y:S01]  /*90a0*/  FMUL.FTZ R60, R60, c[0x0][0x320] ;  /* 0x0000c8003c3c7a20 */ /* 0x000fe20000410000 */
[----:B------:R-:W2:Y:S03]  /*90b0*/  MUFU.TANH R205, R97 ;  /* 0x0000006100cd7308 */ /* 0x000ea60000002400 */
[----:B------:R-:W-:Y:S02]  /*90c0*/  FMUL.FTZ R61, R61, c[0x0][0x320] ;  /* 0x0000c8003d3d7a20 */ /* 0x000fe40000410000 */
[----:B------:R-:W-:Y:S02]  /*90d0*/  FMUL.FTZ R62, R62, c[0x0][0x320] ;  /* 0x0000c8003e3e7a20 */ /* 0x000fe40000410000 */
[----:B------:R-:W-:Y:S02]  /*90e0*/  FMUL.FTZ R63, R63, c[0x0][0x320] ;  /* 0x0000c8003f3f7a20 */ /* 0x000fe40000410000 */
[----:B------:R-:W-:Y:S01]  /*90f0*/  FMUL.FTZ R64, R64, c[0x0][0x320] ;  /* 0x0000c80040407a20 */ /* 0x000fe20000410000 */
[----:B------:R5:W2:Y:S01]  /*9100*/  MUFU.TANH R204, R98 ;  /* 0x0000006200cc7308 */ /* 0x000aa20000002400 */
[----:B------:R-:W-:Y:S02]  /*9110*/  FMUL.FTZ R65, R65, c[0x0][0x320] ;  /* 0x0000c80041417a20 */ /* 0x000fe40000410000 */
[----:B------:R-:W-:Y:S02]  /*9120*/  FMUL.FTZ R66, R66, c[0x0][0x320] ;  /* 0x0000c80042427a20 */ /* 0x000fe40000410000 */
[----:B------:R-:W-:Y:S02]  /*9130*/  FMUL.FTZ R67, R67, c[0x0][0x320] ;  /* 0x0000c80043437a20 */ /* 0x000fe40000410000 */
[----:B-1----:R-:W-:Y:S02]  /*9140*/  FMUL.FTZ R68, R70, c[0x0][0x320] ;  /* 0x0000c80046447a20 */ /* 0x002fe40000410000 */
[----:B------:R-:W-:Y:S01]  /*9150*/  FMUL.FTZ R69, R71, c[0x0][0x320] ;  /* 0x0000c80047457a20 */ /* 0x000fe20000410000 */
[----:B------:R1:W1:Y:S01]  /*9160*/  MUFU.TANH R203, R99 ;  /* 0x0000006300cb7308 */ /* 0x0002620000002400 */
[----:B------:R-:W-:Y:S02]  /*9170*/  FMUL.FTZ R70, R72, c[0x0][0x320] ;  /* 0x0000c80048467a20 */ /* 0x000fe40000410000 */
        /* <DEDUP_REMOVED lines=14> */
[----:B-----5:R-:W-:Y:S02]  /*9260*/  FMUL.FTZ R98, R104, c[0x0][0x320] ;  /* 0x0000c80068627a20 */ /* 0x020fe40000410000 */
[----:B-1----:R-:W-:Y:S01]  /*9270*/  FMUL.FTZ R99, R105, c[0x0][0x320] ;  /* 0x0000c80069637a20 */ /* 0x002fe20000410000 */
[----:B------:R-:W1:Y:S01]  /*9280*/  MUFU.TANH R28, R28 ;  /* 0x0000001c001c7308 */ /* 0x000e620000002400 */
[----:B------:R-:W-:Y:S02]  /*9290*/  FMUL.FTZ R96, R106, c[0x0][0x320] ;  /* 0x0000c8006a607a20 */ /* 0x000fe40000410000 */
[----:B------:R-:W-:Y:S02]  /*92a0*/  FMUL.FTZ R81, R107, c[0x0][0x320] ;  /* 0x0000c8006b517a20 */ /* 0x000fe40000410000 */
[----:B--2---:R-:W-:Y:S02]  /*92b0*/  FMUL.FTZ R100, R108, c[0x0][0x320] ;  /* 0x0000c8006c647a20 */ /* 0x004fe40000410000 */
        /* <DEDUP_REMOVED lines=22> */
[----:B------:R-:W-:Y:S07]  /*9420*/  FMUL.FTZ R102, R102, c[0x0][0x320] ;  /* 0x0000c80066667a20 */ /* 0x000fee0000410000 */
        /* <DEDUP_REMOVED lines=73> */
[----:B------:R-:W1:Y:S01]  /*98c0*/  MUFU.TANH R11, R11 ;  /* 0x0000000b000b7308 */ /* 0x000e620000002400 */
[----:B------:R-:W-:-:S05]  /*98d0*/  @!P0 BRA `(.L_x_1345) ;  /* 0x000004e000008947 */ /* 0x000fca0003800000 */
[C---:B-1234-:R-:W-:Y:S01]  /*98e0*/  IMAD.SHL.U32 R84, R251.reuse, 0x2, RZ ;  /* 0x00000002fb547824 */ /* 0x05efe200078e00ff */
[----:B------:R-:W2:Y:S01]  /*98f0*/  LDL R218, [R1+0x24] ;  /* 0x0000240001da7983 */ /* 0x000ea20000100800 */
[----:B------:R-:W-:Y:S02]  /*9900*/  PLOP3.LUT P4, PT, PT, PT, UP0, 0x80, 0x0 ;  /* 0x000000000000781c */ /* 0x000fe40003f8f008 */
[----:B------:R-:W-:Y:S01]  /*9910*/  PLOP3.LUT P0, PT, PT, PT, UP0, 0x80, 0x0 ;  /* 0x000000000000781c */ /* 0x000fe20003f0f008 */
[----:B------:R-:W3:Y:S01]  /*9920*/  LDL.64 R82, [R1+0x40] ;  /* 0x0000400001527983 */ /* 0x000ee20000100a00 */
[----:B------:R-:W-:Y:S03]  /*9930*/  SHF.L.U64.HI R85, R251, 0x1, R242 ;  /* 0x00000001fb557819 */ /* 0x000fe600000102f2 */
[----:B------:R-:W4:Y:S04]  /*9940*/  LDL R217, [R1+0xc] ;  /* 0x00000c0001d97983 */ /* 0x000f280000100800 */
[----:B------:R-:W5:Y:S04]  /*9950*/  LDL.64 R222, [R1+0x38] ;  /* 0x0000380001de7983 */ /* 0x000f680000100a00 */
[----:B------:R-:W3:Y:S01]  /*9960*/  LDL R221, [R1+0x8] ;  /* 0x0000080001dd7983 */ /* 0x000ee20000100800 */
[----:B--2---:R-:W-:Y:S05]  /*9970*/  IMAD R5, R2, 0x70, R218 ;  /* 0x0000007002057824 */ /* 0x004fea00078e02da */
[----:B------:R-:W-:Y:S05]  /*9980*/  IADD3 R5, R5, -0x70, R250 ;  /* 0xffffff9005057810 */ /* 0x000fea0007ffe0fa */
[----:B------:R-:W-:Y:S04]  /*9990*/  @P4 IMAD.HI.U32 R2, R5, c[0x0][0x2bc], RZ ;  /* 0x0000af0005024a27 */ /* 0x000fe800078e00ff */
[--C-:B------:R-:W-:Y:S01]  /*99a0*/  IMAD.MOV.U32 R4, RZ, RZ, R5.reuse ;  /* 0x000000ffff047224 */ /* 0x100fe200078e0005 */
[----:B------:R-:W-:Y:S04]  /*99b0*/  @P0 SHF.R.U32.HI R4, RZ, c[0x0][0x2c0], R2 ;  /* 0x0000b000ff040a19 */ /* 0x000fe80000011602 */
[C---:B---3--:R-:W-:Y:S01]  /*99c0*/  @!P1 IADD3 R2, P0, R4.reuse, R82, RZ ;  /* 0x0000005204029210 */ /* 0x048fe20007f1e0ff */
[----:B------:R-:W-:Y:S03]  /*99d0*/  IMAD.MOV R6, RZ, RZ, -R4 ;  /* 0x000000ffff067224 */ /* 0x000fe600078e0a04 */
[----:B----4-:R-:W-:Y:S01]  /*99e0*/  @!P1 LEA.HI.X.SX32 R4, R4, R217, 0x1, P0 ;  /* 0x000000d904049211 */ /* 0x010fe200000f0eff */
[----:B------:R-:W-:Y:S01]  /*99f0*/  IMAD R82, R6, c[0x0][0x2b8], R5 ;  /* 0x0000ae0006527a24 */ /* 0x000fe200078e0205 */
[C---:B------:R-:W-:Y:S01]  /*9a00*/  @!P1 LEA R8, P0, R2.reuse, c[0x0][0x2a0], 0x2 ;  /* 0x0000a80002089a11 */ /* 0x040fe200078010ff */
[----:B------:R-:W-:Y:S03]  /*9a10*/  IMAD.MOV.U32 R6, RZ, RZ, RZ ;  /* 0x000000ffff067224 */ /* 0x000fe600078e00ff */
[----:B------:R-:W-:Y:S01]  /*9a20*/  @!P1 LEA.HI.X R9, R2, c[0x0][0x2a4], R4, 0x2, P0 ;  /* 0x0000a90002099a11 */ /* 0x000fe200000f1404 */
[----:B------:R-:W-:Y:S01]  /*9a30*/  IMAD.WIDE.U32 R4, R82, c[0x0][0x1e0], RZ ;  /* 0x0000780052047a25 */ /* 0x000fe200078e00ff */
[----:B------:R1:W-:Y:S01]  /*9a40*/  STL [R1+0x20], R82 ;  /* 0x0000205201007387 */ /* 0x0003e20000100800 */
[----:B------:R-:W-:Y:S03]  /*9a50*/  SHF.R.S32.HI R2, RZ, 0x1f, R82 ;  /* 0x0000001fff027819 */ /* 0x000fe60000011452 */
[----:B------:R-:W1:Y:S02]  /*9a60*/  @!P1 LDG.E R6, [R8.64] ;  /* 0x0000000808069981 */ /* 0x000e64000c1e1900 */
[----:B------:R-:W-:Y:S04]  /*9a70*/  IMAD R2, R2, c[0x0][0x1e0], RZ ;  /* 0x0000780002027a24 */ /* 0x000fe800078e02ff */
[----:B------:R-:W-:Y:S04]  /*9a80*/  IMAD R2, R82, c[0x0][0x1e4], R2 ;  /* 0x0000790052027a24 */ /* 0x000fe800078e0202 */
[----:B------:R-:W-:Y:S01]  /*9a90*/  IMAD.IADD R5, R5, 0x1, R2 ;  /* 0x0000000105057824 */ /* 0x000fe200078e0202 */
[----:B-1----:R-:W-:Y:S01]  /*9aa0*/  SHF.R.S32.HI R82, RZ, 0x1f, R6 ;  /* 0x0000001fff527819 */ /* 0x002fe20000011406 */
[----:B------:R1:W-:Y:S02]  /*9ab0*/  STL [R1+0x1c], R6 ;  /* 0x00001c0601007387 */ /* 0x0003e40000100800 */
[----:B------:R-:W-:Y:S04]  /*9ac0*/  IMAD.WIDE.U32 R4, R6, c[0x0][0x1f0], R4 ;  /* 0x00007c0006047a25 */ /* 0x000fe800078e0004 */
[----:B------:R-:W-:Y:S01]  /*9ad0*/  IMAD R82, R82, c[0x0][0x1f0], RZ ;  /* 0x00007c0052527a24 */ /* 0x000fe200078e02ff */
[----:B-----5:R-:W-:Y:S03]  /*9ae0*/  IADD3 R2, P0, R222, R4, RZ ;  /* 0x00000004de027210 */ /* 0x020fe60007f1e0ff */
[----:B------:R-:W-:Y:S05]  /*9af0*/  IMAD R82, R6, c[0x0][0x1f4], R82 ;  /* 0x00007d0006527a24 */ /* 0x000fea00078e0252 */
[----:B------:R-:W-:Y:S02]  /*9b00*/  IADD3.X R82, R221, R5, R82, P0, !PT ;  /* 0x00000005dd527210 */ /* 0x000fe400007fe452 */
[C---:B------:R-:W-:Y:S04]  /*9b10*/  LEA R83, P0, R2.reuse, c[0x0][0x1c8], 0x1 ;  /* 0x0000720002537a11 */ /* 0x040fe800078008ff */
[----:B------:R-:W-:Y:S01]  /*9b20*/  LEA.HI.X R82, R2, c[0x0][0x1cc], R82, 0x1, P0 ;  /* 0x0000730002527a11 */ /* 0x000fe200000f0c52 */
[----:B------:R-:W-:-:S06]  /*9b30*/  BRA.DIV ~URZ, `(.L_x_1346) ;  /* 0x0000dcf27f007947 */ /* 0x000fcc000b800000 */
[----:B------:R2:W3:Y:S02]  /*9b40*/  SHFL.IDX PT, R86, R82, RZ, 0x181f ;  /* 0x00181fff52567589 */ /* 0x0004e400000e0000 */
.L_x_1395:
[----:B------:R-:W-:-:S05]  /*9b50*/  BRA.DIV ~URZ, `(.L_x_1347) ;  /* 0x0000dd427f007947 */ /* 0x000fca000b800000 */
[----:B------:R-:W4:Y:S02]  /*9b60*/  SHFL.IDX PT, R2, R83, RZ, 0x181f ;  /* 0x00181fff53027589 */ /* 0x000f2400000e0000 */
[-C--:B----4-:R-:W-:Y:S02]  /*9b70*/  IADD3 R4, P0, R2, R84.reuse, RZ ;  /* 0x0000005402047210 */ /* 0x090fe40007f1e0ff */
[----:B------:R-:W4:Y:S03]  /*9b80*/  SHFL.IDX PT, R2, R83, 0x1, 0x181f ;  /* 0x00381f0053027f89 */ /* 0x000f2600000e0000 */
[--C-:B---3--:R-:W-:Y:S05]  /*9b90*/  IMAD.X R5, R86, 0x1, R85.reuse, P0 ;  /* 0x0000000156057824 */ /* 0x108fea00000e0655 */
[----:B------:R-:W-:Y:S01]  /*9ba0*/  @!PT LDS RZ, [RZ] ;  /* 0x00000000fffff984 */ /* 0x000fe20000000800 */
[----:B------:R3:W-:Y:S01]  /*9bb0*/  LDGSTS.E.BYPASS.LTC128B.128 [R244+0x3900], [R4.64], !P3 ;  /* 0x0390000004f47fae */ /* 0x0007e2000d901d48 */
[-C--:B----4-:R-:W-:Y:S03]  /*9bc0*/  IADD3 R8, P0, R2, R84.reuse, RZ ;  /* 0x0000005402087210 */ /* 0x090fe60007f1e0ff */
[----:B------:R-:W-:Y:S04]  /*9bd0*/  SHFL.IDX PT, R2, R83, 0x2, 0x181f ;  /* 0x00581f0053027f89 */ /* 0x000fe800000e0000 */
[----:B---3--:R-:W3:Y:S02]  /*9be0*/  SHFL.IDX PT, R4, R82, 0x1, 0x181f ;  /* 0x00381f0052047f89 */ /* 0x008ee400000e0000 */
[--C-:B---3--:R-:W-:Y:S02]  /*9bf0*/  IMAD.X R9, R4, 0x1, R85.reuse, P0 ;  /* 0x0000000104097824 */ /* 0x108fe400000e0655 */
[----:B------:R-:W3:Y:S04]  /*9c00*/  SHFL.IDX PT, R4, R82, 0x2, 0x181f ;  /* 0x00581f0052047f89 */ /* 0x000ee800000e0000 */
[----:B------:R4:W-:Y:S02]  /*9c10*/  LDGSTS.E.BYPASS.LTC128B.128 [R244+0x4100], [R8.64], !P3 ;  /* 0x0410000008f47fae */ /* 0x0009e4000d901d48 */
[-C--:B----4-:R-:W-:Y:S02]  /*9c20*/  IADD3 R8, P0, R2, R84.reuse, RZ ;  /* 0x0000005402087210 */ /* 0x090fe40007f1e0ff */
[----:B------:R-:W4:Y:S03]  /*9c30*/  SHFL.IDX PT, R2, R83, 0x3, 0x181f ;  /* 0x00781f0053027f89 */ /* 0x000f2600000e0000 */
        /* <DEDUP_REMOVED lines=12> */
[----:B------:R4:W-:Y:S04]  /*9d00*/  LDGSTS.E.BYPASS.LTC128B.128 [R244+0x5900], [R8.64], !P3 ;  /* 0x0590000008f47fae */ /* 0x0009e8000d901d48 */
[----:B--2---:R-:W2:Y:S01]  /*9d10*/  SHFL.IDX PT, R82, R82, 0x6, 0x181f ;  /* 0x00d81f0052527f89 */ /* 0x004ea200000e0000 */
[----:B----4-:R-:W-:Y:S05]  /*9d20*/  IADD3 R8, P0, R2, R84, RZ ;  /* 0x0000005402087210 */ /* 0x010fea0007f1e0ff */
[----:B---3--:R-:W-:Y:S02]  /*9d30*/  IMAD.X R9, R4, 0x1, R85, P0 ;  /* 0x0000000104097824 */ /* 0x008fe400000e0655 */
[----:B------:R3:W4:Y:S04]  /*9d40*/  SHFL.IDX PT, R4, R83, 0x6, 0x181f ;  /* 0x00d81f0053047f89 */ /* 0x00072800000e0000 */
[----:B------:R3:W-:Y:S02]  /*9d50*/  LDGSTS.E.BYPASS.LTC128B.128 [R244+0x6100], [R8.64], !P3 ;  /* 0x0610000008f47fae */ /* 0x0007e4000d901d48 */
.L_x_1396:
[----:B--2-4-:R-:W-:Y:S04]  /*9d60*/  IADD3 R4, P0, R4, R84, RZ ;  /* 0x0000005404047210 */ /* 0x014fe80007f1e0ff */
[----:B------:R-:W-:Y:S05]  /*9d70*/  IADD3.X R5, R82, R85, RZ, P0, !PT ;  /* 0x0000005552057210 */ /* 0x000fea00007fe4ff */
[----:B------:R-:W-:Y:S01]  /*9d80*/  @!PT LDS RZ, [RZ] ;  /* 0x00000000fffff984 */ /* 0x000fe20000000800 */
[----:B------:R-:W-:Y:S01]  /*9d90*/  @!PT LDS RZ, [RZ] ;  /* 0x00000000fffff984 */ /* 0x000fe20000000800 */
[----:B------:R-:W-:Y:S01]  /*9da0*/  @!PT LDS RZ, [RZ] ;  /* 0x00000000fffff984 */ /* 0x000fe20000000800 */
[----:B------:R2:W-:Y:S04]  /*9db0*/  LDGSTS.E.BYPASS.LTC128B.128 [R244+0x6900], [R4.64], !P3 ;  /* 0x0690000004f47fae */ /* 0x0005e8000d901d48 */
.L_x_1345:
[----:B--234-:R-:W-:Y:S05]  /*9dc0*/  BSYNC B0 ;  /* 0x0000000000007941 */ /* 0x01cfea0003800000 */
.L_x_1344:
[----:B------:R-:W2:Y:S04]  /*9dd0*/  LDL R5, [R1+0x5c] ;  /* 0x00005c0001057983 */ /* 0x000ea80000100800 */
[----:B------:R-:W3:Y:S04]  /*9de0*/  LDL R4, [R1+0x50] ;  /* 0x0000500001047983 */ /* 0x000ee80000100800 */
[----:B------:R-:W0:Y:S01]  /*9df0*/  LDGDEPBAR ;  /* 0x00000000000079af */ /* 0x000e220000000000 */
[----:B-12---:R-:W-:Y:S01]  /*9e00*/  MOV R6, R5 ;  /* 0x0000000500067202 */ /* 0x006fe20000000f00 */
[----:B------:R-:W-:Y:S04]  /*9e10*/  @P2 IMAD.HI.U32 R2, R5, c[0x0][0x2c8], RZ ;  /* 0x0000b20005022a27 */ /* 0x000fe800078e00ff */
[----:B---3--:R-:W-:Y:S01]  /*9e20*/  IMAD R4, R4, -0x70, RZ ;  /* 0xffffff9004047824 */ /* 0x008fe200078e02ff */
[----:B------:R-:W-:Y:S02]  /*9e30*/  @P2 SHF.R.U32.HI R6, RZ, c[0x0][0x2cc], R2 ;  /* 0x0000b300ff062a19 */ /* 0x000fe40000011602 */
[----:B------:R-:W-:Y:S02]  /*9e40*/  MOV R2, c[0x0][0x2ac] ;  /* 0x0000ab0000027a02 */ /* 0x000fe40000000f00 */
[----:B------:R-:W-:Y:S05]  /*9e50*/  IADD3 R4, -R245, 0x1, R4 ;  /* 0x00000001f5047810 */ /* 0x000fea0007ffe104 */
[----:B------:R-:W-:Y:S05]  /*9e60*/  IMAD R4, R2, c[0x0][0x1d0], R4 ;  /* 0x0000740002047a24 */ /* 0x000fea00078e0204 */
[----:B------:R-:W-:Y:S01]  /*9e70*/  IADD3 R101, R4, -c[0x0][0x168], RZ ;  /* 0x80005a0004657a10 */ /* 0x000fe20007ffe0ff */
[----:B------:R-:W-:-:S05]  /*9e80*/  BRA.DIV ~URZ, `(.L_x_1348) ;  /* 0x0000e0d27f007947 */ /* 0x000fca000b800000 */
[----:B------:R1:W2:Y:S02]  /*9e90*/  SHFL.IDX PT, R4, R6, RZ, 0x1c1f ;  /* 0x001c1fff06047589 */ /* 0x0002a400000e0000 */
.L_x_1397:
[----:B--2---:R-:W-:Y:S05]  /*9ea0*/  IMAD.IADD R4, R101, 0x1, R4 ;  /* 0x0000000165047824 */ /* 0x004fea00078e0204 */
[C---:B------:R-:W-:Y:S02]  /*9eb0*/  ISETP.GT.AND P6, PT, R4.reuse, RZ, PT ;  /* 0x000000ff0400720c */ /* 0x040fe40003fc4270 */
[C---:B------:R-:W-:Y:S02]  /*9ec0*/  ISETP.GT.AND P5, PT, R4.reuse, 0x1, PT ;  /* 0x000000010400780c */ /* 0x040fe40003fa4270 */
[C---:B------:R-:W-:Y:S02]  /*9ed0*/  ISETP.GT.AND P4, PT, R4.reuse, 0x8, PT ;  /* 0x000000080400780c */ /* 0x040fe40003f84270 */
[----:B------:R-:W-:Y:S02]  /*9ee0*/  ISETP.GT.AND P0, PT, R4, 0x9, PT ;  /* 0x000000090400780c */ /* 0x000fe40003f04270 */
[----:B------:R-:W-:Y:S02]  /*9ef0*/  FSEL R82, R0, -INF , P6 ;  /* 0xff80000000527808 */ /* 0x000fe40003000000 */
[C---:B------:R-:W-:Y:S02]  /*9f00*/  ISETP.GT.AND P6, PT, R4.reuse, 0x10, PT ;  /* 0x000000100400780c */ /* 0x040fe40003fc4270 */
[----:B------:R-:W-:Y:S02]  /*9f10*/  FSEL R83, R3, -INF , P5 ;  /* 0xff80000003537808 */ /* 0x000fe40002800000 */
        /* <DEDUP_REMOVED lines=32> */
[C---:B------:R-:W-:Y:S02]  /*a120*/  ISETP.GT.AND P5, PT, R4.reuse, 0x51, PT ;  /* 0x000000510400780c */ /* 0x040fe40003fa4270 */
        /* <DEDUP_REMOVED lines=13> */
[----:B------:R-:W-:Y:S02]  /*a200*/  FSEL R195, R195, -INF , P5 ;  /* 0xff800000c3c37808 */ /* 0x000fe40002800000 */
[----:B------:R-:W-:Y:S02]  /*a210*/  FSEL R64, R107, -INF , P4 ;  /* 0xff8000006b407808 */ /* 0x000fe40002000000 */
[----:B------:R-:W-:Y:S01]  /*a220*/  FSEL R53, R105, -INF , P0 ;  /* 0xff80000069357808 */ /* 0x000fe20000000000 */
[----:B------:R-:W-:-:S05]  /*a230*/  BRA.DIV ~URZ, `(.L_x_1349) ;  /* 0x0000dd727f007947 */ /* 0x000fca000b800000 */
[----:B------:R-:W2:Y:S08]  /*a240*/  SHFL.IDX PT, R2, R6, 0x1, 0x1c1f ;  /* 0x003c1f0006027f89 */ /* 0x000eb000000e0000 */
[----:B------:R-:W3:Y:S08]  /*a250*/  SHFL.IDX PT, R0, R6, 0x2, 0x1c1f ;  /* 0x005c1f0006007f89 */ /* 0x000ef000000e0000 */
[----:B------:R-:W4:Y:S01]  /*a260*/  SHFL.IDX PT, R3, R6, 0x3, 0x1c1f ;  /* 0x007c1f0006037f89 */ /* 0x000f2200000e0000 */
[C---:B--2---:R-:W-:Y:S05]  /*a270*/  IMAD.IADD R2, R101.reuse, 0x1, R2 ;  /* 0x0000000165027824 */ /* 0x044fea00078e0202 */
[C---:B------:R-:W-:Y:S02]  /*a280*/  ISETP.GT.AND P6, PT, R2.reuse, RZ, PT ;  /* 0x000000ff0200720c */ /* 0x040fe40003fc4270 */
[C---:B------:R-:W-:Y:S01]  /*a290*/  ISETP.GT.AND P5, PT, R2.reuse, 0x1, PT ;  /* 0x000000010200780c */ /* 0x040fe20003fa4270 */
[C---:B---3--:R-:W-:Y:S01]  /*a2a0*/  IMAD.IADD R0, R101.reuse, 0x1, R0 ;  /* 0x0000000165007824 */ /* 0x048fe200078e0200 */
[C---:B------:R-:W-:Y:S02]  /*a2b0*/  ISETP.GT.AND P4, PT, R2.reuse, 0x8, PT ;  /* 0x000000080200780c */ /* 0x040fe40003f84270 */
[----:B------:R-:W-:Y:S02]  /*a2c0*/  ISETP.GT.AND P0, PT, R2, 0x9, PT ;  /* 0x000000090200780c */ /* 0x000fe40003f04270 */
[----:B------:R-:W-:Y:S02]  /*a2d0*/  FSEL R32, R184, -INF , P6 ;  /* 0xff800000b8207808 */ /* 0x000fe40003000000 */
[C---:B------:R-:W-:Y:S01]  /*a2e0*/  ISETP.GT.AND P6, PT, R2.reuse, 0x10, PT ;  /* 0x000000100200780c */ /* 0x040fe20003fc4270 */
[----:B----4-:R-:W-:Y:S01]  /*a2f0*/  IMAD.IADD R101, R101, 0x1, R3 ;  /* 0x0000000165657824 */ /* 0x010fe200078e0203 */
        /* <DEDUP_REMOVED lines=35> */
[----:B------:R-:W-:Y:S02]  /*a530*/  ISETP.GT.AND P4, PT, R2, 0x58, PT ;  /* 0x000000580200780c */ /* 0x000fe40003f84270 */
        /* <DEDUP_REMOVED lines=11> */
[C---:B------:R-:W-:Y:S02]  /*a5f0*/  ISETP.GT.AND P6, PT, R0.reuse, RZ, PT ;  /* 0x000000ff0000720c */ /* 0x040fe40003fc4270 */
        /* <DEDUP_REMOVED lines=54> */
[----:B------:R-:W-:Y:S02]  /*a960*/  FMNMX.FTZ R0, R82, R182, !PT ;  /* 0x000000b652007209 */ /* 0x000fe40007810000 */
[----:B------:R-:W-:Y:S02]  /*a970*/  FSEL R105, R98, -INF , P6 ;  /* 0xff80000062697808 */ /* 0x000fe40003000000 */
[----:B------:R-:W-:Y:S02]  /*a980*/  FMNMX.FTZ R0, R83, R0, !PT ;  /* 0x0000000053007209 */ /* 0x000fe40007810000 */
[----:B------:R-:W-:Y:S02]  /*a990*/  FSEL R99, R99, -INF , P5 ;  /* 0xff80000063637808 */ /* 0x000fe40002800000 */
[----:B------:R-:W-:Y:S02]  /*a9a0*/  FMNMX.FTZ R0, R84, R0, !PT ;  /* 0x0000000054007209 */ /* 0x000fe40007810000 */
[----:B------:R-:W-:Y:S02]  /*a9b0*/  FSEL R98, R100, -INF , P4 ;  /* 0xff80000064627808 */ /* 0x000fe40002000000 */
[----:B------:R-:W-:Y:S02]  /*a9c0*/  FMNMX.FTZ R0, R85, R0, !PT ;  /* 0x0000000055007209 */ /* 0x000fe40007810000 */
[----:B------:R-:W-:Y:S02]  /*a9d0*/  FSEL R10, R10, -INF , P0 ;  /* 0xff8000000a0a7808 */ /* 0x000fe40000000000 */
[----:B------:R-:W-:Y:S02]  /*a9e0*/  FMNMX.FTZ R0, R94, R0, !PT ;  /* 0x000000005e007209 */ /* 0x000fe40007810000 */
[----:B------:R-:W-:Y:S02]  /*a9f0*/  ISETP.GT.AND P6, PT, R101, RZ, PT ;  /* 0x000000ff6500720c */ /* 0x000fe40003fc4270 */
[----:B------:R-:W-:Y:S02]  /*aa00*/  FMNMX.FTZ R0, R93, R0, !PT ;  /* 0x000000005d007209 */ /* 0x000fe40007810000 */
[C---:B------:R-:W-:Y:S02]  /*aa10*/  ISETP.GT.AND P5, PT, R101.reuse, 0x1, PT ;  /* 0x000000016500780c */ /* 0x040fe40003fa4270 */
[----:B------:R-:W-:Y:S02]  /*aa20*/  FMNMX.FTZ R0, R92, R0, !PT ;  /* 0x000000005c007209 */ /* 0x000fe40007810000 */
[----:B------:R-:W-:Y:S02]  /*aa30*/  FSEL R12, R192, -INF , P6 ;  /* 0xff800000c00c7808 */ /* 0x000fe40003000000 */
[----:B------:R-:W-:Y:S02]  /*aa40*/  FMNMX.FTZ R0, R90, R0, !PT ;  /* 0x000000005a007209 */ /* 0x000fe40007810000 */
[----:B------:R-:W-:Y:S02]  /*aa50*/  ISETP.GT.AND P4, PT, R101, 0x8, PT ;  /* 0x000000086500780c */ /* 0x000fe40003f84270 */
        /* <DEDUP_REMOVED lines=40> */
[----:B------:R-:W-:Y:S01]  /*ace0*/  FSEL R47, R47, -INF , P0 ;  /* 0xff8000002f2f7808 */ /* 0x000fe20000000000 */
[----:B------:R-:W2:Y:S01]  /*acf0*/  SHFL.BFLY PT, R2, R0, 0x2, 0x1f ;  /* 0x0c401f0000027f89 */ /* 0x000ea200000e0000 */
        /* <DEDUP_REMOVED lines=12> */
[----:B--2---:R-:W-:Y:S02]  /*adc0*/  FMNMX.FTZ R0, R2, R0, !PT ;  /* 0x0000000002007209 */ /* 0x004fe40007810000 */
[----:B------:R-:W-:Y:S02]  /*add0*/  FMNMX.FTZ R2, R32, R183, !PT ;  /* 0x000000b720027209 */ /* 0x000fe40007810000 */
[----:B------:R-:W-:Y:S01]  /*ade0*/  ISETP.GT.AND P0, PT, R101, 0x49, PT ;  /* 0x000000496500780c */ /* 0x000fe20003f04270 */
[----:B------:R-:W2:Y:S01]  /*adf0*/  SHFL.BFLY PT, R3, R0, 0x1, 0x1f ;  /* 0x0c201f0000037f89 */ /* 0x000ea200000e0000 */
        /* <DEDUP_REMOVED lines=13> */
[----:B--2---:R-:W-:Y:S02]  /*aed0*/  FMNMX.FTZ R3, R0, R3, !PT ;  /* 0x0000000300037209 */ /* 0x004fe40007810000 */
        /* <DEDUP_REMOVED lines=23> */
[----:B------:R-:W-:Y:S02]  /*b050*/  FSEL R7, R95, -INF , P0 ;  /* 0xff8000005f077808 */ /* 0x000fe40000000000 */
        /* <DEDUP_REMOVED lines=8> */
[----:B------:R-:W2:Y:S02]  /*b0e0*/  SHFL.BFLY PT, R0, R2, 0x2, 0x1f ;  /* 0x0c401f0002007f89 */ /* 0x000ea400000e0000 */
[----:B--2---:R-:W-:Y:S06]  /*b0f0*/  FMNMX.FTZ R0, R2, R0, !PT ;  /* 0x0000000002007209 */ /* 0x004fec0007810000 */
[----:B------:R-:W2:Y:S02]  /*b100*/  SHFL.BFLY PT, R2, R0, 0x1, 0x1f ;  /* 0x0c201f0000027f89 */ /* 0x000ea400000e0000 */
[----:B--2---:R-:W-:Y:S02]  /*b110*/  FMNMX.FTZ R2, R0, R2, !PT ;  /* 0x0000000200027209 */ /* 0x004fe40007810000 */
        /* <DEDUP_REMOVED lines=62> */
[----:B------:R2:W3:Y:S02]  /*b500*/  SHFL.BFLY PT, R68, R4, 0x1, 0x1f ;  /* 0x0c201f0004447f89 */ /* 0x0004e400000e0000 */
.L_x_1398:
[----:B-1----:R-:W4:Y:S01]  /*b510*/  LDL.LU R6, [R1+0x48] ;  /* 0x0000480001067983 */ /* 0x002f220000300800 */
[C---:B------:R-:W-:Y:S01]  /*b520*/  FMUL.FTZ R185, R3.reuse, c[0x0][0x2d0] ;  /* 0x0000b40003b97a20 */ /* 0x040fe20000410000 */
[----:B------:R-:W-:Y:S01]  /*b530*/  FSETP.NEU.FTZ.AND P0, PT, R3, -INF , PT ;  /* 0xff8000000300780b */ /* 0x000fe20003f1d000 */
[----:B------:R-:W-:Y:S01]  /*b540*/  FMUL.FTZ R109, R2, c[0x0][0x2d0] ;  /* 0x0000b400026d7a20 */ /* 0x000fe20000410000 */
[----:B---3--:R-:W-:Y:S01]  /*b550*/  FMNMX.FTZ R68, R68, R4, !PT ;  /* 0x0000000444447209 */ /* 0x008fe20007810000 */
[----:B------:R-:W-:Y:S01]  /*b560*/  FMUL.FTZ R97, R0, c[0x0][0x2d0] ;  /* 0x0000b40000617a20 */ /* 0x000fe20000410000 */
[----:B------:R-:W-:Y:S01]  /*b570*/  FSEL R185, R185, RZ, P0 ;  /* 0x000000ffb9b97208 */ /* 0x000fe20000000000 */
[----:B------:R-:W-:Y:S01]  /*b580*/  WARPSYNC 0xffffffff ;  /* 0xffffffff00007948 */ /* 0x000fe20003800000 */
[----:B--2---:R-:W-:Y:S02]  /*b590*/  FSEL R4, R3, RZ, P0 ;  /* 0x000000ff03047208 */ /* 0x004fe40000000000 */
[----:B------:R-:W-:Y:S01]  /*b5a0*/  FSETP.NEU.FTZ.AND P0, PT, R2, -INF , PT ;  /* 0xff8000000200780b */ /* 0x000fe20003f1d000 */
[--C-:B------:R-:W-:Y:S02]  /*b5b0*/  FFMA.FTZ R186, R64, c[0x0][0x2d0], -R185.reuse ;  /* 0x0000b40040ba7a23 */ /* 0x100fe400000108b9 */
[----:B------:R-:W2:Y:S01]  /*b5c0*/  LDL.LU R64, [R1+0x60] ;  /* 0x0000600001407983 */ /* 0x000ea20000300800 */
[----:B------:R-:W-:Y:S01]  /*b5d0*/  FSEL R109, R109, RZ, P0 ;  /* 0x000000ff6d6d7208 */ /* 0x000fe20000000000 */
[----:B------:R-:W-:Y:S02]  /*b5e0*/  FADD.FTZ R4, -R4, R182 ;  /* 0x000000b604047221 */ /* 0x000fe40000010100 */
[----:B------:R-:W-:Y:S01]  /*b5f0*/  MUFU.EX2 R186, R186 ;  /* 0x000000ba00ba7308 */ /* 0x000fe20000000800 */
[----:B------:R-:W-:Y:S02]  /*b600*/  FFMA.FTZ R95, R84, c[0x0][0x2d0], -R185 ;  /* 0x0000b400545f7a23 */ /* 0x000fe400000108b9 */
[----:B------:R-:W-:Y:S02]  /*b610*/  FFMA.FTZ R223, R39, c[0x0][0x2d0], -R109 ;  /* 0x0000b40027df7a23 */ /* 0x000fe4000001086d */
[----:B------:R-:W3:Y:S01]  /*b620*/  LDL.LU R39, [R1+0x54] ;  /* 0x0000540001277983 */ /* 0x000ee20000300800 */
[--C-:B------:R-:W-:Y:S02]  /*b630*/  FFMA.FTZ R84, R65, c[0x0][0x2d0], -R185.reuse ;  /* 0x0000b40041547a23 */ /* 0x100fe400000108b9 */
[----:B------:R-:W-:Y:S01]  /*b640*/  FMUL.FTZ R65, R4, c[0x0][0x2d0] ;  /* 0x0000b40004417a20 */ /* 0x000fe20000410000 */
[----:B------:R-:W-:Y:S01]  /*b650*/  FSEL R4, R2, RZ, P0 ;  /* 0x000000ff02047208 */ /* 0x000fe20000000000 */
[--C-:B------:R-:W-:Y:S01]  /*b660*/  FFMA.FTZ R82, R82, c[0x0][0x2d0], -R185.reuse ;  /* 0x0000b40052527a23 */ /* 0x100fe200000108b9 */
[----:B------:R-:W-:Y:S01]  /*b670*/  FSETP.NEU.FTZ.AND P0, PT, R0, -INF , PT ;  /* 0xff8000000000780b */ /* 0x000fe20003f1d000 */
[--C-:B------:R-:W-:Y:S02]  /*b680*/  FFMA.FTZ R81, R94, c[0x0][0x2d0], -R185.reuse ;  /* 0x0000b4005e517a23 */ /* 0x100fe400000108b9 */
[----:B------:R1:W-:Y:S01]  /*b690*/  MUFU.EX2 R72, R82 ;  /* 0x0000005200487308 */ /* 0x0003e20000000800 */
[--C-:B------:R-:W-:Y:S01]  /*b6a0*/  FFMA.FTZ R91, R91, c[0x0][0x2d0], -R185.reuse ;  /* 0x0000b4005b5b7a23 */ /* 0x100fe200000108b9 */
[----:B------:R-:W-:Y:S01]  /*b6b0*/  FSEL R97, R97, RZ, P0 ;  /* 0x000000ff61617208 */ /* 0x000fe20000000000 */
[--C-:B------:R-:W-:Y:S02]  /*b6c0*/  FFMA.FTZ R87, R87, c[0x0][0x2d0], -R185.reuse ;  /* 0x0000b40057577a23 */ /* 0x100fe400000108b9 */
[----:B------:R-:W-:Y:S02]  /*b6d0*/  FFMA.FTZ R86, R86, c[0x0][0x2d0], -R185 ;  /* 0x0000b40056567a23 */ /* 0x000fe400000108b9 */
[--C-:B------:R-:W-:Y:S02]  /*b6e0*/  FFMA.FTZ R37, R37, c[0x0][0x2d0], -R109.reuse ;  /* 0x0000b40025257a23 */ /* 0x100fe4000001086d */
[----:B------:R-:W-:Y:S01]  /*b6f0*/  FFMA.FTZ R38, R38, c[0x0][0x2d0], -R109 ;  /* 0x0000b40026267a23 */ /* 0x000fe2000001086d */
[----:B------:R-:W4:Y:S01]  /*b700*/  MUFU.EX2 R65, R65 ;  /* 0x0000004100417308 */ /* 0x000f220000000800 */
[----:B------:R-:W-:Y:S02]  /*b710*/  FFMA.FTZ R5, R89, c[0x0][0x2d0], -R185 ;  /* 0x0000b40059057a23 */ /* 0x000fe400000108b9 */
[----:B------:R-:W-:Y:S02]  /*b720*/  FADD.FTZ R4, -R4, R183 ;  /* 0x000000b704047221 */ /* 0x000fe40000010100 */
[----:B------:R-:W-:Y:S02]  /*b730*/  FFMA.FTZ R83, R83, c[0x0][0x2d0], -R185 ;  /* 0x0000b40053537a23 */ /* 0x000fe400000108b9 */
[--C-:B------:R-:W-:Y:S02]  /*b740*/  FFMA.FTZ R32, R32, c[0x0][0x2d0], -R109.reuse ;  /* 0x0000b40020207a23 */ /* 0x100fe4000001086d */
[----:B------:R-:W-:Y:S02]  /*b750*/  FMUL.FTZ R4, R4, c[0x0][0x2d0] ;  /* 0x0000b40004047a20 */ /* 0x000fe40000410000 */
[----:B------:R-:W5:Y:S01]  /*b760*/  MUFU.EX2 R83, R83 ;  /* 0x0000005300537308 */ /* 0x000f620000000800 */
[--C-:B------:R-:W-:Y:S02]  /*b770*/  FFMA.FTZ R100, R67, c[0x0][0x2d0], -R109.reuse ;  /* 0x0000b40043647a23 */ /* 0x100fe4000001086d */
[----:B------:R-:W-:Y:S02]  /*b780*/  FFMA.FTZ R182, R20, c[0x0][0x2d0], -R109 ;  /* 0x0000b40014b67a23 */ /* 0x000fe4000001086d */
[----:B------:R-:W-:Y:S02]  /*b790*/  FFMA.FTZ R20, R11, c[0x0][0x2d0], -R97 ;  /* 0x0000b4000b147a23 */ /* 0x000fe40000010861 */
[--C-:B------:R-:W-:Y:S02]  /*b7a0*/  FFMA.FTZ R33, R33, c[0x0][0x2d0], -R109.reuse ;  /* 0x0000b40021217a23 */ /* 0x100fe4000001086d */
[--C-:B-1----:R-:W-:Y:S01]  /*b7b0*/  FFMA.FTZ R82, R35, c[0x0][0x2d0], -R109.reuse ;  /* 0x0000b40023527a23 */ /* 0x102fe2000001086d */
[----:B------:R-:W-:Y:S01]  /*b7c0*/  MUFU.EX2 R67, R4 ;  /* 0x0000000400437308 */ /* 0x000fe20000000800 */
[--C-:B------:R-:W-:Y:S02]  /*b7d0*/  FFMA.FTZ R104, R54, c[0x0][0x2d0], -R109.reuse ;  /* 0x0000b40036687a23 */ /* 0x100fe4000001086d */
[----:B------:R-:W-:Y:S02]  /*b7e0*/  FFMA.FTZ R103, R55, c[0x0][0x2d0], -R109 ;  /* 0x0000b40037677a23 */ /* 0x000fe4000001086d */
[----:B------:R-:W-:Y:S02]  /*b7f0*/  FFMA.FTZ R80, R28, c[0x0][0x2d0], -R97 ;  /* 0x0000b4001c507a23 */ /* 0x000fe40000010861 */
[--C-:B------:R-:W-:Y:S02]  /*b800*/  FFMA.FTZ R8, R85, c[0x0][0x2d0], -R185.reuse ;  /* 0x0000b40055087a23 */ /* 0x100fe400000108b9 */
[----:B------:R-:W-:Y:S01]  /*b810*/  FFMA.FTZ R85, R88, c[0x0][0x2d0], -R185 ;  /* 0x0000b40058557a23 */ /* 0x000fe200000108b9 */
[----:B------:R-:W-:Y:S01]  /*b820*/  MUFU.EX2 R32, R32 ;  /* 0x0000002000207308 */ /* 0x000fe20000000800 */
[----:B------:R-:W-:Y:S02]  /*b830*/  FFMA.FTZ R214, R74, c[0x0][0x2d0], -R97 ;  /* 0x0000b4004ad67a23 */ /* 0x000fe40000010861 */
[--C-:B------:R-:W-:Y:S02]  /*b840*/  FFMA.FTZ R51, R93, c[0x0][0x2d0], -R185.reuse ;  /* 0x0000b4005d337a23 */ /* 0x100fe400000108b9 */
[--C-:B------:R-:W-:Y:S02]  /*b850*/  FFMA.FTZ R50, R92, c[0x0][0x2d0], -R185.reuse ;  /* 0x0000b4005c327a23 */ /* 0x100fe400000108b9 */
[--C-:B------:R-:W-:Y:S02]  /*b860*/  FFMA.FTZ R49, R90, c[0x0][0x2d0], -R185.reuse ;  /* 0x0000b4005a317a23 */ /* 0x100fe400000108b9 */
[--C-:B------:R-:W-:Y:S01]  /*b870*/  FFMA.FTZ R219, R219, c[0x0][0x2d0], -R185.reuse ;  /* 0x0000b400dbdb7a23 */ /* 0x100fe200000108b9 */
[----:B------:R-:W1:Y:S01]  /*b880*/  MUFU.EX2 R33, R33 ;  /* 0x0000002100217308 */ /* 0x000e620000000800 */
[----:B------:R-:W-:Y:S02]  /*b890*/  FFMA.FTZ R205, R205, c[0x0][0x2d0], -R185 ;  /* 0x0000b400cdcd7a23 */ /* 0x000fe400000108b9 */
[--C-:B------:R-:W-:Y:S02]  /*b8a0*/  FFMA.FTZ R36, R36, c[0x0][0x2d0], -R109.reuse ;  /* 0x0000b40024247a23 */ /* 0x100fe4000001086d */
[----:B------:R-:W-:Y:S02]  /*b8b0*/  FFMA.FTZ R187, R23, c[0x0][0x2d0], -R109 ;  /* 0x0000b40017bb7a23 */ /* 0x000fe4000001086d */
[----:B------:R-:W-:Y:S02]  /*b8c0*/  FFMA.FTZ R23, R29, c[0x0][0x2d0], -R97 ;  /* 0x0000b4001d177a23 */ /* 0x000fe40000010861 */
[----:B------:R-:W-:Y:S01]  /*b8d0*/  FFMA.FTZ R192, R22, c[0x0][0x2d0], -R109 ;  /* 0x0000b40016c07a23 */ /* 0x000fe2000001086d */
[----:B------:R1:W-:Y:S01]  /*b8e0*/  MUFU.EX2 R74, R95 ;  /* 0x0000005f004a7308 */ /* 0x0003e20000000800 */
[--C-:B------:R-:W-:Y:S02]  /*b8f0*/  FFMA.FTZ R22, R24, c[0x0][0x2d0], -R97.reuse ;  /* 0x0000b40018167a23 */ /* 0x100fe40000010861 */
[----:B------:R-:W-:Y:S02]  /*b900*/  FFMA.FTZ R212, R75, c[0x0][0x2d0], -R97 ;  /* 0x0000b4004bd47a23 */ /* 0x000fe40000010861 */
[--C-:B------:R-:W-:Y:S02]  /*b910*/  FFMA.FTZ R106, R106, c[0x0][0x2d0], -R185.reuse ;  /* 0x0000b4006a6a7a23 */ /* 0x100fe400000108b9 */
[--C-:B------:R-:W-:Y:S02]  /*b920*/  FFMA.FTZ R102, R102, c[0x0][0x2d0], -R185.reuse ;  /* 0x0000b40066667a23 */ /* 0x100fe400000108b9 */
[----:B------:R-:W-:Y:S01]  /*b930*/  FFMA.FTZ R220, R220, c[0x0][0x2d0], -R185 ;  /* 0x0000b400dcdc7a23 */ /* 0x000fe200000108b9 */
[----:B------:R-:W-:Y:S01]  /*b940*/  MUFU.EX2 R20, R20 ;  /* 0x0000001400147308 */ /* 0x000fe20000000800 */
[----:B------:R-:W-:Y:S02]  /*b950*/  FFMA.FTZ R215, R69, c[0x0][0x2d0], -R109 ;  /* 0x0000b40045d77a23 */ /* 0x000fe4000001086d */
[----:B------:R-:W-:Y:S02]  /*b960*/  FMUL.FTZ R69, R68, c[0x0][0x2d0] ;  /* 0x0000b40044457a20 */ /* 0x000fe40000410000 */
        /* <DEDUP_REMOVED lines=22> */
[----:B------:R-:W-:Y:S02]  /*bad0*/  FFMA.FTZ R184, R184, c[0x0][0x2d0], -R109 ;  /* 0x0000b400b8b87a23 */ /* 0x000fe4000001086d */
        /* <DEDUP_REMOVED lines=23> */
[----:B------:R-:W-:Y:S09]  /*bc50*/  FFMA.FTZ R98, R98, c[0x0][0x2d0], -R97 ;  /* 0x0000b40062627a23 */ /* 0x000ff20000010861 */
[----:B------:R-:W-:Y:S10]  /*bc60*/  MUFU.EX2 R100, R100 ;  /* 0x0000006400647308 */ /* 0x000ff40000000800 */
        /* <DEDUP_REMOVED lines=20> */
[----:B------:R-:W-:Y:S01]  /*bdb0*/  MUFU.EX2 R99, R99 ;  /* 0x0000006300637308 */ /* 0x000fe20000000800 */
[----:B----4-:R-:W-:Y:S01]  /*bdc0*/  FFMA.FTZ R9, R65, R6, R72 ;  /* 0x0000000641097223 */ /* 0x010fe20000010048 */
[C---:B-----5:R-:W-:Y:S01]  /*bdd0*/  F2FP.PACK_AB R72, R83.reuse, R72 ;  /* 0x000000485348723e */ /* 0x060fe200000000ff */
[----:B------:R-:W-:Y:S01]  /*bde0*/  FFMA.FTZ R6, R52, c[0x0][0x2d0], -R109 ;  /* 0x0000b40034067a23 */ /* 0x000fe2000001086d */
[----:B------:R-:W-:Y:S01]  /*bdf0*/  MOV R52, R5 ;  /* 0x0000000500347202 */ /* 0x000fe20000000f00 */
[----:B------:R-:W-:Y:S01]  /*be00*/  FADD.FTZ R9, R83, R9 ;  /* 0x0000000953097221 */ /* 0x000fe20000010000 */
[----:B------:R-:W-:Y:S01]  /*be10*/  FSEL R5, R0, RZ, P0 ;  /* 0x000000ff00057208 */ /* 0x000fe20000000000 */
[--C-:B------:R-:W-:Y:S01]  /*be20*/  FFMA.FTZ R83, R34, c[0x0][0x2d0], -R109.reuse ;  /* 0x0000b40022537a23 */ /* 0x100fe2000001086d */
[C---:B------:R-:W-:Y:S01]  /*be30*/  FSETP.NEU.FTZ.AND P0, PT, R68.reuse, -INF , PT ;  /* 0xff8000004400780b */ /* 0x040fe20003f1d000 */
[----:B------:R-:W-:Y:S01]  /*be40*/  FFMA.FTZ R109, R19, c[0x0][0x2d0], -R109 ;  /* 0x0000b400136d7a23 */ /* 0x000fe2000001086d */
[----:B-1----:R-:W-:Y:S01]  /*be50*/  F2FP.PACK_AB R73, R33, R32 ;  /* 0x000000202149723e */ /* 0x002fe200000000ff */
[----:B------:R-:W-:Y:S01]  /*be60*/  FADD.FTZ R5, -R5, R180 ;  /* 0x000000b405057221 */ /* 0x000fe20000010100 */
[----:B------:R-:W-:Y:S01]  /*be70*/  FSEL R69, R69, RZ, P0 ;  /* 0x000000ff45457208 */ /* 0x000fe20000000000 */
[----:B--2---:R-:W-:Y:S01]  /*be80*/  FFMA.FTZ R19, R67, R64, R32 ;  /* 0x0000004043137223 */ /* 0x004fe20000010020 */
[----:B------:R-:W-:Y:S01]  /*be90*/  FSEL R4, R68, RZ, P0 ;  /* 0x000000ff44047208 */ /* 0x000fe20000000000 */
[----:B------:R-:W-:Y:S01]  /*bea0*/  FMUL.FTZ R5, R5, c[0x0][0x2d0] ;  /* 0x0000b40005057a20 */ /* 0x000fe20000410000 */
[----:B------:R-:W-:Y:S01]  /*beb0*/  MUFU.EX2 R109, R109 ;  /* 0x0000006d006d7308 */ /* 0x000fe20000000800 */
[--C-:B------:R-:W-:Y:S02]  /*bec0*/  FFMA.FTZ R90, R26, c[0x0][0x2d0], -R69.reuse ;  /* 0x0000b4001a5a7a23 */ /* 0x100fe40000010845 */
[--C-:B------:R-:W-:Y:S02]  /*bed0*/  FFMA.FTZ R88, R27, c[0x0][0x2d0], -R69.reuse ;  /* 0x0000b4001b587a23 */ /* 0x100fe40000010845 */
[--C-:B------:R-:W-:Y:S02]  /*bee0*/  FFMA.FTZ R95, R42, c[0x0][0x2d0], -R69.reuse ;  /* 0x0000b4002a5f7a23 */ /* 0x100fe40000010845 */
[--C-:B------:R-:W-:Y:S02]  /*bef0*/  FFMA.FTZ R94, R43, c[0x0][0x2d0], -R69.reuse ;  /* 0x0000b4002b5e7a23 */ /* 0x100fe40000010845 */
[--C-:B------:R-:W-:Y:S01]  /*bf00*/  FFMA.FTZ R93, R46, c[0x0][0x2d0], -R69.reuse ;  /* 0x0000b4002e5d7a23 */ /* 0x100fe20000010845 */
[----:B------:R-:W3:Y:S01]  /*bf10*/  MUFU.EX2 R5, R5 ;  /* 0x0000000500057308 */ /* 0x000ee20000000800 */
[----:B------:R-:W-:Y:S02]  /*bf20*/  FFMA.FTZ R92, R47, c[0x0][0x2d0], -R69 ;  /* 0x0000b4002f5c7a23 */ /* 0x000fe40000010845 */
[----:B------:R-:W-:Y:S02]  /*bf30*/  FADD.FTZ R19, R33, R19 ;  /* 0x0000001321137221 */ /* 0x000fe40000010000 */
[--C-:B------:R-:W-:Y:S02]  /*bf40*/  FFMA.FTZ R64, R31, c[0x0][0x2d0], -R69.reuse ;  /* 0x0000b4001f407a23 */ /* 0x100fe40000010845 */
[--C-:B------:R-:W-:Y:S01]  /*bf50*/  FFMA.FTZ R191, R76, c[0x0][0x2d0], -R69.reuse ;  /* 0x0000b4004cbf7a23 */ /* 0x100fe20000010845 */
[----:B------:R-:W-:Y:S01]  /*bf60*/  F2FP.PACK_AB R76, R21, R20 ;  /* 0x00000014154c723e */ /* 0x000fe200000000ff */
        /* <DEDUP_REMOVED lines=19> */
[----:B------:R1:W-:Y:S01]  /*c0a0*/  MUFU.EX2 R77, R12 ;  /* 0x0000000c004d7308 */ /* 0x0003e20000000800 */
[----:B------:R-:W-:Y:S02]  /*c0b0*/  FFMA.FTZ R70, R70, c[0x0][0x2d0], -R69 ;  /* 0x0000b40046467a23 */ /* 0x000fe40000010845 */
[----:B------:R-:W-:Y:S02]  /*c0c0*/  FADD.FTZ R4, -R4, R181 ;  /* 0x000000b504047221 */ /* 0x000fe40000010100 */
[--C-:B------:R-:W-:Y:S02]  /*c0d0*/  FFMA.FTZ R181, R78, c[0x0][0x2d0], -R69.reuse ;  /* 0x0000b4004eb57a23 */ /* 0x100fe40000010845 */
[----:B------:R-:W-:Y:S02]  /*c0e0*/  FFMA.FTZ R69, R7, c[0x0][0x2d0], -R69 ;  /* 0x0000b40007457a23 */ /* 0x000fe40000010845 */
[C---:B---3--:R-:W-:Y:S01]  /*c0f0*/  FFMA.FTZ R7, R5.reuse, R39, R20 ;  /* 0x0000002705077223 */ /* 0x048fe20000010014 */
[----:B------:R-:W-:Y:S01]  /*c100*/  MUFU.EX2 R180, R180 ;  /* 0x000000b400b47308 */ /* 0x000fe20000000800 */
[----:B------:R-:W2:Y:S01]  /*c110*/  LDL.LU R39, [R1+0x4c] ;  /* 0x00004c0001277983 */ /* 0x000ea20000300800 */
[----:B------:R-:W-:Y:S02]  /*c120*/  FMUL.FTZ R4, R4, c[0x0][0x2d0] ;  /* 0x0000b40004047a20 */ /* 0x000fe40000410000 */
[C---:B------:R-:W-:Y:S01]  /*c130*/  FMUL.FTZ R24, R5.reuse, R156 ;  /* 0x0000009c05187220 */ /* 0x040fe20000410000 */
[----:B------:R-:W-:Y:S01]  /*c140*/  MOV R156, R23 ;  /* 0x00000017009c7202 */ /* 0x000fe20000000f00 */
[C---:B------:R-:W-:Y:S01]  /*c150*/  FMUL.FTZ R45, R5.reuse, R169 ;  /* 0x000000a9052d7220 */ /* 0x040fe20000410000 */
[----:B------:R-:W-:Y:S01]  /*c160*/  MOV R169, R22 ;  /* 0x0000001600a97202 */ /* 0x000fe20000000f00 */
[C---:B------:R-:W-:Y:S02]  /*c170*/  FMUL.FTZ R29, R5.reuse, R161 ;  /* 0x000000a1051d7220 */ /* 0x040fe40000410000 */
[----:B------:R-:W3:Y:S01]  /*c180*/  MUFU.EX2 R4, R4 ;  /* 0x0000000400047308 */ /* 0x000ee20000000800 */
[----:B------:R-:W-:Y:S01]  /*c190*/  FADD.FTZ R9, R74, R9 ;  /* 0x000000094a097221 */ /* 0x000fe20000010000 */
[C---:B------:R-:W-:Y:S01]  /*c1a0*/  F2FP.PACK_AB R74, R8.reuse, R74 ;  /* 0x0000004a084a723e */ /* 0x040fe200000000ff */
[C---:B------:R-:W-:Y:S02]  /*c1b0*/  FMUL.FTZ R28, R5.reuse, R160 ;  /* 0x000000a0051c7220 */ /* 0x040fe40000410000 */
[----:B------:R-:W-:Y:S02]  /*c1c0*/  FADD.FTZ R89, R8, R9 ;  /* 0x0000000908597221 */ /* 0x000fe40000010000 */
[C---:B------:R-:W-:Y:S02]  /*c1d0*/  FMUL.FTZ R8, R5.reuse, R148 ;  /* 0x0000009405087220 */ /* 0x040fe40000410000 */
[C---:B------:R-:W-:Y:S01]  /*c1e0*/  FMUL.FTZ R9, R5.reuse, R149 ;  /* 0x0000009505097220 */ /* 0x040fe20000410000 */
[----:B------:R-:W4:Y:S01]  /*c1f0*/  MUFU.EX2 R161, R6 ;  /* 0x0000000600a17308 */ /* 0x000f220000000800 */
[C---:B-1----:R-:W-:Y:S01]  /*c200*/  FMUL.FTZ R12, R5.reuse, R152 ;  /* 0x00000098050c7220 */ /* 0x042fe20000410000 */
[----:B------:R-:W-:Y:S01]  /*c210*/  MOV R152, R53 ;  /* 0x0000003500987202 */ /* 0x000fe20000000f00 */
[C---:B------:R-:W-:Y:S01]  /*c220*/  FMUL.FTZ R13, R5.reuse, R153 ;  /* 0x00000099050d7220 */ /* 0x040fe20000410000 */
[----:B------:R-:W-:Y:S01]  /*c230*/  MOV R153, R52 ;  /* 0x0000003400997202 */ /* 0x000fe20000000f00 */
[C---:B------:R-:W-:Y:S01]  /*c240*/  FMUL.FTZ R25, R5.reuse, R157 ;  /* 0x0000009d05197220 */ /* 0x040fe20000410000 */
[----:B------:R-:W-:Y:S01]  /*c250*/  LDSM.16.MT88.4 R52, [R232] ;  /* 0x00000000e834783b */ /* 0x000fe20000004200 */
[C---:B------:R-:W-:Y:S01]  /*c260*/  FMUL.FTZ R44, R5.reuse, R168 ;  /* 0x000000a8052c7220 */ /* 0x040fe20000410000 */
[----:B------:R-:W-:Y:S01]  /*c270*/  MOV R168, R38 ;  /* 0x0000002600a87202 */ /* 0x000fe20000000f00 */
[C---:B------:R-:W-:Y:S01]  /*c280*/  FMUL.FTZ R56, R5.reuse, R172 ;  /* 0x000000ac05387220 */ /* 0x040fe20000410000 */
[----:B------:R-:W-:Y:S01]  /*c290*/  MUFU.EX2 R160, R17 ;  /* 0x0000001100a07308 */ /* 0x000fe20000000800 */
[C---:B------:R-:W-:Y:S01]  /*c2a0*/  FMUL.FTZ R57, R5.reuse, R173 ;  /* 0x000000ad05397220 */ /* 0x040fe20000410000 */
[----:B------:R-:W-:Y:S01]  /*c2b0*/  MOV R172, R37 ;  /* 0x0000002500ac7202 */ /* 0x000fe20000000f00 */
[----:B------:R-:W-:Y:S01]  /*c2c0*/  FMUL.FTZ R60, R5, R176 ;  /* 0x000000b0053c7220 */ /* 0x000fe20000410000 */
[----:B------:R-:W-:Y:S01]  /*c2d0*/  F2FP.PACK_AB R176, R99, R105 ;  /* 0x0000006963b0723e */ /* 0x000fe200000000ff */
[C---:B---3--:R-:W-:Y:S02]  /*c2e0*/  FMUL.FTZ R26, R4.reuse, R158 ;  /* 0x0000009e041a7220 */ /* 0x048fe40000410000 */
[----:B------:R-:W-:Y:S02]  /*c2f0*/  FADD.FTZ R158, R21, R7 ;  /* 0x00000007159e7221 */ /* 0x000fe40000010000 */
[----:B------:R-:W1:Y:S01]  /*c300*/  LDSM.16.MT88.4 R20, [R234] ;  /* 0x00000000ea14783b */ /* 0x000e620000004200 */
[C---:B------:R-:W-:Y:S01]  /*c310*/  FMUL.FTZ R27, R4.reuse, R159 ;  /* 0x0000009f041b7220 */ /* 0x040fe20000410000 */
[----:B------:R-:W3:Y:S01]  /*c320*/  MUFU.EX2 R149, R16 ;  /* 0x0000001000957308 */ /* 0x000ee20000000800 */
[C---:B------:R-:W-:Y:S01]  /*c330*/  FMUL.FTZ R31, R4.reuse, R163 ;  /* 0x000000a3041f7220 */ /* 0x040fe20000410000 */
[----:B----4-:R-:W-:Y:S01]  /*c340*/  F2FP.PACK_AB R75, R161, R36 ;  /* 0x00000024a14b723e */ /* 0x010fe200000000ff */
[----:B------:R-:W-:Y:S02]  /*c350*/  FMUL.FTZ R61, R5, R177 ;  /* 0x000000b1053d7220 */ /* 0x000fe40000410000 */
[C---:B------:R-:W-:Y:S02]  /*c360*/  FMUL.FTZ R30, R4.reuse, R162 ;  /* 0x000000a2041e7220 */ /* 0x040fe40000410000 */
[C---:B------:R-:W-:Y:S03]  /*c370*/  FMUL.FTZ R58, R4.reuse, R174 ;  /* 0x000000ae043a7220 */ /* 0x040fe60000410000 */
[----:B------:R-:W-:Y:S01]  /*c380*/  MUFU.EX2 R163, R33 ;  /* 0x0000002100a37308 */ /* 0x000fe20000000800 */
[C---:B------:R-:W-:Y:S02]  /*c390*/  FMUL.FTZ R59, R4.reuse, R175 ;  /* 0x000000af043b7220 */ /* 0x040fe40000410000 */
[C---:B------:R-:W-:Y:S02]  /*c3a0*/  FMUL.FTZ R62, R4.reuse, R178 ;  /* 0x000000b2043e7220 */ /* 0x040fe40000410000 */
[----:B------:R-:W-:Y:S02]  /*c3b0*/  FMUL.FTZ R63, R4, R179 ;  /* 0x000000b3043f7220 */ /* 0x000fe40000410000 */
[C---:B------:R-:W-:Y:S02]  /*c3c0*/  FMUL.FTZ R6, R67.reuse, R146 ;  /* 0x0000009243067220 */ /* 0x040fe40000410000 */
[----:B------:R-:W-:Y:S01]  /*c3d0*/  FMUL.FTZ R7, R67, R147 ;  /* 0x0000009343077220 */ /* 0x000fe20000410000 */
[----:B------:R-:W-:Y:S01]  /*c3e0*/  MUFU.EX2 R159, R32 ;  /* 0x00000020009f7308 */ /* 0x000fe20000000800 */
[--C-:B------:R-:W-:Y:S02]  /*c3f0*/  FFMA.FTZ R34, R40, c[0x0][0x2d0], -R97.reuse ;  /* 0x0000b40028227a23 */ /* 0x100fe40000010861 */
[----:B------:R-:W-:Y:S01]  /*c400*/  FFMA.FTZ R97, R10, c[0x0][0x2d0], -R97 ;  /* 0x0000b4000a617a23 */ /* 0x000fe20000010861 */
[----:B---3--:R-:W-:Y:S01]  /*c410*/  F2FP.PACK_AB R78, R149, R160 ;  /* 0x000000a0954e723e */ /* 0x008fe200000000ff */
[C---:B------:R-:W-:Y:S02]  /*c420*/  FMUL.FTZ R10, R4.reuse, R150 ;  /* 0x00000096040a7220 */ /* 0x040fe40000410000 */
[C---:B------:R-:W-:Y:S01]  /*c430*/  FMUL.FTZ R40, R5.reuse, R164 ;  /* 0x000000a405287220 */ /* 0x040fe20000410000 */
[----:B------:R-:W-:Y:S01]  /*c440*/  MOV R164, R35 ;  /* 0x0000002300a47202 */ /* 0x000fe20000000f00 */
[----:B------:R-:W-:Y:S01]  /*c450*/  FMUL.FTZ R41, R5, R165 ;  /* 0x000000a505297220 */ /* 0x000fe20000410000 */
[----:B------:R-:W3:Y:S01]  /*c460*/  MUFU.EX2 R148, R18 ;  /* 0x0000001200947308 */ /* 0x000ee20000000800 */
[C---:B------:R-:W-:Y:S01]  /*c470*/  FMUL.FTZ R5, R65.reuse, R145 ;  /* 0x0000009141057220 */ /* 0x040fe20000410000 */
[----:B------:R-:W-:Y:S01]  /*c480*/  MOV R165, R34 ;  /* 0x0000002200a57202 */ /* 0x000fe20000000f00 */
[C---:B------:R-:W-:Y:S02]  /*c490*/  FMUL.FTZ R11, R4.reuse, R151 ;  /* 0x00000097040b7220 */ /* 0x040fe40000410000 */
[C---:B------:R-:W-:Y:S02]  /*c4a0*/  FMUL.FTZ R14, R4.reuse, R154 ;  /* 0x0000009a040e7220 */ /* 0x040fe40000410000 */
[C---:B------:R-:W-:Y:S02]  /*c4b0*/  FMUL.FTZ R15, R4.reuse, R155 ;  /* 0x0000009b040f7220 */ /* 0x040fe40000410000 */
[C---:B------:R-:W-:Y:S01]  /*c4c0*/  FMUL.FTZ R42, R4.reuse, R166 ;  /* 0x000000a6042a7220 */ /* 0x040fe20000410000 */
[----:B------:R-:W-:Y:S01]  /*c4d0*/  MUFU.EX2 R146, R87 ;  /* 0x0000005700927308 */ /* 0x000fe20000000800 */
[C---:B------:R-:W-:Y:S02]  /*c4e0*/  FMUL.FTZ R43, R4.reuse, R167 ;  /* 0x000000a7042b7220 */ /* 0x040fe40000410000 */
[C---:B------:R-:W-:Y:S02]  /*c4f0*/  FMUL.FTZ R46, R4.reuse, R170 ;  /* 0x000000aa042e7220 */ /* 0x040fe40000410000 */
[----:B------:R-:W-:Y:S02]  /*c500*/  FMUL.FTZ R47, R4, R171 ;  /* 0x000000ab042f7220 */ /* 0x000fe40000410000 */
[----:B------:R-:W-:Y:S02]  /*c510*/  FADD.FTZ R157, R36, R19 ;  /* 0x00000013249d7221 */ /* 0x000fe40000010000 */
[----:B------:R-:W-:Y:S01]  /*c520*/  FMUL.FTZ R16, R65, R140 ;  /* 0x0000008c41107220 */ /* 0x000fe20000410000 */
[----:B------:R-:W-:Y:S01]  /*c530*/  MUFU.EX2 R145, R86 ;  /* 0x0000005600917308 */ /* 0x000fe20000000800 */
[----:B------:R-:W-:Y:S02]  /*c540*/  FMUL.FTZ R19, R67, R143 ;  /* 0x0000008f43137220 */ /* 0x000fe40000410000 */
[----:B------:R-:W-:Y:S01]  /*c550*/  FMUL.FTZ R17, R65, R141 ;  /* 0x0000008d41117220 */ /* 0x000fe20000410000 */
[----:B---3--:R-:W-:Y:S01]  /*c560*/  F2FP.PACK_AB R79, R148, R159 ;  /* 0x0000009f944f723e */ /* 0x008fe200000000ff */
[----:B------:R-:W-:Y:S02]  /*c570*/  FMUL.FTZ R18, R67, R142 ;  /* 0x0000008e43127220 */ /* 0x000fe40000410000 */
[C---:B------:R-:W-:Y:S02]  /*c580*/  FMUL.FTZ R32, R65.reuse, R132 ;  /* 0x0000008441207220 */ /* 0x040fe40000410000 */
[----:B------:R-:W-:Y:S01]  /*c590*/  FMUL.FTZ R33, R65, R133 ;  /* 0x0000008541217220 */ /* 0x000fe20000410000 */
[----:B------:R-:W-:Y:S01]  /*c5a0*/  MUFU.EX2 R132, R82 ;  /* 0x0000005200847308 */ /* 0x000fe20000000800 */
[C---:B------:R-:W-:Y:S02]  /*c5b0*/  FMUL.FTZ R35, R67.reuse, R135 ;  /* 0x0000008743237220 */ /* 0x040fe40000410000 */
[----:B------:R-:W-:Y:S02]  /*c5c0*/  FMUL.FTZ R34, R67, R134 ;  /* 0x0000008643227220 */ /* 0x000fe40000410000 */
[----:B------:R-:W-:Y:S02]  /*c5d0*/  FADD.FTZ R157, R161, R157 ;  /* 0x0000009da19d7221 */ /* 0x000fe40000010000 */
[----:B------:R-:W-:Y:S03]  /*c5e0*/  FADD.FTZ R158, R160, R158 ;  /* 0x0000009ea09e7221 */ /* 0x000fe60000010000 */
[----:B------:R-:W-:Y:S01]  /*c5f0*/  MUFU.EX2 R133, R83 ;  /* 0x0000005300857308 */ /* 0x000fe20000000800 */
[----:B------:R-:W-:Y:S09]  /*c600*/  FADD.FTZ R158, R149, R158 ;  /* 0x0000009e959e7221 */ /* 0x000ff20000010000 */
[----:B------:R-:W-:Y:S10]  /*c610*/  MUFU.EX2 R135, R80 ;  /* 0x0000005000877308 */ /* 0x000ff40000000800 */
[----:B------:R3:W-:Y:S10]  /*c620*/  MUFU.EX2 R142, R48 ;  /* 0x00000030008e7308 */ /* 0x0007f40000000800 */
[----:B------:R4:W-:Y:S10]  /*c630*/  MUFU.EX2 R134, R50 ;  /* 0x0000003200867308 */ /* 0x0009f40000000800 */
[----:B------:R-:W-:Y:S01]  /*c640*/  MUFU.EX2 R143, R84 ;  /* 0x00000054008f7308 */ /* 0x000fe20000000800 */
[----:B---3--:R-:W-:Y:S09]  /*c650*/  FMUL.FTZ R48, R65, R124 ;  /* 0x0000007c41307220 */ /* 0x008ff20000410000 */
[----:B------:R-:W3:Y:S01]  /*c660*/  MUFU.EX2 R152, R152 ;  /* 0x0000009800987308 */ /* 0x000ee20000000800 */
[----:B----4-:R-:W-:Y:S09]  /*c670*/  FMUL.FTZ R50, R67, R126 ;  /* 0x0000007e43327220 */ /* 0x010ff20000410000 */
[----:B------:R-:W-:Y:S10]  /*c680*/  MUFU.EX2 R141, R172 ;  /* 0x000000ac008d7308 */ /* 0x000ff40000000800 */
[----:B------:R-:W-:Y:S01]  /*c690*/  MUFU.EX2 R126, R156 ;  /* 0x0000009c007e7308 */ /* 0x000fe20000000800 */
[----:B---3--:R-:W-:Y:S09]  /*c6a0*/  FADD.FTZ R157, R152, R157 ;  /* 0x0000009d989d7221 */ /* 0x008ff20000010000 */
        /* <DEDUP_REMOVED lines=8> */
[----:B------:R-:W3:Y:S10]  /*c730*/  MUFU.EX2 R97, R97 ;  /* 0x0000006100617308 */ /* 0x000ef40000000800 */
[----:B------:R-:W-:Y:S10]  /*c740*/  MUFU.EX2 R69, R69 ;  /* 0x0000004500457308 */ /* 0x000ff40000000800 */
[----:B------:R-:W-:Y:S01]  /*c750*/  MUFU.EX2 R155, R106 ;  /* 0x0000006a009b7308 */ /* 0x000fe20000000800 */
[----:B---3--:R-:W-:Y:S01]  /*c760*/  F2FP.PACK_AB R178, R97, R98 ;  /* 0x0000006261b2723e */ /* 0x008fe200000000ff */
[----:B--2---:R-:W-:Y:S01]  /*c770*/  FFMA.FTZ R162, R4, R39, R77 ;  /* 0x0000002704a27223 */ /* 0x004fe2000001004d */
[----:B------:R-:W-:Y:S01]  /*c780*/  F2FP.PACK_AB R77, R163, R77 ;  /* 0x0000004da34d723e */ /* 0x000fe200000000ff */
[----:B------:R-:W-:Y:S01]  /*c790*/  FMUL.FTZ R4, R65, R144 ;  /* 0x0000009041047220 */ /* 0x000fe20000410000 */
[----:B------:R-:W2:Y:S05]  /*c7a0*/  LDSM.16.MT88.4 R36, [R233] ;  /* 0x00000000e924783b */ /* 0x000eaa0000004200 */
[----:B------:R3:W-:Y:S01]  /*c7b0*/  MUFU.EX2 R144, R85 ;  /* 0x0000005500907308 */ /* 0x0007e20000000800 */
[----:B------:R-:W-:Y:S01]  /*c7c0*/  FADD.FTZ R163, R163, R162 ;  /* 0x000000a2a3a37221 */ /* 0x000fe20000010000 */
[-C--:B-1----:R-:W-:Y:S08]  /*c7d0*/  HMMA.16816.F32 R4, R72, R20.reuse, R4 ;  /* 0x000000144804723c */ /* 0x082ff00000001804 */
[----:B------:R-:W-:Y:S01]  /*c7e0*/  MUFU.EX2 R154, R102 ;  /* 0x00000066009a7308 */ /* 0x000fe20000000800 */
[----:B------:R-:W-:Y:S01]  /*c7f0*/  FADD.FTZ R159, R159, R163 ;  /* 0x000000a39f9f7221 */ /* 0x000fe20000010000 */
[C---:B------:R-:W-:Y:S04]  /*c800*/  HMMA.16816.F32 R8, R76.reuse, R20, R8 ;  /* 0x000000144c08723c */ /* 0x040fe80000001808 */
[----:B------:R-:W-:Y:S03]  /*c810*/  FADD.FTZ R159, R148, R159 ;  /* 0x0000009f949f7221 */ /* 0x000fe60000010000 */
[C---:B------:R-:W-:Y:S01]  /*c820*/  FMUL.FTZ R20, R65.reuse, R136 ;  /* 0x0000008841147220 */ /* 0x040fe20000410000 */
[-C--:B------:R-:W-:Y:S01]  /*c830*/  HMMA.16816.F32 R12, R76, R22.reuse, R12 ;  /* 0x000000164c0c723c */ /* 0x080fe2000000180c */
[----:B------:R1:W-:Y:S01]  /*c840*/  MUFU.EX2 R136, R66 ;  /* 0x0000004200887308 */ /* 0x0003e20000000800 */
[----:B---3--:R-:W-:Y:S02]  /*c850*/  LDSM.16.MT88.4 R84, [R234+0x800] ;  /* 0x00080000ea54783b */ /* 0x008fe40000004200 */
[----:B------:R-:W-:Y:S02]  /*c860*/  FMUL.FTZ R21, R65, R137 ;  /* 0x0000008941157220 */ /* 0x000fe40000410000 */
[----:B------:R-:W-:Y:S02]  /*c870*/  FADD.FTZ R159, R150, R159 ;  /* 0x0000009f969f7221 */ /* 0x000fe40000010000 */
[C---:B------:R-:W-:Y:S03]  /*c880*/  HMMA.16816.F32 R16, R72.reuse, R22, R16 ;  /* 0x000000164810723c */ /* 0x040fe60000001810 */
[----:B------:R3:W-:Y:S04]  /*c890*/  MUFU.EX2 R137, R49 ;  /* 0x0000003100897308 */ /* 0x0007e80000000800 */
[C---:B------:R-:W-:Y:S02]  /*c8a0*/  FMUL.FTZ R22, R67.reuse, R138 ;  /* 0x0000008a43167220 */ /* 0x040fe40000410000 */
[C---:B------:R-:W-:Y:S04]  /*c8b0*/  FMUL.FTZ R23, R67.reuse, R139 ;  /* 0x0000008b43177220 */ /* 0x040fe80000410000 */
[----:B------:R4:W5:Y:S03]  /*c8c0*/  MUFU.EX2 R138, R81 ;  /* 0x00000051008a7308 */ /* 0x0009660000000800 */
[-C--:B--2---:R-:W-:Y:S03]  /*c8d0*/  HMMA.16816.F32 R20, R72, R36.reuse, R20 ;  /* 0x000000244814723c */ /* 0x084fe60000001814 */
[----:B-1----:R-:W-:Y:S04]  /*c8e0*/  FMUL.FTZ R66, R67, R118 ;  /* 0x0000007643427220 */ /* 0x002fe80000410000 */
[----:B------:R-:W-:Y:S01]  /*c8f0*/  MUFU.EX2 R118, R207 ;  /* 0x000000cf00767308 */ /* 0x000fe20000000800 */
[C---:B------:R-:W-:Y:S04]  /*c900*/  HMMA.16816.F32 R24, R76.reuse, R36, R24 ;  /* 0x000000244c18723c */ /* 0x040fe80000001818 */
[C---:B---3--:R-:W-:Y:S03]  /*c910*/  FMUL.FTZ R49, R65.reuse, R125 ;  /* 0x0000007d41317220 */ /* 0x048fe60000410000 */
[C---:B------:R-:W-:Y:S01]  /*c920*/  FMUL.FTZ R36, R65.reuse, R128 ;  /* 0x0000008041247220 */ /* 0x040fe20000410000 */
[-C--:B------:R-:W-:Y:S01]  /*c930*/  HMMA.16816.F32 R28, R76, R38.reuse, R28 ;  /* 0x000000264c1c723c */ /* 0x080fe2000000181c */
[----:B------:R-:W-:Y:S03]  /*c940*/  MUFU.EX2 R125, R168 ;  /* 0x000000a8007d7308 */ /* 0x000fe60000000800 */
[----:B------:R-:W-:Y:S01]  /*c950*/  FMUL.FTZ R37, R65, R129 ;  /* 0x0000008141257220 */ /* 0x000fe20000410000 */
[----:B----4-:R-:W1:Y:S03]  /*c960*/  LDSM.16.MT88.4 R80, [R231] ;  /* 0x00000000e750783b */ /* 0x010e660000004200 */
[C---:B------:R-:W-:Y:S03]  /*c970*/  HMMA.16816.F32 R32, R72.reuse, R38, R32 ;  /* 0x000000264820723c */ /* 0x040fe60000001820 */
[----:B------:R2:W3:Y:S04]  /*c980*/  MUFU.EX2 R139, R51 ;  /* 0x00000033008b7308 */ /* 0x0004e80000000800 */
[C---:B------:R-:W-:Y:S02]  /*c990*/  FMUL.FTZ R38, R67.reuse, R130 ;  /* 0x0000008243267220 */ /* 0x040fe40000410000 */
[C---:B------:R-:W-:Y:S04]  /*c9a0*/  FMUL.FTZ R39, R67.reuse, R131 ;  /* 0x0000008343277220 */ /* 0x040fe80000410000 */
[----:B------:R-:W-:Y:S03]  /*c9b0*/  MUFU.EX2 R131, R94 ;  /* 0x0000005e00837308 */ /* 0x000fe60000000800 */
[-C--:B------:R-:W-:Y:S07]  /*c9c0*/  HMMA.16816.F32 R36, R72, R52.reuse, R36 ;  /* 0x000000344824723c */ /* 0x080fee0000001824 */
[----:B------:R-:W-:Y:S01]  /*c9d0*/  MUFU.EX2 R130, R93 ;  /* 0x0000005d00827308 */ /* 0x000fe20000000800 */
[C---:B------:R-:W-:Y:S04]  /*c9e0*/  HMMA.16816.F32 R40, R76.reuse, R52, R40 ;  /* 0x000000344c28723c */ /* 0x040fe80000001828 */
[----:B--2---:R-:W-:Y:S03]  /*c9f0*/  FMUL.FTZ R51, R67, R127 ;  /* 0x0000007f43337220 */ /* 0x004fe60000410000 */
[C---:B------:R-:W-:Y:S01]  /*ca00*/  FMUL.FTZ R52, R65.reuse, R120 ;  /* 0x0000007841347220 */ /* 0x040fe20000410000 */
[-C--:B------:R-:W-:Y:S01]  /*ca10*/  HMMA.16816.F32 R44, R76, R54.reuse, R44 ;  /* 0x000000364c2c723c */ /* 0x080fe2000000182c */
[----:B------:R2:W4:Y:S03]  /*ca20*/  MUFU.EX2 R127, R64 ;  /* 0x00000040007f7308 */ /* 0x0005260000000800 */
[----:B------:R-:W-:Y:S04]  /*ca30*/  FMUL.FTZ R53, R65, R121 ;  /* 0x0000007941357220 */ /* 0x000fe80000410000 */
[C---:B------:R-:W-:Y:S03]  /*ca40*/  HMMA.16816.F32 R48, R72.reuse, R54, R48 ;  /* 0x000000364830723c */ /* 0x040fe60000001830 */
[----:B------:R-:W-:Y:S04]  /*ca50*/  MUFU.EX2 R129, R223 ;  /* 0x000000df00817308 */ /* 0x000fe80000000800 */
[C---:B------:R-:W-:Y:S02]  /*ca60*/  FMUL.FTZ R54, R67.reuse, R122 ;  /* 0x0000007a43367220 */ /* 0x040fe40000410000 */
[C---:B------:R-:W-:Y:S03]  /*ca70*/  FMUL.FTZ R55, R67.reuse, R123 ;  /* 0x0000007b43377220 */ /* 0x040fe60000410000 */
[----:B------:R-:W-:Y:S01]  /*ca80*/  FMUL.FTZ R67, R67, R119 ;  /* 0x0000007743437220 */ /* 0x000fe20000410000 */
[----:B------:R-:W-:Y:S03]  /*ca90*/  MUFU.EX2 R128, R164 ;  /* 0x000000a400807308 */ /* 0x000fe60000000800 */
[-C--:B-1----:R-:W-:Y:S03]  /*caa0*/  HMMA.16816.F32 R52, R72, R80.reuse, R52 ;  /* 0x000000504834723c */ /* 0x082fe60000001834 */
[C---:B--2---:R-:W-:Y:S02]  /*cab0*/  FMUL.FTZ R64, R65.reuse, R116 ;  /* 0x0000007441407220 */ /* 0x044fe40000410000 */
[----:B------:R-:W-:Y:S02]  /*cac0*/  FMUL.FTZ R65, R65, R117 ;  /* 0x0000007541417220 */ /* 0x000fe40000410000 */
[----:B------:R-:W1:Y:S01]  /*cad0*/  MUFU.EX2 R117, R95 ;  /* 0x0000005f00757308 */ /* 0x000e620000000800 */
[C---:B------:R-:W-:Y:S08]  /*cae0*/  HMMA.16816.F32 R56, R76.reuse, R80, R56 ;  /* 0x000000504c38723c */ /* 0x040ff00000001838 */
[-C--:B------:R-:W-:Y:S01]  /*caf0*/  HMMA.16816.F32 R60, R76, R82.reuse, R60 ;  /* 0x000000524c3c723c */ /* 0x080fe2000000183c */
[----:B------:R2:W-:Y:S06]  /*cb00*/  MUFU.EX2 R164, R92 ;  /* 0x0000005c00a47308 */ /* 0x0005ec0000000800 */
[----:B-----5:R-:W-:Y:S01]  /*cb10*/  FADD.FTZ R77, R138, R89 ;  /* 0x000000598a4d7221 */ /* 0x020fe20000010000 */
[----:B------:R-:W-:Y:S01]  /*cb20*/  HMMA.16816.F32 R64, R72, R82, R64 ;  /* 0x000000524840723c */ /* 0x000fe20000001840 */
[----:B------:R-:W5:Y:S02]  /*cb30*/  LDSM.16.MT88.4 R80, [R233+0x800] ;  /* 0x00080000e950783b */ /* 0x000f640000004200 */
[----:B------:R-:W-:Y:S01]  /*cb40*/  MUFU.EX2 R106, R222 ;  /* 0x000000de006a7308 */ /* 0x000fe20000000800 */
[C---:B---3--:R-:W-:Y:S01]  /*cb50*/  FADD.FTZ R77, R139.reuse, R77 ;  /* 0x0000004d8b4d7221 */ /* 0x048fe20000010000 */
[----:B------:R-:W-:Y:S02]  /*cb60*/  F2FP.PACK_AB R79, R132, R133 ;  /* 0x00000085844f723e */ /* 0x000fe400000000ff */
[----:B------:R-:W-:Y:S01]  /*cb70*/  F2FP.PACK_AB R76, R139, R138 ;  /* 0x0000008a8b4c723e */ /* 0x000fe200000000ff */
[----:B------:R-:W-:Y:S01]  /*cb80*/  FADD.FTZ R77, R134, R77 ;  /* 0x0000004d864d7221 */ /* 0x000fe20000010000 */
[C---:B------:R-:W-:Y:S01]  /*cb90*/  F2FP.PACK_AB R78, R137.reuse, R134 ;  /* 0x00000086894e723e */ /* 0x040fe200000000ff */
[----:B------:R-:W3:Y:S02]  /*cba0*/  LDSM.16.MT88.4 R88, [R232+0x800] ;  /* 0x00080000e858783b */ /* 0x000ee40000004200 */
[----:B------:R-:W-:Y:S01]  /*cbb0*/  FADD.FTZ R162, R137, R77 ;  /* 0x0000004d89a27221 */ /* 0x000fe20000010000 */
[C---:B------:R-:W-:Y:S01]  /*cbc0*/  F2FP.PACK_AB R77, R141.reuse, R152 ;  /* 0x000000988d4d723e */ /* 0x040fe200000000ff */
[----:B------:R-:W-:Y:S01]  /*cbd0*/  MUFU.EX2 R134, R205 ;  /* 0x000000cd00867308 */ /* 0x000fe20000000800 */
[----:B------:R-:W-:Y:S01]  /*cbe0*/  F2FP.PACK_AB R72, R142, R151 ;  /* 0x000000978e48723e */ /* 0x000fe200000000ff */
[----:B------:R-:W-:Y:S01]  /*cbf0*/  FADD.FTZ R141, R141, R157 ;  /* 0x0000009d8d8d7221 */ /* 0x000fe20000010000 */
[----:B------:R-:W-:Y:S01]  /*cc00*/  F2FP.PACK_AB R74, R126, R135 ;  /* 0x000000877e4a723e */ /* 0x000fe200000000ff */
[----:B--2---:R-:W-:Y:S01]  /*cc10*/  LDSM.16.MT88.4 R92, [R232+0x1000] ;  /* 0x00100000e85c783b */ /* 0x004fe20000004200 */
[----:B----4-:R-:W-:Y:S01]  /*cc20*/  F2FP.PACK_AB R75, R127, R136 ;  /* 0x000000887f4b723e */ /* 0x010fe200000000ff */
[-C--:B------:R-:W-:Y:S04]  /*cc30*/  HMMA.16816.F32 R4, R76, R84.reuse, R4 ;  /* 0x000000544c04723c */ /* 0x080fe80000001804 */
[----:B------:R-:W2:Y:S01]  /*cc40*/  MUFU.EX2 R102, R221 ;  /* 0x000000dd00667308 */ /* 0x000ea20000000800 */
[----:B------:R-:W-:Y:S01]  /*cc50*/  F2FP.PACK_AB R73, R147, R150 ;  /* 0x000000969349723e */ /* 0x000fe200000000ff */
[----:B------:R-:W-:Y:S02]  /*cc60*/  FADD.FTZ R141, R133, R141 ;  /* 0x0000008d858d7221 */ /* 0x000fe40000010000 */
[----:B------:R-:W-:Y:S04]  /*cc70*/  FADD.FTZ R151, R151, R158 ;  /* 0x0000009e97977221 */ /* 0x000fe80000010000 */
[C---:B------:R-:W-:Y:S02]  /*cc80*/  HMMA.16816.F32 R8, R72.reuse, R84, R8 ;  /* 0x000000544808723c */ /* 0x040fe40000001808 */
[----:B------:R-:W-:Y:S02]  /*cc90*/  MUFU.EX2 R137, R220 ;  /* 0x000000dc00897308 */ /* 0x000fe40000000800 */
[----:B------:R-:W-:Y:S02]  /*cca0*/  FADD.FTZ R151, R142, R151 ;  /* 0x000000978e977221 */ /* 0x000fe40000010000 */
[----:B------:R-:W-:Y:S02]  /*ccb0*/  FADD.FTZ R132, R132, R141 ;  /* 0x0000008d84847221 */ /* 0x000fe40000010000 */
[-C--:B------:R-:W-:Y:S04]  /*ccc0*/  HMMA.16816.F32 R12, R72, R86.reuse, R12 ;  /* 0x00000056480c723c */ /* 0x080fe8000000180c */
[----:B------:R-:W-:Y:S01]  /*ccd0*/  MUFU.EX2 R139, R211 ;  /* 0x000000d3008b7308 */ /* 0x000fe20000000800 */
[----:B------:R-:W-:Y:S02]  /*cce0*/  FADD.FTZ R135, R135, R151 ;  /* 0x0000009787877221 */ /* 0x000fe40000010000 */
[----:B------:R-:W-:Y:S01]  /*ccf0*/  FADD.FTZ R147, R147, R159 ;  /* 0x0000009f93937221 */ /* 0x000fe20000010000 */
[C---:B------:R-:W-:Y:S01]  /*cd00*/  HMMA.16816.F32 R16, R76.reuse, R86, R16 ;  /* 0x000000564c10723c */ /* 0x040fe20000001810 */
[----:B------:R-:W4:Y:S03]  /*cd10*/  LDSM.16.MT88.4 R84, [R231+0x800] ;  /* 0x00080000e754783b */ /* 0x000f260000004200 */
[----:B------:R-:W-:Y:S02]  /*cd20*/  FADD.FTZ R135, R126, R135 ;  /* 0x000000877e877221 */ /* 0x000fe40000010000 */
[----:B------:R-:W-:Y:S01]  /*cd30*/  MUFU.EX2 R138, R209 ;  /* 0x000000d1008a7308 */ /* 0x000fe20000000800 */
[----:B------:R-:W-:Y:S01]  /*cd40*/  FADD.FTZ R147, R136, R147 ;  /* 0x0000009388937221 */ /* 0x000fe20000010000 */
[-C--:B-----5:R-:W-:Y:S04]  /*cd50*/  HMMA.16816.F32 R20, R76, R80.reuse, R20 ;  /* 0x000000504c14723c */ /* 0x0a0fe80000001814 */
[----:B------:R-:W-:Y:S02]  /*cd60*/  FADD.FTZ R147, R127, R147 ;  /* 0x000000937f937221 */ /* 0x000fe40000010000 */
[----:B------:R-:W-:Y:S02]  /*cd70*/  FADD.FTZ R136, R125, R132 ;  /* 0x000000847d887221 */ /* 0x000fe40000010000 */
[C---:B------:R-:W-:Y:S01]  /*cd80*/  HMMA.16816.F32 R24, R72.reuse, R80, R24 ;  /* 0x000000504818723c */ /* 0x040fe20000001818 */
[----:B------:R-:W-:Y:S03]  /*cd90*/  MUFU.EX2 R116, R206 ;  /* 0x000000ce00747308 */ /* 0x000fe60000000800 */
[----:B-1----:R-:W-:Y:S02]  /*cda0*/  FADD.FTZ R147, R117, R147 ;  /* 0x0000009375937221 */ /* 0x002fe40000010000 */
[----:B------:R-:W-:Y:S02]  /*cdb0*/  FADD.FTZ R162, R156, R162 ;  /* 0x000000a29ca27221 */ /* 0x000fe40000010000 */
[-C--:B------:R-:W-:Y:S03]  /*cdc0*/  HMMA.16816.F32 R28, R72, R82.reuse, R28 ;  /* 0x00000052481c723c */ /* 0x080fe6000000181c */
[----:B------:R-:W-:Y:S05]  /*cdd0*/  MUFU.EX2 R165, R204 ;  /* 0x000000cc00a57308 */ /* 0x000fea0000000800 */
[C---:B------:R-:W-:Y:S01]  /*cde0*/  HMMA.16816.F32 R32, R76.reuse, R82, R32 ;  /* 0x000000524c20723c */ /* 0x040fe20000001820 */
[----:B------:R-:W1:Y:S04]  /*cdf0*/  LDSM.16.MT88.4 R80, [R234+0x1000] ;  /* 0x00100000ea50783b */ /* 0x000e680000004200 */
        /* <DEDUP_REMOVED lines=8> */
[----:B------:R-:W1:Y:S05]  /*ce80*/  MUFU.EX2 R174, R215 ;  /* 0x000000d700ae7308 */ /* 0x000e6a0000000800 */
[-C--:B----4-:R-:W-:Y:S05]  /*ce90*/  HMMA.16816.F32 R52, R76, R84.reuse, R52 ;  /* 0x000000544c34723c */ /* 0x090fea0000001834 */
[----:B------:R-:W4:Y:S03]  /*cea0*/  MUFU.EX2 R123, R213 ;  /* 0x000000d5007b7308 */ /* 0x000f260000000800 */
[C---:B------:R-:W-:Y:S07]  /*ceb0*/  HMMA.16816.F32 R56, R72.reuse, R84, R56 ;  /* 0x000000544838723c */ /* 0x040fee0000001838 */
[----:B------:R-:W1:Y:S01]  /*cec0*/  MUFU.EX2 R122, R210 ;  /* 0x000000d2007a7308 */ /* 0x000e620000000800 */
[-C--:B------:R-:W-:Y:S07]  /*ced0*/  HMMA.16816.F32 R60, R72, R86.reuse, R60 ;  /* 0x00000056483c723c */ /* 0x080fee000000183c */
[C---:B------:R-:W-:Y:S01]  /*cee0*/  FADD.FTZ R73, R155.reuse, R162 ;  /* 0x000000a29b497221 */ /* 0x040fe20000010000 */
[----:B------:R-:W-:Y:S01]  /*cef0*/  HMMA.16816.F32 R64, R76, R86, R64 ;  /* 0x000000564c40723c */ /* 0x000fe20000001840 */
[----:B------:R-:W3:Y:S01]  /*cf00*/  LDSM.16.MT88.4 R84, [R231+0x1000] ;  /* 0x00100000e754783b */ /* 0x000ee20000004200 */
[----:B------:R-:W-:Y:S02]  /*cf10*/  MUFU.EX2 R173, R218 ;  /* 0x000000da00ad7308 */ /* 0x000fe40000000800 */
[----:B------:R-:W-:Y:S01]  /*cf20*/  FADD.FTZ R73, R154, R73 ;  /* 0x000000499a497221 */ /* 0x000fe20000010000 */
[----:B------:R-:W-:Y:S02]  /*cf30*/  F2FP.PACK_AB R72, R155, R156 ;  /* 0x0000009c9b48723e */ /* 0x000fe400000000ff */
[C---:B------:R-:W-:Y:S01]  /*cf40*/  F2FP.PACK_AB R74, R153.reuse, R154 ;  /* 0x0000009a994a723e */ /* 0x040fe200000000ff */
[----:B------:R-:W-:Y:S01]  /*cf50*/  FADD.FTZ R155, R153, R73 ;  /* 0x00000049999b7221 */ /* 0x000fe20000010000 */
[----:B------:R-:W-:Y:S03]  /*cf60*/  F2FP.PACK_AB R73, R129, R125 ;  /* 0x0000007d8149723e */ /* 0x000fe600000000ff */
[----:B------:R-:W-:Y:S01]  /*cf70*/  F2FP.PACK_AB R75, R107, R108 ;  /* 0x0000006c6b4b723e */ /* 0x000fe200000000ff */
[----:B------:R-:W-:Y:S01]  /*cf80*/  MUFU.EX2 R121, R216 ;  /* 0x000000d800797308 */ /* 0x000fe20000000800 */
[----:B------:R-:W-:Y:S01]  /*cf90*/  F2FP.PACK_AB R76, R128, R124 ;  /* 0x0000007c804c723e */ /* 0x000fe200000000ff */
[----:B------:R-:W-:Y:S01]  /*cfa0*/  FADD.FTZ R129, R129, R136 ;  /* 0x0000008881817221 */ /* 0x000fe20000010000 */
[----:B--2---:R-:W-:Y:S02]  /*cfb0*/  F2FP.PACK_AB R78, R102, R106 ;  /* 0x0000006a664e723e */ /* 0x004fe400000000ff */
[C---:B------:R-:W-:Y:S01]  /*cfc0*/  F2FP.PACK_AB R77, R131.reuse, R117 ;  /* 0x00000075834d723e */ /* 0x040fe200000000ff */
[-C--:B-1----:R-:W-:Y:S04]  /*cfd0*/  HMMA.16816.F32 R4, R72, R80.reuse, R4 ;  /* 0x000000504804723c */ /* 0x082fe80000001804 */
[----:B------:R-:W-:Y:S01]  /*cfe0*/  MUFU.EX2 R120, R214 ;  /* 0x000000d600787308 */ /* 0x000fe20000000800 */
[----:B------:R-:W-:Y:S01]  /*cff0*/  F2FP.PACK_AB R79, R164, R130 ;  /* 0x00000082a44f723e */ /* 0x000fe200000000ff */
[----:B------:R-:W-:Y:S01]  /*d000*/  FADD.FTZ R131, R131, R147 ;  /* 0x0000009383837221 */ /* 0x000fe20000010000 */
[----:B------:R-:W-:Y:S01]  /*d010*/  F2FP.PACK_AB R117, R183, R184 ;  /* 0x000000b8b775723e */ /* 0x000fe200000000ff */
[----:B------:R-:W-:Y:S04]  /*d020*/  FADD.FTZ R129, R108, R129 ;  /* 0x000000816c817221 */ /* 0x000fe80000010000 */
[C---:B------:R-:W-:Y:S02]  /*d030*/  HMMA.16816.F32 R8, R76.reuse, R80, R8 ;  /* 0x000000504c08723c */ /* 0x040fe40000001808 */
[----:B------:R-:W-:Y:S02]  /*d040*/  MUFU.EX2 R172, R212 ;  /* 0x000000d400ac7308 */ /* 0x000fe40000000800 */
[----:B------:R-:W-:Y:S04]  /*d050*/  FADD.FTZ R107, R107, R129 ;  /* 0x000000816b6b7221 */ /* 0x000fe80000010000 */
[-C--:B------:R-:W-:Y:S04]  /*d060*/  HMMA.16816.F32 R12, R76, R82.reuse, R12 ;  /* 0x000000524c0c723c */ /* 0x080fe8000000180c */
[----:B------:R-:W-:Y:S01]  /*d070*/  MUFU.EX2 R196, R196 ;  /* 0x000000c400c47308 */ /* 0x000fe20000000800 */
[----:B------:R-:W-:Y:S03]  /*d080*/  FADD.FTZ R107, R104, R107 ;  /* 0x0000006b686b7221 */ /* 0x000fe60000010000 */
[C---:B------:R-:W-:Y:S01]  /*d090*/  HMMA.16816.F32 R16, R72.reuse, R82, R16 ;  /* 0x000000524810723c */ /* 0x040fe20000001810 */
[----:B------:R-:W1:Y:S03]  /*d0a0*/  LDSM.16.MT88.4 R80, [R234+0x1800] ;  /* 0x00180000ea50783b */ /* 0x000e660000004200 */
[----:B------:R-:W-:Y:S02]  /*d0b0*/  FADD.FTZ R107, R103, R107 ;  /* 0x0000006b676b7221 */ /* 0x000fe40000010000 */
[----:B------:R-:W-:Y:S02]  /*d0c0*/  MUFU.EX2 R193, R193 ;  /* 0x000000c100c17308 */ /* 0x000fe40000000800 */
[-C--:B-----5:R-:W-:Y:S04]  /*d0d0*/  HMMA.16816.F32 R20, R72, R88.reuse, R20 ;  /* 0x000000584814723c */ /* 0x0a0fe80000001814 */
[----:B------:R-:W-:Y:S04]  /*d0e0*/  FADD.FTZ R107, R101, R107 ;  /* 0x0000006b656b7221 */ /* 0x000fe80000010000 */
[C---:B------:R-:W-:Y:S01]  /*d0f0*/  HMMA.16816.F32 R24, R76.reuse, R88, R24 ;  /* 0x000000584c18723c */ /* 0x040fe20000001818 */
[----:B------:R-:W-:Y:S03]  /*d100*/  MUFU.EX2 R189, R189 ;  /* 0x000000bd00bd7308 */ /* 0x000fe60000000800 */
[----:B------:R-:W-:Y:S04]  /*d110*/  FADD.FTZ R107, R100, R107 ;  /* 0x0000006b646b7221 */ /* 0x000fe80000010000 */
[-C--:B------:R-:W-:Y:S03]  /*d120*/  HMMA.16816.F32 R28, R76, R90.reuse, R28 ;  /* 0x0000005a4c1c723c */ /* 0x080fe6000000181c */
[----:B------:R-:W-:Y:S01]  /*d130*/  MUFU.EX2 R119, R208 ;  /* 0x000000d000777308 */ /* 0x000fe20000000800 */
[----:B---3--:R-:W-:Y:S04]  /*d140*/  FADD.FTZ R107, R175, R107 ;  /* 0x0000006baf6b7221 */ /* 0x008fe80000010000 */
[C---:B------:R-:W-:Y:S01]  /*d150*/  HMMA.16816.F32 R32, R72.reuse, R90, R32 ;  /* 0x0000005a4820723c */ /* 0x040fe20000001820 */
[----:B------:R-:W2:Y:S03]  /*d160*/  LDSM.16.MT88.4 R88, [R233+0x1800] ;  /* 0x00180000e958783b */ /* 0x000ea60000004200 */
[----:B------:R-:W-:Y:S01]  /*d170*/  FADD.FTZ R107, R174, R107 ;  /* 0x0000006bae6b7221 */ /* 0x000fe20000010000 */
[----:B------:R-:W-:Y:S03]  /*d180*/  MUFU.EX2 R115, R115 ;  /* 0x0000007300737308 */ /* 0x000fe60000000800 */
[-C--:B------:R-:W-:Y:S04]  /*d190*/  HMMA.16816.F32 R36, R72, R92.reuse, R36 ;  /* 0x0000005c4824723c */ /* 0x080fe80000001824 */
[----:B----4-:R-:W-:Y:S03]  /*d1a0*/  FADD.FTZ R107, R123, R107 ;  /* 0x0000006b7b6b7221 */ /* 0x010fe60000010000 */
[----:B------:R-:W-:Y:S01]  /*d1b0*/  MUFU.EX2 R113, R113 ;  /* 0x0000007100717308 */ /* 0x000fe20000000800 */
[C---:B------:R-:W-:Y:S04]  /*d1c0*/  HMMA.16816.F32 R40, R76.reuse, R92, R40 ;  /* 0x0000005c4c28723c */ /* 0x040fe80000001828 */
[----:B------:R-:W-:Y:S04]  /*d1d0*/  FADD.FTZ R107, R122, R107 ;  /* 0x0000006b7a6b7221 */ /* 0x000fe80000010000 */
[-C--:B------:R-:W-:Y:S01]  /*d1e0*/  HMMA.16816.F32 R44, R76, R94.reuse, R44 ;  /* 0x0000005e4c2c723c */ /* 0x080fe2000000182c */
[----:B------:R-:W3:Y:S03]  /*d1f0*/  MUFU.EX2 R70, R70 ;  /* 0x0000004600467308 */ /* 0x000ee60000000800 */
[----:B------:R-:W-:Y:S04]  /*d200*/  FADD.FTZ R107, R187, R107 ;  /* 0x0000006bbb6b7221 */ /* 0x000fe80000010000 */
[C---:B------:R-:W-:Y:S01]  /*d210*/  HMMA.16816.F32 R48, R72.reuse, R94, R48 ;  /* 0x0000005e4830723c */ /* 0x040fe20000001830 */
[----:B------:R-:W4:Y:S02]  /*d220*/  LDSM.16.MT88.4 R92, [R232+0x1800] ;  /* 0x00180000e85c783b */ /* 0x000f240000004200 */
[----:B------:R-:W-:Y:S01]  /*d230*/  MUFU.EX2 R96, R96 ;  /* 0x0000006000607308 */ /* 0x000fe20000000800 */
[----:B------:R-:W-:Y:S04]  /*d240*/  FADD.FTZ R107, R188, R107 ;  /* 0x0000006bbc6b7221 */ /* 0x000fe80000010000 */
[-C--:B------:R-:W-:Y:S04]  /*d250*/  HMMA.16816.F32 R52, R72, R84.reuse, R52 ;  /* 0x000000544834723c */ /* 0x080fe80000001834 */
[----:B------:R-:W-:Y:S01]  /*d260*/  FADD.FTZ R107, R190, R107 ;  /* 0x0000006bbe6b7221 */ /* 0x000fe20000010000 */
[----:B------:R-:W5:Y:S03]  /*d270*/  MUFU.EX2 R71, R71 ;  /* 0x0000004700477308 */ /* 0x000f660000000800 */
[C---:B------:R-:W-:Y:S04]  /*d280*/  HMMA.16816.F32 R56, R76.reuse, R84, R56 ;  /* 0x000000544c38723c */ /* 0x040fe80000001838 */
[----:B---3--:R-:W-:Y:S01]  /*d290*/  F2FP.PACK_AB R179, R69, R70 ;  /* 0x0000004645b3723e */ /* 0x008fe200000000ff */
[----:B------:R-:W-:Y:S02]  /*d2a0*/  FADD.FTZ R107, R192, R107 ;  /* 0x0000006bc06b7221 */ /* 0x000fe40000010000 */
[----:B------:R-:W-:Y:S01]  /*d2b0*/  FADD.FTZ R84, R146, R155 ;  /* 0x0000009b92547221 */ /* 0x000fe20000010000 */
[-C--:B------:R-:W-:Y:S04]  /*d2c0*/  HMMA.16816.F32 R60, R76, R86.reuse, R60 ;  /* 0x000000564c3c723c */ /* 0x080fe8000000183c */
[----:B------:R-:W-:Y:S02]  /*d2d0*/  FADD.FTZ R84, R145, R84 ;  /* 0x0000005491547221 */ /* 0x000fe40000010000 */
[----:B------:R-:W-:Y:S01]  /*d2e0*/  FADD.FTZ R107, R184, R107 ;  /* 0x0000006bb86b7221 */ /* 0x000fe20000010000 */
[----:B------:R-:W-:Y:S01]  /*d2f0*/  F2FP.PACK_AB R78, R143, R144 ;  /* 0x000000908f4e723e */ /* 0x000fe200000000ff */
[----:B------:R-:W-:Y:S04]  /*d300*/  HMMA.16816.F32 R64, R72, R86, R64 ;  /* 0x000000564840723c */ /* 0x000fe80000001840 */
[----:B------:R-:W-:Y:S01]  /*d310*/  F2FP.PACK_AB R76, R145, R146 ;  /* 0x00000092914c723e */ /* 0x000fe200000000ff */
[----:B------:R-:W-:Y:S01]  /*d320*/  FADD.FTZ R84, R144, R84 ;  /* 0x0000005490547221 */ /* 0x000fe20000010000 */
[----:B------:R-:W-:Y:S01]  /*d330*/  F2FP.PACK_AB R77, R103, R104 ;  /* 0x00000068674d723e */ /* 0x000fe200000000ff */
[----:B------:R-:W-:Y:S01]  /*d340*/  FADD.FTZ R107, R183, R107 ;  /* 0x0000006bb76b7221 */ /* 0x000fe20000010000 */
[----:B------:R-:W-:Y:S01]  /*d350*/  F2FP.PACK_AB R79, R100, R101 ;  /* 0x00000065644f723e */ /* 0x000fe200000000ff */
[----:B------:R-:W-:Y:S02]  /*d360*/  FADD.FTZ R145, R143, R84 ;  /* 0x000000548f917221 */ /* 0x000fe40000010000 */
[----:B------:R-:W3:Y:S01]  /*d370*/  LDSM.16.MT88.4 R84, [R231+0x1800] ;  /* 0x00180000e754783b */ /* 0x000ee20000004200 */
[----:B------:R-:W-:Y:S01]  /*d380*/  F2FP.PACK_AB R72, R110, R111 ;  /* 0x0000006f6e48723e */ /* 0x000fe200000000ff */
[----:B------:R-:W-:Y:S01]  /*d390*/  FADD.FTZ R107, R182, R107 ;  /* 0x0000006bb66b7221 */ /* 0x000fe20000010000 */
[----:B------:R-:W-:Y:S01]  /*d3a0*/  F2FP.PACK_AB R74, R114, R112 ;  /* 0x00000070724a723e */ /* 0x000fe200000000ff */
[-C--:B-1----:R-:W-:Y:S05]  /*d3b0*/  HMMA.16816.F32 R4, R76, R80.reuse, R4 ;  /* 0x000000504c04723c */ /* 0x082fea0000001804 */
[----:B------:R-:W-:Y:S02]  /*d3c0*/  F2FP.PACK_AB R73, R168, R165 ;  /* 0x000000a5a849723e */ /* 0x000fe400000000ff */
[----:B------:R-:W-:Y:S02]  /*d3d0*/  F2FP.PACK_AB R75, R201, R169 ;  /* 0x000000a9c94b723e */ /* 0x000fe400000000ff */
[----:B-----5:R-:W-:Y:S03]  /*d3e0*/  F2FP.PACK_AB R177, R71, R96 ;  /* 0x0000006047b1723e */ /* 0x020fe600000000ff */
[----:B------:R-:W-:Y:S02]  /*d3f0*/  MOV R183, R2 ;  /* 0x0000000200b77202 */ /* 0x000fe40000000f00 */
[C---:B------:R-:W-:Y:S08]  /*d400*/  HMMA.16816.F32 R8, R72.reuse, R80, R8 ;  /* 0x000000504808723c */ /* 0x040ff00000001808 */
[-C--:B------:R-:W-:Y:S08]  /*d410*/  HMMA.16816.F32 R12, R72, R82.reuse, R12 ;  /* 0x00000052480c723c */ /* 0x080ff0000000180c */
[C---:B------:R-:W-:Y:S01]  /*d420*/  HMMA.16816.F32 R16, R76.reuse, R82, R16 ;  /* 0x000000524c10723c */ /* 0x040fe20000001810 */
[----:B------:R-:W1:Y:S07]  /*d430*/  LDSM.16.MT88.4 R80, [R234+0x2000] ;  /* 0x00200000ea50783b */ /* 0x000e6e0000004200 */
[-C--:B--2---:R-:W-:Y:S08]  /*d440*/  HMMA.16816.F32 R20, R76, R88.reuse, R20 ;  /* 0x000000584c14723c */ /* 0x084ff00000001814 */
[C---:B------:R-:W-:Y:S08]  /*d450*/  HMMA.16816.F32 R24, R72.reuse, R88, R24 ;  /* 0x000000584818723c */ /* 0x040ff00000001818 */
[-C--:B------:R-:W-:Y:S08]  /*d460*/  HMMA.16816.F32 R28, R72, R90.reuse, R28 ;  /* 0x0000005a481c723c */ /* 0x080ff0000000181c */
[C---:B------:R-:W-:Y:S01]  /*d470*/  HMMA.16816.F32 R32, R76.reuse, R90, R32 ;  /* 0x0000005a4c20723c */ /* 0x040fe20000001820 */
[----:B------:R-:W2:Y:S07]  /*d480*/  LDSM.16.MT88.4 R88, [R233+0x2000] ;  /* 0x00200000e958783b */ /* 0x000eae0000004200 */
[-C--:B----4-:R-:W-:Y:S08]  /*d490*/  HMMA.16816.F32 R36, R76, R92.reuse, R36 ;  /* 0x0000005c4c24723c */ /* 0x090ff00000001824 */
[C---:B------:R-:W-:Y:S08]  /*d4a0*/  HMMA.16816.F32 R40, R72.reuse, R92, R40 ;  /* 0x0000005c4828723c */ /* 0x040ff00000001828 */
[-C--:B------:R-:W-:Y:S08]  /*d4b0*/  HMMA.16816.F32 R44, R72, R94.reuse, R44 ;  /* 0x0000005e482c723c */ /* 0x080ff0000000182c */
[C---:B------:R-:W-:Y:S01]  /*d4c0*/  HMMA.16816.F32 R48, R76.reuse, R94, R48 ;  /* 0x0000005e4c30723c */ /* 0x040fe20000001830 */
[----:B------:R-:W4:Y:S07]  /*d4d0*/  LDSM.16.MT88.4 R92, [R232+0x2000] ;  /* 0x00200000e85c783b */ /* 0x000f2e0000004200 */
[-C--:B---3--:R-:W-:Y:S08]  /*d4e0*/  HMMA.16816.F32 R52, R76, R84.reuse, R52 ;  /* 0x000000544c34723c */ /* 0x088ff00000001834 */
[C---:B------:R-:W-:Y:S07]  /*d4f0*/  HMMA.16816.F32 R56, R72.reuse, R84, R56 ;  /* 0x000000544838723c */ /* 0x040fee0000001838 */
[----:B------:R-:W-:Y:S01]  /*d500*/  FADD.FTZ R84, R137, R145 ;  /* 0x0000009189547221 */ /* 0x000fe20000010000 */
[-C--:B------:R-:W-:Y:S04]  /*d510*/  HMMA.16816.F32 R60, R72, R86.reuse, R60 ;  /* 0x00000056483c723c */ /* 0x080fe8000000183c */
[C---:B------:R-:W-:Y:S03]  /*d520*/  FADD.FTZ R84, R140.reuse, R84 ;  /* 0x000000548c547221 */ /* 0x040fe60000010000 */
[----:B------:R-:W-:Y:S01]  /*d530*/  F2FP.PACK_AB R72, R140, R137 ;  /* 0x000000898c48723e */ /* 0x000fe200000000ff */
[----:B------:R-:W-:Y:S01]  /*d540*/  HMMA.16816.F32 R64, R76, R86, R64 ;  /* 0x000000564c40723c */ /* 0x000fe20000001840 */
[----:B------:R-:W-:Y:S03]  /*d550*/  LDSM.16.MT88.4 R140, [R234+0x3000] ;  /* 0x00300000ea8c783b */ /* 0x000fe60000004200 */
[----:B------:R-:W-:Y:S01]  /*d560*/  F2FP.PACK_AB R74, R138, R139 ;  /* 0x0000008b8a4a723e */ /* 0x000fe200000000ff */
[----:B------:R-:W-:Y:S01]  /*d570*/  FADD.FTZ R84, R139, R84 ;  /* 0x000000548b547221 */ /* 0x000fe20000010000 */
[----:B------:R-:W-:Y:S02]  /*d580*/  F2FP.PACK_AB R73, R174, R175 ;  /* 0x000000afae49723e */ /* 0x000fe400000000ff */
[----:B------:R-:W-:Y:S01]  /*d590*/  F2FP.PACK_AB R75, R122, R123 ;  /* 0x0000007b7a4b723e */ /* 0x000fe200000000ff */
[----:B------:R-:W-:Y:S02]  /*d5a0*/  FADD.FTZ R137, R138, R84 ;  /* 0x000000548a897221 */ /* 0x000fe40000010000 */
[----:B------:R-:W3:Y:S01]  /*d5b0*/  LDSM.16.MT88.4 R84, [R231+0x2000] ;  /* 0x00200000e754783b */ /* 0x000ee20000004200 */
[----:B------:R-:W-:Y:S02]  /*d5c0*/  F2FP.PACK_AB R76, R121, R173 ;  /* 0x000000ad794c723e */ /* 0x000fe400000000ff */
[----:B------:R-:W-:Y:S01]  /*d5d0*/  F2FP.PACK_AB R78, R172, R120 ;  /* 0x00000078ac4e723e */ /* 0x000fe200000000ff */
[-C--:B-1----:R-:W-:Y:S05]  /*d5e0*/  HMMA.16816.F32 R4, R72, R80.reuse, R4 ;  /* 0x000000504804723c */ /* 0x082fea0000001804 */
[----:B------:R-:W-:Y:S02]  /*d5f0*/  F2FP.PACK_AB R77, R193, R196 ;  /* 0x000000c4c14d723e */ /* 0x000fe400000000ff */
[----:B------:R-:W-:Y:S07]  /*d600*/  F2FP.PACK_AB R79, R189, R191 ;  /* 0x000000bfbd4f723e */ /* 0x000fee00000000ff */
        /* <DEDUP_REMOVED lines=18> */
[----:B------:R-:W-:Y:S02]  /*d730*/  FADD.FTZ R137, R124, R135 ;  /* 0x000000877c897221 */ /* 0x000fe40000010000 */
[----:B------:R-:W-:Y:S01]  /*d740*/  LDSM.16.MT88.4 R124, [R232+0x3000] ;  /* 0x00300000e87c783b */ /* 0x000fe20000004200 */
[----:B------:R-:W-:Y:S01]  /*d750*/  F2FP.PACK_AB R78, R134, R116 ;  /* 0x00000074864e723e */ /* 0x000fe200000000ff */
[----:B------:R-:W-:Y:S04]  /*d760*/  HMMA.16816.F32 R64, R72, R86, R64 ;  /* 0x000000564840723c */ /* 0x000fe80000001840 */
[C---:B------:R-:W-:Y:S01]  /*d770*/  F2FP.PACK_AB R76, R118.reuse, R119 ;  /* 0x00000077764c723e */ /* 0x040fe200000000ff */
[----:B------:R-:W-:Y:S01]  /*d780*/  FADD.FTZ R84, R118, R84 ;  /* 0x0000005476547221 */ /* 0x000fe20000010000 */
[----:B------:R-:W-:Y:S01]  /*d790*/  F2FP.PACK_AB R77, R188, R187 ;  /* 0x000000bbbc4d723e */ /* 0x000fe200000000ff */
[----:B------:R-:W-:Y:S01]  /*d7a0*/  FADD.FTZ R128, R128, R137 ;  /* 0x0000008980807221 */ /* 0x000fe20000010000 */
[----:B------:R-:W-:Y:S01]  /*d7b0*/  F2FP.PACK_AB R79, R192, R190 ;  /* 0x000000bec04f723e */ /* 0x000fe200000000ff */
[----:B------:R-:W-:Y:S03]  /*d7c0*/  FADD.FTZ R84, R116, R84 ;  /* 0x0000005474547221 */ /* 0x000fe60000010000 */
[----:B------:R-:W-:Y:S01]  /*d7d0*/  F2FP.PACK_AB R72, R200, R194 ;  /* 0x000000c2c848723e */ /* 0x000fe200000000ff */
[----:B------:R-:W-:Y:S01]  /*d7e0*/  FADD.FTZ R118, R134, R84 ;  /* 0x0000005486767221 */ /* 0x000fe20000010000 */
[----:B------:R-:W-:Y:S01]  /*d7f0*/  F2FP.PACK_AB R73, R180, R181 ;  /* 0x000000b5b449723e */ /* 0x000fe200000000ff */
[-C--:B-1----:R-:W-:Y:S01]  /*d800*/  HMMA.16816.F32 R4, R76, R80.reuse, R4 ;  /* 0x000000504c04723c */ /* 0x082fe20000001804 */
[----:B------:R-:W1:Y:S04]  /*d810*/  LDSM.16.MT88.4 R84, [R231+0x2800] ;  /* 0x00280000e754783b */ /* 0x000e680000004200 */
[----:B------:R-:W-:Y:S01]  /*d820*/  F2FP.PACK_AB R74, R198, R199 ;  /* 0x000000c7c64a723e */ /* 0x000fe200000000ff */
[----:B------:R-:W-:Y:S01]  /*d830*/  FADD.FTZ R106, R106, R128 ;  /* 0x000000806a6a7221 */ /* 0x000fe20000010000 */
[----:B------:R-:W-:Y:S02]  /*d840*/  F2FP.PACK_AB R75, R113, R115 ;  /* 0x00000073714b723e */ /* 0x000fe400000000ff */
[----:B------:R-:W3:Y:S03]  /*d850*/  LDSM.16.MT88.4 R132, [R233+0x3000] ;  /* 0x00300000e984783b */ /* 0x000ee60000004200 */
[----:B------:R-:W-:Y:S01]  /*d860*/  F2FP.PACK_AB R116, R195, R197 ;  /* 0x000000c5c374723e */ /* 0x000fe200000000ff */
[----:B------:R-:W-:Y:S01]  /*d870*/  FADD.FTZ R106, R102, R106 ;  /* 0x0000006a666a7221 */ /* 0x000fe20000010000 */
[C---:B------:R-:W-:Y:S04]  /*d880*/  HMMA.16816.F32 R8, R72.reuse, R80, R8 ;  /* 0x000000504808723c */ /* 0x040fe80000001808 */
[----:B------:R-:W-:Y:S01]  /*d890*/  F2FP.PACK_AB R119, R109, R182 ;  /* 0x000000b66d77723e */ /* 0x000fe200000000ff */
[----:B------:R-:W-:Y:S01]  /*d8a0*/  FADD.FTZ R106, R111, R106 ;  /* 0x0000006a6f6a7221 */ /* 0x000fe20000010000 */
[----:B------:R-:W-:Y:S01]  /*d8b0*/  MOV R182, R3 ;  /* 0x0000000300b67202 */ /* 0x000fe20000000f00 */
[----:B------:R-:W-:Y:S01]  /*d8c0*/  FADD.FTZ R80, R197, R118 ;  /* 0x00000076c5507221 */ /* 0x000fe20000010000 */
[-C--:B------:R-:W-:Y:S04]  /*d8d0*/  HMMA.16816.F32 R12, R72, R82.reuse, R12 ;  /* 0x00000052480c723c */ /* 0x080fe8000000180c */
[----:B------:R-:W-:Y:S01]  /*d8e0*/  F2FP.PACK_AB R118, R185, R186 ;  /* 0x000000bab976723e */ /* 0x000fe200000000ff */
[----:B------:R-:W-:Y:S02]  /*d8f0*/  FADD.FTZ R80, R195, R80 ;  /* 0x00000050c3507221 */ /* 0x000fe40000010000 */
[----:B------:R-:W-:Y:S01]  /*d900*/  FADD.FTZ R106, R110, R106 ;  /* 0x0000006a6e6a7221 */ /* 0x000fe20000010000 */
[C---:B------:R-:W-:Y:S04]  /*d910*/  HMMA.16816.F32 R16, R76.reuse, R82, R16 ;  /* 0x000000524c10723c */ /* 0x040fe80000001810 */
[----:B------:R-:W-:Y:S02]  /*d920*/  FADD.FTZ R80, R186, R80 ;  /* 0x00000050ba507221 */ /* 0x000fe40000010000 */
[----:B------:R-:W-:Y:S02]  /*d930*/  FADD.FTZ R106, R112, R106 ;  /* 0x0000006a706a7221 */ /* 0x000fe40000010000 */
[-C--:B--2---:R-:W-:Y:S04]  /*d940*/  HMMA.16816.F32 R20, R76, R88.reuse, R20 ;  /* 0x000000584c14723c */ /* 0x084fe80000001814 */
[----:B------:R-:W-:Y:S04]  /*d950*/  FADD.FTZ R106, R114, R106 ;  /* 0x0000006a726a7221 */ /* 0x000fe80000010000 */
[C---:B------:R-:W-:Y:S04]  /*d960*/  HMMA.16816.F32 R24, R72.reuse, R88, R24 ;  /* 0x000000584818723c */ /* 0x040fe80000001818 */
[----:B------:R-:W-:Y:S04]  /*d970*/  FADD.FTZ R106, R173, R106 ;  /* 0x0000006aad6a7221 */ /* 0x000fe80000010000 */
[-C--:B------:R-:W-:Y:S04]  /*d980*/  HMMA.16816.F32 R28, R72, R90.reuse, R28 ;  /* 0x0000005a481c723c */ /* 0x080fe8000000181c */
[----:B------:R-:W-:Y:S04]  /*d990*/  FADD.FTZ R106, R121, R106 ;  /* 0x0000006a796a7221 */ /* 0x000fe80000010000 */
[C---:B------:R-:W-:Y:S04]  /*d9a0*/  HMMA.16816.F32 R32, R76.reuse, R90, R32 ;  /* 0x0000005a4c20723c */ /* 0x040fe80000001820 */
[----:B------:R-:W-:Y:S04]  /*d9b0*/  FADD.FTZ R106, R120, R106 ;  /* 0x0000006a786a7221 */ /* 0x000fe80000010000 */
[-C--:B----4-:R-:W-:Y:S04]  /*d9c0*/  HMMA.16816.F32 R36, R76, R92.reuse, R36 ;  /* 0x0000005c4c24723c */ /* 0x090fe80000001824 */
[----:B------:R-:W-:Y:S04]  /*d9d0*/  FADD.FTZ R106, R172, R106 ;  /* 0x0000006aac6a7221 */ /* 0x000fe80000010000 */
[C---:B------:R-:W-:Y:S04]  /*d9e0*/  HMMA.16816.F32 R40, R72.reuse, R92, R40 ;  /* 0x0000005c4828723c */ /* 0x040fe80000001828 */
[----:B------:R-:W-:Y:S04]  /*d9f0*/  FADD.FTZ R106, R194, R106 ;  /* 0x0000006ac26a7221 */ /* 0x000fe80000010000 */
[-C--:B------:R-:W-:Y:S04]  /*da00*/  HMMA.16816.F32 R44, R72, R94.reuse, R44 ;  /* 0x0000005e482c723c */ /* 0x080fe8000000182c */
[----:B------:R-:W-:Y:S04]  /*da10*/  FADD.FTZ R106, R200, R106 ;  /* 0x0000006ac86a7221 */ /* 0x000fe80000010000 */
[C---:B------:R-:W-:Y:S04]  /*da20*/  HMMA.16816.F32 R48, R76.reuse, R94, R48 ;  /* 0x0000005e4c30723c */ /* 0x040fe80000001830 */
[----:B------:R-:W-:Y:S04]  /*da30*/  FADD.FTZ R106, R199, R106 ;  /* 0x0000006ac76a7221 */ /* 0x000fe80000010000 */
[-C--:B-1----:R-:W-:Y:S04]  /*da40*/  HMMA.16816.F32 R52, R76, R84.reuse, R52 ;  /* 0x000000544c34723c */ /* 0x082fe80000001834 */
[----:B------:R-:W-:Y:S04]  /*da50*/  FADD.FTZ R106, R198, R106 ;  /* 0x0000006ac66a7221 */ /* 0x000fe80000010000 */
[C---:B------:R-:W-:Y:S04]  /*da60*/  HMMA.16816.F32 R56, R72.reuse, R84, R56 ;  /* 0x000000544838723c */ /* 0x040fe80000001838 */
[----:B------:R-:W-:Y:S04]  /*da70*/  FADD.FTZ R106, R105, R106 ;  /* 0x0000006a696a7221 */ /* 0x000fe80000010000 */
[-C--:B------:R-:W-:Y:S01]  /*da80*/  HMMA.16816.F32 R60, R72, R86.reuse, R60 ;  /* 0x00000056483c723c */ /* 0x080fe2000000183c */
[----:B------:R-:W2:Y:S03]  /*da90*/  LDL R73, [R1+0x58] ;  /* 0x0000580001497983 */ /* 0x000ea60000100800 */
[----:B------:R-:W-:Y:S01]  /*daa0*/  FADD.FTZ R106, R99, R106 ;  /* 0x0000006a636a7221 */ /* 0x000fe20000010000 */
[----:B------:R-:W4:Y:S02]  /*dab0*/  LDL.LU R72, [R1+0x50] ;  /* 0x0000500001487983 */ /* 0x000f240000300800 */
[----:B------:R-:W-:Y:S01]  /*dac0*/  FADD.FTZ R74, R185, R80 ;  /* 0x00000050b94a7221 */ /* 0x000fe20000010000 */
[----:B------:R-:W-:Y:S04]  /*dad0*/  HMMA.16816.F32 R64, R76, R86, R64 ;  /* 0x000000564c40723c */ /* 0x000fe80000001840 */
[----:B------:R-:W-:Y:S01]  /*dae0*/  STL [R1+0x48], R74 ;  /* 0x0000484a01007387 */ /* 0x000fe20000100800 */
[----:B------:R-:W-:Y:S03]  /*daf0*/  FADD.FTZ R106, R98, R106 ;  /* 0x0000006a626a7221 */ /* 0x000fe60000010000 */
[-C--:B------:R-:W-:Y:S01]  /*db00*/  HMMA.16816.F32 R144, R116, R140.reuse, R4 ;  /* 0x0000008c7490723c */ /* 0x080fe20000001804 */
[----:B------:R-:W1:Y:S07]  /*db10*/  LDSM.16.MT88.4 R4, [R231+0x3000] ;  /* 0x00300000e704783b */ /* 0x000e6e0000004200 */
[C---:B------:R-:W-:Y:S07]  /*db20*/  HMMA.16816.F32 R148, R176.reuse, R140, R8 ;  /* 0x0000008cb094723c */ /* 0x040fee0000001808 */
[----:B------:R-:W-:Y:S01]  /*db30*/  FADD.FTZ R8, R130, R131 ;  /* 0x0000008382087221 */ /* 0x000fe20000010000 */
[-C--:B------:R-:W-:Y:S04]  /*db40*/  HMMA.16816.F32 R152, R176, R142.reuse, R12 ;  /* 0x0000008eb098723c */ /* 0x080fe8000000180c */
[----:B------:R-:W-:Y:S04]  /*db50*/  FADD.FTZ R8, R164, R8 ;  /* 0x00000008a4087221 */ /* 0x000fe80000010000 */
[C---:B------:R-:W-:Y:S04]  /*db60*/  HMMA.16816.F32 R140, R116.reuse, R142, R16 ;  /* 0x0000008e748c723c */ /* 0x040fe80000001810 */
[----:B------:R-:W-:Y:S04]  /*db70*/  FADD.FTZ R8, R165, R8 ;  /* 0x00000008a5087221 */ /* 0x000fe80000010000 */
[-C--:B---3--:R-:W-:Y:S04]  /*db80*/  HMMA.16816.F32 R136, R116, R132.reuse, R20 ;  /* 0x000000847488723c */ /* 0x088fe80000001814 */
[----:B------:R-:W-:Y:S04]  /*db90*/  FADD.FTZ R8, R168, R8 ;  /* 0x00000008a8087221 */ /* 0x000fe80000010000 */
[C---:B------:R-:W-:Y:S04]  /*dba0*/  HMMA.16816.F32 R156, R176.reuse, R132, R24 ;  /* 0x00000084b09c723c */ /* 0x040fe80000001818 */
[----:B------:R-:W-:Y:S04]  /*dbb0*/  FADD.FTZ R8, R169, R8 ;  /* 0x00000008a9087221 */ /* 0x000fe80000010000 */
[-C--:B------:R-:W-:Y:S04]  /*dbc0*/  HMMA.16816.F32 R160, R176, R134.reuse, R28 ;  /* 0x00000086b0a0723c */ /* 0x080fe8000000181c */
        /* <DEDUP_REMOVED lines=10> */
[----:B------:R-:W-:Y:S01]  /*dc70*/  FADD.FTZ R8, R181, R8 ;  /* 0x00000008b5087221 */ /* 0x000fe20000010000 */
[----:B------:R-:W-:Y:S03]  /*dc80*/  MOV R181, R68 ;  /* 0x0000004400b57202 */ /* 0x000fe60000000f00 */
[-C--:B-1----:R-:W-:Y:S04]  /*dc90*/  HMMA.16816.F32 R120, R116, R4.reuse, R52 ;  /* 0x000000047478723c */ /* 0x082fe80000001834 */
[----:B------:R-:W-:Y:S01]  /*dca0*/  FADD.FTZ R8, R180, R8 ;  /* 0x00000008b4087221 */ /* 0x000fe20000010000 */
[----:B------:R-:W-:Y:S03]  /*dcb0*/  MOV R180, R0 ;  /* 0x0000000000b47202 */ /* 0x000fe60000000f00 */
[C---:B------:R-:W-:Y:S04]  /*dcc0*/  HMMA.16816.F32 R172, R176.reuse, R4, R56 ;  /* 0x00000004b0ac723c */ /* 0x040fe80000001838 */
[----:B------:R-:W-:Y:S03]  /*dcd0*/  FADD.FTZ R8, R115, R8 ;  /* 0x0000000873087221 */ /* 0x000fe60000010000 */
[----:B------:R-:W-:Y:S01]  /*dce0*/  FADD.FTZ R5, R109, R107 ;  /* 0x0000006b6d057221 */ /* 0x000fe20000010000 */
[-C--:B------:R-:W-:Y:S04]  /*dcf0*/  HMMA.16816.F32 R176, R176, R6.reuse, R60 ;  /* 0x00000006b0b0723c */ /* 0x080fe8000000183c */
[----:B------:R1:W-:Y:S01]  /*dd00*/  STL [R1+0x60], R5 ;  /* 0x0000600501007387 */ /* 0x0003e20000100800 */
[----:B------:R-:W-:Y:S03]  /*dd10*/  FADD.FTZ R8, R113, R8 ;  /* 0x0000000871087221 */ /* 0x000fe60000010000 */
[----:B------:R-:W-:Y:S04]  /*dd20*/  HMMA.16816.F32 R116, R116, R6, R64 ;  /* 0x000000067474723c */ /* 0x000fe80000001840 */
[----:B------:R-:W-:Y:S03]  /*dd30*/  FADD.FTZ R8, R96, R8 ;  /* 0x0000000860087221 */ /* 0x000fe60000010000 */
[----:B------:R-:W-:Y:S02]  /*dd40*/  FADD.FTZ R6, R97, R106 ;  /* 0x0000006a61067221 */ /* 0x000fe40000010000 */
[----:B------:R-:W-:Y:S03]  /*dd50*/  FADD.FTZ R8, R71, R8 ;  /* 0x0000000847087221 */ /* 0x000fe60000010000 */
[----:B------:R3:W-:Y:S01]  /*dd60*/  STL [R1+0x54], R6 ;  /* 0x0000540601007387 */ /* 0x0007e20000100800 */
[----:B------:R-:W-:Y:S04]  /*dd70*/  FADD.FTZ R8, R70, R8 ;  /* 0x0000000846087221 */ /* 0x000fe80000010000 */
[----:B-1----:R-:W-:Y:S01]  /*dd80*/  FADD.FTZ R5, R69, R8 ;  /* 0x0000000845057221 */ /* 0x002fe20000010000 */
[C---:B----4-:R-:W-:Y:S02]  /*dd90*/  IADD3 R4, R72.reuse, -0x1, RZ ;  /* 0xffffffff48047810 */ /* 0x050fe40007ffe0ff */
[----:B--2---:R-:W-:Y:S03]  /*dda0*/  ISETP.GT.AND P0, PT, R72, R73, PT ;  /* 0x000000494800720c */ /* 0x004fe60003f04270 */
[----:B------:R3:W-:Y:S04]  /*ddb0*/  STL [R1+0x50], R4 ;  /* 0x0000500401007387 */ /* 0x0007e80000100800 */
[----:B------:R3:W-:Y:S04]  /*ddc0*/  STL [R1+0x4c], R5 ;  /* 0x00004c0501007387 */ /* 0x0007e80000100800 */
[----:B------:R3:W-:Y:S02]  /*ddd0*/  STL [R1+0x50], R4 ;  /* 0x0000500401007387 */ /* 0x0007e40000100800 */
[----:B---3--:R-:W-:-:S05]  /*dde0*/  @P0 BRA `(.L_x_1350) ;  /* 0xffff9ee000000947 */ /* 0x008fca000383ffff */
.L_x_1339:
[----:B--2---:R-:W2:Y:S04]  /*ddf0*/  LDL R5, [R1+0x10] ;  /* 0x0000100001057983 */ /* 0x004ea80000100800 */
[----:B------:R-:W2:Y:S02]  /*de00*/  LDL R4, [R1+0x50] ;  /* 0x0000500001047983 */ /* 0x000ea40000100800 */
[----:B--2---:R-:W-:-:S13]  /*de10*/  ISETP.GE.AND P0, PT, R4, R5, PT ;  /* 0x000000050400720c */ /* 0x004fda0003f06270 */
[----:B------:R-:W-:Y:S05]  /*de20*/  @!P0 BRA `(.L_x_1351) ;  /* 0x000051a000008947 */ /* 0x000fea0003800000 */
[----:B------:R-:W-:Y:S01]  /*de30*/  IMAD.MOV.U32 R183, RZ, RZ, R2 ;  /* 0x000000ffffb77224 */ /* 0x000fe200078e0002 */
[----:B------:R-:W-:Y:S01]  /*de40*/  MOV R181, R68 ;  /* 0x0000004400b57202 */ /* 0x000fe20000000f00 */
[----:B------:R-:W-:Y:S01]  /*de50*/  IMAD.MOV.U32 R182, RZ, RZ, R3 ;  /* 0x000000ffffb67224 */ /* 0x000fe200078e0003 */
[----:B------:R-:W-:Y:S02]  /*de60*/  MOV R180, R0 ;  /* 0x0000000000b47202 */ /* 0x000fe40000000f00 */
.L_x_1358:
[----:B------:R-:W2:Y:S01]  /*de70*/  LDL R3, [R1+0x20] ;  /* 0x0000200001037983 */ /* 0x000ea20000100800 */
[----:B------:R-:W-:Y:S04]  /*de80*/  DEPBAR.LE SB0, 0x0 ;  /* 0x000080000000791a */ /* 0x000fe80000000000 */
[----:B------:R-:W3:Y:S01]  /*de90*/  LDL R8, [R1+0x1c] ;  /* 0x00001c0001087983 */ /* 0x000ee20000100800 */
[----:B------:R-:W-:Y:S01]  /*dea0*/  WARPSYNC 0xffffffff ;  /* 0xffffffff00007948 */ /* 0x000fe20003800000 */
[----:B------:R-:W-:Y:S02]  /*deb0*/  SHF.L.U32 R84, R251, 0x1, RZ ;  /* 0x00000001fb547819 */ /* 0x000fe400000006ff */
[----:B------:R-:W4:Y:S04]  /*dec0*/  LDL.64 R6, [R1+0x30] ;  /* 0x0000300001067983 */ /* 0x000f280000100a00 */
[----:B------:R-:W5:Y:S04]  /*ded0*/  LDL R2, [R1+0x4] ;  /* 0x0000040001027983 */ /* 0x000f680000100800 */
[----:B------:R-:W-:Y:S06]  /*dee0*/  BAR.SYNC.DEFER_BLOCKING 0x0 ;  /* 0x0000000000007b1d */ /* 0x000fec0000010000 */
[----:B------:R1:W1:Y:S04]  /*def0*/  LDSM.16.M88.4 R112, [R241] ;  /* 0x00000000f170783b */ /* 0x0002680000000200 */
[----:B------:R1:W1:Y:S04]  /*df00*/  LDSM.16.M88.4 R108, [R241+0x2000] ;  /* 0x00200000f16c783b */ /* 0x0002680000000200 */
        /* <DEDUP_REMOVED lines=16> */
[C---:B--2---:R-:W-:Y:S01]  /*e010*/  IMAD.WIDE.U32 R4, R3.reuse, c[0x0][0x208], RZ ;  /* 0x0000820003047a25 */ /* 0x044fe200078e00ff */
[----:B------:R-:W-:Y:S05]  /*e020*/  SHF.R.S32.HI R0, RZ, 0x1f, R3 ;  /* 0x0000001fff007819 */ /* 0x000fea0000011403 */
[----:B------:R-:W-:Y:S04]  /*e030*/  IMAD R0, R0, c[0x0][0x208], RZ ;  /* 0x0000820000007a24 */ /* 0x000fe800078e02ff */
[----:B------:R-:W-:Y:S01]  /*e040*/  IMAD R0, R3, c[0x0][0x20c], R0 ;  /* 0x0000830003007a24 */ /* 0x000fe200078e0200 */
[----:B---3--:R-:W-:Y:S03]  /*e050*/  SHF.R.S32.HI R3, RZ, 0x1f, R8 ;  /* 0x0000001fff037819 */ /* 0x008fe60000011408 */
[----:B------:R-:W-:Y:S02]  /*e060*/  IMAD.IADD R5, R5, 0x1, R0 ;  /* 0x0000000105057824 */ /* 0x000fe400078e0200 */
[----:B------:R-:W-:Y:S02]  /*e070*/  IMAD R3, R3, c[0x0][0x218], RZ ;  /* 0x0000860003037a24 */ /* 0x000fe400078e02ff */
[C---:B------:R-:W-:Y:S04]  /*e080*/  IMAD.WIDE.U32 R4, R8.reuse, c[0x0][0x218], R4 ;  /* 0x0000860008047a25 */ /* 0x040fe800078e0004 */
[----:B------:R-:W-:Y:S01]  /*e090*/  IMAD R3, R8, c[0x0][0x21c], R3 ;  /* 0x0000870008037a24 */ /* 0x000fe200078e0203 */
[----:B----4-:R-:W-:Y:S04]  /*e0a0*/  IADD3 R0, P0, R6, R4, RZ ;  /* 0x0000000406007210 */ /* 0x010fe80007f1e0ff */
[----:B-----5:R-:W-:Y:S02]  /*e0b0*/  IADD3.X R3, R2, R5, R3, P0, !PT ;  /* 0x0000000502037210 */ /* 0x020fe400007fe403 */
[C---:B------:R-:W-:Y:S04]  /*e0c0*/  LEA R68, P0, R0.reuse, c[0x0][0x1f8], 0x1 ;  /* 0x00007e0000447a11 */ /* 0x040fe800078008ff */
[----:B------:R-:W-:Y:S02]  /*e0d0*/  LEA.HI.X R3, R0, c[0x0][0x1fc], R3, 0x1, P0 ;  /* 0x00007f0000037a11 */ /* 0x000fe400000f0c03 */
[----:B------:R-:W-:Y:S01]  /*e0e0*/  SHF.L.U64.HI R0, R251, 0x1, R242 ;  /* 0x00000001fb007819 */ /* 0x000fe200000102f2 */
[----:B------:R-:W-:-:S05]  /*e0f0*/  BRA.DIV ~URZ, `(.L_x_1352) ;  /* 0x0000b3627f007947 */ /* 0x000fca000b800000 */
[----:B-1----:R1:W2:Y:S02]  /*e100*/  SHFL.IDX PT, R2, R3, RZ, 0x181f ;  /* 0x00181fff03027589 */ /* 0x0022a400000e0000 */
.L_x_1399:
[-C--:B------:R-:W-:Y:S01]  /*e110*/  HMMA.16816.F32 R4, R112, R16.reuse, RZ ;  /* 0x000000107004723c */ /* 0x080fe200000018ff */
[----:B------:R-:W3:Y:S01]  /*e120*/  SHFL.IDX PT, R106, R68, 0x1, 0x181f ;  /* 0x00381f00446a7f89 */ /* 0x000ee200000e0000 */
[----:B------:R-:W-:Y:S06]  /*e130*/  BSSY B0, `(.L_x_1353) ;  /* 0x00001da000007945 */ /* 0x000fec0003800000 */
[C---:B------:R-:W-:Y:S01]  /*e140*/  HMMA.16816.F32 R8, R108.reuse, R16, RZ ;  /* 0x000000106c08723c */ /* 0x040fe200000018ff */
[----:B------:R-:W-:Y:S07]  /*e150*/  SHFL.IDX PT, R86, R3, 0x1, 0x181f ;  /* 0x00381f0003567f89 */ /* 0x000fee00000e0000 */
[-C--:B------:R-:W-:Y:S01]  /*e160*/  HMMA.16816.F32 R12, R108, R18.reuse, RZ ;  /* 0x000000126c0c723c */ /* 0x080fe200000018ff */
[----:B------:R-:W-:Y:S07]  /*e170*/  SHFL.IDX PT, R87, R68, 0x6, 0x181f ;  /* 0x00d81f0044577f89 */ /* 0x000fee00000e0000 */
[C---:B------:R-:W-:Y:S01]  /*e180*/  HMMA.16816.F32 R16, R112.reuse, R18, RZ ;  /* 0x000000127010723c */ /* 0x040fe200000018ff */
[----:B------:R-:W4:Y:S07]  /*e190*/  SHFL.IDX PT, R90, R68, 0x2, 0x181f ;  /* 0x00581f00445a7f89 */ /* 0x000f2e00000e0000 */
[-C--:B------:R-:W-:Y:S01]  /*e1a0*/  HMMA.16816.F32 R20, R112, R32.reuse, RZ ;  /* 0x000000207014723c */ /* 0x080fe200000018ff */
[----:B------:R-:W5:Y:S07]  /*e1b0*/  SHFL.IDX PT, R85, R3, 0x2, 0x181f ;  /* 0x00581f0003557f89 */ /* 0x000f6e00000e0000 */
[C---:B------:R-:W-:Y:S01]  /*e1c0*/  HMMA.16816.F32 R24, R108.reuse, R32, RZ ;  /* 0x000000206c18723c */ /* 0x040fe200000018ff */
[----:B------:R-:W1:Y:S07]  /*e1d0*/  SHFL.IDX PT, R104, R68, 0x3, 0x181f ;  /* 0x00781f0044687f89 */ /* 0x000e6e00000e0000 */
[-C--:B------:R-:W-:Y:S01]  /*e1e0*/  HMMA.16816.F32 R28, R108, R34.reuse, RZ ;  /* 0x000000226c1c723c */ /* 0x080fe200000018ff */
[----:B------:R-:W2:Y:S07]  /*e1f0*/  SHFL.IDX PT, R94, R68, 0x4, 0x181f ;  /* 0x00981f00445e7f89 */ /* 0x000eae00000e0000 */
[C---:B------:R-:W-:Y:S01]  /*e200*/  HMMA.16816.F32 R32, R112.reuse, R34, RZ ;  /* 0x000000227020723c */ /* 0x040fe200000018ff */
[----:B------:R-:W-:Y:S07]  /*e210*/  SHFL.IDX PT, R102, R68, 0x5, 0x181f ;  /* 0x00b81f0044667f89 */ /* 0x000fee00000e0000 */
[-C--:B------:R-:W-:Y:S01]  /*e220*/  HMMA.16816.F32 R36, R112, R48.reuse, RZ ;  /* 0x000000307024723c */ /* 0x080fe200000018ff */
[----:B------:R-:W1:Y:S07]  /*e230*/  SHFL.IDX PT, R88, R3, 0x3, 0x181f ;  /* 0x00781f0003587f89 */ /* 0x000e6e00000e0000 */
[C---:B------:R-:W-:Y:S01]  /*e240*/  HMMA.16816.F32 R40, R108.reuse, R48, RZ ;  /* 0x000000306c28723c */ /* 0x040fe200000018ff */
[----:B------:R-:W1:Y:S07]  /*e250*/  SHFL.IDX PT, R92, R3, 0x4, 0x181f ;  /* 0x00981f00035c7f89 */ /* 0x000e6e00000e0000 */
[-C--:B------:R-:W-:Y:S01]  /*e260*/  HMMA.16816.F32 R44, R108, R50.reuse, RZ ;  /* 0x000000326c2c723c */ /* 0x080fe200000018ff */
[----:B------:R-:W1:Y:S07]  /*e270*/  SHFL.IDX PT, R76, R68, RZ, 0x181f ;  /* 0x00181fff444c7589 */ /* 0x000e6e00000e0000 */
[C---:B------:R-:W-:Y:S08]  /*e280*/  HMMA.16816.F32 R48, R112.reuse, R50, RZ ;  /* 0x000000327030723c */ /* 0x040ff000000018ff */
[-C--:B------:R-:W-:Y:S08]  /*e290*/  HMMA.16816.F32 R52, R112, R64.reuse, RZ ;  /* 0x000000407034723c */ /* 0x080ff000000018ff */
[C---:B------:R-:W-:Y:S04]  /*e2a0*/  HMMA.16816.F32 R56, R108.reuse, R64, RZ ;  /* 0x000000406c38723c */ /* 0x040fe800000018ff */
[-C--:B---3--:R-:W-:Y:S02]  /*e2b0*/  IADD3 R106, P0, R106, R84.reuse, RZ ;  /* 0x000000546a6a7210 */ /* 0x088fe40007f1e0ff */
[----:B----4-:R-:W-:Y:S02]  /*e2c0*/  IADD3 R90, P6, R90, R84, RZ ;  /* 0x000000545a5a7210 */ /* 0x010fe40007fde0ff */
[-C--:B------:R-:W-:Y:S01]  /*e2d0*/  IADD3.X R107, R86, R0.reuse, RZ, P0, !PT ;  /* 0x00000000566b7210 */ /* 0x080fe200007fe4ff */
[-C--:B------:R-:W-:Y:S03]  /*e2e0*/  HMMA.16816.F32 R60, R108, R66.reuse, RZ ;  /* 0x000000426c3c723c */ /* 0x080fe600000018ff */
[----:B-----5:R-:W-:Y:S02]  /*e2f0*/  IADD3.X R91, R85, R0, RZ, P6, !PT ;  /* 0x00000000555b7210 */ /* 0x020fe400037fe4ff */
[-C--:B-1----:R-:W-:Y:S02]  /*e300*/  IADD3 R104, P5, R104, R84.reuse, RZ ;  /* 0x0000005468687210 */ /* 0x082fe40007fbe0ff */
[----:B--2---:R-:W-:Y:S01]  /*e310*/  IADD3 R94, P4, R94, R84, RZ ;  /* 0x000000545e5e7210 */ /* 0x004fe20007f9e0ff */
[C---:B------:R-:W-:Y:S04]  /*e320*/  HMMA.16816.F32 R64, R112.reuse, R66, RZ ;  /* 0x000000427040723c */ /* 0x040fe800000018ff */
[-C--:B------:R-:W-:Y:S02]  /*e330*/  IADD3.X R105, R88, R0.reuse, RZ, P5, !PT ;  /* 0x0000000058697210 */ /* 0x080fe40002ffe4ff */
[----:B------:R-:W-:Y:S02]  /*e340*/  IADD3.X R95, R92, R0, RZ, P4, !PT ;  /* 0x000000005c5f7210 */ /* 0x000fe400027fe4ff */
[----:B------:R-:W-:Y:S01]  /*e350*/  IADD3 R100, P2, R76, R84, RZ ;  /* 0x000000544c647210 */ /* 0x000fe20007f5e0ff */
[-C--:B------:R-:W-:Y:S03]  /*e360*/  HMMA.16816.F32 R68, R112, R80.reuse, RZ ;  /* 0x000000507044723c */ /* 0x080fe600000018ff */
[----:B------:R-:W-:Y:S02]  /*e370*/  IADD3.X R101, R2, R0, RZ, P2, !PT ;  /* 0x0000000002657210 */ /* 0x000fe400017fe4ff */
[----:B------:R-:W-:Y:S02]  /*e380*/  IADD3 R2, P0, R87, R84, RZ ;  /* 0x0000005457027210 */ /* 0x000fe40007f1e0ff */
[----:B------:R-:W-:Y:S01]  /*e390*/  MOV R86, R100 ;  /* 0x0000006400567202 */ /* 0x000fe20000000f00 */
[C---:B------:R-:W-:Y:S01]  /*e3a0*/  HMMA.16816.F32 R72, R108.reuse, R80, RZ ;  /* 0x000000506c48723c */ /* 0x040fe200000018ff */
[----:B------:R-:W1:Y:S03]  /*e3b0*/  SHFL.IDX PT, R100, R3, 0x5, 0x181f ;  /* 0x00b81f0003647f89 */ /* 0x000e6600000e0000 */
[----:B------:R-:W-:Y:S02]  /*e3c0*/  MOV R87, R101 ;  /* 0x0000006500577202 */ /* 0x000fe40000000f00 */
[----:B------:R-:W-:Y:S02]  /*e3d0*/  IADD3 R102, P2, R102, R84, RZ ;  /* 0x0000005466667210 */ /* 0x000fe40007f5e0ff */
[-C--:B------:R-:W-:Y:S01]  /*e3e0*/  HMMA.16816.F32 R76, R108, R82.reuse, RZ ;  /* 0x000000526c4c723c */ /* 0x080fe200000018ff */
[----:B------:R2:W-:Y:S07]  /*e3f0*/  LDGSTS.E.BYPASS.LTC128B.128 [R244+0x100], [R86.64], !P3 ;  /* 0x0010000056f47fae */ /* 0x0005ee000d901d48 */
[C---:B------:R-:W-:Y:S01]  /*e400*/  HMMA.16816.F32 R80, R112.reuse, R82, RZ ;  /* 0x000000527050723c */ /* 0x040fe200000018ff */
[----:B------:R3:W-:Y:S08]  /*e410*/  LDGSTS.E.BYPASS.LTC128B.128 [R244+0x900], [R106.64], !P3 ;  /* 0x009000006af47fae */ /* 0x0007f0000d901d48 */
[----:B------:R4:W-:Y:S03]  /*e420*/  LDGSTS.E.BYPASS.LTC128B.128 [R244+0x1100], [R90.64], !P3 ;  /* 0x011000005af47fae */ /* 0x0009e6000d901d48 */
[-C--:B-1----:R-:W-:Y:S05]  /*e430*/  IADD3.X R103, R100, R0.reuse, RZ, P2, !PT ;  /* 0x0000000064677210 */ /* 0x082fea00017fe4ff */
[----:B------:R3:W-:Y:S01]  /*e440*/  LDGSTS.E.BYPASS.LTC128B.128 [R244+0x1900], [R104.64], !P3 ;  /* 0x0190000068f47fae */ /* 0x0007e2000d901d48 */
[-C--:B--2---:R-:W-:Y:S07]  /*e450*/  HMMA.16816.F32 R84, R112, R96.reuse, RZ ;  /* 0x000000607054723c */ /* 0x084fee00000018ff */
[----:B------:R1:W-:Y:S08]  /*e460*/  LDGSTS.E.BYPASS.LTC128B.128 [R244+0x2100], [R94.64], !P3 ;  /* 0x021000005ef47fae */ /* 0x0003f0000d901d48 */
[----:B------:R2:W-:Y:S01]  /*e470*/  LDGSTS.E.BYPASS.LTC128B.128 [R244+0x2900], [R102.64], !P3 ;  /* 0x0290000066f47fae */ /* 0x0005e2000d901d48 */
[C---:B----4-:R-:W-:Y:S07]  /*e480*/  HMMA.16816.F32 R88, R108.reuse, R96, RZ ;  /* 0x000000606c58723c */ /* 0x050fee00000018ff */
[----:B------:R-:W4:Y:S01]  /*e490*/  SHFL.IDX PT, R3, R3, 0x6, 0x181f ;  /* 0x00d81f0003037f89 */ /* 0x000f2200000e0000 */
[-C--:B-1----:R-:W-:Y:S08]  /*e4a0*/  HMMA.16816.F32 R92, R108, R98.reuse, RZ ;  /* 0x000000626c5c723c */ /* 0x082ff000000018ff */
[C---:B------:R-:W-:Y:S04]  /*e4b0*/  HMMA.16816.F32 R96, R112.reuse, R98, RZ ;  /* 0x000000627060723c */ /* 0x040fe800000018ff */
[----:B----4-:R-:W-:Y:S02]  /*e4c0*/  IADD3.X R3, R3, R0, RZ, P0, !PT ;  /* 0x0000000003037210 */ /* 0x010fe400007fe4ff */
[----:B------:R-:W4:Y:S02]  /*e4d0*/  LDL R0, [R1+0x50] ;  /* 0x0000500001007983 */ /* 0x000f240000100800 */
[-C--:B--2---:R-:W-:Y:S02]  /*e4e0*/  HMMA.16816.F32 R100, R112, R184.reuse, RZ ;  /* 0x000000b87064723c */ /* 0x084fe400000018ff */
[----:B------:R1:W-:Y:S06]  /*e4f0*/  LDGSTS.E.BYPASS.LTC128B.128 [R244+0x3100], [R2.64], !P3 ;  /* 0x0310000002f47fae */ /* 0x0003ec000d901d48 */
[C---:B---3--:R-:W-:Y:S02]  /*e500*/  HMMA.16816.F32 R104, R108.reuse, R184, RZ ;  /* 0x000000b86c68723c */ /* 0x048fe400000018ff */
[----:B------:R-:W0:Y:S06]  /*e510*/  LDGDEPBAR ;  /* 0x00000000000079af */ /* 0x000e2c0000000000 */
[-C--:B------:R-:W-:Y:S08]  /*e520*/  HMMA.16816.F32 R108, R108, R186.reuse, RZ ;  /* 0x000000ba6c6c723c */ /* 0x080ff000000018ff */
[----:B------:R-:W-:Y:S01]  /*e530*/  HMMA.16816.F32 R112, R112, R186, RZ ;  /* 0x000000ba7070723c */ /* 0x000fe200000018ff */
[----:B------:R-:W-:Y:S07]  /*e540*/  LDSM.16.M88.4 R184, [R237] ;  /* 0x00000000edb8783b */ /* 0x000fee0000000200 */
[-C--:B------:R-:W-:Y:S01]  /*e550*/  HMMA.16816.F32 R4, R188, R192.reuse, R4 ;  /* 0x000000c0bc04723c */ /* 0x080fe20000001804 */
[----:B-1----:R-:W4:Y:S07]  /*e560*/  LDL R3, [R1+0x10] ;  /* 0x0000100001037983 */ /* 0x002f2e0000100800 */
        /* <DEDUP_REMOVED lines=32> */
[----:B------:R-:W-:Y:S07]  /*e770*/  LDSM.16.M88.4 R196, [R236+0x2800] ;  /* 0x00280000ecc4783b */ /* 0x000fee0000000200 */
[----:B------:R-:W-:Y:S01]  /*e780*/  HMMA.16816.F32 R112, R188, R222, R112 ;  /* 0x000000debc70723c */ /* 0x000fe20000001870 */
[----:B------:R-:W4:Y:S07]  /*e790*/  LDSM.16.M88.4 R188, [R236+0x1800] ;  /* 0x00180000ecbc783b */ /* 0x000f2e0000000200 */
        /* <DEDUP_REMOVED lines=10> */
[-C--:B-----5:R-:W-:Y:S08]  /*e840*/  HMMA.16816.F32 R36, R184, R208.reuse, R36 ;  /* 0x000000d0b824723c */ /* 0x0a0ff00000001824 */
[C---:B------:R-:W-:Y:S04]  /*e850*/  HMMA.16816.F32 R40, R200.reuse, R208, R40 ;  /* 0x000000d0c828723c */ /* 0x040fe80000001828 */
[----:B----4-:R-:W-:Y:S04]  /*e860*/  ISETP.GT.AND P0, PT, R0, R3, PT ;  /* 0x000000030000720c */ /* 0x010fe80003f04270 */
[-C--:B------:R-:W-:Y:S08]  /*e870*/  HMMA.16816.F32 R44, R200, R210.reuse, R44 ;  /* 0x000000d2c82c723c */ /* 0x080ff0000000182c */
[C---:B------:R-:W-:Y:S08]  /*e880*/  HMMA.16816.F32 R48, R184.reuse, R210, R48 ;  /* 0x000000d2b830723c */ /* 0x040ff00000001830 */
[-C--:B------:R-:W-:Y:S08]  /*e890*/  HMMA.16816.F32 R52, R184, R188.reuse, R52 ;  /* 0x000000bcb834723c */ /* 0x080ff00000001834 */
[C---:B------:R-:W-:Y:S08]  /*e8a0*/  HMMA.16816.F32 R56, R200.reuse, R188, R56 ;  /* 0x000000bcc838723c */ /* 0x040ff00000001838 */
[-C--:B------:R-:W-:Y:S08]  /*e8b0*/  HMMA.16816.F32 R60, R200, R190.reuse, R60 ;  /* 0x000000bec83c723c */ /* 0x080ff0000000183c */
[C---:B------:R-:W-:Y:S01]  /*e8c0*/  HMMA.16816.F32 R64, R184.reuse, R190, R64 ;  /* 0x000000beb840723c */ /* 0x040fe20000001840 */
[----:B------:R-:W3:Y:S07]  /*e8d0*/  LDSM.16.M88.4 R188, [R235+0x2000] ;  /* 0x00200000ebbc783b */ /* 0x000eee0000000200 */
        /* <DEDUP_REMOVED lines=9> */
[C---:B------:R-:W-:Y:S08]  /*e970*/  HMMA.16816.F32 R104, R200.reuse, R204, R104 ;  /* 0x000000ccc868723c */ /* 0x040ff00000001868 */
[-C--:B------:R-:W-:Y:S08]  /*e980*/  HMMA.16816.F32 R108, R200, R206.reuse, R108 ;  /* 0x000000cec86c723c */ /* 0x080ff0000000186c */
[----:B------:R-:W-:Y:S08]  /*e990*/  HMMA.16816.F32 R112, R184, R206, R112 ;  /* 0x000000ceb870723c */ /* 0x000ff00000001870 */
[-C--:B------:R-:W-:Y:S08]  /*e9a0*/  HMMA.16816.F32 R4, R212, R216.reuse, R4 ;  /* 0x000000d8d404723c */ /* 0x080ff00000001804 */
[C---:B---3--:R-:W-:Y:S08]  /*e9b0*/  HMMA.16816.F32 R8, R188.reuse, R216, R8 ;  /* 0x000000d8bc08723c */ /* 0x048ff00000001808 */
        /* <DEDUP_REMOVED lines=18> */
[----:B------:R-:W-:Y:S03]  /*eae0*/  FMUL.FTZ R19, R19, c[0x0][0x320] ;  /* 0x0000c80013137a20 */ /* 0x000fe60000410000 */
[----:B------:R4:W1:Y:S10]  /*eaf0*/  MUFU.TANH R187, R7 ;  /* 0x0000000700bb7308 */ /* 0x0008740000002400 */
[----:B------:R-:W1:Y:S10]  /*eb00*/  MUFU.TANH R194, R8 ;  /* 0x0000000800c27308 */ /* 0x000e740000002400 */
[----:B------:R-:W1:Y:S01]  /*eb10*/  MUFU.TANH R198, R9 ;  /* 0x0000000900c67308 */ /* 0x000e620000002400 */
[----:B----4-:R-:W4:Y:S09]  /*eb20*/  LDSM.16.M88.4 R4, [R224+0x800] ;  /* 0x00080000e004783b */ /* 0x010f320000000200 */
[----:B------:R-:W1:Y:S10]  /*eb30*/  MUFU.TANH R193, R10 ;  /* 0x0000000a00c17308 */ /* 0x000e740000002400 */
[----:B------:R5:W1:Y:S10]  /*eb40*/  MUFU.TANH R195, R11 ;  /* 0x0000000b00c37308 */ /* 0x000a740000002400 */
[----:B------:R1:W1:Y:S10]  /*eb50*/  MUFU.TANH R199, R12 ;  /* 0x0000000c00c77308 */ /* 0x0002740000002400 */
[----:B------:R2:W2:Y:S01]  /*eb60*/  MUFU.TANH R200, R13 ;  /* 0x0000000d00c87308 */ /* 0x0004a20000002400 */
[----:B-----5:R-:W5:Y:S01]  /*eb70*/  LDSM.16.M88.4 R8, [R224+0x1000] ;  /* 0x00100000e008783b */ /* 0x020f620000000200 */
[-C--:B----4-:R-:W-:Y:S08]  /*eb80*/  HMMA.16816.F32 R20, R212, R4.reuse, R20 ;  /* 0x00000004d414723c */ /* 0x090ff00000001814 */
[----:B------:R-:W4:Y:S01]  /*eb90*/  MUFU.TANH R196, R16 ;  /* 0x0000001000c47308 */ /* 0x000f220000002400 */
[C---:B------:R-:W-:Y:S04]  /*eba0*/  HMMA.16816.F32 R24, R188.reuse, R4, R24 ;  /* 0x00000004bc18723c */ /* 0x040fe80000001818 */
[----:B-1----:R-:W-:Y:S05]  /*ebb0*/  FMUL.FTZ R12, R14, c[0x0][0x320] ;  /* 0x0000c8000e0c7a20 */ /* 0x002fea0000410000 */
[----:B------:R1:W1:Y:S01]  /*ebc0*/  MUFU.TANH R197, R17 ;  /* 0x0000001100c57308 */ /* 0x0002620000002400 */
[-C--:B------:R-:W-:Y:S03]  /*ebd0*/  HMMA.16816.F32 R28, R188, R6.reuse, R28 ;  /* 0x00000006bc1c723c */ /* 0x080fe6000000181c */
[----:B--2---:R-:W-:Y:S05]  /*ebe0*/  FMUL.FTZ R13, R15, c[0x0][0x320] ;  /* 0x0000c8000f0d7a20 */ /* 0x004fea0000410000 */
[C---:B------:R-:W-:Y:S01]  /*ebf0*/  HMMA.16816.F32 R32, R212.reuse, R6, R32 ;  /* 0x00000006d420723c */ /* 0x040fe20000001820 */
[----:B------:R-:W2:Y:S01]  /*ec00*/  MUFU.TANH R201, R18 ;  /* 0x0000001200c97308 */ /* 0x000ea20000002400 */
[----:B------:R-:W2:Y:S02]  /*ec10*/  LDSM.16.M88.4 R4, [R224+0x1800] ;  /* 0x00180000e004783b */ /* 0x000ea40000000200 */
[----:B------:R-:W-:Y:S02]  /*ec20*/  FMUL.FTZ R20, R20, c[0x0][0x320] ;  /* 0x0000c80014147a20 */ /* 0x000fe40000410000 */
[----:B------:R-:W-:Y:S02]  /*ec30*/  FMUL.FTZ R21, R21, c[0x0][0x320] ;  /* 0x0000c80015157a20 */ /* 0x000fe40000410000 */
[----:B------:R-:W-:Y:S03]  /*ec40*/  FMUL.FTZ R23, R23, c[0x0][0x320] ;  /* 0x0000c80017177a20 */ /* 0x000fe60000410000 */
[----:B------:R3:W2:Y:S01]  /*ec50*/  MUFU.TANH R202, R19 ;  /* 0x0000001300ca7308 */ /* 0x0006a20000002400 */
[----:B------:R-:W-:Y:S02]  /*ec60*/  FMUL.FTZ R14, R26, c[0x0][0x320] ;  /* 0x0000c8001a0e7a20 */ /* 0x000fe40000410000 */
[----:B------:R-:W-:Y:S01]  /*ec70*/  FMUL.FTZ R15, R27, c[0x0][0x320] ;  /* 0x0000c8001b0f7a20 */ /* 0x000fe20000410000 */
[-C--:B-----5:R-:W-:Y:S03]  /*ec80*/  HMMA.16816.F32 R36, R212, R8.reuse, R36 ;  /* 0x00000008d424723c */ /* 0x0a0fe60000001824 */
[----:B-1----:R-:W-:Y:S02]  /*ec90*/  FMUL.FTZ R17, R24, c[0x0][0x320] ;  /* 0x0000c80018117a20 */ /* 0x002fe40000410000 */
[----:B------:R-:W-:Y:S01]  /*eca0*/  FMUL.FTZ R16, R30, c[0x0][0x320] ;  /* 0x0000c8001e107a20 */ /* 0x000fe20000410000 */
[----:B------:R1:W1:Y:S02]  /*ecb0*/  MUFU.TANH R203, R20 ;  /* 0x0000001400cb7308 */ /* 0x0002640000002400 */
[C---:B------:R-:W-:Y:S04]  /*ecc0*/  HMMA.16816.F32 R40, R188.reuse, R8, R40 ;  /* 0x00000008bc28723c */ /* 0x040fe80000001828 */
[----:B------:R-:W-:Y:S02]  /*ecd0*/  FMUL.FTZ R32, R32, c[0x0][0x320] ;  /* 0x0000c80020207a20 */ /* 0x000fe40000410000 */
[----:B------:R-:W-:Y:S02]  /*ece0*/  FMUL.FTZ R33, R33, c[0x0][0x320] ;  /* 0x0000c80021217a20 */ /* 0x000fe40000410000 */
[----:B------:R5:W4:Y:S01]  /*ecf0*/  MUFU.TANH R204, R21 ;  /* 0x0000001500cc7308 */ /* 0x000b220000002400 */
[-C--:B------:R-:W-:Y:S03]  /*ed00*/  HMMA.16816.F32 R44, R188, R10.reuse, R44 ;  /* 0x0000000abc2c723c */ /* 0x080fe6000000182c */
[----:B---3--:R-:W-:Y:S02]  /*ed10*/  FMUL.FTZ R19, R25, c[0x0][0x320] ;  /* 0x0000c80019137a20 */ /* 0x008fe40000410000 */
[----:B------:R-:W-:Y:S02]  /*ed20*/  FMUL.FTZ R18, R31, c[0x0][0x320] ;  /* 0x0000c8001f127a20 */ /* 0x000fe40000410000 */
[----:B------:R-:W-:Y:S01]  /*ed30*/  FMUL.FTZ R36, R36, c[0x0][0x320] ;  /* 0x0000c80024247a20 */ /* 0x000fe20000410000 */
[C---:B------:R-:W-:Y:S01]  /*ed40*/  HMMA.16816.F32 R48, R212.reuse, R10, R48 ;  /* 0x0000000ad430723c */ /* 0x040fe20000001830 */
[----:B------:R3:W3:Y:S01]  /*ed50*/  MUFU.TANH R205, R32 ;  /* 0x0000002000cd7308 */ /* 0x0006e20000002400 */
[----:B------:R-:W3:Y:S02]  /*ed60*/  LDSM.16.M88.4 R8, [R224+0x2000] ;  /* 0x00200000e008783b */ /* 0x000ee40000000200 */
[----:B------:R-:W-:Y:S02]  /*ed70*/  FMUL.FTZ R37, R37, c[0x0][0x320] ;  /* 0x0000c80025257a20 */ /* 0x000fe40000410000 */
[----:B------:R-:W-:Y:S02]  /*ed80*/  FMUL.FTZ R38, R38, c[0x0][0x320] ;  /* 0x0000c80026267a20 */ /* 0x000fe40000410000 */
[-C--:B--2---:R-:W-:Y:S03]  /*ed90*/  HMMA.16816.F32 R52, R212, R4.reuse, R52 ;  /* 0x00000004d434723c */ /* 0x084fe60000001834 */
[----:B------:R-:W2:Y:S01]  /*eda0*/  MUFU.TANH R206, R33 ;  /* 0x0000002100ce7308 */ /* 0x000ea20000002400 */
[----:B------:R-:W-:Y:S02]  /*edb0*/  FMUL.FTZ R39, R39, c[0x0][0x320] ;  /* 0x0000c80027277a20 */ /* 0x000fe40000410000 */
[----:B-1----:R-:W-:Y:S02]  /*edc0*/  FMUL.FTZ R20, R28, c[0x0][0x320] ;  /* 0x0000c8001c147a20 */ /* 0x002fe40000410000 */
[C---:B------:R-:W-:Y:S04]  /*edd0*/  HMMA.16816.F32 R56, R188.reuse, R4, R56 ;  /* 0x00000004bc38723c */ /* 0x040fe80000001838 */
[----:B-----5:R-:W-:Y:S01]  /*ede0*/  FMUL.FTZ R21, R22, c[0x0][0x320] ;  /* 0x0000c80016157a20 */ /* 0x020fe20000410000 */
[----:B------:R-:W1:Y:S01]  /*edf0*/  MUFU.TANH R208, R36 ;  /* 0x0000002400d07308 */ /* 0x000e620000002400 */
[----:B------:R-:W-:Y:S02]  /*ee00*/  FMUL.FTZ R22, R29, c[0x0][0x320] ;  /* 0x0000c8001d167a20 */ /* 0x000fe40000410000 */
[-C--:B------:R-:W-:Y:S04]  /*ee10*/  HMMA.16816.F32 R60, R188, R6.reuse, R60 ;  /* 0x00000006bc3c723c */ /* 0x080fe8000000183c */
[----:B------:R-:W-:Y:S02]  /*ee20*/  FMUL.FTZ R30, R34, c[0x0][0x320] ;  /* 0x0000c800221e7a20 */ /* 0x000fe40000410000 */
[----:B------:R-:W-:Y:S01]  /*ee30*/  FMUL.FTZ R31, R35, c[0x0][0x320] ;  /* 0x0000c800231f7a20 */ /* 0x000fe20000410000 */
[----:B------:R-:W1:Y:S01]  /*ee40*/  MUFU.TANH R207, R37 ;  /* 0x0000002500cf7308 */ /* 0x000e620000002400 */
[C---:B------:R-:W-:Y:S01]  /*ee50*/  HMMA.16816.F32 R64, R212.reuse, R6, R64 ;  /* 0x00000006d440723c */ /* 0x040fe20000001840 */
[----:B------:R-:W5:Y:S03]  /*ee60*/  LDSM.16.M88.4 R4, [R224+0x2800] ;  /* 0x00280000e004783b */ /* 0x000f660000000200 */
[----:B------:R-:W-:Y:S02]  /*ee70*/  FMUL.FTZ R52, R52, c[0x0][0x320] ;  /* 0x0000c80034347a20 */ /* 0x000fe40000410000 */
[----:B------:R-:W-:Y:S02]  /*ee80*/  FMUL.FTZ R53, R53, c[0x0][0x320] ;  /* 0x0000c80035357a20 */ /* 0x000fe40000410000 */
[----:B------:R-:W-:Y:S01]  /*ee90*/  FMUL.FTZ R28, R40, c[0x0][0x320] ;  /* 0x0000c800281c7a20 */ /* 0x000fe20000410000 */
[----:B------:R-:W1:Y:S01]  /*eea0*/  MUFU.TANH R223, R38 ;  /* 0x0000002600df7308 */ /* 0x000e620000002400 */
[-C--:B---3--:R-:W-:Y:S03]  /*eeb0*/  HMMA.16816.F32 R68, R212, R8.reuse, R68 ;  /* 0x00000008d444723c */ /* 0x088fe60000001844 */
[----:B------:R-:W-:Y:S02]  /*eec0*/  FMUL.FTZ R29, R41, c[0x0][0x320] ;  /* 0x0000c800291d7a20 */ /* 0x000fe40000410000 */
[----:B------:R-:W-:Y:S02]  /*eed0*/  FMUL.FTZ R25, R42, c[0x0][0x320] ;  /* 0x0000c8002a197a20 */ /* 0x000fe40000410000 */
[----:B------:R-:W-:Y:S01]  /*eee0*/  FMUL.FTZ R24, R43, c[0x0][0x320] ;  /* 0x0000c8002b187a20 */ /* 0x000fe20000410000 */
[C---:B------:R-:W-:Y:S01]  /*eef0*/  HMMA.16816.F32 R72, R188.reuse, R8, R72 ;  /* 0x00000008bc48723c */ /* 0x040fe20000001848 */
[----:B------:R-:W3:Y:S03]  /*ef00*/  MUFU.TANH R222, R39 ;  /* 0x0000002700de7308 */ /* 0x000ee60000002400 */
[----:B------:R-:W-:Y:S02]  /*ef10*/  FMUL.FTZ R32, R44, c[0x0][0x320] ;  /* 0x0000c8002c207a20 */ /* 0x000fe40000410000 */
[----:B------:R-:W-:Y:S02]  /*ef20*/  FMUL.FTZ R35, R45, c[0x0][0x320] ;  /* 0x0000c8002d237a20 */ /* 0x000fe40000410000 */
[-C--:B------:R-:W-:Y:S03]  /*ef30*/  HMMA.16816.F32 R76, R188, R10.reuse, R76 ;  /* 0x0000000abc4c723c */ /* 0x080fe6000000184c */
[----:B------:R1:W1:Y:S01]  /*ef40*/  MUFU.TANH R218, R52 ;  /* 0x0000003400da7308 */ /* 0x0002620000002400 */
[----:B------:R-:W-:Y:S02]  /*ef50*/  FMUL.FTZ R27, R46, c[0x0][0x320] ;  /* 0x0000c8002e1b7a20 */ /* 0x000fe40000410000 */
[----:B------:R-:W-:Y:S02]  /*ef60*/  FMUL.FTZ R26, R47, c[0x0][0x320] ;  /* 0x0000c8002f1a7a20 */ /* 0x000fe40000410000 */
[C---:B------:R-:W-:Y:S01]  /*ef70*/  HMMA.16816.F32 R80, R212.reuse, R10, R80 ;  /* 0x0000000ad450723c */ /* 0x040fe20000001850 */
[----:B------:R-:W2:Y:S01]  /*ef80*/  LDSM.16.M88.4 R8, [R224+0x3000] ;  /* 0x00300000e008783b */ /* 0x000ea20000000200 */
[----:B------:R-:W-:Y:S04]  /*ef90*/  DEPBAR.LE SB0, 0x0 ;  /* 0x000080000000791a */ /* 0x000fe80000000000 */
[----:B------:R3:W2:Y:S01]  /*efa0*/  MUFU.TANH R216, R53 ;  /* 0x0000003500d87308 */ /* 0x0006a20000002400 */
[----:B------:R-:W-:Y:S01]  /*efb0*/  FMUL.FTZ R69, R69, c[0x0][0x320] ;  /* 0x0000c80045457a20 */ /* 0x000fe20000410000 */
[-C--:B-----5:R-:W-:Y:S01]  /*efc0*/  HMMA.16816.F32 R84, R212, R4.reuse, R84 ;  /* 0x00000004d454723c */ /* 0x0a0fe20000001854 */
[----:B------:R-:W-:Y:S04]  /*efd0*/  BAR.SYNC.DEFER_BLOCKING 0x0 ;  /* 0x0000000000007b1d */ /* 0x000fe80000010000 */
[----:B------:R-:W-:Y:S02]  /*efe0*/  FMUL.FTZ R72, R72, c[0x0][0x320] ;  /* 0x0000c80048487a20 */ /* 0x000fe40000410000 */
[----:B------:R-:W-:Y:S01]  /*eff0*/  FMUL.FTZ R45, R50, c[0x0][0x320] ;  /* 0x0000c800322d7a20 */ /* 0x000fe20000410000 */
[----:B------:R-:W2:Y:S01]  /*f000*/  MUFU.TANH R221, R69 ;  /* 0x0000004500dd7308 */ /* 0x000ea20000002400 */
[C---:B------:R-:W-:Y:S04]  /*f010*/  HMMA.16816.F32 R88, R188.reuse, R4, R88 ;  /* 0x00000004bc58723c */ /* 0x040fe80000001858 */
[----:B------:R-:W-:Y:S02]  /*f020*/  FMUL.FTZ R76, R76, c[0x0][0x320] ;  /* 0x0000c8004c4c7a20 */ /* 0x000fe40000410000 */
[----:B------:R-:W-:Y:S02]  /*f030*/  FMUL.FTZ R44, R51, c[0x0][0x320] ;  /* 0x0000c800332c7a20 */ /* 0x000fe40000410000 */
[-C--:B------:R-:W-:Y:S01]  /*f040*/  HMMA.16816.F32 R92, R188, R6.reuse, R92 ;  /* 0x00000006bc5c723c */ /* 0x080fe2000000185c */
[----:B------:R5:W4:Y:S03]  /*f050*/  MUFU.TANH R217, R72 ;  /* 0x0000004800d97308 */ /* 0x000b260000002400 */
[----:B-1----:R-:W-:Y:S02]  /*f060*/  FMUL.FTZ R52, R55, c[0x0][0x320] ;  /* 0x0000c80037347a20 */ /* 0x002fe40000410000 */
[----:B---3--:R-:W-:Y:S02]  /*f070*/  FMUL.FTZ R53, R54, c[0x0][0x320] ;  /* 0x0000c80036357a20 */ /* 0x008fe40000410000 */
[C---:B------:R-:W-:Y:S03]  /*f080*/  HMMA.16816.F32 R96, R212.reuse, R6, R96 ;  /* 0x00000006d460723c */ /* 0x040fe60000001860 */
[----:B------:R1:W3:Y:S01]  /*f090*/  MUFU.TANH R210, R76 ;  /* 0x0000004c00d27308 */ /* 0x0002e20000002400 */
[----:B------:R-:W-:Y:S02]  /*f0a0*/  FMUL.FTZ R38, R56, c[0x0][0x320] ;  /* 0x0000c80038267a20 */ /* 0x000fe40000410000 */
[----:B------:R-:W-:Y:S02]  /*f0b0*/  FMUL.FTZ R39, R57, c[0x0][0x320] ;  /* 0x0000c80039277a20 */ /* 0x000fe40000410000 */
[-C--:B--2---:R-:W-:Y:S04]  /*f0c0*/  HMMA.16816.F32 R100, R212, R8.reuse, R100 ;  /* 0x00000008d464723c */ /* 0x084fe80000001864 */
[----:B------:R-:W-:Y:S01]  /*f0d0*/  FMUL.FTZ R34, R58, c[0x0][0x320] ;  /* 0x0000c8003a227a20 */ /* 0x000fe20000410000 */
[----:B------:R-:W2:Y:S01]  /*f0e0*/  MUFU.TANH R12, R12 ;  /* 0x0000000c000c7308 */ /* 0x000ea20000002400 */
        /* <DEDUP_REMOVED lines=23> */
[----:B-----5:R-:W-:Y:S02]  /*f260*/  FMUL.FTZ R72, R80, c[0x0][0x320] ;  /* 0x0000c80050487a20 */ /* 0x020fe40000410000 */
[----:B------:R-:W-:Y:S01]  /*f270*/  FMUL.FTZ R77, R81, c[0x0][0x320] ;  /* 0x0000c800514d7a20 */ /* 0x000fe20000410000 */
[----:B------:R-:W2:Y:S01]  /*f280*/  MUFU.TANH R19, R19 ;  /* 0x0000001300137308 */ /* 0x000ea20000002400 */
[----:B------:R-:W-:Y:S02]  /*f290*/  FMUL.FTZ R67, R82, c[0x0][0x320] ;  /* 0x0000c80052437a20 */ /* 0x000fe40000410000 */
[----:B------:R-:W-:Y:S02]  /*f2a0*/  FMUL.FTZ R73, R83, c[0x0][0x320] ;  /* 0x0000c80053497a20 */ /* 0x000fe40000410000 */
[----:B------:R-:W-:Y:S02]  /*f2b0*/  FMUL.FTZ R82, R84, c[0x0][0x320] ;  /* 0x0000c80054527a20 */ /* 0x000fe40000410000 */
[----:B------:R-:W-:Y:S02]  /*f2c0*/  FMUL.FTZ R81, R85, c[0x0][0x320] ;  /* 0x0000c80055517a20 */ /* 0x000fe40000410000 */
[----:B-1----:R-:W-:Y:S01]  /*f2d0*/  FMUL.FTZ R76, R86, c[0x0][0x320] ;  /* 0x0000c800564c7a20 */ /* 0x002fe20000410000 */
        /* <DEDUP_REMOVED lines=39> */
[----:B------:R-:W-:Y:S05]  /*f550*/  FMUL.FTZ R68, R68, c[0x0][0x320] ;  /* 0x0000c80044447a20 */ /* 0x000fea0000410000 */
        /* <DEDUP_REMOVED lines=73> */
[----:B--234-:R-:W-:Y:S01]  /*f9f0*/  IMAD.MOV.U32 R6, RZ, RZ, RZ ;  /* 0x000000ffff067224 */ /* 0x01cfe200078e00ff */
[----:B------:R-:W2:Y:S01]  /*fa00*/  LDL R3, [R1+0x24] ;  /* 0x0000240001037983 */ /* 0x000ea20000100800 */
[----:B------:R-:W-:Y:S02]  /*fa10*/  PLOP3.LUT P2, PT, PT, PT, UP0, 0x80, 0x0 ;  /* 0x000000000000781c */ /* 0x000fe40003f4f008 */
[----:B------:R-:W-:Y:S01]  /*fa20*/  PLOP3.LUT P0, PT, PT, PT, UP0, 0x80, 0x0 ;  /* 0x000000000000781c */ /* 0x000fe20003f0f008 */
[----:B------:R-:W3:Y:S04]  /*fa30*/  LDL.64 R84, [R1+0x40] ;  /* 0x0000400001547983 */ /* 0x000ee80000100a00 */
[----:B------:R-:W4:Y:S04]  /*fa40*/  LDL R50, [R1+0xc] ;  /* 0x00000c0001327983 */ /* 0x000f280000100800 */
[----:B-1----:R-:W5:Y:S04]  /*fa50*/  LDL.64 R48, [R1+0x38] ;  /* 0x0000380001307983 */ /* 0x002f680000100a00 */
[----:B------:R-:W3:Y:S01]  /*fa60*/  LDL R185, [R1+0x8] ;  /* 0x0000080001b97983 */ /* 0x000ee20000100800 */
[----:B--2---:R-:W-:Y:S05]  /*fa70*/  IMAD R3, R0, 0x70, R3 ;  /* 0x0000007000037824 */ /* 0x004fea00078e0203 */
[----:B------:R-:W-:Y:S05]  /*fa80*/  IADD3 R3, R3, -0x70, R250 ;  /* 0xffffff9003037810 */ /* 0x000fea0007ffe0fa */
[----:B------:R-:W-:Y:S01]  /*fa90*/  @P2 IMAD.HI.U32 R0, R3, c[0x0][0x2bc], RZ ;  /* 0x0000af0003002a27 */ /* 0x000fe200078e00ff */
[----:B-----5:R-:W-:Y:S03]  /*faa0*/  SHF.L.U64.HI R49, R251, 0x1, R242 ;  /* 0x00000001fb317819 */ /* 0x020fe600000102f2 */
[--C-:B------:R-:W-:Y:S01]  /*fab0*/  IMAD.MOV.U32 R2, RZ, RZ, R3.reuse ;  /* 0x000000ffff027224 */ /* 0x100fe200078e0003 */
[----:B------:R-:W-:Y:S04]  /*fac0*/  @P0 SHF.R.U32.HI R2, RZ, c[0x0][0x2c0], R0 ;  /* 0x0000b000ff020a19 */ /* 0x000fe80000011600 */
[C---:B---3--:R-:W-:Y:S01]  /*fad0*/  @!P1 IADD3 R0, P0, R2.reuse, R84, RZ ;  /* 0x0000005402009210 */ /* 0x048fe20007f1e0ff */
[----:B------:R-:W-:Y:S03]  /*fae0*/  IMAD.MOV R4, RZ, RZ, -R2 ;  /* 0x000000ffff047224 */ /* 0x000fe600078e0a02 */
[----:B----4-:R-:W-:Y:S01]  /*faf0*/  @!P1 LEA.HI.X.SX32 R2, R2, R50, 0x1, P0 ;  /* 0x0000003202029211 */ /* 0x010fe200000f0eff */
[----:B------:R-:W-:Y:S01]  /*fb00*/  IMAD R8, R4, c[0x0][0x2b8], R3 ;  /* 0x0000ae0004087a24 */ /* 0x000fe200078e0203 */
[C---:B------:R-:W-:Y:S04]  /*fb10*/  @!P1 LEA R4, P0, R0.reuse, c[0x0][0x2a0], 0x2 ;  /* 0x0000a80000049a11 */ /* 0x040fe800078010ff */
[----:B------:R-:W-:Y:S01]  /*fb20*/  @!P1 LEA.HI.X R5, R0, c[0x0][0x2a4], R2, 0x2, P0 ;  /* 0x0000a90000059a11 */ /* 0x000fe200000f1402 */
[----:B------:R-:W-:Y:S01]  /*fb30*/  IMAD.WIDE.U32 R2, R8, c[0x0][0x1e0], RZ ;  /* 0x0000780008027a25 */ /* 0x000fe200078e00ff */
[----:B------:R-:W-:Y:S01]  /*fb40*/  SHF.R.S32.HI R0, RZ, 0x1f, R8 ;  /* 0x0000001fff007819 */ /* 0x000fe20000011408 */
[----:B------:R1:W-:Y:S04]  /*fb50*/  STL [R1+0x20], R8 ;  /* 0x0000200801007387 */ /* 0x0003e80000100800 */
[----:B------:R-:W-:Y:S01]  /*fb60*/  IMAD R0, R0, c[0x0][0x1e0], RZ ;  /* 0x0000780000007a24 */ /* 0x000fe200078e02ff */
[----:B------:R-:W2:Y:S03]  /*fb70*/  @!P1 LDG.E R6, [R4.64] ;  /* 0x0000000804069981 */ /* 0x000ea6000c1e1900 */
[----:B------:R-:W-:Y:S04]  /*fb80*/  IMAD R0, R8, c[0x0][0x1e4], R0 ;  /* 0x0000790008007a24 */ /* 0x000fe800078e0200 */
[----:B------:R-:W-:Y:S01]  /*fb90*/  IMAD.IADD R3, R3, 0x1, R0 ;  /* 0x0000000103037824 */ /* 0x000fe200078e0200 */
[----:B--2---:R-:W-:Y:S03]  /*fba0*/  SHF.R.S32.HI R0, RZ, 0x1f, R6 ;  /* 0x0000001fff007819 */ /* 0x004fe60000011406 */
[----:B------:R-:W-:Y:S01]  /*fbb0*/  IMAD.WIDE.U32 R2, R6, c[0x0][0x1f0], R2 ;  /* 0x00007c0006027a25 */ /* 0x000fe200078e0002 */
[----:B------:R1:W-:Y:S03]  /*fbc0*/  STL [R1+0x1c], R6 ;  /* 0x00001c0601007387 */ /* 0x0003e60000100800 */
[----:B------:R-:W-:Y:S01]  /*fbd0*/  IMAD R0, R0, c[0x0][0x1f0], RZ ;  /* 0x00007c0000007a24 */ /* 0x000fe200078e02ff */
[----:B------:R-:W-:Y:S01]  /*fbe0*/  IADD3 R2, P0, R48, R2, RZ ;  /* 0x0000000230027210 */ /* 0x000fe20007f1e0ff */
[----:B------:R-:W-:Y:S02]  /*fbf0*/  IMAD.SHL.U32 R48, R251, 0x2, RZ ;  /* 0x00000002fb307824 */ /* 0x000fe400078e00ff */
[----:B------:R-:W-:Y:S05]  /*fc00*/  IMAD R0, R6, c[0x0][0x1f4], R0 ;  /* 0x00007d0006007a24 */ /* 0x000fea00078e0200 */
[----:B------:R-:W-:Y:S02]  /*fc10*/  IADD3.X R0, R185, R3, R0, P0, !PT ;  /* 0x00000003b9007210 */ /* 0x000fe400007fe400 */
[C---:B------:R-:W-:Y:S04]  /*fc20*/  LEA R3, P0, R2.reuse, c[0x0][0x1c8], 0x1 ;  /* 0x0000720002037a11 */ /* 0x040fe800078008ff */
[----:B------:R-:W-:Y:S01]  /*fc30*/  LEA.HI.X R0, R2, c[0x0][0x1cc], R0, 0x1, P0 ;  /* 0x0000730002007a11 */ /* 0x000fe200000f0c00 */
[----:B------:R-:W-:-:S06]  /*fc40*/  BRA.DIV ~URZ, `(.L_x_1355) ;  /* 0x000098827f007947 */ /* 0x000fcc000b800000 */
[----:B------:R2:W3:Y:S02]  /*fc50*/  SHFL.IDX PT, R50, R0, RZ, 0x181f ;  /* 0x00181fff00327589 */ /* 0x0004e400000e0000 */
.L_x_1400:
[----:B------:R-:W-:-:S05]  /*fc60*/  BRA.DIV ~URZ, `(.L_x_1356) ;  /* 0x000098d27f007947 */ /* 0x000fca000b800000 */
[----:B------:R-:W4:Y:S02]  /*fc70*/  SHFL.IDX PT, R2, R3, RZ, 0x181f ;  /* 0x00181fff03027589 */ /* 0x000f2400000e0000 */
[-C--:B----4-:R-:W-:Y:S02]  /*fc80*/  IADD3 R4, P0, R2, R48.reuse, RZ ;  /* 0x0000003002047210 */ /* 0x090fe40007f1e0ff */
[----:B------:R-:W4:Y:S03]  /*fc90*/  SHFL.IDX PT, R2, R3, 0x1, 0x181f ;  /* 0x00381f0003027f89 */ /* 0x000f2600000e0000 */
[--C-:B---3--:R-:W-:Y:S05]  /*fca0*/  IMAD.X R5, R50, 0x1, R49.reuse, P0 ;  /* 0x0000000132057824 */ /* 0x108fea00000e0631 */
[----:B------:R-:W-:Y:S01]  /*fcb0*/  @!PT LDS RZ, [RZ] ;  /* 0x00000000fffff984 */ /* 0x000fe20000000800 */
[----:B------:R3:W-:Y:S01]  /*fcc0*/  LDGSTS.E.BYPASS.LTC128B.128 [R244+0x3900], [R4.64], !P3 ;  /* 0x0390000004f47fae */ /* 0x0007e2000d901d48 */
[-C--:B-1--4-:R-:W-:Y:S03]  /*fcd0*/  IADD3 R8, P0, R2, R48.reuse, RZ ;  /* 0x0000003002087210 */ /* 0x092fe60007f1e0ff */
[----:B------:R-:W-:Y:S04]  /*fce0*/  SHFL.IDX PT, R2, R3, 0x2, 0x181f ;  /* 0x00581f0003027f89 */ /* 0x000fe800000e0000 */
[----:B---3--:R-:W1:Y:S02]  /*fcf0*/  SHFL.IDX PT, R4, R0, 0x1, 0x181f ;  /* 0x00381f0000047f89 */ /* 0x008e6400000e0000 */
[--C-:B-1----:R-:W-:Y:S02]  /*fd00*/  IMAD.X R9, R4, 0x1, R49.reuse, P0 ;  /* 0x0000000104097824 */ /* 0x102fe400000e0631 */
[----:B------:R-:W1:Y:S04]  /*fd10*/  SHFL.IDX PT, R4, R0, 0x2, 0x181f ;  /* 0x00581f0000047f89 */ /* 0x000e6800000e0000 */
[----:B------:R3:W-:Y:S02]  /*fd20*/  LDGSTS.E.BYPASS.LTC128B.128 [R244+0x4100], [R8.64], !P3 ;  /* 0x0410000008f47fae */ /* 0x0007e4000d901d48 */
[-C--:B---3--:R-:W-:Y:S02]  /*fd30*/  IADD3 R8, P0, R2, R48.reuse, RZ ;  /* 0x0000003002087210 */ /* 0x088fe40007f1e0ff */
[----:B------:R-:W3:Y:S03]  /*fd40*/  SHFL.IDX PT, R2, R3, 0x3, 0x181f ;  /* 0x00781f0003027f89 */ /* 0x000ee600000e0000 */
        /* <DEDUP_REMOVED lines=12> */
[----:B------:R3:W-:Y:S04]  /*fe10*/  LDGSTS.E.BYPASS.LTC128B.128 [R244+0x5900], [R8.64], !P3 ;  /* 0x0590000008f47fae */ /* 0x0007e8000d901d48 */
[----:B--2---:R-:W2:Y:S01]  /*fe20*/  SHFL.IDX PT, R0, R0, 0x6, 0x181f ;  /* 0x00d81f0000007f89 */ /* 0x004ea200000e0000 */
[----:B---3--:R-:W-:Y:S05]  /*fe30*/  IADD3 R8, P0, R2, R48, RZ ;  /* 0x0000003002087210 */ /* 0x008fea0007f1e0ff */
[----:B-1----:R-:W-:Y:S02]  /*fe40*/  IMAD.X R9, R4, 0x1, R49, P0 ;  /* 0x0000000104097824 */ /* 0x002fe400000e0631 */
[----:B------:R1:W3:Y:S04]  /*fe50*/  SHFL.IDX PT, R4, R3, 0x6, 0x181f ;  /* 0x00d81f0003047f89 */ /* 0x0002e800000e0000 */
[----:B------:R1:W-:Y:S02]  /*fe60*/  LDGSTS.E.BYPASS.LTC128B.128 [R244+0x6100], [R8.64], !P3 ;  /* 0x0610000008f47fae */ /* 0x0003e4000d901d48 */
.L_x_1401:
[----:B--23--:R-:W-:Y:S04]  /*fe70*/  IADD3 R4, P0, R4, R48, RZ ;  /* 0x0000003004047210 */ /* 0x00cfe80007f1e0ff */
[----:B------:R-:W-:Y:S05]  /*fe80*/  IADD3.X R5, R0, R49, RZ, P0, !PT ;  /* 0x0000003100057210 */ /* 0x000fea00007fe4ff */
[----:B------:R-:W-:Y:S01]  /*fe90*/  @!PT LDS RZ, [RZ] ;  /* 0x00000000fffff984 */ /* 0x000fe20000000800 */
[----:B------:R-:W-:Y:S01]  /*fea0*/  @!PT LDS RZ, [RZ] ;  /* 0x00000000fffff984 */ /* 0x000fe20000000800 */
[----:B------:R-:W-:Y:S01]  /*feb0*/  @!PT LDS RZ, [RZ] ;  /* 0x00000000fffff984 */ /* 0x000fe20000000800 */
[----:B------:R2:W-:Y:S04]  /*fec0*/  LDGSTS.E.BYPASS.LTC128B.128 [R244+0x6900], [R4.64], !P3 ;  /* 0x0690000004f47fae */ /* 0x0005e8000d901d48 */
.L_x_1354:
[----:B--234-:R-:W-:Y:S05]  /*fed0*/  BSYNC B0 ;  /* 0x0000000000007941 */ /* 0x01cfea0003800000 */
.L_x_1353:
[----:B------:R-:W-:Y:S01]  /*fee0*/  FMNMX.FTZ R4, R186, R182, !PT ;  /* 0x000000b6ba047209 */ /* 0x000fe20007810000 */
[----:B------:R-:W0:Y:S01]  /*fef0*/  LDGDEPBAR ;  /* 0x00000000000079af */ /* 0x000e220000000000 */
[----:B------:R-:W-:Y:S02]  /*ff00*/  FMNMX.FTZ R2, R184, R183, !PT ;  /* 0x000000b7b8027209 */ /* 0x000fe40007810000 */
[----:B------:R-:W-:Y:S02]  /*ff10*/  FMNMX.FTZ R0, R194, R180, !PT ;  /* 0x000000b4c2007209 */ /* 0x000fe40007810000 */
[----:B-1----:R-:W-:Y:S02]  /*ff20*/  FMNMX.FTZ R48, R193, R181, !PT ;  /* 0x000000b5c1307209 */ /* 0x002fe40007810000 */
        /* <DEDUP_REMOVED lines=124> */
.L_x_1402:
[----:B------:R-:W3:Y:S01]  /*106f0*/  LDL.LU R5, [R1+0x48] ;  /* 0x0000480001057983 */ /* 0x000ee20000300800 */
[C---:B------:R-:W-:Y:S01]  /*10700*/  FMUL.FTZ R185, R3.reuse, c[0x0][0x2d0] ;  /* 0x0000b40003b97a20 */ /* 0x040fe20000410000 */
[----:B--2---:R-:W-:Y:S01]  /*10710*/  FMNMX.FTZ R68, R68, R4, !PT ;  /* 0x0000000444447209 */ /* 0x004fe20007810000 */
[----:B------:R-:W-:Y:S01]  /*10720*/  FADD.FTZ R65, -R3, R182 ;  /* 0x000000b603417221 */ /* 0x000fe20000010100 */
[----:B------:R-:W-:Y:S01]  /*10730*/  WARPSYNC 0xffffffff ;  /* 0xffffffff00007948 */ /* 0x000fe20003800000 */
[--C-:B------:R-:W-:Y:S02]  /*10740*/  FFMA.FTZ R51, R206, c[0x0][0x2d0], -R185.reuse ;  /* 0x0000b400ce337a23 */ /* 0x100fe400000108b9 */
[--C-:B------:R-:W-:Y:S02]  /*10750*/  FFMA.FTZ R206, R91, c[0x0][0x2d0], -R185.reuse ;  /* 0x0000b4005bce7a23 */ /* 0x100fe400000108b9 */
[----:B------:R-:W2:Y:S01]  /*10760*/  LDL.LU R91, [R1+0x60] ;  /* 0x00006000015b7983 */ /* 0x000ea20000300800 */
[----:B------:R-:W-:Y:S02]  /*10770*/  FMUL.FTZ R65, R65, c[0x0][0x2d0] ;  /* 0x0000b40041417a20 */ /* 0x000fe40000410000 */
[--C-:B-1----:R-:W-:Y:S02]  /*10780*/  FFMA.FTZ R4, R186, c[0x0][0x2d0], -R185.reuse ;  /* 0x0000b400ba047a23 */ /* 0x102fe400000108b9 */
[----:B------:R-:W-:Y:S02]  /*10790*/  FMUL.FTZ R108, R2, c[0x0][0x2d0] ;  /* 0x0000b400026c7a20 */ /* 0x000fe40000410000 */
[----:B------:R-:W-:Y:S01]  /*107a0*/  MUFU.EX2 R65, R65 ;  /* 0x0000004100417308 */ /* 0x000fe20000000800 */
[--C-:B------:R-:W-:Y:S02]  /*107b0*/  FFMA.FTZ R87, R209, c[0x0][0x2d0], -R185.reuse ;  /* 0x0000b400d1577a23 */ /* 0x100fe400000108b9 */
[--C-:B------:R-:W-:Y:S02]  /*107c0*/  FFMA.FTZ R86, R211, c[0x0][0x2d0], -R185.reuse ;  /* 0x0000b400d3567a23 */ /* 0x100fe400000108b9 */
[--C-:B------:R-:W-:Y:S02]  /*107d0*/  FFMA.FTZ R85, R218, c[0x0][0x2d0], -R185.reuse ;  /* 0x0000b400da557a23 */ /* 0x100fe400000108b9 */
[--C-:B------:R-:W-:Y:S02]  /*107e0*/  FFMA.FTZ R84, R216, c[0x0][0x2d0], -R185.reuse ;  /* 0x0000b400d8547a23 */ /* 0x100fe400000108b9 */
[--C-:B------:R-:W-:Y:S01]  /*107f0*/  FFMA.FTZ R216, R61, c[0x0][0x2d0], -R108.reuse ;  /* 0x0000b4003dd87a23 */ /* 0x100fe2000001086c */
[----:B------:R-:W3:Y:S01]  /*10800*/  MUFU.EX2 R4, R4 ;  /* 0x0000000400047308 */ /* 0x000ee20000000800 */
[--C-:B------:R-:W-:Y:S01]  /*10810*/  FFMA.FTZ R192, R192, c[0x0][0x2d0], -R185.reuse ;  /* 0x0000b400c0c07a23 */ /* 0x100fe200000108b9 */
[----:B------:R-:W4:Y:S01]  /*10820*/  LDL.LU R61, [R1+0x54] ;  /* 0x00005400013d7983 */ /* 0x000f220000300800 */
[--C-:B------:R-:W-:Y:S02]  /*10830*/  FFMA.FTZ R21, R21, c[0x0][0x2d0], -R108.reuse ;  /* 0x0000b40015157a23 */ /* 0x100fe4000001086c */
[--C-:B------:R-:W-:Y:S02]  /*10840*/  FFMA.FTZ R9, R197, c[0x0][0x2d0], -R185.reuse ;  /* 0x0000b400c5097a23 */ /* 0x100fe400000108b9 */
[--C-:B------:R-:W-:Y:S02]  /*10850*/  FFMA.FTZ R214, R72, c[0x0][0x2d0], -R185.reuse ;  /* 0x0000b40048d67a23 */ /* 0x100fe400000108b9 */
[--C-:B------:R-:W-:Y:S01]  /*10860*/  FFMA.FTZ R107, R196, c[0x0][0x2d0], -R185.reuse ;  /* 0x0000b400c46b7a23 */ /* 0x100fe200000108b9 */
[----:B------:R-:W-:Y:S01]  /*10870*/  MUFU.EX2 R72, R192 ;  /* 0x000000c000487308 */ /* 0x000fe20000000800 */
[--C-:B------:R-:W-:Y:S01]  /*10880*/  FFMA.FTZ R110, R59, c[0x0][0x2d0], -R108.reuse ;  /* 0x0000b4003b6e7a23 */ /* 0x100fe2000001086c */
[----:B------:R-:W-:Y:S01]  /*10890*/  MOV R59, R21 ;  /* 0x00000015003b7202 */ /* 0x000fe20000000f00 */
        /* <DEDUP_REMOVED lines=25> */
[----:B------:R-:W-:Y:S02]  /*10a30*/  FFMA.FTZ R185, R97, c[0x0][0x2d0], -R185 ;  /* 0x0000b40061b97a23 */ /* 0x000fe400000108b9 */
[----:B------:R-:W-:Y:S02]  /*10a40*/  FMUL.FTZ R97, R0, c[0x0][0x2d0] ;  /* 0x0000b40000617a20 */ /* 0x000fe40000410000 */
[--C-:B------:R-:W-:Y:S01]  /*10a50*/  FFMA.FTZ R23, R23, c[0x0][0x2d0], -R108.reuse ;  /* 0x0000b40017177a23 */ /* 0x100fe2000001086c */
[----:B------:R-:W-:Y:S01]  /*10a60*/  MUFU.EX2 R190, R190 ;  /* 0x000000be00be7308 */ /* 0x000fe20000000800 */
[--C-:B------:R-:W-:Y:S02]  /*10a70*/  FFMA.FTZ R53, R200, c[0x0][0x2d0], -R97.reuse ;  /* 0x0000b400c8357a23 */ /* 0x100fe40000010861 */
[--C-:B------:R-:W-:Y:S02]  /*10a80*/  FFMA.FTZ R200, R69, c[0x0][0x2d0], -R97.reuse ;  /* 0x0000b40045c87a23 */ /* 0x100fe40000010861 */
[----:B------:R-:W-:Y:S02]  /*10a90*/  FMUL.FTZ R69, R68, c[0x0][0x2d0] ;  /* 0x0000b40044457a20 */ /* 0x000fe40000410000 */
[--C-:B------:R-:W-:Y:S01]  /*10aa0*/  FFMA.FTZ R100, R60, c[0x0][0x2d0], -R108.reuse ;  /* 0x0000b4003c647a23 */ /* 0x100fe2000001086c */
[----:B------:R-:W-:Y:S01]  /*10ab0*/  MOV R60, R23 ;  /* 0x00000017003c7202 */ /* 0x000fe20000000f00 */
[--C-:B------:R-:W-:Y:S01]  /*10ac0*/  FFMA.FTZ R23, R198, c[0x0][0x2d0], -R97.reuse ;  /* 0x0000b400c6177a23 */ /* 0x100fe20000010861 */
[----:B------:R-:W-:Y:S01]  /*10ad0*/  MUFU.EX2 R200, R200 ;  /* 0x000000c800c87308 */ /* 0x000fe20000000800 */
[----:B------:R-:W-:Y:S02]  /*10ae0*/  FFMA.FTZ R198, R71, c[0x0][0x2d0], -R97 ;  /* 0x0000b40047c67a23 */ /* 0x000fe40000010861 */
        /* <DEDUP_REMOVED lines=8> */
[----:B------:R-:W-:Y:S02]  /*10b70*/  FFMA.FTZ R94, R24, c[0x0][0x2d0], -R69 ;  /* 0x0000b400185e7a23 */ /* 0x000fe40000010845 */
[--C-:B------:R-:W-:Y:S01]  /*10b80*/  FFMA.FTZ R80, R19, c[0x0][0x2d0], -R97.reuse ;  /* 0x0000b40013507a23 */ /* 0x100fe20000010861 */
[----:B------:R-:W-:Y:S01]  /*10b90*/  MUFU.EX2 R73, R81 ;  /* 0x0000005100497308 */ /* 0x000fe20000000800 */
[--C-:B------:R-:W-:Y:S02]  /*10ba0*/  FFMA.FTZ R102, R52, c[0x0][0x2d0], -R108.reuse ;  /* 0x0000b40034667a23 */ /* 0x100fe4000001086c */
[--C-:B------:R-:W-:Y:S02]  /*10bb0*/  FFMA.FTZ R187, R76, c[0x0][0x2d0], -R108.reuse ;  /* 0x0000b4004cbb7a23 */ /* 0x100fe4000001086c */
[--C-:B------:R-:W-:Y:S02]  /*10bc0*/  FFMA.FTZ R76, R194, c[0x0][0x2d0], -R97.reuse ;  /* 0x0000b400c24c7a23 */ /* 0x100fe40000010861 */
[----:B------:R-:W-:Y:S02]  /*10bd0*/  FFMA.FTZ R31, R20, c[0x0][0x2d0], -R97 ;  /* 0x0000b400141f7a23 */ /* 0x000fe40000010861 */
[--C-:B------:R-:W-:Y:S01]  /*10be0*/  FFMA.FTZ R92, R26, c[0x0][0x2d0], -R69.reuse ;  /* 0x0000b4001a5c7a23 */ /* 0x100fe20000010845 */
[----:B------:R5:W-:Y:S01]  /*10bf0*/  MUFU.EX2 R20, R23 ;  /* 0x0000001700147308 */ /* 0x000be20000000800 */
[----:B------:R-:W-:Y:S02]  /*10c00*/  FFMA.FTZ R202, R37, c[0x0][0x2d0], -R69 ;  /* 0x0000b40025ca7a23 */ /* 0x000fe40000010845 */
[----:B------:R-:W-:Y:S02]  /*10c10*/  FFMA.FTZ R30, R22, c[0x0][0x2d0], -R97 ;  /* 0x0000b400161e7a23 */ /* 0x000fe40000010861 */
[----:B------:R-:W-:Y:S02]  /*10c20*/  FFMA.FTZ R22, R193, c[0x0][0x2d0], -R69 ;  /* 0x0000b400c1167a23 */ /* 0x000fe40000010845 */
[--C-:B------:R-:W-:Y:S02]  /*10c30*/  FFMA.FTZ R29, R29, c[0x0][0x2d0], -R97.reuse ;  /* 0x0000b4001d1d7a23 */ /* 0x100fe40000010861 */
[----:B------:R-:W-:Y:S01]  /*10c40*/  FFMA.FTZ R109, R39, c[0x0][0x2d0], -R97 ;  /* 0x0000b400276d7a23 */ /* 0x000fe20000010861 */
[----:B------:R-:W-:Y:S01]  /*10c50*/  MUFU.EX2 R76, R76 ;  /* 0x0000004c004c7308 */ /* 0x000fe20000000800 */
[----:B------:R-:W-:Y:S01]  /*10c60*/  FFMA.FTZ R113, R7, c[0x0][0x2d0], -R69 ;  /* 0x0000b40007717a23 */ /* 0x000fe20000010845 */
[----:B------:R-:W-:Y:S01]  /*10c70*/  MOV R39, R29 ;  /* 0x0000001d00277202 */ /* 0x000fe20000000f00 */
[--C-:B------:R-:W-:Y:S02]  /*10c80*/  FFMA.FTZ R28, R28, c[0x0][0x2d0], -R97.reuse ;  /* 0x0000b4001c1c7a23 */ /* 0x100fe40000010861 */
[--C-:B------:R-:W-:Y:S02]  /*10c90*/  FFMA.FTZ R77, R201, c[0x0][0x2d0], -R108.reuse ;  /* 0x0000b400c94d7a23 */ /* 0x100fe4000001086c */
[--C-:B------:R-:W-:Y:S02]  /*10ca0*/  FFMA.FTZ R188, R75, c[0x0][0x2d0], -R108.reuse ;  /* 0x0000b4004bbc7a23 */ /* 0x100fe4000001086c */
[--C-:B------:R-:W-:Y:S01]  /*10cb0*/  FFMA.FTZ R75, R199, c[0x0][0x2d0], -R97.reuse ;  /* 0x0000b400c74b7a23 */ /* 0x100fe20000010861 */
[----:B------:R-:W-:Y:S01]  /*10cc0*/  MUFU.EX2 R102, R102 ;  /* 0x0000006600667308 */ /* 0x000fe20000000800 */
[--C-:B------:R-:W-:Y:S01]  /*10cd0*/  FFMA.FTZ R111, R38, c[0x0][0x2d0], -R97.reuse ;  /* 0x0000b400266f7a23 */ /* 0x100fe20000010861 */
[----:B------:R-:W-:Y:S01]  /*10ce0*/  MOV R38, R28 ;  /* 0x0000001c00267202 */ /* 0x000fe20000000f00 */
[--C-:B------:R-:W-:Y:S01]  /*10cf0*/  FFMA.FTZ R222, R222, c[0x0][0x2d0], -R108.reuse ;  /* 0x0000b400dede7a23 */ /* 0x100fe2000001086c */
[----:B-----5:R-:W-:Y:S01]  /*10d00*/  MOV R23, R31 ;  /* 0x0000001f00177202 */ /* 0x020fe20000000f00 */
[--C-:B------:R-:W-:Y:S02]  /*10d10*/  FFMA.FTZ R106, R45, c[0x0][0x2d0], -R108.reuse ;  /* 0x0000b4002d6a7a23 */ /* 0x100fe4000001086c */
[--C-:B------:R-:W-:Y:S02]  /*10d20*/  FFMA.FTZ R105, R44, c[0x0][0x2d0], -R108.reuse ;  /* 0x0000b4002c697a23 */ /* 0x100fe4000001086c */
[--C-:B------:R-:W-:Y:S01]  /*10d30*/  FFMA.FTZ R218, R62, c[0x0][0x2d0], -R108.reuse ;  /* 0x0000b4003eda7a23 */ /* 0x100fe2000001086c */
[----:B------:R-:W-:Y:S01]  /*10d40*/  MUFU.EX2 R77, R77 ;  /* 0x0000004d004d7308 */ /* 0x000fe20000000800 */
[----:B------:R-:W-:Y:S01]  /*10d50*/  FFMA.FTZ R192, R79, c[0x0][0x2d0], -R108 ;  /* 0x0000b4004fc07a23 */ /* 0x000fe2000001086c */
[----:B------:R-:W-:Y:S01]  /*10d60*/  MOV R79, R59 ;  /* 0x0000003b004f7202 */ /* 0x000fe20000000f00 */
[--C-:B------:R-:W-:Y:S02]  /*10d70*/  FFMA.FTZ R81, R17, c[0x0][0x2d0], -R97.reuse ;  /* 0x0000b40011517a23 */ /* 0x100fe40000010861 */
[----:B------:R-:W-:Y:S02]  /*10d80*/  FFMA.FTZ R45, R32, c[0x0][0x2d0], -R97 ;  /* 0x0000b400202d7a23 */ /* 0x000fe40000010861 */
[--C-:B------:R-:W-:Y:S02]  /*10d90*/  FFMA.FTZ R32, R195, c[0x0][0x2d0], -R69.reuse ;  /* 0x0000b400c3207a23 */ /* 0x100fe40000010845 */
[--C-:B------:R-:W-:Y:S01]  /*10da0*/  FFMA.FTZ R19, R12, c[0x0][0x2d0], -R69.reuse ;  /* 0x0000b4000c137a23 */ /* 0x100fe20000010845 */
[----:B------:R-:W-:Y:S01]  /*10db0*/  MUFU.EX2 R106, R106 ;  /* 0x0000006a006a7308 */ /* 0x000fe20000000800 */
[----:B------:R-:W-:Y:S02]  /*10dc0*/  FFMA.FTZ R17, R13, c[0x0][0x2d0], -R69 ;  /* 0x0000b4000d117a23 */ /* 0x000fe40000010845 */
[--C-:B------:R-:W-:Y:S01]  /*10dd0*/  FFMA.FTZ R215, R54, c[0x0][0x2d0], -R97.reuse ;  /* 0x0000b40036d77a23 */ /* 0x100fe20000010861 */
[----:B------:R-:W-:Y:S01]  /*10de0*/  MOV R54, R45 ;  /* 0x0000002d00367202 */ /* 0x000fe20000000f00 */
[--C-:B------:R-:W-:Y:S01]  /*10df0*/  FFMA.FTZ R44, R35, c[0x0][0x2d0], -R97.reuse ;  /* 0x0000b400232c7a23 */ /* 0x100fe20000010861 */
[----:B------:R-:W-:Y:S01]  /*10e00*/  MOV R35, R60 ;  /* 0x0000003c00237202 */ /* 0x000fe20000000f00 */
        /* <DEDUP_REMOVED lines=13> */
[----:B------:R-:W-:Y:S02]  /*10ee0*/  FFMA.FTZ R97, R88, c[0x0][0x2d0], -R97 ;  /* 0x0000b40058617a23 */ /* 0x000fe40000010861 */
[--C-:B------:R-:W-:Y:S01]  /*10ef0*/  FFMA.FTZ R88, R18, c[0x0][0x2d0], -R69.reuse ;  /* 0x0000b40012587a23 */ /* 0x100fe20000010845 */
[----:B------:R-:W-:Y:S01]  /*10f00*/  MUFU.EX2 R109, R109 ;  /* 0x0000006d006d7308 */ /* 0x000fe20000000800 */
[----:B------:R-:W-:Y:S01]  /*10f10*/  MOV R18, R30 ;  /* 0x0000001e00127202 */ /* 0x000fe20000000f00 */
        /* <DEDUP_REMOVED lines=37> */
[----:B---3--:R-:W-:Y:S01]  /*11170*/  FFMA.FTZ R8, R65, R5, R4 ;  /* 0x0000000541087223 */ /* 0x008fe20000010004 */
[----:B-1----:R-:W-:Y:S01]  /*11180*/  F2FP.PACK_AB R74, R9, R21 ;  /* 0x00000015094a723e */ /* 0x002fe200000000ff */
[----:B------:R-:W-:Y:S02]  /*11190*/  FFMA.FTZ R5, R184, c[0x0][0x2d0], -R108 ;  /* 0x0000b400b8057a23 */ /* 0x000fe4000001086c */
[C---:B------:R-:W-:Y:S01]  /*111a0*/  FADD.FTZ R8, R72.reuse, R8 ;  /* 0x0000000848087221 */ /* 0x040fe20000010000 */
[----:B------:R-:W-:Y:S01]  /*111b0*/  F2FP.PACK_AB R72, R72, R4 ;  /* 0x000000044848723e */ /* 0x000fe200000000ff */
[----:B------:R-:W-:Y:S02]  /*111c0*/  FADD.FTZ R4, -R2, R183 ;  /* 0x000000b702047221 */ /* 0x000fe40000010100 */
[----:B------:R-:W-:Y:S01]  /*111d0*/  FADD.FTZ R8, R21, R8 ;  /* 0x0000000815087221 */ /* 0x000fe20000010000 */
[----:B------:R-:W-:Y:S01]  /*111e0*/  MUFU.EX2 R5, R5 ;  /* 0x0000000500057308 */ /* 0x000fe20000000800 */
[----:B------:R-:W3:Y:S01]  /*111f0*/  LDL.LU R21, [R1+0x4c] ;  /* 0x00004c0001157983 */ /* 0x000ee20000300800 */
[----:B------:R-:W-:Y:S02]  /*11200*/  FMUL.FTZ R4, R4, c[0x0][0x2d0] ;  /* 0x0000b40004047a20 */ /* 0x000fe40000410000 */
[--C-:B------:R-:W-:Y:S02]  /*11210*/  FFMA.FTZ R183, R89, c[0x0][0x2d0], -R108.reuse ;  /* 0x0000b40059b77a23 */ /* 0x100fe4000001086c */
[--C-:B------:R-:W-:Y:S02]  /*11220*/  FFMA.FTZ R89, R16, c[0x0][0x2d0], -R69.reuse ;  /* 0x0000b40010597a23 */ /* 0x100fe40000010845 */
[--C-:B------:R-:W-:Y:S02]  /*11230*/  FFMA.FTZ R184, R90, c[0x0][0x2d0], -R108.reuse ;  /* 0x0000b4005ab87a23 */ /* 0x100fe4000001086c */
[----:B------:R-:W2:Y:S01]  /*11240*/  MUFU.EX2 R67, R4 ;  /* 0x0000000400437308 */ /* 0x000ea20000000800 */
[----:B------:R-:W-:Y:S02]  /*11250*/  FFMA.FTZ R108, R93, c[0x0][0x2d0], -R108 ;  /* 0x0000b4005d6c7a23 */ /* 0x000fe4000001086c */
[--C-:B------:R-:W-:Y:S02]  /*11260*/  FFMA.FTZ R93, R27, c[0x0][0x2d0], -R69.reuse ;  /* 0x0000b4001b5d7a23 */ /* 0x100fe40000010845 */
[----:B------:R-:W-:Y:S02]  /*11270*/  FADD.FTZ R221, R9, R8 ;  /* 0x0000000809dd7221 */ /* 0x000fe40000010000 */
[----:B------:R-:W-:Y:S02]  /*11280*/  FFMA.FTZ R90, R15, c[0x0][0x2d0], -R69 ;  /* 0x0000b4000f5a7a23 */ /* 0x000fe40000010845 */
[----:B------:R-:W-:Y:S01]  /*11290*/  FMUL.FTZ R33, R65, R133 ;  /* 0x0000008541217220 */ /* 0x000fe20000410000 */
[----:B------:R-:W-:Y:S10]  /*112a0*/  MUFU.EX2 R16, R22 ;  /* 0x0000001600107308 */ /* 0x000ff40000000800 */
[----:B------:R-:W-:Y:S01]  /*112b0*/  MUFU.EX2 R133, R83 ;  /* 0x0000005300857308 */ /* 0x000fe20000000800 */
[----:B--2---:R-:W-:Y:S02]  /*112c0*/  FFMA.FTZ R52, R67, R91, R5 ;  /* 0x0000005b43347223 */ /* 0x004fe40000010005 */
[----:B------:R-:W-:Y:S02]  /*112d0*/  FADD.FTZ R4, -R68, R181 ;  /* 0x000000b544047221 */ /* 0x000fe40000010100 */
[C---:B------:R-:W-:Y:S01]  /*112e0*/  FADD.FTZ R52, R73.reuse, R52 ;  /* 0x0000003449347221 */ /* 0x040fe20000010000 */
[----:B------:R-:W-:Y:S01]  /*112f0*/  F2FP.PACK_AB R73, R73, R5 ;  /* 0x000000054949723e */ /* 0x000fe200000000ff */
[----:B------:R-:W-:Y:S03]  /*11300*/  FADD.FTZ R5, -R0, R180 ;  /* 0x000000b400057221 */ /* 0x000fe60000010100 */
[----:B------:R-:W-:Y:S01]  /*11310*/  MUFU.EX2 R108, R108 ;  /* 0x0000006c006c7308 */ /* 0x000fe20000000800 */
[----:B------:R-:W-:Y:S02]  /*11320*/  FMUL.FTZ R4, R4, c[0x0][0x2d0] ;  /* 0x0000b40004047a20 */ /* 0x000fe40000410000 */
[----:B------:R-:W-:Y:S02]  /*11330*/  FMUL.FTZ R5, R5, c[0x0][0x2d0] ;  /* 0x0000b40005057a20 */ /* 0x000fe40000410000 */
[--C-:B------:R-:W-:Y:S02]  /*11340*/  FFMA.FTZ R91, R14, c[0x0][0x2d0], -R69.reuse ;  /* 0x0000b4000e5b7a23 */ /* 0x100fe40000010845 */
[--C-:B------:R-:W-:Y:S02]  /*11350*/  FFMA.FTZ R180, R55, c[0x0][0x2d0], -R69.reuse ;  /* 0x0000b40037b47a23 */ /* 0x100fe40000010845 */
[--C-:B------:R-:W-:Y:S01]  /*11360*/  FFMA.FTZ R181, R56, c[0x0][0x2d0], -R69.reuse ;  /* 0x0000b40038b57a23 */ /* 0x100fe20000010845 */
[----:B------:R-:W4:Y:S01]  /*11370*/  MUFU.EX2 R5, R5 ;  /* 0x0000000500057308 */ /* 0x000f220000000800 */
[----:B------:R-:W-:Y:S02]  /*11380*/  FFMA.FTZ R69, R10, c[0x0][0x2d0], -R69 ;  /* 0x0000b4000a457a23 */ /* 0x000fe40000010845 */
[----:B------:R-:W-:Y:S07]  /*11390*/  FMUL.FTZ R34, R67, R134 ;  /* 0x0000008643227220 */ /* 0x000fee0000410000 */
[----:B------:R-:W1:Y:S10]  /*113a0*/  MUFU.EX2 R4, R4 ;  /* 0x0000000400047308 */ /* 0x000e740000000800 */
[----:B------:R-:W-:Y:S01]  /*113b0*/  MUFU.EX2 R134, R50 ;  /* 0x0000003200867308 */ /* 0x000fe20000000800 */
[C---:B----4-:R-:W-:Y:S01]  /*113c0*/  FFMA.FTZ R7, R5.reuse, R61, R76 ;  /* 0x0000003d05077223 */ /* 0x050fe2000001004c */
[C---:B------:R-:W-:Y:S01]  /*113d0*/  F2FP.PACK_AB R76, R20.reuse, R76 ;  /* 0x0000004c144c723e */ /* 0x040fe200000000ff */
[C---:B------:R-:W-:Y:S01]  /*113e0*/  FMUL.FTZ R24, R5.reuse, R156 ;  /* 0x0000009c05187220 */ /* 0x040fe20000410000 */
[----:B------:R-:W-:Y:S01]  /*113f0*/  MOV R156, R23 ;  /* 0x00000017009c7202 */ /* 0x000fe20000000f00 */
[C---:B------:R-:W-:Y:S02]  /*11400*/  FMUL.FTZ R25, R5.reuse, R157 ;  /* 0x0000009d05197220 */ /* 0x040fe40000410000 */
[----:B------:R-:W-:Y:S03]  /*11410*/  FADD.FTZ R157, R20, R7 ;  /* 0x00000007149d7221 */ /* 0x000fe60000010000 */
[----:B------:R-:W-:Y:S01]  /*11420*/  MUFU.EX2 R181, R181 ;  /* 0x000000b500b57308 */ /* 0x000fe20000000800 */
[C---:B------:R-:W-:Y:S02]  /*11430*/  FMUL.FTZ R29, R5.reuse, R161 ;  /* 0x000000a1051d7220 */ /* 0x040fe40000410000 */
[C---:B------:R-:W-:Y:S02]  /*11440*/  FMUL.FTZ R28, R5.reuse, R160 ;  /* 0x000000a0051c7220 */ /* 0x040fe40000410000 */
[C---:B-1----:R-:W-:Y:S02]  /*11450*/  FMUL.FTZ R27, R4.reuse, R159 ;  /* 0x0000009f041b7220 */ /* 0x042fe40000410000 */
[C---:B------:R-:W-:Y:S02]  /*11460*/  FMUL.FTZ R9, R5.reuse, R149 ;  /* 0x0000009505097220 */ /* 0x040fe40000410000 */
[C---:B------:R-:W-:Y:S01]  /*11470*/  FMUL.FTZ R8, R5.reuse, R148 ;  /* 0x0000009405087220 */ /* 0x040fe20000410000 */
[----:B------:R1:W2:Y:S01]  /*11480*/  MUFU.EX2 R160, R6 ;  /* 0x0000000600a07308 */ /* 0x0002a20000000800 */
[C---:B------:R-:W-:Y:S02]  /*11490*/  FMUL.FTZ R26, R4.reuse, R158 ;  /* 0x0000009e041a7220 */ /* 0x040fe40000410000 */
[C---:B------:R-:W-:Y:S02]  /*114a0*/  FMUL.FTZ R30, R4.reuse, R162 ;  /* 0x000000a2041e7220 */ /* 0x040fe40000410000 */
[C---:B------:R-:W-:Y:S01]  /*114b0*/  FMUL.FTZ R40, R5.reuse, R164 ;  /* 0x000000a405287220 */ /* 0x040fe20000410000 */
[----:B------:R-:W-:Y:S01]  /*114c0*/  MOV R164, R54 ;  /* 0x0000003600a47202 */ /* 0x000fe20000000f00 */
[C---:B------:R-:W-:Y:S01]  /*114d0*/  FMUL.FTZ R41, R5.reuse, R165 ;  /* 0x000000a505297220 */ /* 0x040fe20000410000 */
[----:B------:R-:W-:Y:S01]  /*114e0*/  MOV R165, R39 ;  /* 0x0000002700a57202 */ /* 0x000fe20000000f00 */
[C---:B------:R-:W-:Y:S01]  /*114f0*/  FMUL.FTZ R44, R5.reuse, R168 ;  /* 0x000000a8052c7220 */ /* 0x040fe20000410000 */
[----:B------:R2:W-:Y:S01]  /*11500*/  MUFU.EX2 R159, R75 ;  /* 0x0000004b009f7308 */ /* 0x0005e20000000800 */
[C---:B------:R-:W-:Y:S01]  /*11510*/  FMUL.FTZ R56, R5.reuse, R172 ;  /* 0x000000ac05387220 */ /* 0x040fe20000410000 */
[----:B------:R-:W-:Y:S01]  /*11520*/  MOV R168, R38 ;  /* 0x0000002600a87202 */ /* 0x000fe20000000f00 */
[C---:B------:R-:W-:Y:S01]  /*11530*/  FMUL.FTZ R57, R5.reuse, R173 ;  /* 0x000000ad05397220 */ /* 0x040fe20000410000 */
[----:B------:R-:W-:Y:S01]  /*11540*/  LDSM.16.MT88.4 R36, [R233] ;  /* 0x00000000e924783b */ /* 0x000fe20000004200 */
[C---:B------:R-:W-:Y:S01]  /*11550*/  FMUL.FTZ R60, R5.reuse, R176 ;  /* 0x000000b0053c7220 */ /* 0x040fe20000410000 */
[----:B------:R-:W-:Y:S01]  /*11560*/  MOV R172, R79 ;  /* 0x0000004f00ac7202 */ /* 0x000fe20000000f00 */
[----:B------:R-:W-:Y:S01]  /*11570*/  FMUL.FTZ R61, R5, R177 ;  /* 0x000000b1053d7220 */ /* 0x000fe20000410000 */
[----:B------:R-:W-:Y:S01]  /*11580*/  F2FP.PACK_AB R176, R99, R107 ;  /* 0x0000006b63b0723e */ /* 0x000fe200000000ff */
[C---:B------:R-:W-:Y:S01]  /*11590*/  FMUL.FTZ R10, R4.reuse, R150 ;  /* 0x00000096040a7220 */ /* 0x040fe20000410000 */
[----:B------:R-:W4:Y:S01]  /*115a0*/  MUFU.EX2 R149, R53 ;  /* 0x0000003500957308 */ /* 0x000f220000000800 */
[C---:B------:R-:W-:Y:S01]  /*115b0*/  FMUL.FTZ R14, R4.reuse, R154 ;  /* 0x0000009a040e7220 */ /* 0x040fe20000410000 */
[----:B------:R-:W-:Y:S01]  /*115c0*/  F2FP.PACK_AB R177, R71, R96 ;  /* 0x0000006047b1723e */ /* 0x000fe200000000ff */
[C---:B------:R-:W-:Y:S02]  /*115d0*/  FMUL.FTZ R31, R4.reuse, R163 ;  /* 0x000000a3041f7220 */ /* 0x040fe40000410000 */
[C---:B------:R-:W-:Y:S02]  /*115e0*/  FMUL.FTZ R58, R4.reuse, R174 ;  /* 0x000000ae043a7220 */ /* 0x040fe40000410000 */
[C---:B------:R-:W-:Y:S02]  /*115f0*/  FMUL.FTZ R59, R4.reuse, R175 ;  /* 0x000000af043b7220 */ /* 0x040fe40000410000 */
[C---:B------:R-:W-:Y:S01]  /*11600*/  FMUL.FTZ R62, R4.reuse, R178 ;  /* 0x000000b2043e7220 */ /* 0x040fe20000410000 */
[----:B------:R-:W5:Y:S01]  /*11610*/  MUFU.EX2 R162, R32 ;  /* 0x0000002000a27308 */ /* 0x000f620000000800 */
[----:B------:R-:W-:Y:S01]  /*11620*/  FMUL.FTZ R63, R4, R179 ;  /* 0x000000b3043f7220 */ /* 0x000fe20000410000 */
[----:B------:R-:W-:Y:S01]  /*11630*/  F2FP.PACK_AB R178, R97, R98 ;  /* 0x0000006261b2723e */ /* 0x000fe200000000ff */
[C---:B-1----:R-:W-:Y:S01]  /*11640*/  FMUL.FTZ R6, R67.reuse, R146 ;  /* 0x0000009243067220 */ /* 0x042fe20000410000 */
[----:B--2---:R-:W-:Y:S01]  /*11650*/  F2FP.PACK_AB R75, R160, R77 ;  /* 0x0000004da04b723e */ /* 0x004fe200000000ff */
[----:B------:R-:W-:Y:S02]  /*11660*/  FMUL.FTZ R7, R67, R147 ;  /* 0x0000009343077220 */ /* 0x000fe40000410000 */
[C---:B------:R-:W-:Y:S01]  /*11670*/  FMUL.FTZ R12, R5.reuse, R152 ;  /* 0x00000098050c7220 */ /* 0x040fe20000410000 */
[----:B------:R-:W-:Y:S01]  /*11680*/  MOV R152, R78 ;  /* 0x0000004e00987202 */ /* 0x000fe20000000f00 */
[C---:B------:R-:W-:Y:S01]  /*11690*/  FMUL.FTZ R13, R5.reuse, R153 ;  /* 0x00000099050d7220 */ /* 0x040fe20000410000 */
[----:B------:R1:W-:Y:S01]  /*116a0*/  MUFU.EX2 R158, R19 ;  /* 0x00000013009e7308 */ /* 0x0003e20000000800 */
[----:B------:R-:W-:Y:S01]  /*116b0*/  FMUL.FTZ R45, R5, R169 ;  /* 0x000000a9052d7220 */ /* 0x000fe20000410000 */
[----:B------:R-:W-:Y:S01]  /*116c0*/  MOV R153, R18 ;  /* 0x0000001200997202 */ /* 0x000fe20000000f00 */
[----:B------:R-:W-:Y:S01]  /*116d0*/  FMUL.FTZ R5, R65, R145 ;  /* 0x0000009141057220 */ /* 0x000fe20000410000 */
[----:B----4-:R-:W-:Y:S01]  /*116e0*/  F2FP.PACK_AB R78, R149, R159 ;  /* 0x0000009f954e723e */ /* 0x010fe200000000ff */
[C---:B------:R-:W-:Y:S01]  /*116f0*/  FMUL.FTZ R11, R4.reuse, R151 ;  /* 0x00000097040b7220 */ /* 0x040fe20000410000 */
[----:B------:R-:W-:Y:S01]  /*11700*/  MOV R169, R35 ;  /* 0x0000002300a97202 */ /* 0x000fe20000000f00 */
[C---:B------:R-:W-:Y:S02]  /*11710*/  FMUL.FTZ R15, R4.reuse, R155 ;  /* 0x0000009b040f7220 */ /* 0x040fe40000410000 */
[C---:B------:R-:W-:Y:S01]  /*11720*/  FMUL.FTZ R42, R4.reuse, R166 ;  /* 0x000000a6042a7220 */ /* 0x040fe20000410000 */
[----:B------:R-:W2:Y:S01]  /*11730*/  MUFU.EX2 R148, R17 ;  /* 0x0000001100947308 */ /* 0x000ea20000000800 */
[C---:B------:R-:W-:Y:S02]  /*11740*/  FMUL.FTZ R43, R4.reuse, R167 ;  /* 0x000000a7042b7220 */ /* 0x040fe40000410000 */
[C---:B------:R-:W-:Y:S02]  /*11750*/  FMUL.FTZ R46, R4.reuse, R170 ;  /* 0x000000aa042e7220 */ /* 0x040fe40000410000 */
[----:B------:R-:W-:Y:S02]  /*11760*/  FMUL.FTZ R47, R4, R171 ;  /* 0x000000ab042f7220 */ /* 0x000fe40000410000 */
[----:B------:R-:W-:Y:S01]  /*11770*/  FADD.FTZ R163, R77, R52 ;  /* 0x000000344da37221 */ /* 0x000fe20000010000 */
[----:B-----5:R-:W-:Y:S01]  /*11780*/  F2FP.PACK_AB R77, R162, R16 ;  /* 0x00000010a24d723e */ /* 0x020fe200000000ff */
[----:B------:R-:W-:Y:S01]  /*11790*/  FMUL.FTZ R18, R67, R142 ;  /* 0x0000008e43127220 */ /* 0x000fe20000410000 */
[----:B------:R-:W-:Y:S01]  /*117a0*/  LDSM.16.MT88.4 R52, [R232] ;  /* 0x00000000e834783b */ /* 0x000fe20000004200 */
[----:B------:R-:W-:Y:S01]  /*117b0*/  FMUL.FTZ R32, R65, R132 ;  /* 0x0000008441207220 */ /* 0x000fe20000410000 */
[----:B------:R-:W-:Y:S01]  /*117c0*/  MUFU.EX2 R142, R80 ;  /* 0x00000050008e7308 */ /* 0x000fe20000000800 */
[C---:B------:R-:W-:Y:S02]  /*117d0*/  FMUL.FTZ R35, R67.reuse, R135 ;  /* 0x0000008743237220 */ /* 0x040fe40000410000 */
[C---:B-1----:R-:W-:Y:S02]  /*117e0*/  FMUL.FTZ R19, R67.reuse, R143 ;  /* 0x0000008f43137220 */ /* 0x042fe40000410000 */
[----:B------:R-:W-:Y:S02]  /*117f0*/  FMUL.FTZ R50, R67, R126 ;  /* 0x0000007e43327220 */ /* 0x000fe40000410000 */
[----:B------:R-:W-:Y:S02]  /*11800*/  FADD.FTZ R163, R160, R163 ;  /* 0x000000a3a0a37221 */ /* 0x000fe40000010000 */
[----:B------:R-:W-:Y:S01]  /*11810*/  FADD.FTZ R157, R159, R157 ;  /* 0x0000009d9f9d7221 */ /* 0x000fe20000010000 */
[----:B------:R-:W-:Y:S01]  /*11820*/  MUFU.EX2 R132, R82 ;  /* 0x0000005200847308 */ /* 0x000fe20000000800 */
[----:B--2---:R-:W-:Y:S01]  /*11830*/  F2FP.PACK_AB R79, R148, R158 ;  /* 0x0000009e944f723e */ /* 0x004fe200000000ff */
[----:B------:R-:W-:Y:S02]  /*11840*/  FMUL.FTZ R17, R65, R141 ;  /* 0x0000008d41117220 */ /* 0x000fe40000410000 */
[----:B------:R-:W-:Y:S06]  /*11850*/  FADD.FTZ R157, R149, R157 ;  /* 0x0000009d959d7221 */ /* 0x000fec0000010000 */
[----:B------:R1:W-:Y:S10]  /*11860*/  MUFU.EX2 R141, R169 ;  /* 0x000000a9008d7308 */ /* 0x0003f40000000800 */
[----:B------:R-:W-:Y:S10]  /*11870*/  MUFU.EX2 R126, R153 ;  /* 0x00000099007e7308 */ /* 0x000ff40000000800 */
[----:B------:R-:W-:Y:S01]  /*11880*/  MUFU.EX2 R154, R87 ;  /* 0x00000057009a7308 */ /* 0x000fe20000000800 */
[----:B-1----:R-:W-:Y:S02]  /*11890*/  MOV R169, R168 ;  /* 0x000000a800a97202 */ /* 0x002fe40000000f00 */
[----:B------:R-:W-:Y:S02]  /*118a0*/  MOV R168, R165 ;  /* 0x000000a500a87202 */ /* 0x000fe40000000f00 */
[----:B------:R-:W-:Y:S02]  /*118b0*/  MOV R165, R164 ;  /* 0x000000a400a57202 */ /* 0x000fe40000000f00 */
[----:B------:R-:W-:Y:S03]  /*118c0*/  MOV R164, R152 ;  /* 0x0000009800a47202 */ /* 0x000fe60000000f00 */
[----:B------:R-:W-:Y:S10]  /*118d0*/  MUFU.EX2 R153, R86 ;  /* 0x0000005600997308 */ /* 0x000ff40000000800 */
[----:B------:R1:W-:Y:S10]  /*118e0*/  MUFU.EX2 R152, R81 ;  /* 0x0000005100987308 */ /* 0x0003f40000000800 */
[----:B------:R-:W-:Y:S10]  /*118f0*/  MUFU.EX2 R146, R85 ;  /* 0x0000005500927308 */ /* 0x000ff40000000800 */
[----:B------:R2:W-:Y:S01]  /*11900*/  MUFU.EX2 R145, R84 ;  /* 0x0000005400917308 */ /* 0x0005e20000000800 */
[----:B-1----:R-:W-:Y:S09]  /*11910*/  LDSM.16.MT88.4 R80, [R231] ;  /* 0x00000000e750783b */ /* 0x002ff20000004200 */
[----:B------:R1:W-:Y:S10]  /*11920*/  MUFU.EX2 R143, R64 ;  /* 0x00000040008f7308 */ /* 0x0003f40000000800 */
[----:B------:R-:W4:Y:S01]  /*11930*/  MUFU.EX2 R151, R172 ;  /* 0x000000ac00977308 */ /* 0x000f220000000800 */
[----:B--2---:R-:W-:Y:S09]  /*11940*/  LDSM.16.MT88.4 R84, [R234+0x800] ;  /* 0x00080000ea54783b */ /* 0x004ff20000004200 */
[----:B------:R-:W2:Y:S01]  /*11950*/  MUFU.EX2 R150, R91 ;  /* 0x0000005b00967308 */ /* 0x000ea20000000800 */
[----:B-1----:R-:W-:Y:S09]  /*11960*/  FMUL.FTZ R64, R65, R116 ;  /* 0x0000007441407220 */ /* 0x002ff20000410000 */
[----:B------:R-:W-:Y:S01]  /*11970*/  MUFU.EX2 R147, R90 ;  /* 0x0000005a00937308 */ /* 0x000fe20000000800 */
[----:B----4-:R-:W-:Y:S09]  /*11980*/  FADD.FTZ R163, R151, R163 ;  /* 0x000000a397a37221 */ /* 0x010ff20000010000 */
[----:B------:R-:W-:Y:S10]  /*11990*/  MUFU.EX2 R135, R156 ;  /* 0x0000009c00877308 */ /* 0x000ff40000000800 */
[----:B------:R-:W-:Y:S01]  /*119a0*/  MUFU.EX2 R116, R206 ;  /* 0x000000ce00747308 */ /* 0x000fe20000000800 */
[----:B---3--:R-:W-:Y:S02]  /*119b0*/  FFMA.FTZ R161, R4, R21, R16 ;  /* 0x0000001504a17223 */ /* 0x008fe40000010010 */
[----:B------:R-:W1:Y:S01]  /*119c0*/  LDSM.16.MT88.4 R20, [R234] ;  /* 0x00000000ea14783b */ /* 0x000e620000004200 */
[C---:B------:R-:W-:Y:S06]  /*119d0*/  FMUL.FTZ R4, R65.reuse, R144 ;  /* 0x0000009041047220 */ /* 0x040fec0000410000 */
[----:B------:R-:W-:Y:S01]  /*119e0*/  MUFU.EX2 R180, R180 ;  /* 0x000000b400b47308 */ /* 0x000fe20000000800 */
[----:B------:R-:W-:Y:S02]  /*119f0*/  FMUL.FTZ R16, R65, R140 ;  /* 0x0000008c41107220 */ /* 0x000fe40000410000 */
[----:B------:R-:W-:Y:S04]  /*11a00*/  FADD.FTZ R162, R162, R161 ;  /* 0x000000a1a2a27221 */ /* 0x000fe80000010000 */
[----:B------:R-:W-:Y:S03]  /*11a10*/  FADD.FTZ R158, R158, R162 ;  /* 0x000000a29e9e7221 */ /* 0x000fe60000010000 */
[----:B------:R-:W-:Y:S01]  /*11a20*/  MUFU.EX2 R140, R219 ;  /* 0x000000db008c7308 */ /* 0x000fe20000000800 */
[----:B------:R-:W-:Y:S04]  /*11a30*/  FADD.FTZ R158, R148, R158 ;  /* 0x0000009e949e7221 */ /* 0x000fe80000010000 */
[----:B--2---:R-:W-:Y:S05]  /*11a40*/  FADD.FTZ R158, R150, R158 ;  /* 0x0000009e969e7221 */ /* 0x004fea0000010000 */
[----:B------:R2:W-:Y:S10]  /*11a50*/  MUFU.EX2 R144, R66 ;  /* 0x0000004200907308 */ /* 0x0005f40000000800 */
[----:B------:R-:W3:Y:S01]  /*11a60*/  MUFU.EX2 R69, R69 ;  /* 0x0000004500457308 */ /* 0x000ee20000000800 */
[-C--:B-1----:R-:W-:Y:S09]  /*11a70*/  HMMA.16816.F32 R4, R72, R20.reuse, R4 ;  /* 0x000000144804723c */ /* 0x082ff20000001804 */
[----:B------:R-:W-:Y:S03]  /*11a80*/  MUFU.EX2 R156, R104 ;  /* 0x00000068009c7308 */ /* 0x000fe60000000800 */
[----:B--2---:R-:W-:Y:S01]  /*11a90*/  FMUL.FTZ R66, R67, R118 ;  /* 0x0000007643427220 */ /* 0x004fe20000410000 */
[C---:B------:R-:W-:Y:S06]  /*11aa0*/  HMMA.16816.F32 R8, R76.reuse, R20, R8 ;  /* 0x000000144c08723c */ /* 0x040fec0000001808 */
[----:B------:R-:W-:Y:S01]  /*11ab0*/  MUFU.EX2 R118, R207 ;  /* 0x000000cf00767308 */ /* 0x000fe20000000800 */
[C---:B------:R-:W-:Y:S01]  /*11ac0*/  FMUL.FTZ R20, R65.reuse, R136 ;  /* 0x0000008841147220 */ /* 0x040fe20000410000 */
[-C--:B------:R-:W-:Y:S04]  /*11ad0*/  HMMA.16816.F32 R12, R76, R22.reuse, R12 ;  /* 0x000000164c0c723c */ /* 0x080fe8000000180c */
[----:B------:R-:W-:Y:S01]  /*11ae0*/  FMUL.FTZ R21, R65, R137 ;  /* 0x0000008941157220 */ /* 0x000fe20000410000 */
[----:B---3--:R-:W-:Y:S03]  /*11af0*/  F2FP.PACK_AB R179, R69, R70 ;  /* 0x0000004645b3723e */ /* 0x008fe600000000ff */
[----:B------:R-:W-:Y:S01]  /*11b00*/  MUFU.EX2 R136, R89 ;  /* 0x0000005900887308 */ /* 0x000fe20000000800 */
[C---:B------:R-:W-:Y:S07]  /*11b10*/  HMMA.16816.F32 R16, R72.reuse, R22, R16 ;  /* 0x000000164810723c */ /* 0x040fee0000001810 */
[C---:B------:R-:W-:Y:S02]  /*11b20*/  FMUL.FTZ R22, R67.reuse, R138 ;  /* 0x0000008a43167220 */ /* 0x040fe40000410000 */
[----:B------:R1:W-:Y:S03]  /*11b30*/  MUFU.EX2 R137, R51 ;  /* 0x0000003300897308 */ /* 0x0003e60000000800 */
[----:B------:R-:W-:Y:S07]  /*11b40*/  FMUL.FTZ R23, R67, R139 ;  /* 0x0000008b43177220 */ /* 0x000fee0000410000 */
[-C--:B------:R-:W-:Y:S01]  /*11b50*/  HMMA.16816.F32 R20, R72, R36.reuse, R20 ;  /* 0x000000244814723c */ /* 0x080fe20000001814 */
[----:B------:R2:W3:Y:S07]  /*11b60*/  MUFU.EX2 R138, R48 ;  /* 0x00000030008a7308 */ /* 0x0004ee0000000800 */
[C---:B------:R-:W-:Y:S03]  /*11b70*/  HMMA.16816.F32 R24, R76.reuse, R36, R24 ;  /* 0x000000244c18723c */ /* 0x040fe60000001818 */
[----:B------:R4:W5:Y:S04]  /*11b80*/  MUFU.EX2 R139, R49 ;  /* 0x00000031008b7308 */ /* 0x0009680000000800 */
[----:B------:R-:W-:Y:S01]  /*11b90*/  FMUL.FTZ R36, R65, R128 ;  /* 0x0000008041247220 */ /* 0x000fe20000410000 */
[-C--:B------:R-:W-:Y:S04]  /*11ba0*/  HMMA.16816.F32 R28, R76, R38.reuse, R28 ;  /* 0x000000264c1c723c */ /* 0x080fe8000000181c */
[----:B-1----:R-:W-:Y:S02]  /*11bb0*/  FMUL.FTZ R51, R67, R127 ;  /* 0x0000007f43337220 */ /* 0x002fe40000410000 */
[----:B------:R1:W1:Y:S01]  /*11bc0*/  MUFU.EX2 R127, R88 ;  /* 0x00000058007f7308 */ /* 0x0002620000000800 */
[C---:B------:R-:W-:Y:S01]  /*11bd0*/  FMUL.FTZ R37, R65.reuse, R129 ;  /* 0x0000008141257220 */ /* 0x040fe20000410000 */
[C---:B------:R-:W-:Y:S04]  /*11be0*/  HMMA.16816.F32 R32, R72.reuse, R38, R32 ;  /* 0x000000264820723c */ /* 0x040fe80000001820 */
[----:B--2---:R-:W-:Y:S03]  /*11bf0*/  FMUL.FTZ R48, R65, R124 ;  /* 0x0000007c41307220 */ /* 0x004fe60000410000 */
[C---:B------:R-:W-:Y:S01]  /*11c00*/  FMUL.FTZ R38, R67.reuse, R130 ;  /* 0x0000008243267220 */ /* 0x040fe20000410000 */
[----:B------:R-:W-:Y:S01]  /*11c10*/  MUFU.EX2 R155, R101 ;  /* 0x00000065009b7308 */ /* 0x000fe20000000800 */
[----:B------:R-:W-:Y:S03]  /*11c20*/  FMUL.FTZ R39, R67, R131 ;  /* 0x0000008343277220 */ /* 0x000fe60000410000 */
[C---:B----4-:R-:W-:Y:S04]  /*11c30*/  FMUL.FTZ R49, R65.reuse, R125 ;  /* 0x0000007d41317220 */ /* 0x050fe80000410000 */
[-C--:B------:R-:W-:Y:S02]  /*11c40*/  HMMA.16816.F32 R36, R72, R52.reuse, R36 ;  /* 0x000000344824723c */ /* 0x080fe40000001824 */
[----:B------:R-:W2:Y:S01]  /*11c50*/  MUFU.EX2 R125, R223 ;  /* 0x000000df007d7308 */ /* 0x000ea20000000800 */
[----:B-1----:R-:W-:Y:S05]  /*11c60*/  LDSM.16.MT88.4 R88, [R232+0x800] ;  /* 0x00080000e858783b */ /* 0x002fea0000004200 */
[C---:B------:R-:W-:Y:S04]  /*11c70*/  HMMA.16816.F32 R40, R76.reuse, R52, R40 ;  /* 0x000000344c28723c */ /* 0x040fe80000001828 */
[----:B------:R-:W-:Y:S03]  /*11c80*/  MUFU.EX2 R124, R169 ;  /* 0x000000a9007c7308 */ /* 0x000fe60000000800 */
[C---:B------:R-:W-:Y:S01]  /*11c90*/  FMUL.FTZ R52, R65.reuse, R120 ;  /* 0x0000007841347220 */ /* 0x040fe20000410000 */
[-C--:B------:R-:W-:Y:S04]  /*11ca0*/  HMMA.16816.F32 R44, R76, R54.reuse, R44 ;  /* 0x000000364c2c723c */ /* 0x080fe8000000182c */
[C---:B------:R-:W-:Y:S02]  /*11cb0*/  FMUL.FTZ R53, R65.reuse, R121 ;  /* 0x0000007941357220 */ /* 0x040fe40000410000 */
[----:B------:R-:W-:Y:S01]  /*11cc0*/  MUFU.EX2 R131, R94 ;  /* 0x0000005e00837308 */ /* 0x000fe20000000800 */
[----:B------:R-:W-:Y:S01]  /*11cd0*/  FMUL.FTZ R65, R65, R117 ;  /* 0x0000007541417220 */ /* 0x000fe20000410000 */
[C---:B------:R-:W-:Y:S07]  /*11ce0*/  HMMA.16816.F32 R48, R72.reuse, R54, R48 ;  /* 0x000000364830723c */ /* 0x040fee0000001830 */
[C---:B------:R-:W-:Y:S01]  /*11cf0*/  FMUL.FTZ R54, R67.reuse, R122 ;  /* 0x0000007a43367220 */ /* 0x040fe20000410000 */
[----:B------:R-:W-:Y:S01]  /*11d00*/  MUFU.EX2 R129, R222 ;  /* 0x000000de00817308 */ /* 0x000fe20000000800 */
[C---:B------:R-:W-:Y:S03]  /*11d10*/  FMUL.FTZ R55, R67.reuse, R123 ;  /* 0x0000007b43377220 */ /* 0x040fe60000410000 */
[----:B------:R-:W-:Y:S04]  /*11d20*/  FMUL.FTZ R67, R67, R119 ;  /* 0x0000007743437220 */ /* 0x000fe80000410000 */
[-C--:B------:R-:W-:Y:S02]  /*11d30*/  HMMA.16816.F32 R52, R72, R80.reuse, R52 ;  /* 0x000000504834723c */ /* 0x080fe40000001834 */
[----:B------:R-:W1:Y:S06]  /*11d40*/  MUFU.EX2 R117, R95 ;  /* 0x0000005f00757308 */ /* 0x000e6c0000000800 */
[C---:B------:R-:W-:Y:S04]  /*11d50*/  HMMA.16816.F32 R56, R76.reuse, R80, R56 ;  /* 0x000000504c38723c */ /* 0x040fe80000001838 */
[----:B------:R-:W-:Y:S04]  /*11d60*/  MUFU.EX2 R130, R93 ;  /* 0x0000005d00827308 */ /* 0x000fe80000000800 */
[-C--:B------:R-:W-:Y:S06]  /*11d70*/  HMMA.16816.F32 R60, R76, R82.reuse, R60 ;  /* 0x000000524c3c723c */ /* 0x080fec000000183c */
[----:B------:R-:W4:Y:S01]  /*11d80*/  MUFU.EX2 R128, R168 ;  /* 0x000000a800807308 */ /* 0x000f220000000800 */
[----:B---3--:R-:W-:Y:S01]  /*11d90*/  FADD.FTZ R76, R138, R221 ;  /* 0x000000dd8a4c7221 */ /* 0x008fe20000010000 */
[----:B------:R-:W-:Y:S01]  /*11da0*/  HMMA.16816.F32 R64, R72, R82, R64 ;  /* 0x000000524840723c */ /* 0x000fe20000001840 */
[----:B------:R-:W3:Y:S03]  /*11db0*/  LDSM.16.MT88.4 R80, [R233+0x800] ;  /* 0x00080000e950783b */ /* 0x000ee60000004200 */
[----:B-----5:R-:W-:Y:S01]  /*11dc0*/  FADD.FTZ R76, R139, R76 ;  /* 0x0000004c8b4c7221 */ /* 0x020fe20000010000 */
[----:B------:R-:W-:Y:S02]  /*11dd0*/  F2FP.PACK_AB R79, R132, R133 ;  /* 0x00000085844f723e */ /* 0x000fe400000000ff */
[----:B------:R-:W-:Y:S01]  /*11de0*/  F2FP.PACK_AB R78, R137, R134 ;  /* 0x00000086894e723e */ /* 0x000fe200000000ff */
[----:B------:R-:W-:Y:S01]  /*11df0*/  FADD.FTZ R77, R134, R76 ;  /* 0x0000004c864d7221 */ /* 0x000fe20000010000 */
[----:B------:R-:W-:Y:S01]  /*11e00*/  F2FP.PACK_AB R76, R139, R138 ;  /* 0x0000008a8b4c723e */ /* 0x000fe200000000ff */
[----:B------:R-:W-:Y:S02]  /*11e10*/  MUFU.EX2 R101, R164 ;  /* 0x000000a400657308 */ /* 0x000fe40000000800 */
[----:B------:R-:W-:Y:S01]  /*11e20*/  FADD.FTZ R161, R137, R77 ;  /* 0x0000004d89a17221 */ /* 0x000fe20000010000 */
[C---:B------:R-:W-:Y:S01]  /*11e30*/  F2FP.PACK_AB R77, R141.reuse, R151 ;  /* 0x000000978d4d723e */ /* 0x040fe200000000ff */
[----:B------:R-:W-:Y:S01]  /*11e40*/  FADD.FTZ R141, R141, R163 ;  /* 0x000000a38d8d7221 */ /* 0x000fe20000010000 */
[----:B------:R-:W-:Y:S01]  /*11e50*/  F2FP.PACK_AB R72, R142, R152 ;  /* 0x000000988e48723e */ /* 0x000fe200000000ff */
[----:B------:R-:W-:Y:S01]  /*11e60*/  FADD.FTZ R152, R152, R157 ;  /* 0x0000009d98987221 */ /* 0x000fe20000010000 */
[----:B------:R-:W-:Y:S01]  /*11e70*/  F2FP.PACK_AB R74, R126, R135 ;  /* 0x000000877e4a723e */ /* 0x000fe200000000ff */
[----:B------:R-:W-:Y:S01]  /*11e80*/  FADD.FTZ R141, R133, R141 ;  /* 0x0000008d858d7221 */ /* 0x000fe20000010000 */
[----:B------:R-:W-:Y:S01]  /*11e90*/  F2FP.PACK_AB R75, R127, R136 ;  /* 0x000000887f4b723e */ /* 0x000fe200000000ff */
[-C--:B------:R-:W-:Y:S01]  /*11ea0*/  HMMA.16816.F32 R4, R76, R84.reuse, R4 ;  /* 0x000000544c04723c */ /* 0x080fe20000001804 */
[----:B------:R5:W-:Y:S04]  /*11eb0*/  MUFU.EX2 R164, R92 ;  /* 0x0000005c00a47308 */ /* 0x000be80000000800 */
[----:B------:R-:W-:Y:S01]  /*11ec0*/  F2FP.PACK_AB R73, R147, R150 ;  /* 0x000000969349723e */ /* 0x000fe200000000ff */
[----:B------:R-:W-:Y:S02]  /*11ed0*/  FADD.FTZ R152, R142, R152 ;  /* 0x000000988e987221 */ /* 0x000fe40000010000 */
[----:B------:R-:W-:Y:S03]  /*11ee0*/  FADD.FTZ R132, R132, R141 ;  /* 0x0000008d84847221 */ /* 0x000fe60000010000 */
[----:B------:R-:W-:Y:S01]  /*11ef0*/  MUFU.EX2 R134, R205 ;  /* 0x000000cd00867308 */ /* 0x000fe20000000800 */
[C---:B------:R-:W-:Y:S04]  /*11f00*/  HMMA.16816.F32 R8, R72.reuse, R84, R8 ;  /* 0x000000544808723c */ /* 0x040fe80000001808 */
[----:B------:R-:W-:Y:S02]  /*11f10*/  FADD.FTZ R135, R135, R152 ;  /* 0x0000009887877221 */ /* 0x000fe40000010000 */
[----:B------:R-:W-:Y:S02]  /*11f20*/  FADD.FTZ R147, R147, R158 ;  /* 0x0000009e93937221 */ /* 0x000fe40000010000 */
[-C--:B------:R-:W-:Y:S01]  /*11f30*/  HMMA.16816.F32 R12, R72, R86.reuse, R12 ;  /* 0x00000056480c723c */ /* 0x080fe2000000180c */
[----:B------:R-:W-:Y:S03]  /*11f40*/  MUFU.EX2 R137, R220 ;  /* 0x000000dc00897308 */ /* 0x000fe60000000800 */
[----:B------:R-:W-:Y:S01]  /*11f50*/  FADD.FTZ R135, R126, R135 ;  /* 0x000000877e877221 */ /* 0x000fe20000010000 */
[----:B-----5:R-:W-:Y:S01]  /*11f60*/  LDSM.16.MT88.4 R92, [R232+0x1000] ;  /* 0x00100000e85c783b */ /* 0x020fe20000004200 */
[----:B------:R-:W-:Y:S02]  /*11f70*/  FADD.FTZ R147, R136, R147 ;  /* 0x0000009388937221 */ /* 0x000fe40000010000 */
[C---:B------:R-:W-:Y:S03]  /*11f80*/  HMMA.16816.F32 R16, R76.reuse, R86, R16 ;  /* 0x000000564c10723c */ /* 0x040fe60000001810 */
[----:B------:R-:W-:Y:S01]  /*11f90*/  MUFU.EX2 R139, R214 ;  /* 0x000000d6008b7308 */ /* 0x000fe20000000800 */
[----:B------:R-:W-:Y:S01]  /*11fa0*/  FADD.FTZ R147, R127, R147 ;  /* 0x000000937f937221 */ /* 0x000fe20000010000 */
[----:B------:R-:W5:Y:S01]  /*11fb0*/  LDSM.16.MT88.4 R84, [R231+0x800] ;  /* 0x00080000e754783b */ /* 0x000f620000004200 */
[----:B--2---:R-:W-:Y:S02]  /*11fc0*/  FADD.FTZ R136, R125, R132 ;  /* 0x000000847d887221 */ /* 0x004fe40000010000 */
[-C--:B---3--:R-:W-:Y:S04]  /*11fd0*/  HMMA.16816.F32 R20, R76, R80.reuse, R20 ;  /* 0x000000504c14723c */ /* 0x088fe80000001814 */
[----:B-1----:R-:W-:Y:S01]  /*11fe0*/  FADD.FTZ R147, R117, R147 ;  /* 0x0000009375937221 */ /* 0x002fe20000010000 */
[----:B------:R-:W-:Y:S01]  /*11ff0*/  MUFU.EX2 R138, R213 ;  /* 0x000000d5008a7308 */ /* 0x000fe20000000800 */
[----:B------:R-:W-:Y:S02]  /*12000*/  FADD.FTZ R161, R156, R161 ;  /* 0x000000a19ca17221 */ /* 0x000fe40000010000 */
[C---:B------:R-:W-:Y:S07]  /*12010*/  HMMA.16816.F32 R24, R72.reuse, R80, R24 ;  /* 0x000000504818723c */ /* 0x040fee0000001818 */
[----:B------:R-:W1:Y:S01]  /*12020*/  MUFU.EX2 R104, R165 ;  /* 0x000000a500687308 */ /* 0x000e620000000800 */
[-C--:B------:R-:W-:Y:S08]  /*12030*/  HMMA.16816.F32 R28, R72, R82.reuse, R28 ;  /* 0x00000052481c723c */ /* 0x080ff0000000181c */
[C---:B------:R-:W-:Y:S01]  /*12040*/  HMMA.16816.F32 R32, R76.reuse, R82, R32 ;  /* 0x000000524c20723c */ /* 0x040fe20000001820 */
[----:B------:R-:W2:Y:S01]  /*12050*/  LDSM.16.MT88.4 R80, [R234+0x1000] ;  /* 0x00100000ea50783b */ /* 0x000ea20000004200 */
[----:B------:R-:W-:Y:S06]  /*12060*/  MUFU.EX2 R165, R204 ;  /* 0x000000cc00a57308 */ /* 0x000fec0000000800 */
[-C--:B------:R-:W-:Y:S04]  /*12070*/  HMMA.16816.F32 R36, R76, R88.reuse, R36 ;  /* 0x000000584c24723c */ /* 0x080fe80000001824 */
[----:B------:R-:W-:Y:S04]  /*12080*/  MUFU.EX2 R168, R203 ;  /* 0x000000cb00a87308 */ /* 0x000fe80000000800 */
[C---:B------:R-:W-:Y:S06]  /*12090*/  HMMA.16816.F32 R40, R72.reuse, R88, R40 ;  /* 0x000000584828723c */ /* 0x040fec0000001828 */
[----:B------:R-:W-:Y:S02]  /*120a0*/  MUFU.EX2 R169, R202 ;  /* 0x000000ca00a97308 */ /* 0x000fe40000000800 */
[-C--:B------:R-:W-:Y:S08]  /*120b0*/  HMMA.16816.F32 R44, R72, R90.reuse, R44 ;  /* 0x0000005a482c723c */ /* 0x080ff0000000182c */
[C---:B------:R-:W-:Y:S01]  /*120c0*/  HMMA.16816.F32 R48, R76.reuse, R90, R48 ;  /* 0x0000005a4c30723c */ /* 0x040fe20000001830 */
[----:B------:R-:W3:Y:S01]  /*120d0*/  LDSM.16.MT88.4 R88, [R233+0x1000] ;  /* 0x00100000e958783b */ /* 0x000ee20000004200 */
[----:B------:R-:W1:Y:S06]  /*120e0*/  MUFU.EX2 R175, R218 ;  /* 0x000000da00af7308 */ /* 0x000e6c0000000800 */
[-C--:B-----5:R-:W-:Y:S04]  /*120f0*/  HMMA.16816.F32 R52, R76, R84.reuse, R52 ;  /* 0x000000544c34723c */ /* 0x0a0fe80000001834 */
[----:B------:R-:W5:Y:S04]  /*12100*/  MUFU.EX2 R174, R216 ;  /* 0x000000d800ae7308 */ /* 0x000f680000000800 */
[C---:B------:R-:W-:Y:S06]  /*12110*/  HMMA.16816.F32 R56, R72.reuse, R84, R56 ;  /* 0x000000544838723c */ /* 0x040fec0000001838 */
[----:B------:R-:W1:Y:S02]  /*12120*/  MUFU.EX2 R123, R212 ;  /* 0x000000d4007b7308 */ /* 0x000e640000000800 */
        /* <DEDUP_REMOVED lines=12> */
[----:B----4-:R-:W-:Y:S01]  /*121f0*/  F2FP.PACK_AB R76, R128, R124 ;  /* 0x0000007c804c723e */ /* 0x010fe200000000ff */
[----:B------:R-:W-:Y:S01]  /*12200*/  FADD.FTZ R129, R129, R136 ;  /* 0x0000008881817221 */ /* 0x000fe20000010000 */
[----:B-1----:R-:W-:Y:S02]  /*12210*/  F2FP.PACK_AB R78, R101, R104 ;  /* 0x00000068654e723e */ /* 0x002fe400000000ff */
[C---:B------:R-:W-:Y:S01]  /*12220*/  F2FP.PACK_AB R77, R131.reuse, R117 ;  /* 0x00000075834d723e */ /* 0x040fe200000000ff */
[-C--:B--2---:R-:W-:Y:S04]  /*12230*/  HMMA.16816.F32 R4, R72, R80.reuse, R4 ;  /* 0x000000504804723c */ /* 0x084fe80000001804 */
[----:B------:R-:W-:Y:S01]  /*12240*/  MUFU.EX2 R121, R215 ;  /* 0x000000d700797308 */ /* 0x000fe20000000800 */
[----:B------:R-:W-:Y:S01]  /*12250*/  F2FP.PACK_AB R79, R164, R130 ;  /* 0x00000082a44f723e */ /* 0x000fe200000000ff */
[----:B------:R-:W-:Y:S02]  /*12260*/  FADD.FTZ R131, R131, R147 ;  /* 0x0000009383837221 */ /* 0x000fe40000010000 */
        /* <DEDUP_REMOVED lines=11> */
[-C--:B---3--:R-:W-:Y:S04]  /*12320*/  HMMA.16816.F32 R20, R72, R88.reuse, R20 ;  /* 0x000000584814723c */ /* 0x088fe80000001814 */
[----:B------:R-:W-:Y:S04]  /*12330*/  FADD.FTZ R105, R100, R105 ;  /* 0x0000006964697221 */ /* 0x000fe80000010000 */
[C---:B------:R-:W-:Y:S01]  /*12340*/  HMMA.16816.F32 R24, R76.reuse, R88, R24 ;  /* 0x000000584c18723c */ /* 0x040fe20000001818 */
[----:B------:R-:W-:Y:S03]  /*12350*/  MUFU.EX2 R184, R184 ;  /* 0x000000b800b87308 */ /* 0x000fe60000000800 */
[----:B------:R-:W-:Y:S04]  /*12360*/  FADD.FTZ R105, R110, R105 ;  /* 0x000000696e697221 */ /* 0x000fe80000010000 */
[-C--:B------:R-:W-:Y:S03]  /*12370*/  HMMA.16816.F32 R28, R76, R90.reuse, R28 ;  /* 0x0000005a4c1c723c */ /* 0x080fe6000000181c */
[----:B------:R-:W2:Y:S01]  /*12380*/  MUFU.EX2 R183, R183 ;  /* 0x000000b700b77308 */ /* 0x000ea20000000800 */
[----:B------:R-:W-:Y:S04]  /*12390*/  FADD.FTZ R105, R175, R105 ;  /* 0x00000069af697221 */ /* 0x000fe80000010000 */
[C---:B------:R-:W-:Y:S01]  /*123a0*/  HMMA.16816.F32 R32, R72.reuse, R90, R32 ;  /* 0x0000005a4820723c */ /* 0x040fe20000001820 */
[----:B------:R-:W3:Y:S03]  /*123b0*/  LDSM.16.MT88.4 R88, [R233+0x1800] ;  /* 0x00180000e958783b */ /* 0x000ee60000004200 */
[----:B-----5:R-:W-:Y:S04]  /*123c0*/  FADD.FTZ R105, R174, R105 ;  /* 0x00000069ae697221 */ /* 0x020fe80000010000 */
[-C--:B------:R-:W-:Y:S04]  /*123d0*/  HMMA.16816.F32 R36, R72, R92.reuse, R36 ;  /* 0x0000005c4824723c */ /* 0x080fe80000001824 */
[----:B------:R-:W-:Y:S04]  /*123e0*/  FADD.FTZ R105, R123, R105 ;  /* 0x000000697b697221 */ /* 0x000fe80000010000 */
[C---:B------:R-:W-:Y:S04]  /*123f0*/  HMMA.16816.F32 R40, R76.reuse, R92, R40 ;  /* 0x0000005c4c28723c */ /* 0x040fe80000001828 */
[----:B--2---:R-:W-:Y:S01]  /*12400*/  F2FP.PACK_AB R117, R183, R184 ;  /* 0x000000b8b775723e */ /* 0x004fe200000000ff */
[----:B------:R-:W-:Y:S03]  /*12410*/  FADD.FTZ R105, R122, R105 ;  /* 0x000000697a697221 */ /* 0x000fe60000010000 */
[-C--:B------:R-:W-:Y:S04]  /*12420*/  HMMA.16816.F32 R44, R76, R94.reuse, R44 ;  /* 0x0000005e4c2c723c */ /* 0x080fe8000000182c */
[----:B------:R-:W-:Y:S04]  /*12430*/  FADD.FTZ R105, R187, R105 ;  /* 0x00000069bb697221 */ /* 0x000fe80000010000 */
[C---:B------:R-:W-:Y:S01]  /*12440*/  HMMA.16816.F32 R48, R72.reuse, R94, R48 ;  /* 0x0000005e4830723c */ /* 0x040fe20000001830 */
[----:B------:R-:W2:Y:S03]  /*12450*/  LDSM.16.MT88.4 R92, [R232+0x1800] ;  /* 0x00180000e85c783b */ /* 0x000ea60000004200 */
[----:B------:R-:W-:Y:S04]  /*12460*/  FADD.FTZ R105, R188, R105 ;  /* 0x00000069bc697221 */ /* 0x000fe80000010000 */
[-C--:B------:R-:W-:Y:S04]  /*12470*/  HMMA.16816.F32 R52, R72, R84.reuse, R52 ;  /* 0x000000544834723c */ /* 0x080fe80000001834 */
[----:B------:R-:W-:Y:S04]  /*12480*/  FADD.FTZ R105, R190, R105 ;  /* 0x00000069be697221 */ /* 0x000fe80000010000 */
[C---:B------:R-:W-:Y:S04]  /*12490*/  HMMA.16816.F32 R56, R76.reuse, R84, R56 ;  /* 0x000000544c38723c */ /* 0x040fe80000001838 */
[----:B------:R-:W-:Y:S03]  /*124a0*/  FADD.FTZ R105, R192, R105 ;  /* 0x00000069c0697221 */ /* 0x000fe60000010000 */
        /* <DEDUP_REMOVED lines=12> */
[----:B------:R-:W4:Y:S01]  /*12570*/  LDSM.16.MT88.4 R84, [R231+0x1800] ;  /* 0x00180000e754783b */ /* 0x000f220000004200 */
[----:B------:R-:W-:Y:S01]  /*12580*/  F2FP.PACK_AB R72, R109, R111 ;  /* 0x0000006f6d48723e */ /* 0x000fe200000000ff */
[----:B------:R-:W-:Y:S01]  /*12590*/  FADD.FTZ R105, R182, R105 ;  /* 0x00000069b6697221 */ /* 0x000fe20000010000 */
[----:B------:R-:W-:Y:S01]  /*125a0*/  F2FP.PACK_AB R74, R114, R112 ;  /* 0x00000070724a723e */ /* 0x000fe200000000ff */
[-C--:B-1----:R-:W-:Y:S05]  /*125b0*/  HMMA.16816.F32 R4, R76, R80.reuse, R4 ;  /* 0x000000504c04723c */ /* 0x082fea0000001804 */
[----:B------:R-:W-:Y:S02]  /*125c0*/  F2FP.PACK_AB R73, R168, R165 ;  /* 0x000000a5a849723e */ /* 0x000fe400000000ff */
[----:B------:R-:W-:Y:S02]  /*125d0*/  F2FP.PACK_AB R75, R201, R169 ;  /* 0x000000a9c94b723e */ /* 0x000fe400000000ff */
[----:B------:R-:W-:Y:S05]  /*125e0*/  MOV R183, R2 ;  /* 0x0000000200b77202 */ /* 0x000fea0000000f00 */
[C---:B------:R-:W-:Y:S08]  /*125f0*/  HMMA.16816.F32 R8, R72.reuse, R80, R8 ;  /* 0x000000504808723c */ /* 0x040ff00000001808 */
[-C--:B------:R-:W-:Y:S08]  /*12600*/  HMMA.16816.F32 R12, R72, R82.reuse, R12 ;  /* 0x00000052480c723c */ /* 0x080ff0000000180c */
[C---:B------:R-:W-:Y:S01]  /*12610*/  HMMA.16816.F32 R16, R76.reuse, R82, R16 ;  /* 0x000000524c10723c */ /* 0x040fe20000001810 */
[----:B------:R-:W1:Y:S07]  /*12620*/  LDSM.16.MT88.4 R80, [R234+0x2000] ;  /* 0x00200000ea50783b */ /* 0x000e6e0000004200 */
[-C--:B---3--:R-:W-:Y:S08]  /*12630*/  HMMA.16816.F32 R20, R76, R88.reuse, R20 ;  /* 0x000000584c14723c */ /* 0x088ff00000001814 */
[C---:B------:R-:W-:Y:S08]  /*12640*/  HMMA.16816.F32 R24, R72.reuse, R88, R24 ;  /* 0x000000584818723c */ /* 0x040ff00000001818 */
[-C--:B------:R-:W-:Y:S08]  /*12650*/  HMMA.16816.F32 R28, R72, R90.reuse, R28 ;  /* 0x0000005a481c723c */ /* 0x080ff0000000181c */
[C---:B------:R-:W-:Y:S01]  /*12660*/  HMMA.16816.F32 R32, R76.reuse, R90, R32 ;  /* 0x0000005a4c20723c */ /* 0x040fe20000001820 */
[----:B------:R-:W3:Y:S07]  /*12670*/  LDSM.16.MT88.4 R88, [R233+0x2000] ;  /* 0x00200000e958783b */ /* 0x000eee0000004200 */
[-C--:B--2---:R-:W-:Y:S08]  /*12680*/  HMMA.16816.F32 R36, R76, R92.reuse, R36 ;  /* 0x0000005c4c24723c */ /* 0x084ff00000001824 */
[C---:B------:R-:W-:Y:S08]  /*12690*/  HMMA.16816.F32 R40, R72.reuse, R92, R40 ;  /* 0x0000005c4828723c */ /* 0x040ff00000001828 */
[-C--:B------:R-:W-:Y:S08]  /*126a0*/  HMMA.16816.F32 R44, R72, R94.reuse, R44 ;  /* 0x0000005e482c723c */ /* 0x080ff0000000182c */
[C---:B------:R-:W-:Y:S01]  /*126b0*/  HMMA.16816.F32 R48, R76.reuse, R94, R48 ;  /* 0x0000005e4c30723c */ /* 0x040fe20000001830 */
[----:B------:R-:W2:Y:S07]  /*126c0*/  LDSM.16.MT88.4 R92, [R232+0x2000] ;  /* 0x00200000e85c783b */ /* 0x000eae0000004200 */
[-C--:B----4-:R-:W-:Y:S08]  /*126d0*/  HMMA.16816.F32 R52, R76, R84.reuse, R52 ;  /* 0x000000544c34723c */ /* 0x090ff00000001834 */
        /* <DEDUP_REMOVED lines=12> */
[----:B------:R-:W4:Y:S01]  /*127a0*/  LDSM.16.MT88.4 R84, [R231+0x2000] ;  /* 0x00200000e754783b */ /* 0x000f220000004200 */
        /* <DEDUP_REMOVED lines=41> */
[----:B------:R-:W4:Y:S03]  /*12a40*/  LDSM.16.MT88.4 R132, [R233+0x3000] ;  /* 0x00300000e984783b */ /* 0x000f260000004200 */
        /* <DEDUP_REMOVED lines=37> */
[----:B------:R-:W3:Y:S02]  /*12ca0*/  LDL.LU R72, [R1+0x50] ;  /* 0x0000500001487983 */ /* 0x000ee40000300800 */
        /* <DEDUP_REMOVED lines=33> */
[----:B------:R-:W-:Y:S04]  /*12ec0*/  FADD.FTZ R8, R115, R8 ;  /* 0x0000000873087221 */ /* 0x000fe80000010000 */
[-C--:B------:R-:W-:Y:S04]  /*12ed0*/  HMMA.16816.F32 R176, R176, R6.reuse, R60 ;  /* 0x00000006b0b0723c */ /* 0x080fe8000000183c */
[----:B------:R-:W-:Y:S04]  /*12ee0*/  FADD.FTZ R8, R113, R8 ;  /* 0x0000000871087221 */ /* 0x000fe80000010000 */
[----:B------:R-:W-:Y:S04]  /*12ef0*/  HMMA.16816.F32 R116, R116, R6, R64 ;  /* 0x000000067474723c */ /* 0x000fe80000001840 */
[----:B------:R-:W-:Y:S03]  /*12f00*/  FADD.FTZ R8, R96, R8 ;  /* 0x0000000860087221 */ /* 0x000fe60000010000 */
[----:B------:R-:W-:Y:S02]  /*12f10*/  FADD.FTZ R7, R108, R105 ;  /* 0x000000696c077221 */ /* 0x000fe40000010000 */
[----:B------:R-:W-:Y:S03]  /*12f20*/  FADD.FTZ R6, R97, R104 ;  /* 0x0000006861067221 */ /* 0x000fe60000010000 */
[----:B------:R1:W-:Y:S01]  /*12f30*/  STL [R1+0x60], R7 ;  /* 0x0000600701007387 */ /* 0x0003e20000100800 */
[----:B------:R-:W-:Y:S03]  /*12f40*/  FADD.FTZ R8, R71, R8 ;  /* 0x0000000847087221 */ /* 0x000fe60000010000 */
[----:B------:R1:W-:Y:S01]  /*12f50*/  STL [R1+0x54], R6 ;  /* 0x0000540601007387 */ /* 0x0003e20000100800 */
[----:B------:R-:W-:Y:S04]  /*12f60*/  FADD.FTZ R8, R70, R8 ;  /* 0x0000000846087221 */ /* 0x000fe80000010000 */
[----:B------:R-:W-:Y:S01]  /*12f70*/  FADD.FTZ R5, R69, R8 ;  /* 0x0000000845057221 */ /* 0x000fe20000010000 */
[C---:B---3--:R-:W-:Y:S02]  /*12f80*/  IADD3 R4, R72.reuse, -0x1, RZ ;  /* 0xffffffff48047810 */ /* 0x048fe40007ffe0ff */
[----:B--2---:R-:W-:Y:S03]  /*12f90*/  ISETP.GT.AND P0, PT, R72, R73, PT ;  /* 0x000000494800720c */ /* 0x004fe60003f04270 */
[----:B------:R1:W-:Y:S04]  /*12fa0*/  STL [R1+0x50], R4 ;  /* 0x0000500401007387 */ /* 0x0003e80000100800 */
[----:B------:R1:W-:Y:S06]  /*12fb0*/  STL [R1+0x4c], R5 ;  /* 0x00004c0501007387 */ /* 0x0003ec0000100800 */
[----:B-1----:R-:W-:-:S05]  /*12fc0*/  @P0 BRA `(.L_x_1358) ;  /* 0xffffaea000000947 */ /* 0x002fca000383ffff */
.L_x_1351:
[----:B------:R-:W-:Y:S05]  /*12fd0*/  BRA.DIV ~URZ, `(.L_x_1359) ;  /* 0x00006e627f007947 */ /* 0x000fea000b800000 */
[----:B------:R-:W2:Y:S04]  /*12fe0*/  LDL R4, [R1+0x48] ;  /* 0x0000480001047983 */ /* 0x000ea80000100800 */
[----:B--2---:R1:W2:Y:S02]  /*12ff0*/  SHFL.BFLY PT, R11, R4, 0x2, 0x1f ;  /* 0x0c401f00040b7f89 */ /* 0x0042a400000e0000 */
.L_x_1403:
        /* <DEDUP_REMOVED lines=9> */
[----:B-1----:R-:W-:-:S03]  /*13090*/  FADD.FTZ R10, R10, R9 ;  /* 0x000000090a0a7221 */ /* 0x002fc60000010000 */
[----:B------:R-:W1:Y:S01]  /*130a0*/  SHFL.BFLY PT, R9, R11, 0x1, 0x1f ;  /* 0x0c201f000b097f89 */ /* 0x000e6200000e0000 */
[----:B--2---:R-:W-:-:S03]  /*130b0*/  FADD.FTZ R6, R6, R8 ;  /* 0x0000000806067221 */ /* 0x004fc60000010000 */
[----:B------:R-:W2:Y:S01]  /*130c0*/  SHFL.BFLY PT, R8, R10, 0x1, 0x1f ;  /* 0x0c201f000a087f89 */ /* 0x000ea200000e0000 */
[----:B---3--:R-:W-:-:S03]  /*130d0*/  FADD.FTZ R4, R4, R12 ;  /* 0x0000000c04047221 */ /* 0x008fc60000010000 */
[----:B------:R-:W3:Y:S04]  /*130e0*/  SHFL.BFLY PT, R7, R6, 0x1, 0x1f ;  /* 0x0c201f0006077f89 */ /* 0x000ee800000e0000 */
[----:B------:R4:W4:Y:S01]  /*130f0*/  SHFL.BFLY PT, R5, R4, 0x1, 0x1f ;  /* 0x0c201f0004057f89 */ /* 0x00092200000e0000 */
[----:B-1----:R-:W-:Y:S02]  /*13100*/  FADD.FTZ R11, R11, R9 ;  /* 0x000000090b0b7221 */ /* 0x002fe40000010000 */
[----:B--2---:R-:W-:Y:S02]  /*13110*/  FADD.FTZ R10, R10, R8 ;  /* 0x000000080a0a7221 */ /* 0x004fe40000010000 */
[----:B---3--:R-:W-:-:S03]  /*13120*/  FADD.FTZ R7, R6, R7 ;  /* 0x0000000706077221 */ /* 0x008fc60000010000 */
.L_x_1404:
[----:B------:R-:W-:Y:S01]  /*13130*/  FSETP.NE.FTZ.AND P2, PT, R10, RZ, PT ;  /* 0x000000ff0a00720b */ /* 0x000fe20003f55000 */
[----:B------:R-:W-:Y:S01]  /*13140*/  CS2R R8, SRZ ;  /* 0x0000000000087805 */ /* 0x000fe2000001ff00 */
[----:B------:R-:W-:Y:S01]  /*13150*/  FSETP.NE.FTZ.AND P3, PT, R11, RZ, PT ;  /* 0x000000ff0b00720b */ /* 0x000fe20003f75000 */
[----:B----4-:R-:W-:Y:S01]  /*13160*/  FADD.FTZ R4, R5, R4 ;  /* 0x0000000405047221 */ /* 0x010fe20000010000 */
[----:B------:R-:W-:-:S04]  /*13170*/  FSETP.NE.FTZ.AND P1, PT, R7, RZ, PT ;  /* 0x000000ff0700720b */ /* 0x000fc80003f35000 */
[----:B------:R-:W-:-:S05]  /*13180*/  FSETP.NE.FTZ.AND P0, PT, R4, RZ, PT ;  /* 0x000000ff0400720b */ /* 0x000fca0003f15000 */
[----:B------:R-:W1:Y:S01]  /*13190*/  @P2 MUFU.LG2 R5, R10 ;  /* 0x0000000a00052308 */ /* 0x000e620000000c00 */
[----:B------:R-:W-:Y:S02]  /*131a0*/  @P2 MOV R13, 0x3f317218 ;  /* 0x3f317218000d2802 */ /* 0x000fe40000000f00 */
[----:B------:R-:W-:-:S03]  /*131b0*/  @P3 MOV R14, 0x3f317218 ;  /* 0x3f317218000e3802 */ /* 0x000fc60000000f00 */
[----:B------:R-:W-:Y:S02]  /*131c0*/  @P2 FMUL.FTZ R13, R13, c[0x0][0x2d0] ;  /* 0x0000b4000d0d2a20 */ /* 0x000fe40000410000 */
[----:B------:R-:W2:Y:S01]  /*131d0*/  @P3 MUFU.RCP R8, R11 ;  /* 0x0000000b00083308 */ /* 0x000ea20000001000 */
[----:B------:R-:W-:-:S07]  /*131e0*/  @P3 FMUL.FTZ R14, R14, c[0x0][0x2d0] ;  /* 0x0000b4000e0e3a20 */ /* 0x000fce0000410000 */
[----:B------:R3:W4:Y:S01]  /*131f0*/  @P3 MUFU.LG2 R6, R11 ;  /* 0x0000000b00063308 */ /* 0x0007220000000c00 */
[----:B-1----:R-:W-:Y:S01]  /*13200*/  @P2 FMUL.FTZ R15, R5, 0.69314718246459960938 ;  /* 0x3f317218050f2820 */ /* 0x002fe20000410000 */
[----:B------:R-:W-:-:S06]  /*13210*/  MOV R5, RZ ;  /* 0x000000ff00057202 */ /* 0x000fcc0000000f00 */
[----:B------:R1:W5:Y:S01]  /*13220*/  @P2 MUFU.RCP R9, R10 ;  /* 0x0000000a00092308 */ /* 0x0003620000001000 */
[C---:B--2---:R-:W-:Y:S02]  /*13230*/  FMUL.FTZ R144, R8.reuse, R144 ;  /* 0x0000009008907220 */ /* 0x044fe40000410000 */
[C---:B------:R-:W-:Y:S02]  /*13240*/  FMUL.FTZ R145, R8.reuse, R145 ;  /* 0x0000009108917220 */ /* 0x040fe40000410000 */
[C---:B------:R-:W-:Y:S02]  /*13250*/  FMUL.FTZ R140, R8.reuse, R140 ;  /* 0x0000008c088c7220 */ /* 0x040fe40000410000 */
[C---:B------:R-:W-:Y:S01]  /*13260*/  FMUL.FTZ R141, R8.reuse, R141 ;  /* 0x0000008d088d7220 */ /* 0x040fe20000410000 */
[----:B------:R-:W2:Y:S01]  /*13270*/  @P1 MUFU.LG2 R12, R7 ;  /* 0x00000007000c1308 */ /* 0x000ea20000000c00 */
[C---:B------:R-:W-:Y:S01]  /*13280*/  FMUL.FTZ R136, R8.reuse, R136 ;  /* 0x0000008808887220 */ /* 0x040fe20000410000 */
[----:B---3--:R-:W-:Y:S01]  /*13290*/  MOV R11, 0xff800000 ;  /* 0xff800000000b7802 */ /* 0x008fe20000000f00 */
[----:B------:R-:W-:-:S02]  /*132a0*/  FMUL.FTZ R137, R8, R137 ;  /* 0x0000008908897220 */ /* 0x000fc40000410000 */
[C---:B------:R-:W-:Y:S02]  /*132b0*/  FMUL.FTZ R132, R8.reuse, R132 ;  /* 0x0000008408847220 */ /* 0x040fe40000410000 */
[C---:B------:R-:W-:Y:S01]  /*132c0*/  FMUL.FTZ R133, R8.reuse, R133 ;  /* 0x0000008508857220 */ /* 0x040fe20000410000 */
[----:B------:R-:W-:Y:S01]  /*132d0*/  @P0 MUFU.RCP R5, R4 ;  /* 0x0000000400050308 */ /* 0x000fe20000001000 */
[C---:B------:R-:W-:Y:S01]  /*132e0*/  FMUL.FTZ R128, R8.reuse, R128 ;  /* 0x0000008008807220 */ /* 0x040fe20000410000 */
[----:B-1----:R-:W-:Y:S01]  /*132f0*/  MOV R10, 0xff800000 ;  /* 0xff800000000a7802 */ /* 0x002fe20000000f00 */
[C---:B------:R-:W-:Y:S02]  /*13300*/  FMUL.FTZ R129, R8.reuse, R129 ;  /* 0x0000008108817220 */ /* 0x040fe40000410000 */
[C---:B------:R-:W-:Y:S02]  /*13310*/  FMUL.FTZ R124, R8.reuse, R124 ;  /* 0x0000007c087c7220 */ /* 0x040fe40000410000 */
[C---:B------:R-:W-:Y:S01]  /*13320*/  FMUL.FTZ R125, R8.reuse, R125 ;  /* 0x0000007d087d7220 */ /* 0x040fe20000410000 */
[----:B------:R-:W1:Y:S01]  /*13330*/  @P0 MUFU.LG2 R4, R4 ;  /* 0x0000000400040308 */ /* 0x000e620000000c00 */
[----:B------:R-:W-:-:S02]  /*13340*/  FMUL.FTZ R120, R8, R120 ;  /* 0x0000007808787220 */ /* 0x000fc40000410000 */
[C---:B------:R-:W-:Y:S02]  /*13350*/  FMUL.FTZ R121, R8.reuse, R121 ;  /* 0x0000007908797220 */ /* 0x040fe40000410000 */
[C---:B------:R-:W-:Y:S02]  /*13360*/  FMUL.FTZ R116, R8.reuse, R116 ;  /* 0x0000007408747220 */ /* 0x040fe40000410000 */
[----:B------:R-:W-:Y:S01]  /*13370*/  FMUL.FTZ R117, R8, R117 ;  /* 0x0000007508757220 */ /* 0x000fe20000410000 */
[----:B------:R-:W-:Y:S01]  /*13380*/  MOV R8, RZ ;  /* 0x000000ff00087202 */ /* 0x000fe20000000f00 */
[----:B----4-:R-:W-:Y:S02]  /*13390*/  @P3 FMUL.FTZ R6, R6, 0.69314718246459960938 ;  /* 0x3f31721806063820 */ /* 0x010fe40000410000 */
[C---:B-----5:R-:W-:Y:S02]  /*133a0*/  FMUL.FTZ R146, R9.reuse, R146 ;  /* 0x0000009209927220 */ /* 0x060fe40000410000 */
[C---:B------:R-:W-:Y:S01]  /*133b0*/  FMUL.FTZ R147, R9.reuse, R147 ;  /* 0x0000009309937220 */ /* 0x040fe20000410000 */
[----:B------:R3:W4:Y:S01]  /*133c0*/  @P1 MUFU.RCP R8, R7 ;  /* 0x0000000700081308 */ /* 0x0007220000001000 */
[----:B------:R-:W-:-:S02]  /*133d0*/  FMUL.FTZ R142, R9, R142 ;  /* 0x0000008e098e7220 */ /* 0x000fc40000410000 */
[C---:B------:R-:W-:Y:S02]  /*133e0*/  FMUL.FTZ R143, R9.reuse, R143 ;  /* 0x0000008f098f7220 */ /* 0x040fe40000410000 */
[C---:B------:R-:W-:Y:S02]  /*133f0*/  FMUL.FTZ R138, R9.reuse, R138 ;  /* 0x0000008a098a7220 */ /* 0x040fe40000410000 */
[C---:B------:R-:W-:Y:S02]  /*13400*/  FMUL.FTZ R139, R9.reuse, R139 ;  /* 0x0000008b098b7220 */ /* 0x040fe40000410000 */
[C---:B------:R-:W-:Y:S02]  /*13410*/  FMUL.FTZ R134, R9.reuse, R134 ;  /* 0x0000008609867220 */ /* 0x040fe40000410000 */
[C---:B------:R-:W-:Y:S02]  /*13420*/  FMUL.FTZ R135, R9.reuse, R135 ;  /* 0x0000008709877220 */ /* 0x040fe40000410000 */
[----:B------:R-:W-:-:S02]  /*13430*/  FMUL.FTZ R130, R9, R130 ;  /* 0x0000008209827220 */ /* 0x000fc40000410000 */
[C---:B------:R-:W-:Y:S01]  /*13440*/  FMUL.FTZ R131, R9.reuse, R131 ;  /* 0x0000008309837220 */ /* 0x040fe20000410000 */
[----:B---3--:R-:W-:Y:S01]  /*13450*/  MOV R7, 0xff800000 ;  /* 0xff80000000077802 */ /* 0x008fe20000000f00 */
[C---:B------:R-:W-:Y:S02]  /*13460*/  FMUL.FTZ R126, R9.reuse, R126 ;  /* 0x0000007e097e7220 */ /* 0x040fe40000410000 */
[C---:B------:R-:W-:Y:S02]  /*13470*/  FMUL.FTZ R127, R9.reuse, R127 ;  /* 0x0000007f097f7220 */ /* 0x040fe40000410000 */
[C---:B------:R-:W-:Y:S02]  /*13480*/  FMUL.FTZ R122, R9.reuse, R122 ;  /* 0x0000007a097a7220 */ /* 0x040fe40000410000 */
[C---:B------:R-:W-:Y:S02]  /*13490*/  FMUL.FTZ R123, R9.reuse, R123 ;  /* 0x0000007b097b7220 */ /* 0x040fe40000410000 */
[----:B------:R-:W-:-:S02]  /*134a0*/  FMUL.FTZ R118, R9, R118 ;  /* 0x0000007609767220 */ /* 0x000fc40000410000 */
[----:B------:R-:W-:Y:S01]  /*134b0*/  FMUL.FTZ R119, R9, R119 ;  /* 0x0000007709777220 */ /* 0x000fe20000410000 */
[----:B------:R-:W-:Y:S01]  /*134c0*/  @P1 MOV R9, 0x3f317218 ;  /* 0x3f31721800091802 */ /* 0x000fe20000000f00 */
[----:B------:R-:W-:Y:S01]  /*134d0*/  @P3 FFMA.FTZ R7, R14, R3, R6 ;  /* 0x000000030e073223 */ /* 0x000fe20000010006 */
[----:B------:R-:W-:Y:S01]  /*134e0*/  @P0 MOV R3, 0x3f317218 ;  /* 0x3f31721800030802 */ /* 0x000fe20000000f00 */
[----:B--2---:R-:W-:Y:S02]  /*134f0*/  @P1 FMUL.FTZ R12, R12, 0.69314718246459960938 ;  /* 0x3f3172180c0c1820 */ /* 0x004fe40000410000 */
[----:B------:R-:W-:Y:S02]  /*13500*/  @P1 FMUL.FTZ R9, R9, c[0x0][0x2d0] ;  /* 0x0000b40009091a20 */ /* 0x000fe40000410000 */
[----:B-1----:R-:W-:Y:S02]  /*13510*/  @P0 FMUL.FTZ R4, R4, 0.69314718246459960938 ;  /* 0x3f31721804040820 */ /* 0x002fe40000410000 */
[----:B------:R-:W-:-:S02]  /*13520*/  @P0 FMUL.FTZ R3, R3, c[0x0][0x2d0] ;  /* 0x0000b40003030a20 */ /* 0x000fc40000410000 */
[----:B------:R-:W-:Y:S01]  /*13530*/  @P1 FFMA.FTZ R11, R9, R0, R12 ;  /* 0x00000000090b1223 */ /* 0x000fe2000001000c */
[----:B------:R-:W-:Y:S01]  /*13540*/  MOV R0, 0xff800000 ;  /* 0xff80000000007802 */ /* 0x000fe20000000f00 */
[----:B------:R-:W-:Y:S01]  /*13550*/  @P2 FFMA.FTZ R10, R13, R2, R15 ;  /* 0x000000020d0a2223 */ /* 0x000fe2000001000f */
[----:B------:R-:W-:Y:S01]  /*13560*/  MOV R2, 0x1 ;  /* 0x0000000100027802 */ /* 0x000fe20000000f00 */
[C---:B----4-:R-:W-:Y:S02]  /*13570*/  FMUL.FTZ R148, R8.reuse, R148 ;  /* 0x0000009408947220 */ /* 0x050fe40000410000 */
        /* <DEDUP_REMOVED lines=30> */
[----:B------:R-:W-:Y:S02]  /*13760*/  FMUL.FTZ R179, R5, R179 ;  /* 0x000000b305b37220 */ /* 0x000fe40000410000 */
[----:B------:R-:W-:Y:S02]  /*13770*/  @P0 FFMA.FTZ R0, R3, R68, R4 ;  /* 0x0000004403000223 */ /* 0x000fe40000010004 */
.L_x_1304:
[----:B--2---:R2:W5:Y:S01]  /*13780*/  LDL R6, [R1] ;  /* 0x0000000001067983 */ /* 0x0045620000100800 */
[----:B------:R-:W-:Y:S01]  /*13790*/  LOP3.LUT P0, RZ, R243, 0x7f, RZ, 0xc0, !PT ;  /* 0x0000007ff3ff7812 */ /* 0x000fe2000780c0ff */
[----:B------:R-:W-:-:S12]  /*137a0*/  BSSY B0, `(.L_x_1361) ;  /* 0x0000010000007945 */ /* 0x000fd80003800000 */
[----:B------:R-:W-:Y:S05]  /*137b0*/  @P0 BRA `(.L_x_1362) ;  /* 0x000000e000000947 */ /* 0x000fea0003800000 */
[----:B------:R-:W3:Y:S01]  /*137c0*/  S2R R3, SR_LANEID ;  /* 0x0000000000037919 */ /* 0x000ee20000000000 */
[----:B------:R-:W-:Y:S01]  /*137d0*/  VOTEU.ANY UR4, UPT, PT ;  /* 0x0000000000047886 */ /* 0x000fe200038e0100 */
[----:B------:R-:W-:Y:S01]  /*137e0*/  IMAD.MOV.U32 R8, RZ, RZ, c[0x0][0x580] ;  /* 0x00016000ff087624 */ /* 0x000fe200078e00ff */
[----:B------:R-:W3:Y:S01]  /*137f0*/  FLO.U32 R5, UR4 ;  /* 0x0000000400057d00 */ /* 0x000ee200080e0000 */
[----:B------:R-:W-:-:S07]  /*13800*/  IMAD.MOV.U32 R9, RZ, RZ, c[0x0][0x584] ;  /* 0x00016100ff097624 */ /* 0x000fce00078e00ff */
[----:B------:R-:W4:Y:S01]  /*13810*/  POPC R4, UR4 ;  /* 0x0000000400047d09 */ /* 0x000f220008000000 */
[----:B---3--:R-:W-:-:S13]  /*13820*/  ISETP.EQ.U32.AND P0, PT, R5, R3, PT ;  /* 0x000000030500720c */ /* 0x008fda0003f02070 */
[----:B----4-:R-:W3:Y:S04]  /*13830*/  @P0 ATOMG.E.ADD.STRONG.GPU PT, R4, [R8.64], R4 ;  /* 0x00000004080409a8 */ /* 0x010ee800081ee1c8 */
[----:B------:R-:W4:Y:S02]  /*13840*/  S2R R3, SR_LTMASK ;  /* 0x0000000000037919 */ /* 0x000f240000003900 */
[----:B----4-:R-:W-:-:S06]  /*13850*/  LOP3.LUT R3, R3, UR4, RZ, 0xc0, !PT ;  /* 0x0000000403037c12 */ /* 0x010fcc000f8ec0ff */
[----:B------:R-:W4:Y:S01]  /*13860*/  POPC R3, R3 ;  /* 0x0000000300037309 */ /* 0x000f220000000000 */
[----:B---3--:R-:W4:Y:S02]  /*13870*/  SHFL.IDX PT, R4, R4, R5, 0x1f ;  /* 0x00001f0504047589 */ /* 0x008f2400000e0000 */
[----:B----45:R-:W-:-:S05]  /*13880*/  IADD3 R6, R4, c[0x0][0xc], R3 ;  /* 0x0000030004067a10 */ /* 0x030fca0007ffe003 */
[----:B------:R3:W-:Y:S02]  /*13890*/  STL [R1], R6 ;  /* 0x0000000601007387 */ /* 0x0007e40000100800 */
.L_x_1362:
[----:B------:R-:W-:Y:S05]  /*138a0*/  BSYNC B0 ;  /* 0x0000000000007941 */ /* 0x000fea0003800000 */
.L_x_1361:
[----:B------:R-:W-:Y:S01]  /*138b0*/  PRMT R2, R2, 0x9910, RZ ;  /* 0x0000991002027816 */ /* 0x000fe200000000ff */
[----:B------:R-:W-:Y:S01]  /*138c0*/  BSSY B1, `(.L_x_1363) ;  /* 0x0000142000017945 */ /* 0x000fe20003800000 */
[----:B-----5:R-:W-:Y:S02]  /*138d0*/  IMAD.MOV.U32 R3, RZ, RZ, R6 ;  /* 0x000000ffff037224 */ /* 0x020fe400078e0006 */
[----:B------:R-:W-:-:S13]  /*138e0*/  ISETP.NE.AND P0, PT, R2, RZ, PT ;  /* 0x000000ff0200720c */ /* 0x000fda0003f05270 */
[----:B------:R-:W-:Y:S05]  /*138f0*/  @!P0 BRA `(.L_x_1364) ;  /* 0x0000113000008947 */ /* 0x000fea0003800000 */
[----:B------:R-:W-:Y:S01]  /*13900*/  WARPSYNC 0xffffffff ;  /* 0xffffffff00007948 */ /* 0x000fe20003800000 */
[----:B------:R-:W-:Y:S06]  /*13910*/  BAR.SYNC.DEFER_BLOCKING 0x1, 0x80 ;  /* 0x0042000000007b1d */ /* 0x000fec0000010000 */
[----:B------:R-:W-:Y:S05]  /*13920*/  BRA.CONV ~URZ, `(.L_x_1365) ;  /* 0x000000537f007947 */ /* 0x000fea000b800000 */
[----:B---3--:R-:W-:Y:S01]  /*13930*/  IMAD.MOV.U32 R6, RZ, RZ, R249 ;  /* 0x000000ffff067224 */ /* 0x008fe200078e00f9 */
[----:B------:R-:W-:Y:S01]  /*13940*/  MOV R5, RZ ;  /* 0x000000ff00057202 */ /* 0x000fe20000000f00 */
[----:B------:R-:W-:Y:S01]  /*13950*/  IMAD.MOV.U32 R4, RZ, RZ, 0x1f ;  /* 0x0000001fff047424 */ /* 0x000fe200078e00ff */
[----:B------:R-:W-:-:S02]  /*13960*/  MOV R2, 0x13980 ;  /* 0x0001398000027802 */ /* 0x000fc40000000f00 */
[----:B-12---:R-:W-:Y:S05]  /*13970*/  CALL.REL.NOINC `($__internal_17_$__cuda_sm70_shflsync_idx_p) ;  /* 0x0000685000007944 */ /* 0x006fea0003c00000 */
.L_x_1365:
[----:B---3--:R-:W3:Y:S04]  /*13980*/  LDL.LU R6, [R1+0x18] ;  /* 0x0000180001067983 */ /* 0x008ee80000300800 */
[----:B-1----:R-:W4:Y:S04]  /*13990*/  LDL.LU R13, [R1+0x2c] ;  /* 0x00002c00010d7983 */ /* 0x002f280000300800 */
[----:B------:R-:W5:Y:S04]  /*139a0*/  LDL.LU R18, [R1+0x28] ;  /* 0x0000280001127983 */ /* 0x000f680000300800 */
[----:B--2---:R-:W2:Y:S01]  /*139b0*/  LDL.LU R22, [R1+0x14] ;  /* 0x0000140001167983 */ /* 0x004ea20000300800 */
[----:B------:R-:W-:Y:S01]  /*139c0*/  IMAD.MOV.U32 R2, RZ, RZ, 0x1 ;  /* 0x00000001ff027424 */ /* 0x000fe200078e00ff */
[----:B------:R-:W-:Y:S01]  /*139d0*/  ULDC UR5, c[0x0][0x4e8] ;  /* 0x00013a0000057ab9 */ /* 0x000fe20000000800 */
[----:B------:R-:W-:Y:S01]  /*139e0*/  LOP3.LUT P1, RZ, R248, 0x3, RZ, 0xc0, !PT ;  /* 0x00000003f8ff7812 */ /* 0x000fe2000782c0ff */
[----:B------:R-:W-:Y:S01]  /*139f0*/  ULDC UR4, c[0x0][0x388] ;  /* 0x0000e20000047ab9 */ /* 0x000fe20000000800 */
[C---:B------:R-:W-:Y:S01]  /*13a00*/  IADD3 R23, R245.reuse, 0x38, RZ ;  /* 0x00000038f5177810 */ /* 0x040fe20007ffe0ff */
[----:B------:R-:W-:Y:S01]  /*13a10*/  UIMAD UR4, UR5, UR4, URZ ;  /* 0x00000004050472a4 */ /* 0x000fe2000f8e023f */
[----:B------:R-:W-:Y:S01]  /*13a20*/  ISETP.NE.AND P0, PT, R2, c[0x0][0x4e8], PT ;  /* 0x00013a0002007a0c */ /* 0x000fe20003f05270 */
[----:B------:R-:W-:Y:S01]  /*13a30*/  BSSY B0, `(.L_x_1366) ;  /* 0x0000090000007945 */ /* 0x000fe20003800000 */
[----:B------:R-:W-:-:S02]  /*13a40*/  IADD3 R25, R245, 0x30, RZ ;  /* 0x00000030f5197810 */ /* 0x000fc40007ffe0ff */
[C---:B------:R-:W-:Y:S02]  /*13a50*/  IADD3 R27, R245.reuse, 0x28, RZ ;  /* 0x00000028f51b7810 */ /* 0x040fe40007ffe0ff */
[C---:B------:R-:W-:Y:S02]  /*13a60*/  IADD3 R29, R245.reuse, 0x20, RZ ;  /* 0x00000020f51d7810 */ /* 0x040fe40007ffe0ff */
[C---:B------:R-:W-:Y:S02]  /*13a70*/  IADD3 R31, R245.reuse, 0x18, RZ ;  /* 0x00000018f51f7810 */ /* 0x040fe40007ffe0ff */
[C---:B------:R-:W-:Y:S02]  /*13a80*/  IADD3 R33, R245.reuse, 0x10, RZ ;  /* 0x00000010f5217810 */ /* 0x040fe40007ffe0ff */
[----:B------:R-:W-:Y:S02]  /*13a90*/  IADD3 R35, R245, 0x8, RZ ;  /* 0x00000008f5237810 */ /* 0x000fe40007ffe0ff */
[----:B------:R-:W-:-:S02]  /*13aa0*/  SHF.R.S32.HI R23, RZ, 0x1f, R23 ;  /* 0x0000001fff177819 */ /* 0x000fc40000011417 */
[C---:B------:R-:W-:Y:S02]  /*13ab0*/  IADD3 R24, R245.reuse, 0x30, RZ ;  /* 0x00000030f5187810 */ /* 0x040fe40007ffe0ff */
[----:B------:R-:W-:Y:S02]  /*13ac0*/  SHF.R.S32.HI R25, RZ, 0x1f, R25 ;  /* 0x0000001fff197819 */ /* 0x000fe40000011419 */
[C---:B------:R-:W-:Y:S02]  /*13ad0*/  IADD3 R26, R245.reuse, 0x28, RZ ;  /* 0x00000028f51a7810 */ /* 0x040fe40007ffe0ff */
[----:B------:R-:W-:Y:S02]  /*13ae0*/  SHF.R.S32.HI R27, RZ, 0x1f, R27 ;  /* 0x0000001fff1b7819 */ /* 0x000fe4000001141b */
        /* <DEDUP_REMOVED lines=8> */
[----:B------:R-:W-:Y:S02]  /*13b70*/  SHF.R.S32.HI R36, RZ, 0x1f, R245 ;  /* 0x0000001fff247819 */ /* 0x000fe400000114f5 */
[----:B---3--:R-:W-:Y:S01]  /*13b80*/  SHF.R.S32.HI R16, RZ, 0x1f, R6 ;  /* 0x0000001fff107819 */ /* 0x008fe20000011406 */
[----:B------:R-:W-:-:S04]  /*13b90*/  IMAD.WIDE.U32 R4, R6, c[0x0][0x4d0], RZ ;  /* 0x0001340006047a25 */ /* 0x000fc800078e00ff */
[C---:B------:R-:W-:Y:S02]  /*13ba0*/  IMAD R14, R16.reuse, c[0x0][0x4d0], RZ ;  /* 0x00013400100e7a24 */ /* 0x040fe400078e02ff */
[----:B------:R-:W-:Y:S02]  /*13bb0*/  IMAD R16, R16, c[0x0][0x438], RZ ;  /* 0x00010e0010107a24 */ /* 0x000fe400078e02ff */
[C---:B------:R-:W-:Y:S02]  /*13bc0*/  IMAD R14, R6.reuse, c[0x0][0x4d4], R14 ;  /* 0x00013500060e7a24 */ /* 0x040fe400078e020e */
[C---:B------:R-:W-:Y:S02]  /*13bd0*/  IMAD R16, R6.reuse, c[0x0][0x43c], R16 ;  /* 0x00010f0006107a24 */ /* 0x040fe400078e0210 */
[----:B------:R-:W-:Y:S01]  /*13be0*/  IMAD.IADD R15, R5, 0x1, R14 ;  /* 0x00000001050f7824 */ /* 0x000fe200078e020e */
[----:B----4-:R-:W-:Y:S01]  /*13bf0*/  SHF.R.S32.HI R5, RZ, 0x1f, R13 ;  /* 0x0000001fff057819 */ /* 0x010fe2000001140d */
[----:B------:R-:W-:-:S04]  /*13c00*/  IMAD.WIDE.U32 R8, R6, c[0x0][0x438], RZ ;  /* 0x00010e0006087a25 */ /* 0x000fc800078e00ff */
[----:B------:R-:W-:Y:S02]  /*13c10*/  IMAD.MOV.U32 R14, RZ, RZ, R4 ;  /* 0x000000ffff0e7224 */ /* 0x000fe400078e0004 */
[----:B--2---:R-:W-:Y:S02]  /*13c20*/  IMAD.IADD R4, R246, 0x1, R22 ;  /* 0x00000001f6047824 */ /* 0x004fe400078e0216 */
[----:B------:R-:W-:Y:S02]  /*13c30*/  IMAD.IADD R17, R9, 0x1, R16 ;  /* 0x0000000109117824 */ /* 0x000fe400078e0210 */
[----:B------:R-:W-:Y:S02]  /*13c40*/  IMAD R6, R5, c[0x0][0x4d8], RZ ;  /* 0x0001360005067a24 */ /* 0x000fe400078e02ff */
[----:B------:R-:W-:-:S04]  /*13c50*/  @P0 IMAD.HI.U32 R9, R4, c[0x0][0x4ec], RZ ;  /* 0x00013b0004090a27 */ /* 0x000fc800078e00ff */
[----:B------:R-:W-:Y:S02]  /*13c60*/  IMAD.MOV.U32 R16, RZ, RZ, R8 ;  /* 0x000000ffff107224 */ /* 0x000fe400078e0008 */
[----:B------:R-:W-:Y:S02]  /*13c70*/  IMAD R5, R5, c[0x0][0x440], RZ ;  /* 0x0001100005057a24 */ /* 0x000fe400078e02ff */
[----:B------:R-:W-:Y:S01]  /*13c80*/  IMAD.MOV.U32 R12, RZ, RZ, R4 ;  /* 0x000000ffff0c7224 */ /* 0x000fe200078e0004 */
[----:B------:R-:W-:Y:S01]  /*13c90*/  @P0 SHF.R.U32.HI R12, RZ, c[0x0][0x4f0], R9 ;  /* 0x00013c00ff0c0a19 */ /* 0x000fe20000011609 */
[C---:B------:R-:W-:Y:S02]  /*13ca0*/  IMAD R5, R13.reuse, c[0x0][0x444], R5 ;  /* 0x000111000d057a24 */ /* 0x040fe400078e0205 */
[----:B------:R-:W-:Y:S01]  /*13cb0*/  IMAD.WIDE.U32 R16, R13, c[0x0][0x440], R16 ;  /* 0x000110000d107a25 */ /* 0x000fe200078e0010 */
[----:B------:R-:W-:-:S03]  /*13cc0*/  SHF.R.S32.HI R9, RZ, 0x1f, R12 ;  /* 0x0000001fff097819 */ /* 0x000fc6000001140c */
[----:B------:R-:W-:Y:S02]  /*13cd0*/  IMAD R6, R13, c[0x0][0x4dc], R6 ;  /* 0x000137000d067a24 */ /* 0x000fe400078e0206 */
[----:B------:R-:W-:-:S04]  /*13ce0*/  @P0 IMAD.HI.U32 R2, R4, c[0x0][0x4ec], RZ ;  /* 0x00013b0004020a27 */ /* 0x000fc800078e00ff */
[----:B------:R-:W-:Y:S01]  /*13cf0*/  IMAD.WIDE.U32 R14, R13, c[0x0][0x4d8], R14 ;  /* 0x000136000d0e7a25 */ /* 0x000fe200078e000e */
[----:B-----5:R-:W-:-:S03]  /*13d00*/  SHF.R.S32.HI R13, RZ, 0x1f, R18 ;  /* 0x0000001fff0d7819 */ /* 0x020fc60000011412 */
[----:B------:R-:W-:Y:S02]  /*13d10*/  IMAD.IADD R17, R17, 0x1, R5 ;  /* 0x0000000111117824 */ /* 0x000fe400078e0205 */
[----:B------:R-:W-:Y:S01]  /*13d20*/  IMAD.MOV.U32 R8, RZ, RZ, R4 ;  /* 0x000000ffff087224 */ /* 0x000fe200078e0004 */
[----:B------:R-:W-:Y:S01]  /*13d30*/  @P0 SHF.R.U32.HI R8, RZ, c[0x0][0x4f0], R2 ;  /* 0x00013c00ff080a19 */ /* 0x000fe20000011602 */
[----:B------:R-:W-:Y:S02]  /*13d40*/  IMAD.IADD R15, R15, 0x1, R6 ;  /* 0x000000010f0f7824 */ /* 0x000fe400078e0206 */
[----:B------:R-:W-:Y:S01]  /*13d50*/  IMAD.MOV R5, RZ, RZ, -R12 ;  /* 0x000000ffff057224 */ /* 0x000fe200078e0a0c */
[----:B------:R-:W-:Y:S01]  /*13d60*/  SHF.R.S32.HI R6, RZ, 0x1f, R8 ;  /* 0x0000001fff067819 */ /* 0x000fe20000011408 */
[C---:B------:R-:W-:Y:S02]  /*13d70*/  IMAD R2, R13.reuse, c[0x0][0x4e0], RZ ;  /* 0x000138000d027a24 */ /* 0x040fe400078e02ff */
[----:B------:R-:W-:-:S02]  /*13d80*/  IMAD R13, R13, c[0x0][0x448], RZ ;  /* 0x000112000d0d7a24 */ /* 0x000fc400078e02ff */
[----:B------:R-:W-:Y:S02]  /*13d90*/  IMAD R5, R5, c[0x0][0x4e8], R4 ;  /* 0x00013a0005057a24 */ /* 0x000fe400078e0204 */
[----:B------:R-:W-:-:S04]  /*13da0*/  IMAD.WIDE.U32 R14, R18, c[0x0][0x4e0], R14 ;  /* 0x00013800120e7a25 */ /* 0x000fc800078e000e */
[----:B------:R-:W-:Y:S01]  /*13db0*/  IMAD R2, R18, c[0x0][0x4e4], R2 ;  /* 0x0001390012027a24 */ /* 0x000fe200078e0202 */
[----:B------:R-:W-:Y:S01]  /*13dc0*/  IADD3 R12, P0, R12, R14, RZ ;  /* 0x0000000e0c0c7210 */ /* 0x000fe20007f1e0ff */
[C---:B------:R-:W-:Y:S02]  /*13dd0*/  IMAD R13, R18.reuse, c[0x0][0x44c], R13 ;  /* 0x00011300120d7a24 */ /* 0x040fe400078e020d */
[----:B------:R-:W-:Y:S01]  /*13de0*/  IMAD.WIDE.U32 R18, R18, c[0x0][0x448], R16 ;  /* 0x0001120012127a25 */ /* 0x000fe200078e0010 */
[----:B------:R-:W-:-:S03]  /*13df0*/  SHF.R.S32.HI R16, RZ, 0x1f, R5 ;  /* 0x0000001fff107819 */ /* 0x000fc60000011405 */
[----:B------:R-:W-:Y:S01]  /*13e00*/  IMAD.IADD R19, R19, 0x1, R13 ;  /* 0x0000000113137824 */ /* 0x000fe200078e020d */
[----:B------:R-:W-:Y:S01]  /*13e10*/  IADD3.X R13, R9, R15, R2, P0, !PT ;  /* 0x0000000f090d7210 */ /* 0x000fe200007fe402 */
[----:B------:R-:W-:Y:S02]  /*13e20*/  IMAD R16, R16, c[0x0][0x4c8], RZ ;  /* 0x0001320010107a24 */ /* 0x000fe400078e02ff */
[----:B------:R-:W-:Y:S02]  /*13e30*/  IMAD.MOV R2, RZ, RZ, -R8 ;  /* 0x000000ffff027224 */ /* 0x000fe400078e0a08 */
[C---:B------:R-:W-:Y:S02]  /*13e40*/  IMAD R16, R5.reuse, c[0x0][0x4cc], R16 ;  /* 0x0001330005107a24 */ /* 0x040fe400078e0210 */
[----:B------:R-:W-:-:S04]  /*13e50*/  IMAD.WIDE.U32 R14, R5, c[0x0][0x4c8], R12 ;  /* 0x00013200050e7a25 */ /* 0x000fc800078e000c */
[----:B------:R-:W-:Y:S01]  /*13e60*/  IMAD.IADD R16, R15, 0x1, R16 ;  /* 0x000000010f107824 */ /* 0x000fe200078e0210 */
[----:B------:R-:W-:Y:S01]  /*13e70*/  LEA R12, P0, R14, c[0x0][0x4a8], 0x2 ;  /* 0x00012a000e0c7a11 */ /* 0x000fe200078010ff */
[----:B------:R-:W-:Y:S02]  /*13e80*/  IMAD R6, R6, c[0x0][0x430], RZ ;  /* 0x00010c0006067a24 */ /* 0x000fe400078e02ff */
[----:B------:R-:W-:-:S04]  /*13e90*/  IMAD.WIDE.U32 R18, R8, c[0x0][0x430], R18 ;  /* 0x00010c0008127a25 */ /* 0x000fc800078e0012 */
[----:B------:R-:W-:Y:S01]  /*13ea0*/  IMAD R4, R2, c[0x0][0x4e8], R4 ;  /* 0x00013a0002047a24 */ /* 0x000fe200078e0204 */
[----:B------:R-:W-:Y:S01]  /*13eb0*/  LEA.HI.X R2, R14, c[0x0][0x4ac], R16, 0x2, P0 ;  /* 0x00012b000e027a11 */ /* 0x000fe200000f1410 */
[----:B------:R-:W-:Y:S01]  /*13ec0*/  IMAD R6, R8, c[0x0][0x434], R6 ;  /* 0x00010d0008067a24 */ /* 0x000fe200078e0206 */
[----:B------:R-:W-:Y:S01]  /*13ed0*/  SHFL.IDX PT, R16, R12, 0x1, 0x1c1f ;  /* 0x003c1f000c107f89 */ /* 0x000fe200000e0000 */
[----:B------:R-:W-:Y:S02]  /*13ee0*/  IMAD.MOV.U32 R20, RZ, RZ, R18 ;  /* 0x000000ffff147224 */ /* 0x000fe400078e0012 */
[----:B------:R-:W-:Y:S01]  /*13ef0*/  IMAD.IADD R21, R19, 0x1, R6 ;  /* 0x0000000113157824 */ /* 0x000fe200078e0206 */
[----:B------:R-:W-:Y:S01]  /*13f00*/  SHFL.IDX PT, R18, R12, RZ, 0x1c1f ;  /* 0x001c1fff0c127589 */ /* 0x000fe200000e0000 */
[----:B------:R-:W-:Y:S01]  /*13f10*/  IMAD.IADD R5, R247, 0x1, R22 ;  /* 0x00000001f7057824 */ /* 0x000fe200078e0216 */
[----:B------:R-:W-:Y:S01]  /*13f20*/  SHF.R.S32.HI R6, RZ, 0x1f, R4 ;  /* 0x0000001fff067819 */ /* 0x000fe20000011404 */
[----:B------:R-:W-:Y:S01]  /*13f30*/  IMAD.WIDE.U32 R20, R4, c[0x0][0x428], R20 ;  /* 0x00010a0004147a25 */ /* 0x000fe200078e0014 */
[----:B------:R-:W1:Y:S01]  /*13f40*/  SHFL.IDX PT, R19, R2, RZ, 0x1c1f ;  /* 0x001c1fff02137589 */ /* 0x000e6200000e0000 */
[----:B------:R-:W-:-:S02]  /*13f50*/  IADD3 R22, R245, 0x38, RZ ;  /* 0x00000038f5167810 */ /* 0x000fc40007ffe0ff */
[C---:B------:R-:W-:Y:S01]  /*13f60*/  IADD3 R9, R5.reuse, 0x8, RZ ;  /* 0x0000000805097810 */ /* 0x040fe20007ffe0ff */
[----:B------:R-:W2:Y:S01]  /*13f70*/  SHFL.IDX PT, R17, R2, 0x1, 0x1c1f ;  /* 0x003c1f0002117f89 */ /* 0x000ea200000e0000 */
[----:B------:R-:W-:Y:S02]  /*13f80*/  ISETP.GE.OR P4, PT, R5, UR4, P1 ;  /* 0x0000000405007c0c */ /* 0x000fe40008f86670 */
[----:B------:R-:W-:Y:S01]  /*13f90*/  ISETP.GE.OR P3, PT, R9, UR4, P1 ;  /* 0x0000000409007c0c */ /* 0x000fe20008f66670 */
[----:B------:R-:W-:Y:S01]  /*13fa0*/  SHFL.IDX PT, R14, R12, 0x2, 0x1c1f ;  /* 0x005c1f000c0e7f89 */ /* 0x000fe200000e0000 */
[----:B------:R-:W-:-:S03]  /*13fb0*/  IADD3 R8, R5, 0x40, RZ ;  /* 0x0000004005087810 */ /* 0x000fc60007ffe0ff */
[----:B------:R-:W3:Y:S01]  /*13fc0*/  SHFL.IDX PT, R15, R2, 0x2, 0x1c1f ;  /* 0x005c1f00020f7f89 */ /* 0x000ee200000e0000 */
[----:B------:R-:W-:-:S03]  /*13fd0*/  ISETP.GE.OR P2, PT, R8, UR4, P1 ;  /* 0x0000000408007c0c */ /* 0x000fc60008f46670 */
[----:B------:R-:W-:Y:S04]  /*13fe0*/  SHFL.IDX PT, R12, R12, 0x3, 0x1c1f ;  /* 0x007c1f000c0c7f89 */ /* 0x000fe800000e0000 */
[----:B------:R4:W5:Y:S04]  /*13ff0*/  SHFL.IDX PT, R13, R2, 0x3, 0x1c1f ;  /* 0x007c1f00020d7f89 */ /* 0x00096800000e0000 */
[----:B-1----:R1:W-:Y:S04]  /*14000*/  @!P4 ST.E [R18.64], R7 ;  /* 0x000000071200c985 */ /* 0x0023e8000c101908 */
[----:B--2---:R1:W-:Y:S01]  /*14010*/  @!P3 ST.E [R16.64], R10 ;  /* 0x0000000a1000b985 */ /* 0x0043e2000c101908 */
[----:B------:R-:W-:-:S03]  /*14020*/  ISETP.GE.AND P3, PT, R5, UR4, PT ;  /* 0x0000000405007c0c */ /* 0x000fc6000bf66270 */
[----:B---3--:R1:W-:Y:S01]  /*14030*/  @!P2 ST.E [R14.64], R11 ;  /* 0x0000000b0e00a985 */ /* 0x0083e2000c101908 */
[----:B------:R-:W-:Y:S01]  /*14040*/  ISETP.GE.AND P2, PT, R9, UR4, PT ;  /* 0x0000000409007c0c */ /* 0x000fe2000bf46270 */
[----:B----4-:R-:W-:Y:S01]  /*14050*/  IMAD R2, R6, c[0x0][0x428], RZ ;  /* 0x00010a0006027a24 */ /* 0x010fe200078e02ff */
[----:B------:R-:W-:-:S03]  /*14060*/  IADD3 R6, R5, 0x48, RZ ;  /* 0x0000004805067810 */ /* 0x000fc60007ffe0ff */
[----:B------:R-:W-:Y:S01]  /*14070*/  IMAD R2, R4, c[0x0][0x42c], R2 ;  /* 0x00010b0004027a24 */ /* 0x000fe200078e0202 */
[----:B------:R-:W-:Y:S02]  /*14080*/  ISETP.GE.OR P1, PT, R6, UR4, P1 ;  /* 0x0000000406007c0c */ /* 0x000fe40008f26670 */
[----:B------:R-:W-:Y:S01]  /*14090*/  LEA R4, P0, R20, c[0x0][0x400], 0x2 ;  /* 0x0001000014047a11 */ /* 0x000fe200078010ff */
[----:B------:R-:W-:-:S04]  /*140a0*/  IMAD.IADD R2, R21, 0x1, R2 ;  /* 0x0000000115027824 */ /* 0x000fc800078e0202 */
[----:B------:R1:W2:Y:S01]  /*140b0*/  SHFL.IDX PT, R7, R4, RZ, 0x1c1f ;  /* 0x001c1fff04077589 */ /* 0x0002a200000e0000 */
[----:B------:R-:W-:Y:S02]  /*140c0*/  LEA.HI.X R2, R20, c[0x0][0x404], R2, 0x2, P0 ;  /* 0x0001010014027a11 */ /* 0x000fe400000f1402 */
[----:B------:R-:W-:-:S03]  /*140d0*/  ISETP.GE.AND P0, PT, R6, UR4, PT ;  /* 0x0000000406007c0c */ /* 0x000fc6000bf06270 */
[----:B-----5:R1:W-:Y:S01]  /*140e0*/  @!P1 ST.E [R12.64], R0 ;  /* 0x000000000c009985 */ /* 0x0203e2000c101908 */
[----:B------:R-:W-:-:S03]  /*140f0*/  ISETP.GE.AND P1, PT, R8, UR4, PT ;  /* 0x0000000408007c0c */ /* 0x000fc6000bf26270 */
[----:B------:R1:W3:Y:S01]  /*14100*/  SHFL.IDX PT, R10, R2, RZ, 0x1c1f ;  /* 0x001c1fff020a7589 */ /* 0x0002e200000e0000 */
[----:B------:R-:W-:Y:S05]  /*14110*/  @P3 BRA `(.L_x_1367) ;  /* 0x0000021000003947 */ /* 0x000fea0003800000 */
[----:B------:R-:W-:Y:S02]  /*14120*/  ISETP.GE.AND P3, PT, R245, c[0x0][0x3c8], PT ;  /* 0x0000f200f5007a0c */ /* 0x000fe40003f66270 */
[----:B------:R-:W-:Y:S02]  /*14130*/  ISETP.GE.AND P5, PT, R34, c[0x0][0x3c8], PT ;  /* 0x0000f20022007a0c */ /* 0x000fe40003fa6270 */
[----:B------:R-:W-:-:S09]  /*14140*/  ISETP.GE.AND P6, PT, R26, c[0x0][0x3c8], PT ;  /* 0x0000f2001a007a0c */ /* 0x000fd20003fc6270 */
[----:B--2---:R-:W-:-:S04]  /*14150*/  @!P3 LEA R8, P4, R245, R7, 0x2 ;  /* 0x00000007f508b211 */ /* 0x004fc800078810ff */
[----:B---3--:R-:W-:Y:S02]  /*14160*/  @!P3 LEA.HI.X R9, R245, R10, R36, 0x2, P4 ;  /* 0x0000000af509b211 */ /* 0x008fe400020f1424 */
[----:B------:R-:W-:-:S03]  /*14170*/  ISETP.GE.AND P4, PT, R32, c[0x0][0x3c8], PT ;  /* 0x0000f20020007a0c */ /* 0x000fc60003f86270 */
[----:B------:R2:W-:Y:S02]  /*14180*/  @!P3 ST.E.64 [R8.64], R144 ;  /* 0x000000900800b985 */ /* 0x0005e4000c101b08 */
[----:B--2---:R-:W-:-:S04]  /*14190*/  @!P5 LEA R8, P3, R34, R7, 0x2 ;  /* 0x000000072208d211 */ /* 0x004fc800078610ff */
[----:B------:R-:W-:Y:S02]  /*141a0*/  @!P5 LEA.HI.X R9, R34, R10, R35, 0x2, P3 ;  /* 0x0000000a2209d211 */ /* 0x000fe400018f1423 */
        /* <DEDUP_REMOVED lines=9> */
[----:B------:R2:W-:Y:S01]  /*14240*/  @!P3 ST.E.64 [R8.64], R132 ;  /* 0x000000840800b985 */ /* 0x0005e2000c101b08 */
[----:B-1----:R-:W-:-:S04]  /*14250*/  @!P5 LEA R14, P3, R28, R7, 0x2 ;  /* 0x000000071c0ed211 */ /* 0x002fc800078610ff */
[----:B------:R-:W-:Y:S02]  /*14260*/  @!P5 LEA.HI.X R15, R28, R10, R29, 0x2, P3 ;  /* 0x0000000a1c0fd211 */ /* 0x000fe400018f141d */
[----:B------:R-:W-:Y:S02]  /*14270*/  ISETP.GE.AND P5, PT, R24, c[0x0][0x3c8], PT ;  /* 0x0000f20018007a0c */ /* 0x000fe40003fa6270 */
[----:B------:R-:W-:-:S04]  /*14280*/  @!P6 LEA R12, P3, R26, R7, 0x2 ;  /* 0x000000071a0ce211 */ /* 0x000fc800078610ff */
[----:B------:R-:W-:-:S07]  /*14290*/  @!P6 LEA.HI.X R13, R26, R10, R27, 0x2, P3 ;  /* 0x0000000a1a0de211 */ /* 0x000fce00018f141b */
[----:B--2---:R-:W-:-:S04]  /*142a0*/  @!P5 LEA R8, P3, R24, R7, 0x2 ;  /* 0x000000071808d211 */ /* 0x004fc800078610ff */
[----:B------:R-:W-:Y:S02]  /*142b0*/  @!P5 LEA.HI.X R9, R24, R10, R25, 0x2, P3 ;  /* 0x0000000a1809d211 */ /* 0x000fe400018f1419 */
[----:B------:R-:W-:-:S04]  /*142c0*/  @!P4 LEA R6, P3, R22, R7, 0x2 ;  /* 0x000000071606c211 */ /* 0x000fc800078610ff */
[----:B------:R-:W-:Y:S02]  /*142d0*/  @!P4 LEA.HI.X R7, R22, R10, R23, 0x2, P3 ;  /* 0x0000000a1607c211 */ /* 0x000fe400018f1417 */
[----:B------:R-:W-:-:S13]  /*142e0*/  ISETP.GE.AND P3, PT, R28, c[0x0][0x3c8], PT ;  /* 0x0000f2001c007a0c */ /* 0x000fda0003f66270 */
[----:B------:R1:W-:Y:S04]  /*142f0*/  @!P3 ST.E.64 [R14.64], R128 ;  /* 0x000000800e00b985 */ /* 0x0003e8000c101b08 */
[----:B------:R1:W-:Y:S04]  /*14300*/  @!P6 ST.E.64 [R12.64], R124 ;  /* 0x0000007c0c00e985 */ /* 0x0003e8000c101b08 */
[----:B------:R1:W-:Y:S04]  /*14310*/  @!P5 ST.E.64 [R8.64], R120 ;  /* 0x000000780800d985 */ /* 0x0003e8000c101b08 */
[----:B------:R1:W-:Y:S02]  /*14320*/  @!P4 ST.E.64 [R6.64], R116 ;  /* 0x000000740600c985 */ /* 0x0003e4000c101b08 */
.L_x_1367:
[----:B------:R-:W-:Y:S05]  /*14330*/  BSYNC B0 ;  /* 0x0000000000007941 */ /* 0x000fea0003800000 */
.L_x_1366:
[----:B------:R4:W1:Y:S01]  /*14340*/  SHFL.IDX PT, R5, R2, 0x1, 0x1c1f ;  /* 0x003c1f0002057f89 */ /* 0x00086200000e0000 */
[----:B------:R-:W-:Y:S03]  /*14350*/  BSSY B0, `(.L_x_1368) ;  /* 0x0000023000007945 */ /* 0x000fe60003800000 */
[----:B-1----:R4:W1:Y:S01]  /*14360*/  SHFL.IDX PT, R0, R4, 0x1, 0x1c1f ;  /* 0x003c1f0004007f89 */ /* 0x00286200000e0000 */
[----:B------:R-:W-:Y:S05]  /*14370*/  @P2 BRA `(.L_x_1369) ;  /* 0x0000020000002947 */ /* 0x000fea0003800000 */
[----:B------:R-:W-:Y:S02]  /*14380*/  ISETP.GE.AND P3, PT, R245, c[0x0][0x3c8], PT ;  /* 0x0000f200f5007a0c */ /* 0x000fe40003f66270 */
[----:B------:R-:W-:-:S02]  /*14390*/  ISETP.GE.AND P5, PT, R34, c[0x0][0x3c8], PT ;  /* 0x0000f20022007a0c */ /* 0x000fc40003fa6270 */
[----:B------:R-:W-:-:S09]  /*143a0*/  ISETP.GE.AND P2, PT, R32, c[0x0][0x3c8], PT ;  /* 0x0000f20020007a0c */ /* 0x000fd20003f46270 */
[----:B-1----:R-:W-:-:S04]  /*143b0*/  @!P3 LEA R8, P4, R245, R0, 0x2 ;  /* 0x00000000f508b211 */ /* 0x002fc800078810ff */
[----:B------:R-:W-:Y:S02]  /*143c0*/  @!P3 LEA.HI.X R9, R245, R5, R36, 0x2, P4 ;  /* 0x00000005f509b211 */ /* 0x000fe400020f1424 */
[----:B------:R-:W-:-:S03]  /*143d0*/  @!P5 LEA R6, P4, R34, R0, 0x2 ;  /* 0x000000002206d211 */ /* 0x000fc600078810ff */
[----:B------:R1:W-:Y:S01]  /*143e0*/  @!P3 ST.E.64 [R8.64], R146 ;  /* 0x000000920800b985 */ /* 0x0003e2000c101b08 */
[----:B------:R-:W-:Y:S02]  /*143f0*/  ISETP.GE.AND P3, PT, R30, c[0x0][0x3c8], PT ;  /* 0x0000f2001e007a0c */ /* 0x000fe40003f66270 */
[----:B--2---:R-:W-:-:S05]  /*14400*/  @!P5 LEA.HI.X R7, R34, R5, R35, 0x2, P4 ;  /* 0x000000052207d211 */ /* 0x004fca00020f1423 */
[----:B------:R2:W-:Y:S01]  /*14410*/  @!P5 ST.E.64 [R6.64], R142 ;  /* 0x0000008e0600d985 */ /* 0x0005e2000c101b08 */
[----:B------:R-:W-:Y:S02]  /*14420*/  ISETP.GE.AND P5, PT, R28, c[0x0][0x3c8], PT ;  /* 0x0000f2001c007a0c */ /* 0x000fe40003fa6270 */
[----:B-1----:R-:W-:-:S04]  /*14430*/  @!P2 LEA R8, P4, R32, R0, 0x2 ;  /* 0x000000002008a211 */ /* 0x002fc800078810ff */
[----:B------:R-:W-:Y:S02]  /*14440*/  @!P2 LEA.HI.X R9, R32, R5, R33, 0x2, P4 ;  /* 0x000000052009a211 */ /* 0x000fe400020f1421 */
[----:B--2---:R-:W-:-:S03]  /*14450*/  @!P3 LEA R6, P4, R30, R0, 0x2 ;  /* 0x000000001e06b211 */ /* 0x004fc600078810ff */
[----:B------:R1:W-:Y:S01]  /*14460*/  @!P2 ST.E.64 [R8.64], R138 ;  /* 0x0000008a0800a985 */ /* 0x0003e2000c101b08 */
[----:B------:R-:W-:Y:S02]  /*14470*/  @!P3 LEA.HI.X R7, R30, R5, R31, 0x2, P4 ;  /* 0x000000051e07b211 */ /* 0x000fe400020f141f */
[----:B------:R-:W-:-:S03]  /*14480*/  ISETP.GE.AND P4, PT, R26, c[0x0][0x3c8], PT ;  /* 0x0000f2001a007a0c */ /* 0x000fc60003f86270 */
[----:B------:R-:W-:Y:S01]  /*14490*/  @!P3 ST.E.64 [R6.64], R134 ;  /* 0x000000860600b985 */ /* 0x000fe2000c101b08 */
[----:B------:R-:W-:Y:S02]  /*144a0*/  ISETP.GE.AND P3, PT, R24, c[0x0][0x3c8], PT ;  /* 0x0000f20018007a0c */ /* 0x000fe40003f66270 */
[----:B-1----:R-:W-:-:S04]  /*144b0*/  @!P5 LEA R8, P2, R28, R0, 0x2 ;  /* 0x000000001c08d211 */ /* 0x002fc800078410ff */
[----:B------:R-:W-:Y:S02]  /*144c0*/  @!P5 LEA.HI.X R9, R28, R5, R29, 0x2, P2 ;  /* 0x000000051c09d211 */ /* 0x000fe400010f141d */
[----:B------:R-:W-:-:S03]  /*144d0*/  ISETP.GE.AND P2, PT, R22, c[0x0][0x3c8], PT ;  /* 0x0000f20016007a0c */ /* 0x000fc60003f46270 */
[----:B------:R1:W-:Y:S02]  /*144e0*/  @!P5 ST.E.64 [R8.64], R130 ;  /* 0x000000820800d985 */ /* 0x0003e4000c101b08 */
[----:B-1----:R-:W-:-:S04]  /*144f0*/  @!P4 LEA R8, P5, R26, R0, 0x2 ;  /* 0x000000001a08c211 */ /* 0x002fc800078a10ff */
[----:B------:R-:W-:Y:S02]  /*14500*/  @!P4 LEA.HI.X R9, R26, R5, R27, 0x2, P5 ;  /* 0x000000051a09c211 */ /* 0x000fe400028f141b */
[----:B------:R-:W-:-:S03]  /*14510*/  @!P3 LEA R6, P5, R24, R0, 0x2 ;  /* 0x000000001806b211 */ /* 0x000fc600078a10ff */
[----:B------:R1:W-:Y:S01]  /*14520*/  @!P4 ST.E.64 [R8.64], R126 ;  /* 0x0000007e0800c985 */ /* 0x0003e2000c101b08 */
[----:B------:R-:W-:Y:S02]  /*14530*/  @!P3 LEA.HI.X R7, R24, R5, R25, 0x2, P5 ;  /* 0x000000051807b211 */ /* 0x000fe400028f1419 */
[----:B---3--:R-:W-:-:S03]  /*14540*/  @!P2 LEA R10, P5, R22, R0, 0x2 ;  /* 0x00000000160aa211 */ /* 0x008fc600078a10ff */
[----:B------:R1:W-:Y:S01]  /*14550*/  @!P3 ST.E.64 [R6.64], R122 ;  /* 0x0000007a0600b985 */ /* 0x0003e2000c101b08 */
[----:B------:R-:W-:-:S05]  /*14560*/  @!P2 LEA.HI.X R11, R22, R5, R23, 0x2, P5 ;  /* 0x00000005160ba211 */ /* 0x000fca00028f1417 */
[----:B------:R1:W-:Y:S04]  /*14570*/  @!P2 ST.E.64 [R10.64], R118 ;  /* 0x000000760a00a985 */ /* 0x0003e8000c101b08 */
.L_x_1369:
[----:B------:R-:W-:Y:S05]  /*14580*/  BSYNC B0 ;  /* 0x0000000000007941 */ /* 0x000fea0003800000 */
.L_x_1368:
[----:B------:R4:W3:Y:S01]  /*14590*/  SHFL.IDX PT, R5, R2, 0x2, 0x1c1f ;  /* 0x005c1f0002057f89 */ /* 0x0008e200000e0000 */
[----:B------:R-:W-:Y:S03]  /*145a0*/  BSSY B0, `(.L_x_1370) ;  /* 0x0000023000007945 */ /* 0x000fe60003800000 */
[----:B-1----:R4:W1:Y:S01]  /*145b0*/  SHFL.IDX PT, R0, R4, 0x2, 0x1c1f ;  /* 0x005c1f0004007f89 */ /* 0x00286200000e0000 */
[----:B------:R-:W-:Y:S05]  /*145c0*/  @P1 BRA `(.L_x_1371) ;  /* 0x0000020000001947 */ /* 0x000fea0003800000 */
[----:B------:R-:W-:Y:S02]  /*145d0*/  ISETP.GE.AND P3, PT, R245, c[0x0][0x3c8], PT ;  /* 0x0000f200f5007a0c */ /* 0x000fe40003f66270 */
[----:B------:R-:W-:Y:S02]  /*145e0*/  ISETP.GE.AND P5, PT, R34, c[0x0][0x3c8], PT ;  /* 0x0000f20022007a0c */ /* 0x000fe40003fa6270 */
[----:B------:R-:W-:Y:S02]  /*145f0*/  ISETP.GE.AND P2, PT, R32, c[0x0][0x3c8], PT ;  /* 0x0000f20020007a0c */ /* 0x000fe40003f46270 */
[----:B------:R-:W-:-:S07]  /*14600*/  ISETP.GE.AND P1, PT, R30, c[0x0][0x3c8], PT ;  /* 0x0000f2001e007a0c */ /* 0x000fce0003f26270 */
[----:B-1----:R-:W-:-:S04]  /*14610*/  @!P3 LEA R8, P4, R245, R0, 0x2 ;  /* 0x00000000f508b211 */ /* 0x002fc800078810ff */
[----:B---3--:R-:W-:Y:S02]  /*14620*/  @!P3 LEA.HI.X R9, R245, R5, R36, 0x2, P4 ;  /* 0x00000005f509b211 */ /* 0x008fe400020f1424 */
[----:B------:R-:W-:-:S03]  /*14630*/  @!P5 LEA R6, P4, R34, R0, 0x2 ;  /* 0x000000002206d211 */ /* 0x000fc600078810ff */
[----:B------:R1:W-:Y:S01]  /*14640*/  @!P3 ST.E.64 [R8.64], R148 ;  /* 0x000000940800b985 */ /* 0x0003e2000c101b08 */
[----:B--2---:R-:W-:Y:S02]  /*14650*/  @!P5 LEA.HI.X R7, R34, R5, R35, 0x2, P4 ;  /* 0x000000052207d211 */ /* 0x004fe400020f1423 */
[----:B------:R-:W-:-:S03]  /*14660*/  ISETP.GE.AND P4, PT, R28, c[0x0][0x3c8], PT ;  /* 0x0000f2001c007a0c */ /* 0x000fc60003f86270 */
[----:B------:R2:W-:Y:S01]  /*14670*/  @!P5 ST.E.64 [R6.64], R152 ;  /* 0x000000980600d985 */ /* 0x0005e2000c101b08 */
[----:B-1----:R-:W-:-:S04]  /*14680*/  @!P2 LEA R8, P3, R32, R0, 0x2 ;  /* 0x000000002008a211 */ /* 0x002fc800078610ff */
[-C--:B------:R-:W-:Y:S02]  /*14690*/  @!P2 LEA.HI.X R9, R32, R5.reuse, R33, 0x2, P3 ;  /* 0x000000052009a211 */ /* 0x080fe400018f1421 */
[----:B--2---:R-:W-:Y:S02]  /*146a0*/  @!P1 LEA R6, P5, R30, R0, 0x2 ;  /* 0x000000001e069211 */ /* 0x004fe400078a10ff */
[----:B------:R-:W-:Y:S01]  /*146b0*/  ISETP.GE.AND P3, PT, R26, c[0x0][0x3c8], PT ;  /* 0x0000f2001a007a0c */ /* 0x000fe20003f66270 */
[----:B------:R1:W-:Y:S01]  /*146c0*/  @!P2 ST.E.64 [R8.64], R156 ;  /* 0x0000009c0800a985 */ /* 0x0003e2000c101b08 */
[----:B------:R-:W-:Y:S02]  /*146d0*/  @!P1 LEA.HI.X R7, R30, R5, R31, 0x2, P5 ;  /* 0x000000051e079211 */ /* 0x000fe400028f141f */
[----:B------:R-:W-:-:S03]  /*146e0*/  ISETP.GE.AND P2, PT, R24, c[0x0][0x3c8], PT ;  /* 0x0000f20018007a0c */ /* 0x000fc60003f46270 */
[----:B------:R2:W-:Y:S01]  /*146f0*/  @!P1 ST.E.64 [R6.64], R160 ;  /* 0x000000a006009985 */ /* 0x0005e2000c101b08 */
[----:B------:R-:W-:Y:S02]  /*14700*/  ISETP.GE.AND P1, PT, R22, c[0x0][0x3c8], PT ;  /* 0x0000f20016007a0c */ /* 0x000fe40003f26270 */
[----:B-1----:R-:W-:-:S04]  /*14710*/  @!P4 LEA R8, P5, R28, R0, 0x2 ;  /* 0x000000001c08c211 */ /* 0x002fc800078a10ff */
[----:B------:R-:W-:Y:S02]  /*14720*/  @!P4 LEA.HI.X R9, R28, R5, R29, 0x2, P5 ;  /* 0x000000051c09c211 */ /* 0x000fe400028f141d */
[----:B------:R-:W-:-:S03]  /*14730*/  @!P3 LEA R10, P5, R26, R0, 0x2 ;  /* 0x000000001a0ab211 */ /* 0x000fc600078a10ff */
[----:B------:R1:W-:Y:S01]  /*14740*/  @!P4 ST.E.64 [R8.64], R164 ;  /* 0x000000a40800c985 */ /* 0x0003e2000c101b08 */
[----:B------:R-:W-:Y:S02]  /*14750*/  @!P3 LEA.HI.X R11, R26, R5, R27, 0x2, P5 ;  /* 0x000000051a0bb211 */ /* 0x000fe400028f141b */
[----:B--2---:R-:W-:-:S03]  /*14760*/  @!P2 LEA R6, P5, R24, R0, 0x2 ;  /* 0x000000001806a211 */ /* 0x004fc600078a10ff */
[----:B------:R1:W-:Y:S01]  /*14770*/  @!P3 ST.E.64 [R10.64], R168 ;  /* 0x000000a80a00b985 */ /* 0x0003e2000c101b08 */
[----:B------:R-:W-:Y:S02]  /*14780*/  @!P2 LEA.HI.X R7, R24, R5, R25, 0x2, P5 ;  /* 0x000000051807a211 */ /* 0x000fe400028f1419 */
[----:B------:R-:W-:-:S03]  /*14790*/  @!P1 LEA R12, P5, R22, R0, 0x2 ;  /* 0x00000000160c9211 */ /* 0x000fc600078a10ff */
[----:B------:R1:W-:Y:S01]  /*147a0*/  @!P2 ST.E.64 [R6.64], R172 ;  /* 0x000000ac0600a985 */ /* 0x0003e2000c101b08 */
[----:B------:R-:W-:-:S05]  /*147b0*/  @!P1 LEA.HI.X R13, R22, R5, R23, 0x2, P5 ;  /* 0x00000005160d9211 */ /* 0x000fca00028f1417 */
[----:B------:R1:W-:Y:S04]  /*147c0*/  @!P1 ST.E.64 [R12.64], R176 ;  /* 0x000000b00c009985 */ /* 0x0003e8000c101b08 */
.L_x_1371:
[----:B------:R-:W-:Y:S05]  /*147d0*/  BSYNC B0 ;  /* 0x0000000000007941 */ /* 0x000fea0003800000 */
.L_x_1370:
[----:B----4-:R-:W4:Y:S04]  /*147e0*/  SHFL.IDX PT, R2, R2, 0x3, 0x1c1f ;  /* 0x007c1f0002027f89 */ /* 0x010f2800000e0000 */
[----:B------:R-:W3:Y:S01]  /*147f0*/  SHFL.IDX PT, R4, R4, 0x3, 0x1c1f ;  /* 0x007c1f0004047f89 */ /* 0x000ee200000e0000 */
[----:B------:R-:W-:Y:S05]  /*14800*/  @P0 BRA `(.L_x_1372) ;  /* 0x000004d000000947 */ /* 0x000fea0003800000 */
[----:B------:R-:W-:Y:S02]  /*14810*/  ISETP.GE.AND P1, PT, R245, c[0x0][0x3c8], PT ;  /* 0x0000f200f5007a0c */ /* 0x000fe40003f26270 */
[----:B------:R-:W-:Y:S02]  /*14820*/  ISETP.GE.AND P0, PT, R34, c[0x0][0x3c8], PT ;  /* 0x0000f20022007a0c */ /* 0x000fe40003f06270 */
[----:B------:R-:W-:-:S09]  /*14830*/  ISETP.GE.AND P4, PT, R32, c[0x0][0x3c8], PT ;  /* 0x0000f20020007a0c */ /* 0x000fd20003f86270 */
[CC--:B-1-3--:R-:W-:Y:S02]  /*14840*/  @!P1 LEA R8, P3, R245.reuse, R4.reuse, 0x2 ;  /* 0x00000004f5089211 */ /* 0x0cafe400078610ff */
[----:B------:R-:W-:Y:S02]  /*14850*/  @!P0 LEA R6, P2, R34, R4, 0x2 ;  /* 0x0000000422068211 */ /* 0x000fe400078410ff */
[-C--:B----4-:R-:W-:Y:S02]  /*14860*/  @!P1 LEA.HI.X R9, R245, R2.reuse, R36, 0x2, P3 ;  /* 0x00000002f5099211 */ /* 0x090fe400018f1424 */
[----:B------:R-:W-:Y:S02]  /*14870*/  ISETP.GE.AND P3, PT, R30, c[0x0][0x3c8], PT ;  /* 0x0000f2001e007a0c */ /* 0x000fe40003f66270 */
[----:B--2---:R-:W-:Y:S01]  /*14880*/  @!P0 LEA.HI.X R7, R34, R2, R35, 0x2, P2 ;  /* 0x0000000222078211 */ /* 0x004fe200010f1423 */
[----:B------:R1:W-:Y:S01]  /*14890*/  @!P1 ST.E.64 [R8.64], R150 ;  /* 0x0000009608009985 */ /* 0x0003e2000c101b08 */
[----:B------:R-:W-:-:S02]  /*148a0*/  ISETP.GE.AND P2, PT, R28, c[0x0][0x3c8], PT ;  /* 0x0000f2001c007a0c */ /* 0x000fc40003f46270 */
[----:B------:R-:W-:Y:S01]  /*148b0*/  ISETP.GE.AND P1, PT, R26, c[0x0][0x3c8], PT ;  /* 0x0000f2001a007a0c */ /* 0x000fe20003f26270 */
[----:B------:R2:W-:Y:S01]  /*148c0*/  @!P0 ST.E.64 [R6.64], R154 ;  /* 0x0000009a06008985 */ /* 0x0005e2000c101b08 */
[----:B------:R-:W-:Y:S02]  /*148d0*/  ISETP.GE.AND P0, PT, R24, c[0x0][0x3c8], PT ;  /* 0x0000f20018007a0c */ /* 0x000fe40003f06270 */
[----:B-1----:R-:W-:-:S04]  /*148e0*/  @!P4 LEA R8, P5, R32, R4, 0x2 ;  /* 0x000000042008c211 */ /* 0x002fc800078a10ff */
[----:B------:R-:W-:Y:S02]  /*148f0*/  @!P4 LEA.HI.X R9, R32, R2, R33, 0x2, P5 ;  /* 0x000000022009c211 */ /* 0x000fe400028f1421 */
[----:B--2---:R-:W-:-:S03]  /*14900*/  @!P3 LEA R6, P5, R30, R4, 0x2 ;  /* 0x000000041e06b211 */ /* 0x004fc600078a10ff */
[----:B------:R1:W-:Y:S01]  /*14910*/  @!P4 ST.E.64 [R8.64], R158 ;  /* 0x0000009e0800c985 */ /* 0x0003e2000c101b08 */
[----:B------:R-:W-:Y:S02]  /*14920*/  @!P2 LEA R12, P4, R28, R4, 0x2 ;  /* 0x000000041c0ca211 */ /* 0x000fe400078810ff */
[----:B------:R-:W-:Y:S02]  /*14930*/  @!P3 LEA.HI.X R7, R30, R2, R31, 0x2, P5 ;  /* 0x000000021e07b211 */ /* 0x000fe400028f141f */
[----:B------:R-:W-:Y:S02]  /*14940*/  @!P1 LEA R10, P5, R26, R4, 0x2 ;  /* 0x000000041a0a9211 */ /* 0x000fe400078a10ff */
[-C--:B------:R-:W-:Y:S01]  /*14950*/  @!P2 LEA.HI.X R13, R28, R2.reuse, R29, 0x2, P4 ;  /* 0x000000021c0da211 */ /* 0x080fe200020f141d */
[----:B------:R2:W-:Y:S01]  /*14960*/  @!P3 ST.E.64 [R6.64], R162 ;  /* 0x000000a20600b985 */ /* 0x0005e2000c101b08 */
[----:B------:R-:W-:-:S03]  /*14970*/  @!P1 LEA.HI.X R11, R26, R2, R27, 0x2, P5 ;  /* 0x000000021a0b9211 */ /* 0x000fc600028f141b */
[----:B------:R2:W-:Y:S04]  /*14980*/  @!P2 ST.E.64 [R12.64], R166 ;  /* 0x000000a60c00a985 */ /* 0x0005e8000c101b08 */
[----:B------:R2:W-:Y:S01]  /*14990*/  @!P1 ST.E.64 [R10.64], R170 ;  /* 0x000000aa0a009985 */ /* 0x0005e2000c101b08 */
[----:B-1----:R-:W-:-:S04]  /*149a0*/  @!P0 LEA R8, P4, R24, R4, 0x2 ;  /* 0x0000000418088211 */ /* 0x002fc800078810ff */
[----:B------:R-:W-:-:S05]  /*149b0*/  @!P0 LEA.HI.X R9, R24, R2, R25, 0x2, P4 ;  /* 0x0000000218098211 */ /* 0x000fca00020f1419 */
[----:B------:R2:W-:Y:S01]  /*149c0*/  @!P0 ST.E.64 [R8.64], R174 ;  /* 0x000000ae08008985 */ /* 0x0005e2000c101b08 */
[----:B------:R-:W-:-:S13]  /*149d0*/  ISETP.GE.AND P0, PT, R22, c[0x0][0x3c8], PT ;  /* 0x0000f20016007a0c */ /* 0x000fda0003f06270 */
[----:B------:R-:W-:Y:S05]  /*149e0*/  @P0 BRA `(.L_x_1372) ;  /* 0x000002f000000947 */ /* 0x000fea0003800000 */
[----:B------:R-:W-:-:S04]  /*149f0*/  LEA R4, P0, R22, R4, 0x2 ;  /* 0x0000000416047211 */ /* 0x000fc800078010ff */
[----:B------:R-:W-:-:S05]  /*14a00*/  LEA.HI.X R5, R22, R2, R23, 0x2, P0 ;  /* 0x0000000216057211 */ /* 0x000fca00000f1417 */
[----:B------:R1:W-:Y:S01]  /*14a10*/  ST.E.64 [R4.64], R178 ;  /* 0x000000b204007985 */ /* 0x0003e2000c101b08 */
[----:B------:R-:W-:Y:S05]  /*14a20*/  BRA `(.L_x_1372) ;  /* 0x000002b000007947 */ /* 0x000fea0003800000 */
.L_x_1364:
[----:B------:R-:W-:-:S13]  /*14a30*/  ISETP.GT.AND P0, PT, R243, 0x7f, PT ;  /* 0x0000007ff300780c */ /* 0x000fda0003f04270 */
[----:B------:R-:W-:Y:S05]  /*14a40*/  @P0 BRA `(.L_x_1372) ;  /* 0x0000029000000947 */ /* 0x000fea0003800000 */
[----:B------:R-:W4:Y:S01]  /*14a50*/  LDL.LU R2, [R1+0x14] ;  /* 0x0000140001027983 */ /* 0x000f220000300800 */
[----:B------:R-:W-:-:S05]  /*14a60*/  MOV R4, c[0x0][0x4e8] ;  /* 0x00013a0000047a02 */ /* 0x000fca0000000f00 */
[----:B------:R-:W-:Y:S01]  /*14a70*/  IMAD R0, R4, c[0x0][0x388], RZ ;  /* 0x0000e20004007a24 */ /* 0x000fe200078e02ff */
[----:B----4-:R-:W-:-:S04]  /*14a80*/  IADD3 R2, R2, R243, RZ ;  /* 0x000000f302027210 */ /* 0x010fc80007ffe0ff */
[----:B------:R-:W-:-:S13]  /*14a90*/  ISETP.GE.AND P0, PT, R2, R0, PT ;  /* 0x000000000200720c */ /* 0x000fda0003f06270 */
[----:B------:R-:W-:Y:S05]  /*14aa0*/  @P0 BRA `(.L_x_1372) ;  /* 0x0000023000000947 */ /* 0x000fea0003800000 */
[----:B------:R-:W4:Y:S04]  /*14ab0*/  LDL.LU R5, [R1+0x18] ;  /* 0x0000180001057983 */ /* 0x000f280000300800 */
[----:B------:R-:W5:Y:S04]  /*14ac0*/  LDL.LU R10, [R1+0x2c] ;  /* 0x00002c00010a7983 */ /* 0x000f680000300800 */
[----:B--2---:R-:W2:Y:S01]  /*14ad0*/  LDL.LU R7, [R1+0x28] ;  /* 0x0000280001077983 */ /* 0x004ea20000300800 */
[----:B------:R-:W-:Y:S02]  /*14ae0*/  ISETP.NE.AND P0, PT, R4, 0x1, PT ;  /* 0x000000010400780c */ /* 0x000fe40003f05270 */
[----:B---3--:R-:W-:-:S02]  /*14af0*/  MOV R6, R2 ;  /* 0x0000000200067202 */ /* 0x008fc40000000f00 */
[----:B----4-:R-:W-:Y:S01]  /*14b00*/  SHF.R.S32.HI R4, RZ, 0x1f, R5 ;  /* 0x0000001fff047819 */ /* 0x010fe20000011405 */
[----:B------:R-:W-:Y:S01]  /*14b10*/  IMAD.WIDE.U32 R8, R5, c[0x0][0x4d0], RZ ;  /* 0x0001340005087a25 */ /* 0x000fe200078e00ff */
[----:B-----5:R-:W-:-:S03]  /*14b20*/  SHF.R.S32.HI R0, RZ, 0x1f, R10 ;  /* 0x0000001fff007819 */ /* 0x020fc6000001140a */
[----:B------:R-:W-:-:S04]  /*14b30*/  IMAD R4, R4, c[0x0][0x4d0], RZ ;  /* 0x0001340004047a24 */ /* 0x000fc800078e02ff */
[----:B------:R-:W-:Y:S02]  /*14b40*/  IMAD R4, R5, c[0x0][0x4d4], R4 ;  /* 0x0001350005047a24 */ /* 0x000fe400078e0204 */
[----:B------:R-:W-:-:S03]  /*14b50*/  @P0 IMAD.HI.U32 R5, R2, c[0x0][0x4ec], RZ ;  /* 0x00013b0002050a27 */ /* 0x000fc600078e00ff */
[----:B------:R-:W-:Y:S01]  /*14b60*/  IADD3 R9, R9, R4, RZ ;  /* 0x0000000409097210 */ /* 0x000fe20007ffe0ff */
[----:B------:R-:W-:Y:S01]  /*14b70*/  IMAD R0, R0, c[0x0][0x4d8], RZ ;  /* 0x0001360000007a24 */ /* 0x000fe200078e02ff */
[----:B------:R-:W-:Y:S02]  /*14b80*/  @P0 SHF.R.U32.HI R6, RZ, c[0x0][0x4f0], R5 ;  /* 0x00013c00ff060a19 */ /* 0x000fe40000011605 */
[----:B--2---:R-:W-:Y:S01]  /*14b90*/  SHF.R.S32.HI R4, RZ, 0x1f, R7 ;  /* 0x0000001fff047819 */ /* 0x004fe20000011407 */
[----:B------:R-:W-:Y:S01]  /*14ba0*/  IMAD R0, R10, c[0x0][0x4dc], R0 ;  /* 0x000137000a007a24 */ /* 0x000fe200078e0200 */
[----:B------:R-:W-:Y:S01]  /*14bb0*/  IADD3 R5, -R6, RZ, RZ ;  /* 0x000000ff06057210 */ /* 0x000fe20007ffe1ff */
[----:B------:R-:W-:-:S04]  /*14bc0*/  IMAD.WIDE.U32 R8, R10, c[0x0][0x4d8], R8 ;  /* 0x000136000a087a25 */ /* 0x000fc800078e0008 */
[----:B------:R-:W-:Y:S01]  /*14bd0*/  IMAD R4, R4, c[0x0][0x4e0], RZ ;  /* 0x0001380004047a24 */ /* 0x000fe200078e02ff */
[----:B------:R-:W-:Y:S01]  /*14be0*/  IADD3 R9, R9, R0, RZ ;  /* 0x0000000009097210 */ /* 0x000fe20007ffe0ff */
[----:B------:R-:W-:Y:S01]  /*14bf0*/  IMAD R5, R5, c[0x0][0x4e8], R2 ;  /* 0x00013a0005057a24 */ /* 0x000fe200078e0202 */
[----:B------:R-:W-:Y:S01]  /*14c00*/  SHF.R.S32.HI R0, RZ, 0x1f, R6 ;  /* 0x0000001fff007819 */ /* 0x000fe20000011406 */
[C---:B------:R-:W-:Y:S02]  /*14c10*/  IMAD R4, R7.reuse, c[0x0][0x4e4], R4 ;  /* 0x0001390007047a24 */ /* 0x040fe400078e0204 */
[----:B------:R-:W-:Y:S01]  /*14c20*/  IMAD.WIDE.U32 R8, R7, c[0x0][0x4e0], R8 ;  /* 0x0001380007087a25 */ /* 0x000fe200078e0008 */
[----:B------:R-:W-:-:S04]  /*14c30*/  SHF.R.S32.HI R2, RZ, 0x1f, R5 ;  /* 0x0000001fff027819 */ /* 0x000fc80000011405 */
[----:B------:R-:W-:Y:S01]  /*14c40*/  IADD3 R6, P0, R6, R8, RZ ;  /* 0x0000000806067210 */ /* 0x000fe20007f1e0ff */
[----:B------:R-:W-:-:S03]  /*14c50*/  IMAD R2, R2, c[0x0][0x4c8], RZ ;  /* 0x0001320002027a24 */ /* 0x000fc600078e02ff */
[----:B------:R-:W-:Y:S01]  /*14c60*/  IADD3.X R7, R0, R9, R4, P0, !PT ;  /* 0x0000000900077210 */ /* 0x000fe200007fe404 */
[----:B------:R-:W-:Y:S01]  /*14c70*/  IMAD R2, R5, c[0x0][0x4cc], R2 ;  /* 0x0001330005027a24 */ /* 0x000fe200078e0202 */
[----:B------:R-:W-:-:S03]  /*14c80*/  MOV R0, 0xff800000 ;  /* 0xff80000000007802 */ /* 0x000fc60000000f00 */
[----:B------:R-:W-:-:S05]  /*14c90*/  IMAD.WIDE.U32 R6, R5, c[0x0][0x4c8], R6 ;  /* 0x0001320005067a25 */ /* 0x000fca00078e0006 */
[----:B------:R-:W-:Y:S02]  /*14ca0*/  IADD3 R2, R7, R2, RZ ;  /* 0x0000000207027210 */ /* 0x000fe40007ffe0ff */
[----:B------:R-:W-:-:S04]  /*14cb0*/  LEA R4, P0, R6, c[0x0][0x4a8], 0x2 ;  /* 0x00012a0006047a11 */ /* 0x000fc800078010ff */
[----:B------:R-:W-:-:S05]  /*14cc0*/  LEA.HI.X R5, R6, c[0x0][0x4ac], R2, 0x2, P0 ;  /* 0x00012b0006057a11 */ /* 0x000fca00000f1402 */
[----:B------:R2:W-:Y:S04]  /*14cd0*/  STG.E [R4.64], R0 ;  /* 0x0000000004007986 */ /* 0x0005e8000c101908 */
.L_x_1372:
[----:B------:R-:W-:Y:S05]  /*14ce0*/  BSYNC B1 ;  /* 0x0000000000017941 */ /* 0x000fea0003800000 */
.L_x_1363:
[----:B------:R-:W-:-:S13]  /*14cf0*/  ISETP.NE.AND P0, PT, RZ, UR6, PT ;  /* 0x00000006ff007c0c */ /* 0x000fda000bf05270 */
[----:B------:R-:W-:Y:S01]  /*14d00*/  @P0 WARPSYNC 0xffffffff ;  /* 0xffffffff00000948 */ /* 0x000fe20003800000 */
[----:B------:R-:W-:Y:S06]  /*14d10*/  @P0 BAR.SYNC.DEFER_BLOCKING 0x5, 0x80 ;  /* 0x0142000000000b1d */ /* 0x000fec0000010000 */
[----:B-12---:R-:W1:Y:S04]  /*14d20*/  @P0 LDS R0, [0xb100] ;  /* 0x00b10000ff000984 */ /* 0x006e680000000800 */
[----:B-1----:R1:W-:Y:S04]  /*14d30*/  @P0 STL [R1], R0 ;  /* 0x0000000001000387 */ /* 0x0023e80000100800 */
[----:B------:R-:W-:Y:S06]  /*14d40*/  @P0 BAR.ARV 0x4, 0x80 ;  /* 0x0102000000000b1d */ /* 0x000fec0000002000 */
[----:B------:R-:W-:Y:S05]  /*14d50*/  @P0 BRA `(.L_x_1373) ;  /* 0x0000008000000947 */ /* 0x000fea0003800000 */
[----:B------:R-:W-:Y:S05]  /*14d60*/  BRA.DIV ~URZ, `(.L_x_1374) ;  /* 0x000053927f007947 */ /* 0x000fea000b800000 */
[----:B---3--:R2:W3:Y:S02]  /*14d70*/  SHFL.IDX PT, R4, R3, RZ, 0x1f ;  /* 0x00001fff03047589 */ /* 0x0084e400000e0000 */
.L_x_1405:
[----:B------:R-:W-:Y:S01]  /*14d80*/  WARPSYNC 0xffffffff ;  /* 0xffffffff00007948 */ /* 0x000fe20003800000 */
[----:B------:R-:W-:Y:S01]  /*14d90*/  BAR.SYNC.DEFER_BLOCKING 0x4, 0x80 ;  /* 0x0102000000007b1d */ /* 0x000fe20000010000 */
[----:B------:R-:W-:-:S05]  /*14da0*/  LOP3.LUT P0, RZ, R243, 0x7f, RZ, 0xc0, !PT ;  /* 0x0000007ff3ff7812 */ /* 0x000fca000780c0ff */
[----:B---3--:R3:W-:Y:S08]  /*14db0*/  STL [R1], R4 ;  /* 0x0000000401007387 */ /* 0x0087f00000100800 */
[----:B------:R3:W-:Y:S04]  /*14dc0*/  @!P0 STS [0xb100], R3 ;  /* 0x00b10003ff008388 */ /* 0x0007e80000000800 */
[----:B------:R-:W-:Y:S06]  /*14dd0*/  BAR.ARV 0x5, 0x80 ;  /* 0x0142000000007b1d */ /* 0x000fec0000002000 */
.L_x_1373:
[----:B-1----:R-:W5:Y:S02]  /*14de0*/  LDL R0, [R1] ;  /* 0x0000000001007983 */ /* 0x002f640000100800 */
[----:B-----5:R-:W-:-:S13]  /*14df0*/  ISETP.GE.AND P0, PT, R0, c[0x0][0x538], PT ;  /* 0x00014e0000007a0c */ /* 0x020fda0003f06270 */
[----:B--234-:R-:W-:Y:S01]  /*14e00*/  @P0 CALL.REL.NOINC `(.L_x_1375) ;  /* 0x0000001000000944 */ /* 0x01cfe20003c00000 */
[----:B------:R-:W-:Y:S05]  /*14e10*/  BRA `(.L_x_1376) ;  /* 0xfffeb9e000007947 */ /* 0x000fea000383ffff */
.L_x_1375:
[----:B------:R-:W-:Y:S05]  /*14e20*/  EXIT ;  /* 0x000000000000794d */ /* 0x000fea0003800000 */
.L_x_1307:
[----:B------:R-:W-:Y:S01]  /*14e30*/  IMAD.MOV.U32 R6, RZ, RZ, R11 ;  /* 0x000000ffff067224 */ /* 0x000fe200078e000b */
[----:B------:R-:W-:Y:S01]  /*14e40*/  MOV R5, RZ ;  /* 0x000000ff00057202 */ /* 0x000fe20000000f00 */
[----:B------:R-:W-:Y:S01]  /*14e50*/  IMAD.MOV.U32 R4, RZ, RZ, 0x181f ;  /* 0x0000181fff047424 */ /* 0x000fe200078e00ff */
[----:B------:R-:W-:Y:S02]  /*14e60*/  MOV R2, 0x14e80 ;  /* 0x00014e8000027802 */ /* 0x000fe40000000f00 */
[----:B-1---5:R-:W-:Y:S05]  /*14e70*/  CALL.REL.NOINC `($__internal_17_$__cuda_sm70_shflsync_idx_p) ;  /* 0x0000535000007944 */ /* 0x022fea0003c00000 */
[----:B------:R-:W-:Y:S01]  /*14e80*/  MOV R13, R4 ;  /* 0x00000004000d7202 */ /* 0x000fe20000000f00 */
[----:B------:R-:W-:Y:S05]  /*14e90*/  BRA `(.L_x_1377) ;  /* 0xfffec57000007947 */ /* 0x000fea000383ffff */
.L_x_1308:
[----:B------:R-:W-:Y:S01]  /*14ea0*/  IMAD.MOV.U32 R6, RZ, RZ, R12 ;  /* 0x000000ffff067224 */ /* 0x000fe200078e000c */
[----:B------:R-:W-:Y:S01]  /*14eb0*/  MOV R5, RZ ;  /* 0x000000ff00057202 */ /* 0x000fe20000000f00 */
[----:B------:R-:W-:Y:S01]  /*14ec0*/  IMAD.MOV.U32 R4, RZ, RZ, 0x181f ;  /* 0x0000181fff047424 */ /* 0x000fe200078e00ff */
[----:B------:R-:W-:Y:S02]  /*14ed0*/  MOV R2, 0x14ef0 ;  /* 0x00014ef000027802 */ /* 0x000fe40000000f00 */
[----:B-12--5:R-:W-:Y:S05]  /*14ee0*/  CALL.REL.NOINC `($__internal_17_$__cuda_sm70_shflsync_idx_p) ;  /* 0x000052e000007944 */ /* 0x026fea0003c00000 */
[----:B------:R-:W-:Y:S05]  /*14ef0*/  BRA `(.L_x_1378) ;  /* 0xfffec53000007947 */ /* 0x000fea000383ffff */
.L_x_1311:
[----:B------:R-:W-:Y:S01]  /*14f00*/  IMAD.MOV.U32 R6, RZ, RZ, R11 ;  /* 0x000000ffff067224 */ /* 0x000fe200078e000b */
[----:B--2---:R-:W-:Y:S01]  /*14f10*/  MOV R5, 0x1 ;  /* 0x0000000100057802 */ /* 0x004fe20000000f00 */
[----:B----4-:R-:W-:Y:S01]  /*14f20*/  IMAD.MOV.U32 R4, RZ, RZ, 0x181f ;  /* 0x0000181fff047424 */ /* 0x010fe200078e00ff */
[----:B------:R-:W-:-:S02]  /*14f30*/  MOV R2, 0x14f50 ;  /* 0x00014f5000027802 */ /* 0x000fc40000000f00 */
[----:B-1---5:R-:W-:Y:S05]  /*14f40*/  CALL.REL.NOINC `($__internal_17_$__cuda_sm70_shflsync_idx_p) ;  /* 0x0000528000007944 */ /* 0x022fea0003c00000 */
[----:B------:R-:W-:Y:S01]  /*14f50*/  IMAD.MOV.U32 R13, RZ, RZ, R4 ;  /* 0x000000ffff0d7224 */ /* 0x000fe200078e0004 */
[----:B------:R-:W-:Y:S01]  /*14f60*/  MOV R5, 0x1 ;  /* 0x0000000100057802 */ /* 0x000fe20000000f00 */
[----:B------:R-:W-:Y:S01]  /*14f70*/  IMAD.MOV.U32 R6, RZ, RZ, R12 ;  /* 0x000000ffff067224 */ /* 0x000fe200078e000c */
[----:B------:R-:W-:-:S02]  /*14f80*/  MOV R4, 0x181f ;  /* 0x0000181f00047802 */ /* 0x000fc40000000f00 */
[----:B------:R-:W-:Y:S02]  /*14f90*/  MOV R2, 0x14fb0 ;  /* 0x00014fb000027802 */ /* 0x000fe40000000f00 */
[----:B------:R-:W-:Y:S05]  /*14fa0*/  CALL.REL.NOINC `($__internal_17_$__cuda_sm70_shflsync_idx_p) ;  /* 0x0000522000007944 */ /* 0x000fea0003c00000 */
[----:B------:R-:W-:Y:S05]  /*14fb0*/  BRA `(.L_x_1379) ;  /* 0xfffec58000007947 */ /* 0x000fea000383ffff */
.L_x_1314:
[----:B------:R-:W-:Y:S01]  /*14fc0*/  IMAD.MOV.U32 R6, RZ, RZ, R11 ;  /* 0x000000ffff067224 */ /* 0x000fe200078e000b */
[----:B---3--:R-:W-:Y:S01]  /*14fd0*/  MOV R5, 0x2 ;  /* 0x0000000200057802 */ /* 0x008fe20000000f00 */
[----:B----4-:R-:W-:Y:S01]  /*14fe0*/  IMAD.MOV.U32 R4, RZ, RZ, 0x181f ;  /* 0x0000181fff047424 */ /* 0x010fe200078e00ff */
[----:B------:R-:W-:Y:S02]  /*14ff0*/  MOV R2, 0x15010 ;  /* 0x0001501000027802 */ /* 0x000fe40000000f00 */
[----:B-12--5:R-:W-:Y:S05]  /*15000*/  CALL.REL.NOINC `($__internal_17_$__cuda_sm70_shflsync_idx_p) ;  /* 0x000051c000007944 */ /* 0x026fea0003c00000 */
[----:B------:R-:W-:Y:S01]  /*15010*/  MOV R13, R4 ;  /* 0x00000004000d7202 */ /* 0x000fe20000000f00 */
[----:B------:R-:W-:Y:S05]  /*15020*/  BRA `(.L_x_1380) ;  /* 0xfffec5e000007947 */ /* 0x000fea000383ffff */
.L_x_1315:
[----:B------:R-:W-:Y:S01]  /*15030*/  IMAD.MOV.U32 R6, RZ, RZ, R12 ;  /* 0x000000ffff067224 */ /* 0x000fe200078e000c */
[----:B------:R-:W-:Y:S01]  /*15040*/  MOV R5, 0x2 ;  /* 0x0000000200057802 */ /* 0x000fe20000000f00 */
[----:B----4-:R-:W-:Y:S01]  /*15050*/  IMAD.MOV.U32 R4, RZ, RZ, 0x181f ;  /* 0x0000181fff047424 */ /* 0x010fe200078e00ff */
[----:B------:R-:W-:Y:S02]  /*15060*/  MOV R2, 0x15080 ;  /* 0x0001508000027802 */ /* 0x000fe40000000f00 */
[----:B-123-5:R-:W-:Y:S05]  /*15070*/  CALL.REL.NOINC `($__internal_17_$__cuda_sm70_shflsync_idx_p) ;  /* 0x0000515000007944 */ /* 0x02efea0003c00000 */
[----:B------:R-:W-:Y:S05]  /*15080*/  BRA `(.L_x_1381) ;  /* 0xfffec5a000007947 */ /* 0x000fea000383ffff */
.L_x_1318:
[----:B------:R-:W-:Y:S01]  /*15090*/  IMAD.MOV.U32 R6, RZ, RZ, R11 ;  /* 0x000000ffff067224 */ /* 0x000fe200078e000b */
[----:B-1----:R-:W-:Y:S01]  /*150a0*/  MOV R5, 0x3 ;  /* 0x0000000300057802 */ /* 0x002fe20000000f00 */
[----:B--2---:R-:W-:Y:S01]  /*150b0*/  IMAD.MOV.U32 R4, RZ, RZ, 0x181f ;  /* 0x0000181fff047424 */ /* 0x004fe200078e00ff */
[----:B------:R-:W-:-:S02]  /*150c0*/  MOV R2, 0x150e0 ;  /* 0x000150e000027802 */ /* 0x000fc40000000f00 */
[----:B---345:R-:W-:Y:S05]  /*150d0*/  CALL.REL.NOINC `($__internal_17_$__cuda_sm70_shflsync_idx_p) ;  /* 0x000050f000007944 */ /* 0x038fea0003c00000 */
[----:B------:R-:W-:Y:S01]  /*150e0*/  IMAD.MOV.U32 R13, RZ, RZ, R4 ;  /* 0x000000ffff0d7224 */ /* 0x000fe200078e0004 */
[----:B------:R-:W-:Y:S01]  /*150f0*/  MOV R5, 0x3 ;  /* 0x0000000300057802 */ /* 0x000fe20000000f00 */
[----:B------:R-:W-:Y:S01]  /*15100*/  IMAD.MOV.U32 R6, RZ, RZ, R12 ;  /* 0x000000ffff067224 */ /* 0x000fe200078e000c */
[----:B------:R-:W-:-:S02]  /*15110*/  MOV R4, 0x181f ;  /* 0x0000181f00047802 */ /* 0x000fc40000000f00 */
[----:B------:R-:W-:Y:S02]  /*15120*/  MOV R2, 0x15140 ;  /* 0x0001514000027802 */ /* 0x000fe40000000f00 */
[----:B------:R-:W-:Y:S05]  /*15130*/  CALL.REL.NOINC `($__internal_17_$__cuda_sm70_shflsync_idx_p) ;  /* 0x0000509000007944 */ /* 0x000fea0003c00000 */
[----:B------:R-:W-:Y:S05]  /*15140*/  BRA `(.L_x_1382) ;  /* 0xfffec5c000007947 */ /* 0x000fea000383ffff */
.L_x_1321:
[----:B------:R-:W-:Y:S01]  /*15150*/  IMAD.MOV.U32 R6, RZ, RZ, R11 ;  /* 0x000000ffff067224 */ /* 0x000fe200078e000b */
[----:B--2---:R-:W-:Y:S01]  /*15160*/  MOV R5, 0x4 ;  /* 0x0000000400057802 */ /* 0x004fe20000000f00 */
[----:B------:R-:W-:Y:S01]  /*15170*/  IMAD.MOV.U32 R4, RZ, RZ, 0x181f ;  /* 0x0000181fff047424 */ /* 0x000fe200078e00ff */
[----:B------:R-:W-:Y:S02]  /*15180*/  MOV R2, 0x151a0 ;  /* 0x000151a000027802 */ /* 0x000fe40000000f00 */
[----:B-1-345:R-:W-:Y:S05]  /*15190*/  CALL.REL.NOINC `($__internal_17_$__cuda_sm70_shflsync_idx_p) ;  /* 0x0000503000007944 */ /* 0x03afea0003c00000 */
[----:B------:R-:W-:Y:S01]  /*151a0*/  MOV R13, R4 ;  /* 0x00000004000d7202 */ /* 0x000fe20000000f00 */
[----:B------:R-:W-:Y:S05]  /*151b0*/  BRA `(.L_x_1383) ;  /* 0xfffec62000007947 */ /* 0x000fea000383ffff */
.L_x_1322:
[----:B------:R-:W-:Y:S01]  /*151c0*/  IMAD.MOV.U32 R6, RZ, RZ, R12 ;  /* 0x000000ffff067224 */ /* 0x000fe200078e000c */
[----:B--2---:R-:W-:Y:S01]  /*151d0*/  MOV R5, 0x4 ;  /* 0x0000000400057802 */ /* 0x004fe20000000f00 */
[----:B------:R-:W-:Y:S01]  /*151e0*/  IMAD.MOV.U32 R4, RZ, RZ, 0x181f ;  /* 0x0000181fff047424 */ /* 0x000fe200078e00ff */
[----:B------:R-:W-:Y:S02]  /*151f0*/  MOV R2, 0x15210 ;  /* 0x0001521000027802 */ /* 0x000fe40000000f00 */
[----:B-1-345:R-:W-:Y:S05]  /*15200*/  CALL.REL.NOINC `($__internal_17_$__cuda_sm70_shflsync_idx_p) ;  /* 0x00004fc000007944 */ /* 0x03afea0003c00000 */
[----:B------:R-:W-:Y:S05]  /*15210*/  BRA `(.L_x_1384) ;  /* 0xfffec5e000007947 */ /* 0x000fea000383ffff */
.L_x_1325:
[----:B------:R-:W-:Y:S01]  /*15220*/  IMAD.MOV.U32 R6, RZ, RZ, R11 ;  /* 0x000000ffff067224 */ /* 0x000fe200078e000b */
[----:B-1----:R-:W-:Y:S01]  /*15230*/  MOV R5, 0x5 ;  /* 0x0000000500057802 */ /* 0x002fe20000000f00 */
[----:B---3--:R-:W-:Y:S01]  /*15240*/  IMAD.MOV.U32 R4, RZ, RZ, 0x181f ;  /* 0x0000181fff047424 */ /* 0x008fe200078e00ff */
[----:B------:R-:W-:-:S02]  /*15250*/  MOV R2, 0x15270 ;  /* 0x0001527000027802 */ /* 0x000fc40000000f00 */
[----:B--2-45:R-:W-:Y:S05]  /*15260*/  CALL.REL.NOINC `($__internal_17_$__cuda_sm70_shflsync_idx_p) ;  /* 0x00004f6000007944 */ /* 0x034fea0003c00000 */
[----:B------:R-:W-:Y:S01]  /*15270*/  IMAD.MOV.U32 R13, RZ, RZ, R4 ;  /* 0x000000ffff0d7224 */ /* 0x000fe200078e0004 */
[----:B------:R-:W-:Y:S01]  /*15280*/  MOV R5, 0x5 ;  /* 0x0000000500057802 */ /* 0x000fe20000000f00 */
[----:B------:R-:W-:Y:S01]  /*15290*/  IMAD.MOV.U32 R6, RZ, RZ, R12 ;  /* 0x000000ffff067224 */ /* 0x000fe200078e000c */
[----:B------:R-:W-:-:S02]  /*152a0*/  MOV R4, 0x181f ;  /* 0x0000181f00047802 */ /* 0x000fc40000000f00 */
[----:B------:R-:W-:Y:S02]  /*152b0*/  MOV R2, 0x152d0 ;  /* 0x000152d000027802 */ /* 0x000fe40000000f00 */
[----:B------:R-:W-:Y:S05]  /*152c0*/  CALL.REL.NOINC `($__internal_17_$__cuda_sm70_shflsync_idx_p) ;  /* 0x00004f0000007944 */ /* 0x000fea0003c00000 */
[----:B------:R-:W-:Y:S05]  /*152d0*/  BRA `(.L_x_1385) ;  /* 0xfffec60000007947 */ /* 0x000fea000383ffff */
.L_x_1328:
[----:B------:R-:W-:Y:S01]  /*152e0*/  IMAD.MOV.U32 R6, RZ, RZ, R11 ;  /* 0x000000ffff067224 */ /* 0x000fe200078e000b */
[----:B--2---:R-:W-:Y:S01]  /*152f0*/  MOV R5, 0x6 ;  /* 0x0000000600057802 */ /* 0x004fe20000000f00 */
[----:B---3--:R-:W-:Y:S01]  /*15300*/  IMAD.MOV.U32 R4, RZ, RZ, 0x181f ;  /* 0x0000181fff047424 */ /* 0x008fe200078e00ff */
[----:B------:R-:W-:Y:S02]  /*15310*/  MOV R2, 0x15330 ;  /* 0x0001533000027802 */ /* 0x000fe40000000f00 */
[----:B-1--45:R-:W-:Y:S05]  /*15320*/  CALL.REL.NOINC `($__internal_17_$__cuda_sm70_shflsync_idx_p) ;  /* 0x00004ea000007944 */ /* 0x032fea0003c00000 */
[----:B------:R-:W-:Y:S01]  /*15330*/  MOV R13, R4 ;  /* 0x00000004000d7202 */ /* 0x000fe20000000f00 */
[----:B------:R-:W-:Y:S05]  /*15340*/  BRA `(.L_x_1386) ;  /* 0xfffec66000007947 */ /* 0x000fea000383ffff */
.L_x_1329:
[----:B------:R-:W-:Y:S01]  /*15350*/  IMAD.MOV.U32 R6, RZ, RZ, R12 ;  /* 0x000000ffff067224 */ /* 0x000fe200078e000c */
[----:B------:R-:W-:Y:S01]  /*15360*/  MOV R5, 0x6 ;  /* 0x0000000600057802 */ /* 0x000fe20000000f00 */
[----:B---3--:R-:W-:Y:S01]  /*15370*/  IMAD.MOV.U32 R4, RZ, RZ, 0x181f ;  /* 0x0000181fff047424 */ /* 0x008fe200078e00ff */
[----:B------:R-:W-:Y:S02]  /*15380*/  MOV R2, 0x153a0 ;  /* 0x000153a000027802 */ /* 0x000fe40000000f00 */
[----:B-12-45:R-:W-:Y:S05]  /*15390*/  CALL.REL.NOINC `($__internal_17_$__cuda_sm70_shflsync_idx_p) ;  /* 0x00004e3000007944 */ /* 0x036fea0003c00000 */
[----:B------:R-:W-:Y:S05]  /*153a0*/  BRA `(.L_x_1387) ;  /* 0xfffec62000007947 */ /* 0x000fea000383ffff */
.L_x_1332:
        /* <DEDUP_REMOVED lines=11> */
[----:B------:R-:W-:Y:S01]  /*15460*/  MOV R12, R4 ;  /* 0x00000004000c7202 */ /* 0x000fe20000000f00 */
[----:B------:R-:W-:Y:S05]  /*15470*/  BRA `(.L_x_1388) ;  /* 0xfffec63000007947 */ /* 0x000fea000383ffff */
.L_x_1335:
[----:B------:R-:W-:Y:S01]  /*15480*/  IMAD.MOV.U32 R6, RZ, RZ, R3 ;  /* 0x000000ffff067224 */ /* 0x000fe200078e0003 */
[----:B------:R-:W-:Y:S01]  /*15490*/  MOV R5, RZ ;  /* 0x000000ff00057202 */ /* 0x000fe20000000f00 */
[----:B------:R-:W-:Y:S01]  /*154a0*/  IMAD.MOV.U32 R4, RZ, RZ, 0x181f ;  /* 0x0000181fff047424 */ /* 0x000fe200078e00ff */
[----:B------:R-:W-:Y:S02]  /*154b0*/  MOV R2, 0x154d0 ;  /* 0x000154d000027802 */ /* 0x000fe40000000f00 */
[----:B-1----:R-:W-:Y:S05]  /*154c0*/  CALL.REL.NOINC `($__internal_17_$__cuda_sm70_shflsync_idx_p) ;  /* 0x00004d0000007944 */ /* 0x002fea0003c00000 */
[----:B------:R-:W-:Y:S01]  /*154d0*/  MOV R12, R4 ;  /* 0x00000004000c7202 */ /* 0x000fe20000000f00 */
[----:B------:R-:W-:Y:S05]  /*154e0*/  BRA `(.L_x_1389) ;  /* 0xfffeeac000007947 */ /* 0x000fea000383ffff */
.L_x_1336:
[----:B------:R-:W-:Y:S01]  /*154f0*/  IMAD.MOV.U32 R6, RZ, RZ, R7 ;  /* 0x000000ffff067224 */ /* 0x000fe200078e0007 */
[----:B------:R-:W-:Y:S01]  /*15500*/  MOV R5, RZ ;  /* 0x000000ff00057202 */ /* 0x000fe20000000f00 */
[----:B------:R-:W-:Y:S01]  /*15510*/  IMAD.MOV.U32 R4, RZ, RZ, 0x181f ;  /* 0x0000181fff047424 */ /* 0x000fe200078e00ff */
[----:B------:R-:W-:Y:S02]  /*15520*/  MOV R2, 0x15540 ;  /* 0x0001554000027802 */ /* 0x000fe40000000f00 */
[----:B-123--:R-:W-:Y:S05]  /*15530*/  CALL.REL.NOINC `($__internal_17_$__cuda_sm70_shflsync_idx_p) ;  /* 0x00004c9000007944 */ /* 0x00efea0003c00000 */
[----:B------:R-:W-:Y:S01]  /*15540*/  IADD3 R4, P0, R4, R121, RZ ;  /* 0x0000007904047210 */ /* 0x000fe20007f1e0ff */
[----:B------:R-:W-:Y:S01]  /*15550*/  IMAD.MOV.U32 R6, RZ, RZ, R3 ;  /* 0x000000ffff067224 */ /* 0x000fe200078e0003 */
[----:B------:R-:W-:-:S03]  /*15560*/  MOV R2, 0x155f0 ;  /* 0x000155f000027802 */ /* 0x000fc60000000f00 */
[----:B------:R-:W-:-:S05]  /*15570*/  IMAD.X R5, R12, 0x1, R120, P0 ;  /* 0x000000010c057824 */ /* 0x000fca00000e0678 */
[----:B------:R-:W-:Y:S01]  /*15580*/  @!PT LDS RZ, [RZ] ;  /* 0x00000000fffff984 */ /* 0x000fe20000000800 */
[----:B------:R-:W-:Y:S01]  /*15590*/  @!PT LDS RZ, [RZ] ;  /* 0x00000000fffff984 */ /* 0x000fe20000000800 */
[----:B------:R-:W-:Y:S01]  /*155a0*/  @!PT LDS RZ, [RZ] ;  /* 0x00000000fffff984 */ /* 0x000fe20000000800 */
[----:B------:R1:W-:Y:S02]  /*155b0*/  LDGSTS.E.BYPASS.LTC128B.128 [R244+0x3900], [R4.64], !P3 ;  /* 0x0390000004f47fae */ /* 0x0003e4000d901d48 */
[----:B-1----:R-:W-:Y:S01]  /*155c0*/  MOV R5, 0x1 ;  /* 0x0000000100057802 */ /* 0x002fe20000000f00 */
[----:B------:R-:W-:Y:S02]  /*155d0*/  IMAD.MOV.U32 R4, RZ, RZ, 0x181f ;  /* 0x0000181fff047424 */ /* 0x000fe400078e00ff */
[----:B------:R-:W-:Y:S05]  /*155e0*/  CALL.REL.NOINC `($__internal_17_$__cuda_sm70_shflsync_idx_p) ;  /* 0x00004be000007944 */ /* 0x000fea0003c00000 */
[----:B------:R-:W-:Y:S01]  /*155f0*/  IMAD.MOV.U32 R12, RZ, RZ, R4 ;  /* 0x000000ffff0c7224 */ /* 0x000fe200078e0004 */
[----:B------:R-:W-:Y:S01]  /*15600*/  MOV R5, 0x1 ;  /* 0x0000000100057802 */ /* 0x000fe20000000f00 */
[----:B------:R-:W-:Y:S01]  /*15610*/  IMAD.MOV.U32 R6, RZ, RZ, R7 ;  /* 0x000000ffff067224 */ /* 0x000fe200078e0007 */
[----:B------:R-:W-:Y:S02]  /*15620*/  MOV R4, 0x181f ;  /* 0x0000181f00047802 */ /* 0x000fe40000000f00 */
[----:B------:R-:W-:Y:S02]  /*15630*/  MOV R2, 0x15650 ;  /* 0x0001565000027802 */ /* 0x000fe40000000f00 */
[----:B------:R-:W-:Y:S05]  /*15640*/  CALL.REL.NOINC `($__internal_17_$__cuda_sm70_shflsync_idx_p) ;  /* 0x00004b8000007944 */ /* 0x000fea0003c00000 */
        /* <DEDUP_REMOVED lines=85> */
[----:B------:R-:W-:Y:S01]  /*15ba0*/  MOV R7, R4 ;  /* 0x0000000400077202 */ /* 0x000fe20000000f00 */
[----:B------:R-:W-:Y:S05]  /*15bb0*/  BRA `(.L_x_1390) ;  /* 0xfffee5f000007947 */ /* 0x000fea000383ffff */
.L_x_1337:
[----:B------:R-:W-:Y:S01]  /*15bc0*/  IMAD.MOV.U32 R5, RZ, RZ, RZ ;  /* 0x000000ffff057224 */ /* 0x000fe200078e00ff */
[----:B------:R-:W-:-:S02]  /*15bd0*/  MOV R4, 0x1c1f ;  /* 0x00001c1f00047802 */ /* 0x000fc40000000f00 */
[----:B------:R-:W-:Y:S02]  /*15be0*/  MOV R2, 0x15c00 ;  /* 0x00015c0000027802 */ /* 0x000fe40000000f00 */
[----:B------:R-:W-:Y:S05]  /*15bf0*/  CALL.REL.NOINC `($__internal_17_$__cuda_sm70_shflsync_idx_p) ;  /* 0x000045d000007944 */ /* 0x000fea0003c00000 */
[----:B------:R-:W-:Y:S01]  /*15c00*/  MOV R2, R4 ;  /* 0x0000000400027202 */ /* 0x000fe20000000f00 */
[----:B------:R-:W-:Y:S05]  /*15c10*/  BRA `(.L_x_1391) ;  /* 0xfffee6c000007947 */ /* 0x000fea000383ffff */
.L_x_1338:
[----:B------:R-:W-:Y:S01]  /*15c20*/  IMAD.MOV.U32 R5, RZ, RZ, 0x1 ;  /* 0x00000001ff057424 */ /* 0x000fe200078e00ff */
[----:B------:R-:W-:Y:S02]  /*15c30*/  MOV R4, 0x1c1f ;  /* 0x00001c1f00047802 */ /* 0x000fe40000000f00 */
[----:B------:R-:W-:Y:S02]  /*15c40*/  MOV R2, 0x15c60 ;  /* 0x00015c6000027802 */ /* 0x000fe40000000f00 */
[----:B-1----:R-:W-:Y:S05]  /*15c50*/  CALL.REL.NOINC `($__internal_17_$__cuda_sm70_shflsync_idx_p) ;  /* 0x0000457000007944 */ /* 0x002fea0003c00000 */
[----:B------:R-:W-:Y:S02]  /*15c60*/  IMAD.IADD R2, R0, 0x1, R4 ;  /* 0x0000000100027824 */ /* 0x000fe400078e0204 */
[----:B------:R-:W-:Y:S02]  /*15c70*/  IMAD.MOV.U32 R5, RZ, RZ, 0x2 ;  /* 0x00000002ff057424 */ /* 0x000fe400078e00ff */
[----:B------:R-:W-:Y:S01]  /*15c80*/  IMAD.MOV.U32 R4, RZ, RZ, 0x1c1f ;  /* 0x00001c1fff047424 */ /* 0x000fe200078e00ff */
        /* <DEDUP_REMOVED lines=57> */
[----:B------:R-:W-:Y:S02]  /*16020*/  MOV R2, 0x16040 ;  /* 0x0001604000027802 */ /* 0x000fe40000000f00 */
[----:B------:R-:W-:Y:S05]  /*16030*/  CALL.REL.NOINC `($__internal_17_$__cuda_sm70_shflsync_idx_p) ;  /* 0x0000419000007944 */ /* 0x000fea0003c00000 */
        /* <DEDUP_REMOVED lines=62> */
[----:B------:R-:W-:Y:S01]  /*16420*/  IMAD.IADD R0, R0, 0x1, R4 ;  /* 0x0000000100007824 */ /* 0x000fe200078e0204 */
[----:B------:R-:W-:Y:S01]  /*16430*/  FMNMX.FTZ R2, R116, R117, !PT ;  /* 0x0000007574027209 */ /* 0x000fe20007810000 */
[----:B------:R-:W-:Y:S01]  /*16440*/  IMAD.MOV.U32 R6, RZ, RZ, 0x2 ;  /* 0x00000002ff067424 */ /* 0x000fe200078e00ff */
[----:B------:R-:W-:Y:S02]  /*16450*/  FMNMX.FTZ R4, R12, R123, !PT ;  /* 0x0000007b0c047209 */ /* 0x000fe40007810000 */
[----:B------:R-:W-:Y:S02]  /*16460*/  IMNMX R3, R3, R0, PT ;  /* 0x0000000003037217 */ /* 0x000fe40003800200 */
[----:B------:R-:W-:-:S02]  /*16470*/  FMNMX.FTZ R0, R118, R119, !PT ;  /* 0x0000007776007209 */ /* 0x000fc40007810000 */
        /* <DEDUP_REMOVED lines=139> */
[----:B------:R-:W-:Y:S02]  /*16d30*/  FSEL R103, R24, -INF , P6 ;  /* 0xff80000018677808 */ /* 0x000fe40003000000 */
[----:B------:R-:W-:Y:S02]  /*16d40*/  FMNMX.FTZ R2, R62, R2, !PT ;  /* 0x000000023e027209 */ /* 0x000fe40007810000 */
[----:B------:R-:W-:Y:S02]  /*16d50*/  FMNMX.FTZ R0, R43, R0, !PT ;  /* 0x000000002b007209 */ /* 0x000fe40007810000 */
[----:B------:R-:W-:Y:S02]  /*16d60*/  FMNMX.FTZ R68, R189, R68, !PT ;  /* 0x00000044bd447209 */ /* 0x000fe40007810000 */
[----:B------:R-:W-:-:S02]  /*16d70*/  FMNMX.FTZ R3, R40, R3, !PT ;  /* 0x0000000328037209 */ /* 0x000fc40007810000 */
[----:B------:R-:W-:Y:S02]  /*16d80*/  FSEL R98, R21, -INF , P5 ;  /* 0xff80000015627808 */ /* 0x000fe40002800000 */
[----:B------:R-:W-:Y:S02]  /*16d90*/  FMNMX.FTZ R2, R37, R2, !PT ;  /* 0x0000000225027209 */ /* 0x000fe40007810000 */
[----:B------:R-:W-:Y:S02]  /*16da0*/  FMNMX.FTZ R0, R31, R0, !PT ;  /* 0x000000001f007209 */ /* 0x000fe40007810000 */
[----:B------:R-:W-:Y:S02]  /*16db0*/  FMNMX.FTZ R68, R103, R68, !PT ;  /* 0x0000004467447209 */ /* 0x000fe40007810000 */
[----:B------:R-:W-:Y:S02]  /*16dc0*/  FMNMX.FTZ R3, R39, R3, !PT ;  /* 0x0000000327037209 */ /* 0x000fe40007810000 */
[----:B------:R-:W-:-:S02]  /*16dd0*/  FSEL R97, R97, -INF , P4 ;  /* 0xff80000061617808 */ /* 0x000fc40002000000 */
[----:B------:R-:W-:Y:S02]  /*16de0*/  FMNMX.FTZ R2, R36, R2, !PT ;  /* 0x0000000224027209 */ /* 0x000fe40007810000 */
[----:B------:R-:W-:Y:S02]  /*16df0*/  FMNMX.FTZ R0, R30, R0, !PT ;  /* 0x000000001e007209 */ /* 0x000fe40007810000 */
[----:B------:R-:W-:Y:S02]  /*16e00*/  FMNMX.FTZ R68, R98, R68, !PT ;  /* 0x0000004462447209 */ /* 0x000fe40007810000 */
[----:B------:R-:W-:Y:S02]  /*16e10*/  FMNMX.FTZ R3, R38, R3, !PT ;  /* 0x0000000326037209 */ /* 0x000fe40007810000 */
[----:B------:R-:W-:Y:S02]  /*16e20*/  FSEL R70, R70, -INF , P0 ;  /* 0xff80000046467808 */ /* 0x000fe40000000000 */
[----:B------:R-:W-:Y:S01]  /*16e30*/  FMNMX.FTZ R2, R57, R2, !PT ;  /* 0x0000000239027209 */ /* 0x000fe20007810000 */
[----:B------:R-:W-:Y:S01]  /*16e40*/  IMAD.MOV.U32 R4, RZ, RZ, R3 ;  /* 0x000000ffff047224 */ /* 0x000fe200078e0003 */
[----:B------:R-:W-:-:S02]  /*16e50*/  FMNMX.FTZ R0, R29, R0, !PT ;  /* 0x000000001d007209 */ /* 0x000fc40007810000 */
[----:B------:R-:W-:Y:S02]  /*16e60*/  FMNMX.FTZ R68, R97, R68, !PT ;  /* 0x0000004461447209 */ /* 0x000fe40007810000 */
[----:B------:R-:W-:Y:S02]  /*16e70*/  FMNMX.FTZ R2, R56, R2, !PT ;  /* 0x0000000238027209 */ /* 0x000fe40007810000 */
[----:B------:R-:W-:Y:S02]  /*16e80*/  FMNMX.FTZ R0, R28, R0, !PT ;  /* 0x000000001c007209 */ /* 0x000fe40007810000 */
[----:B------:R-:W-:Y:S02]  /*16e90*/  FMNMX.FTZ R68, R70, R68, !PT ;  /* 0x0000004446447209 */ /* 0x000fe40007810000 */
[----:B------:R-:W-:Y:S02]  /*16ea0*/  MOV R5, 0x16ec0 ;  /* 0x00016ec000057802 */ /* 0x000fe40000000f00 */
[----:B------:R-:W-:Y:S05]  /*16eb0*/  CALL.REL.NOINC `($__internal_16_$__cuda_sm70_shflsync_bfly_p) ;  /* 0x000032a000007944 */ /* 0x000fea0003c00000 */
[----:B------:R-:W-:Y:S01]  /*16ec0*/  FMNMX.FTZ R3, R3, R6, !PT ;  /* 0x0000000603037209 */ /* 0x000fe20007810000 */
[----:B------:R-:W-:Y:S01]  /*16ed0*/  IMAD.MOV.U32 R6, RZ, RZ, 0x1 ;  /* 0x00000001ff067424 */ /* 0x000fe200078e00ff */
[----:B------:R-:W-:-:S03]  /*16ee0*/  MOV R5, 0x16f10 ;  /* 0x00016f1000057802 */ /* 0x000fc60000000f00 */
[----:B------:R-:W-:Y:S02]  /*16ef0*/  IMAD.MOV.U32 R4, RZ, RZ, R3 ;  /* 0x000000ffff047224 */ /* 0x000fe400078e0003 */
[----:B------:R-:W-:Y:S05]  /*16f00*/  CALL.REL.NOINC `($__internal_16_$__cuda_sm70_shflsync_bfly_p) ;  /* 0x0000325000007944 */ /* 0x000fea0003c00000 */
[----:B------:R-:W-:Y:S01]  /*16f10*/  FMNMX.FTZ R3, R3, R6, !PT ;  /* 0x0000000603037209 */ /* 0x000fe20007810000 */
[----:B------:R-:W-:Y:S01]  /*16f20*/  IMAD.MOV.U32 R4, RZ, RZ, R2 ;  /* 0x000000ffff047224 */ /* 0x000fe200078e0002 */
[----:B------:R-:W-:Y:S01]  /*16f30*/  MOV R5, 0x16f60 ;  /* 0x00016f6000057802 */ /* 0x000fe20000000f00 */
[----:B------:R-:W-:Y:S02]  /*16f40*/  IMAD.MOV.U32 R6, RZ, RZ, 0x2 ;  /* 0x00000002ff067424 */ /* 0x000fe400078e00ff */
        /* <DEDUP_REMOVED lines=26> */
[----:B------:R-:W-:Y:S05]  /*170f0*/  BRA `(.L_x_1392) ;  /* 0xfffee85000007947 */ /* 0x000fea000383ffff */
.L_x_1342:
[----:B------:R-:W-:Y:S01]  /*17100*/  MOV R5, RZ ;  /* 0x000000ff00057202 */ /* 0x000fe20000000f00 */
[----:B------:R-:W-:Y:S01]  /*17110*/  IMAD.MOV.U32 R6, RZ, RZ, R7 ;  /* 0x000000ffff067224 */ /* 0x000fe200078e0007 */
[----:B------:R-:W-:Y:S01]  /*17120*/  MOV R2, 0x17150 ;  /* 0x0001715000027802 */ /* 0x000fe20000000f00 */
[----:B------:R-:W-:Y:S02]  /*17130*/  IMAD.MOV.U32 R4, RZ, RZ, 0x181f ;  /* 0x0000181fff047424 */ /* 0x000fe400078e00ff */
[----:B------:R-:W-:Y:S05]  /*17140*/  CALL.REL.NOINC `($__internal_17_$__cuda_sm70_shflsync_idx_p) ;  /* 0x0000308000007944 */ /* 0x000fea0003c00000 */
[----:B------:R-:W-:Y:S01]  /*17150*/  MOV R11, R4 ;  /* 0x00000004000b7202 */ /* 0x000fe20000000f00 */
[----:B------:R-:W-:-:S05]  /*17160*/  BRA `(.L_x_1393) ;  /* 0xffff0e5000007947 */ /* 0x000fca000383ffff */
.L_x_1343:
[----:B------:R-:W-:Y:S01]  /*17170*/  MOV R5, RZ ;  /* 0x000000ff00057202 */ /* 0x000fe20000000f00 */
[----:B------:R-:W-:Y:S01]  /*17180*/  IMAD.MOV.U32 R6, RZ, RZ, R10 ;  /* 0x000000ffff067224 */ /* 0x000fe200078e000a */
[----:B------:R-:W-:Y:S01]  /*17190*/  MOV R2, 0x171c0 ;  /* 0x000171c000027802 */ /* 0x000fe20000000f00 */
[----:B------:R-:W-:Y:S02]  /*171a0*/  IMAD.MOV.U32 R4, RZ, RZ, 0x181f ;  /* 0x0000181fff047424 */ /* 0x000fe400078e00ff */
[----:B-12---:R-:W-:Y:S05]  /*171b0*/  CALL.REL.NOINC `($__internal_17_$__cuda_sm70_shflsync_idx_p) ;  /* 0x0000301000007944 */ /* 0x006fea0003c00000 */
[----:B------:R-:W-:Y:S01]  /*171c0*/  IMAD.MOV.U32 R6, RZ, RZ, R7 ;  /* 0x000000ffff067224 */ /* 0x000fe200078e0007 */
[----:B------:R-:W-:Y:S02]  /*171d0*/  IADD3 R4, P0, R4, R0, RZ ;  /* 0x0000000004047210 */ /* 0x000fe40007f1e0ff */
[----:B------:R-:W-:Y:S03]  /*171e0*/  MOV R2, 0x17270 ;  /* 0x0001727000027802 */ /* 0x000fe60000000f00 */
[----:B------:R-:W-:Y:S05]  /*171f0*/  IMAD.X R5, R11, 0x1, R3, P0 ;  /* 0x000000010b057824 */ /* 0x000fea00000e0603 */
[----:B------:R-:W-:Y:S01]  /*17200*/  @!PT LDS RZ, [RZ] ;  /* 0x00000000fffff984 */ /* 0x000fe20000000800 */
[----:B------:R-:W-:Y:S01]  /*17210*/  @!PT LDS RZ, [RZ] ;  /* 0x00000000fffff984 */ /* 0x000fe20000000800 */
[----:B------:R-:W-:Y:S01]  /*17220*/  @!PT LDS RZ, [RZ] ;  /* 0x00000000fffff984 */ /* 0x000fe20000000800 */
[----:B------:R1:W-:Y:S02]  /*17230*/  LDGSTS.E.BYPASS.LTC128B.128 [R244+0x100], [R4.64], !P3 ;  /* 0x0010000004f47fae */ /* 0x0003e4000d901d48 */
[----:B-1----:R-:W-:Y:S01]  /*17240*/  MOV R5, 0x1 ;  /* 0x0000000100057802 */ /* 0x002fe20000000f00 */
[----:B------:R-:W-:Y:S02]  /*17250*/  IMAD.MOV.U32 R4, RZ, RZ, 0x181f ;  /* 0x0000181fff047424 */ /* 0x000fe400078e00ff */
[----:B------:R-:W-:Y:S05]  /*17260*/  CALL.REL.NOINC `($__internal_17_$__cuda_sm70_shflsync_idx_p) ;  /* 0x00002f6000007944 */ /* 0x000fea0003c00000 */
[----:B------:R-:W-:Y:S01]  /*17270*/  MOV R5, 0x1 ;  /* 0x0000000100057802 */ /* 0x000fe20000000f00 */
[----:B------:R-:W-:Y:S01]  /*17280*/  IMAD.MOV.U32 R11, RZ, RZ, R4 ;  /* 0x000000ffff0b7224 */ /* 0x000fe200078e0004 */
[----:B------:R-:W-:Y:S01]  /*17290*/  MOV R4, 0x181f ;  /* 0x0000181f00047802 */ /* 0x000fe20000000f00 */
[----:B------:R-:W-:Y:S01]  /*172a0*/  IMAD.MOV.U32 R6, RZ, RZ, R10 ;  /* 0x000000ffff067224 */ /* 0x000fe200078e000a */
[----:B------:R-:W-:Y:S02]  /*172b0*/  MOV R2, 0x172d0 ;  /* 0x000172d000027802 */ /* 0x000fe40000000f00 */
[----:B------:R-:W-:Y:S05]  /*172c0*/  CALL.REL.NOINC `($__internal_17_$__cuda_sm70_shflsync_idx_p) ;  /* 0x00002f0000007944 */ /* 0x000fea0003c00000 */
        /* <DEDUP_REMOVED lines=85> */
[----:B------:R-:W-:-:S05]  /*17820*/  BRA `(.L_x_1394) ;  /* 0xffff099000007947 */ /* 0x000fca000383ffff */
.L_x_1346:
[----:B------:R-:W-:Y:S01]  /*17830*/  MOV R5, RZ ;  /* 0x000000ff00057202 */ /* 0x000fe20000000f00 */
[----:B-1----:R-:W-:Y:S01]  /*17840*/  IMAD.MOV.U32 R6, RZ, RZ, R82 ;  /* 0x000000ffff067224 */ /* 0x002fe200078e0052 */
[----:B------:R-:W-:Y:S01]  /*17850*/  MOV R2, 0x17880 ;  /* 0x0001788000027802 */ /* 0x000fe20000000f00 */
[----:B------:R-:W-:Y:S02]  /*17860*/  IMAD.MOV.U32 R4, RZ, RZ, 0x181f ;  /* 0x0000181fff047424 */ /* 0x000fe400078e00ff */
[----:B------:R-:W-:Y:S05]  /*17870*/  CALL.REL.NOINC `($__internal_17_$__cuda_sm70_shflsync_idx_p) ;  /* 0x0000295000007944 */ /* 0x000fea0003c00000 */
[----:B------:R-:W-:Y:S01]  /*17880*/  MOV R86, R4 ;  /* 0x0000000400567202 */ /* 0x000fe20000000f00 */
[----:B------:R-:W-:-:S05]  /*17890*/  BRA `(.L_x_1395) ;  /* 0xffff22b000007947 */ /* 0x000fca000383ffff */
.L_x_1347:
[----:B------:R-:W-:Y:S01]  /*178a0*/  MOV R5, RZ ;  /* 0x000000ff00057202 */ /* 0x000fe20000000f00 */
[----:B-1----:R-:W-:Y:S01]  /*178b0*/  IMAD.MOV.U32 R6, RZ, RZ, R83 ;  /* 0x000000ffff067224 */ /* 0x002fe200078e0053 */
[----:B------:R-:W-:Y:S01]  /*178c0*/  MOV R2, 0x178f0 ;  /* 0x000178f000027802 */ /* 0x000fe20000000f00 */
[----:B------:R-:W-:Y:S02]  /*178d0*/  IMAD.MOV.U32 R4, RZ, RZ, 0x181f ;  /* 0x0000181fff047424 */ /* 0x000fe400078e00ff */
[----:B--23--:R-:W-:Y:S05]  /*178e0*/  CALL.REL.NOINC `($__internal_17_$__cuda_sm70_shflsync_idx_p) ;  /* 0x000028e000007944 */ /* 0x00cfea0003c00000 */
        /* <DEDUP_REMOVED lines=103> */
.L_x_1348:
[----:B------:R-:W-:Y:S01]  /*17f60*/  MOV R4, 0x1c1f ;  /* 0x00001c1f00047802 */ /* 0x000fe20000000f00 */
[----:B------:R-:W-:Y:S01]  /*17f70*/  IMAD.MOV.U32 R5, RZ, RZ, RZ ;  /* 0x000000ffff057224 */ /* 0x000fe200078e00ff */
[----:B------:R-:W-:Y:S02]  /*17f80*/  MOV R2, 0x17fa0 ;  /* 0x00017fa000027802 */ /* 0x000fe40000000f00 */
[----:B------:R-:W-:Y:S05]  /*17f90*/  CALL.REL.NOINC `($__internal_17_$__cuda_sm70_shflsync_idx_p) ;  /* 0x0000223000007944 */ /* 0x000fea0003c00000 */
[----:B------:R-:W-:-:S05]  /*17fa0*/  BRA `(.L_x_1397) ;  /* 0xffff1ef000007947 */ /* 0x000fca000383ffff */
.L_x_1349:
[----:B------:R-:W-:Y:S01]  /*17fb0*/  MOV R4, 0x1c1f ;  /* 0x00001c1f00047802 */ /* 0x000fe20000000f00 */
[----:B------:R-:W-:Y:S01]  /*17fc0*/  IMAD.MOV.U32 R5, RZ, RZ, 0x1 ;  /* 0x00000001ff057424 */ /* 0x000fe200078e00ff */
[----:B------:R-:W-:Y:S02]  /*17fd0*/  MOV R2, 0x17ff0 ;  /* 0x00017ff000027802 */ /* 0x000fe40000000f00 */
[----:B-1----:R-:W-:Y:S05]  /*17fe0*/  CALL.REL.NOINC `($__internal_17_$__cuda_sm70_shflsync_idx_p) ;  /* 0x000021e000007944 */ /* 0x002fea0003c00000 */
[----:B------:R-:W-:Y:S01]  /*17ff0*/  MOV R2, 0x183c0 ;  /* 0x000183c000027802 */ /* 0x000fe20000000f00 */
[----:B------:R-:W-:Y:S02]  /*18000*/  IMAD.IADD R4, R101, 0x1, R4 ;  /* 0x0000000165047824 */ /* 0x000fe400078e0204 */
[----:B------:R-:W-:Y:S03]  /*18010*/  IMAD.MOV.U32 R5, RZ, RZ, 0x2 ;  /* 0x00000002ff057424 */ /* 0x000fe600078e00ff */
        /* <DEDUP_REMOVED lines=51> */
[----:B------:R-:W-:Y:S01]  /*18350*/  ISETP.GT.AND P0, PT, R4, 0x69, PT ;  /* 0x000000690400780c */ /* 0x000fe20003f04270 */
[----:B------:R-:W-:Y:S01]  /*18360*/  IMAD.MOV.U32 R4, RZ, RZ, 0x1c1f ;  /* 0x00001c1fff047424 */ /* 0x000fe200078e00ff */
[----:B------:R-:W-:Y:S02]  /*18370*/  FSEL R184, R216, -INF , P6 ;  /* 0xff800000d8b87808 */ /* 0x000fe40003000000 */
[----:B------:R-:W-:Y:S02]  /*18380*/  FSEL R21, R103, -INF , P5 ;  /* 0xff80000067157808 */ /* 0x000fe40002800000 */
[----:B------:R-:W-:Y:S02]  /*18390*/  FSEL R20, R104, -INF , P4 ;  /* 0xff80000068147808 */ /* 0x000fe40002000000 */
[----:B------:R-:W-:Y:S02]  /*183a0*/  FSEL R19, R11, -INF , P0 ;  /* 0xff8000000b137808 */ /* 0x000fe40000000000 */
[----:B------:R-:W-:Y:S05]  /*183b0*/  CALL.REL.NOINC `($__internal_17_$__cuda_sm70_shflsync_idx_p) ;  /* 0x00001e1000007944 */ /* 0x000fea0003c00000 */
        /* <DEDUP_REMOVED lines=61> */
[----:B------:R-:W-:Y:S01]  /*18790*/  FMNMX.FTZ R3, R82, R182, !PT ;  /* 0x000000b652037209 */ /* 0x000fe20007810000 */
[----:B------:R-:W-:Y:S01]  /*187a0*/  IMAD.IADD R4, R101, 0x1, R4 ;  /* 0x0000000165047824 */ /* 0x000fe200078e0204 */
[----:B------:R-:W-:Y:S01]  /*187b0*/  FMNMX.FTZ R2, R32, R183, !PT ;  /* 0x000000b720027209 */ /* 0x000fe20007810000 */
[----:B------:R-:W-:Y:S01]  /*187c0*/  IMAD.MOV.U32 R6, RZ, RZ, 0x2 ;  /* 0x00000002ff067424 */ /* 0x000fe200078e00ff */
[----:B------:R-:W-:Y:S02]  /*187d0*/  FMNMX.FTZ R0, R11, R180, !PT ;  /* 0x000000b40b007209 */ /* 0x000fe40007810000 */
        /* <DEDUP_REMOVED lines=20> */
[----:B------:R-:W-:Y:S02]  /*18920*/  FMNMX.FTZ R49, R12, R181, !PT ;  /* 0x000000b50c317209 */ /* 0x000fe40007810000 */
        /* <DEDUP_REMOVED lines=9> */
[----:B------:R-:W-:Y:S02]  /*189c0*/  FMNMX.FTZ R2, R33, R2, !PT ;  /* 0x0000000221027209 */ /* 0x000fe40007810000 */
[----:B------:R-:W-:Y:S02]  /*189d0*/  FMNMX.FTZ R0, R16, R0, !PT ;  /* 0x0000000010007209 */ /* 0x000fe40007810000 */
        /* <DEDUP_REMOVED lines=28> */
[C---:B------:R-:W-:Y:S02]  /*18ba0*/  ISETP.GT.AND P5, PT, R4.reuse, 0x61, PT ;  /* 0x000000610400780c */ /* 0x040fe40003fa4270 */
[----:B------:R-:W-:Y:S02]  /*18bb0*/  FSEL R115, R7, -INF , P4 ;  /* 0xff80000007737808 */ /* 0x000fe40002000000 */
[----:B------:R-:W-:Y:S02]  /*18bc0*/  ISETP.GT.AND P4, PT, R4, 0x68, PT ;  /* 0x000000680400780c */ /* 0x000fe40003f84270 */
[----:B------:R-:W-:Y:S02]  /*18bd0*/  FSEL R113, R80, -INF , P0 ;  /* 0xff80000050717808 */ /* 0x000fe40000000000 */
[----:B------:R-:W-:Y:S02]  /*18be0*/  ISETP.GT.AND P0, PT, R4, 0x69, PT ;  /* 0x000000690400780c */ /* 0x000fe40003f04270 */
        /* <DEDUP_REMOVED lines=76> */
[----:B------:R-:W-:Y:S02]  /*190b0*/  FSEL R96, R96, -INF , P6 ;  /* 0xff80000060607808 */ /* 0x000fe40003000000 */
        /* <DEDUP_REMOVED lines=27> */
[----:B------:R-:W-:Y:S02]  /*19270*/  MOV R5, 0x19290 ;  /* 0x0001929000057802 */ /* 0x000fe40000000f00 */
        /* <DEDUP_REMOVED lines=28> */
[----:B------:R-:W-:Y:S01]  /*19440*/  MOV R68, R6 ;  /* 0x0000000600447202 */ /* 0x000fe20000000f00 */
[----:B------:R-:W-:-:S05]  /*19450*/  BRA `(.L_x_1398) ;  /* 0xffff20b000007947 */ /* 0x000fca000383ffff */
.L_x_1352:
[----:B-1----:R-:W-:Y:S01]  /*19460*/  MOV R5, RZ ;  /* 0x000000ff00057202 */ /* 0x002fe20000000f00 */
[----:B------:R-:W-:Y:S01]  /*19470*/  IMAD.MOV.U32 R6, RZ, RZ, R3 ;  /* 0x000000ffff067224 */ /* 0x000fe200078e0003 */
[----:B------:R-:W-:Y:S01]  /*19480*/  MOV R2, 0x194b0 ;  /* 0x000194b000027802 */ /* 0x000fe20000000f00 */
[----:B------:R-:W-:Y:S02]  /*19490*/  IMAD.MOV.U32 R4, RZ, RZ, 0x181f ;  /* 0x0000181fff047424 */ /* 0x000fe400078e00ff */
[----:B------:R-:W-:Y:S05]  /*194a0*/  CALL.REL.NOINC `($__internal_17_$__cuda_sm70_shflsync_idx_p) ;  /* 0x00000d2000007944 */ /* 0x000fea0003c00000 */
[----:B------:R-:W-:Y:S01]  /*194b0*/  MOV R2, R4 ;  /* 0x0000000400027202 */ /* 0x000fe20000000f00 */
[----:B------:R-:W-:-:S05]  /*194c0*/  BRA `(.L_x_1399) ;  /* 0xffff4c4000007947 */ /* 0x000fca000383ffff */
.L_x_1355:
[----:B------:R-:W-:Y:S01]  /*194d0*/  MOV R5, RZ ;  /* 0x000000ff00057202 */ /* 0x000fe20000000f00 */
[----:B-1----:R-:W-:Y:S01]  /*194e0*/  IMAD.MOV.U32 R6, RZ, RZ, R0 ;  /* 0x000000ffff067224 */ /* 0x002fe200078e0000 */
[----:B------:R-:W-:Y:S01]  /*194f0*/  MOV R2, 0x19520 ;  /* 0x0001952000027802 */ /* 0x000fe20000000f00 */
[----:B------:R-:W-:Y:S02]  /*19500*/  IMAD.MOV.U32 R4, RZ, RZ, 0x181f ;  /* 0x0000181fff047424 */ /* 0x000fe400078e00ff */
[----:B------:R-:W-:Y:S05]  /*19510*/  CALL.REL.NOINC `($__internal_17_$__cuda_sm70_shflsync_idx_p) ;  /* 0x00000cb000007944 */ /* 0x000fea0003c00000 */
[----:B------:R-:W-:Y:S01]  /*19520*/  MOV R50, R4 ;  /* 0x0000000400327202 */ /* 0x000fe20000000f00 */
[----:B------:R-:W-:-:S05]  /*19530*/  BRA `(.L_x_1400) ;  /* 0xffff672000007947 */ /* 0x000fca000383ffff */
.L_x_1356:
        /* <DEDUP_REMOVED lines=108> */
.L_x_1357:
[----:B------:R-:W-:Y:S02]  /*19c00*/  MOV R6, 0x2 ;  /* 0x0000000200067802 */ /* 0x000fe40000000f00 */
        /* <DEDUP_REMOVED lines=35> */
.L_x_1359:
[----:B------:R1:W5:Y:S01]  /*19e40*/  LDL R4, [R1+0x48] ;  /* 0x0000480001047983 */ /* 0x0003620000100800 */
[----:B------:R-:W-:-:S02]  /*19e50*/  MOV R6, 0x2 ;  /* 0x0000000200067802 */ /* 0x000fc40000000f00 */
[----:B------:R-:W-:Y:S02]  /*19e60*/  MOV R5, 0x19e80 ;  /* 0x00019e8000057802 */ /* 0x000fe40000000f00 */
[----:B-1---5:R-:W-:Y:S05]  /*19e70*/  CALL.REL.NOINC `($__internal_16_$__cuda_sm70_shflsync_bfly_p) ;  /* 0x000002e000007944 */ /* 0x022fea0003c00000 */
[----:B------:R-:W-:Y:S01]  /*19e80*/  MOV R11, R6 ;  /* 0x00000006000b7202 */ /* 0x000fe20000000f00 */
[----:B------:R-:W-:Y:S05]  /*19e90*/  BRA `(.L_x_1403) ;  /* 0xffff916000007947 */ /* 0x000fea000383ffff */
.L_x_1360:
[----:B------:R-:W-:Y:S01]  /*19ea0*/  IMAD.MOV.U32 R4, RZ, RZ, R11 ;  /* 0x000000ffff047224 */ /* 0x000fe200078e000b */
[----:B------:R-:W-:Y:S02]  /*19eb0*/  MOV R6, 0x1 ;  /* 0x0000000100067802 */ /* 0x000fe40000000f00 */
[----:B------:R-:W-:Y:S02]  /*19ec0*/  MOV R5, 0x19ee0 ;  /* 0x00019ee000057802 */ /* 0x000fe40000000f00 */
[----:B------:R-:W-:Y:S05]  /*19ed0*/  CALL.REL.NOINC `($__internal_16_$__cuda_sm70_shflsync_bfly_p) ;  /* 0x0000028000007944 */ /* 0x000fea0003c00000 */
[----:B------:R1:W5:Y:S01]  /*19ee0*/  LDL R4, [R1+0x60] ;  /* 0x0000600001047983 */ /* 0x0003620000100800 */
[----:B------:R-:W-:Y:S01]  /*19ef0*/  FADD.FTZ R11, R11, R6 ;  /* 0x000000060b0b7221 */ /* 0x000fe20000010000 */
[----:B------:R-:W-:Y:S02]  /*19f00*/  MOV R6, 0x2 ;  /* 0x0000000200067802 */ /* 0x000fe40000000f00 */
[----:B------:R-:W-:Y:S02]  /*19f10*/  MOV R5, 0x19f30 ;  /* 0x00019f3000057802 */ /* 0x000fe40000000f00 */
[----:B-1---5:R-:W-:Y:S05]  /*19f20*/  CALL.REL.NOINC `($__internal_16_$__cuda_sm70_shflsync_bfly_p) ;  /* 0x0000023000007944 */ /* 0x022fea0003c00000 */
[----:B------:R-:W2:Y:S01]  /*19f30*/  LDL.LU R4, [R1+0x60] ;  /* 0x0000600001047983 */ /* 0x000ea20000300800 */
[----:B------:R-:W-:Y:S01]  /*19f40*/  MOV R5, 0x19f90 ;  /* 0x00019f9000057802 */ /* 0x000fe20000000f00 */
[----:B--2---:R-:W-:Y:S01]  /*19f50*/  FADD.FTZ R10, R4, R6 ;  /* 0x00000006040a7221 */ /* 0x004fe20000010000 */
[----:B------:R-:W-:-:S04]  /*19f60*/  MOV R6, 0x1 ;  /* 0x0000000100067802 */ /* 0x000fc80000000f00 */
[----:B------:R-:W-:Y:S02]  /*19f70*/  MOV R4, R10 ;  /* 0x0000000a00047202 */ /* 0x000fe40000000f00 */
        /* <DEDUP_REMOVED lines=20> */
[----:B------:R-:W-:Y:S02]  /*1a0c0*/  MOV R6, 0x1 ;  /* 0x0000000100067802 */ /* 0x000fe40000000f00 */
[----:B------:R-:W-:Y:S05]  /*1a0d0*/  CALL.REL.NOINC `($__internal_16_$__cuda_sm70_shflsync_bfly_p) ;  /* 0x0000008000007944 */ /* 0x000fea0003c00000 */
[----:B------:R-:W-:Y:S01]  /*1a0e0*/  MOV R5, R6 ;  /* 0x0000000600057202 */ /* 0x000fe20000000f00 */
[----:B------:R-:W-:Y:S05]  /*1a0f0*/  BRA `(.L_x_1404) ;  /* 0xffff903000007947 */ /* 0x000fea000383ffff */
.L_x_1374:
[----:B---3--:R-:W-:Y:S01]  /*1a100*/  IMAD.MOV.U32 R6, RZ, RZ, R3 ;  /* 0x000000ffff067224 */ /* 0x008fe200078e0003 */
[----:B------:R-:W-:Y:S01]  /*1a110*/  MOV R5, RZ ;  /* 0x000000ff00057202 */ /* 0x000fe20000000f00 */
[----:B------:R-:W-:Y:S01]  /*1a120*/  IMAD.MOV.U32 R4, RZ, RZ, 0x1f ;  /* 0x0000001fff047424 */ /* 0x000fe200078e00ff */
[----:B----4-:R-:W-:-:S02]  /*1a130*/  MOV R2, 0x1a150 ;  /* 0x0001a15000027802 */ /* 0x010fc40000000f00 */
[----:B-1----:R-:W-:Y:S05]  /*1a140*/  CALL.REL.NOINC `($__internal_17_$__cuda_sm70_shflsync_idx_p) ;  /* 0x0000008000007944 */ /* 0x002fea0003c00000 */
[----:B------:R-:W-:Y:S05]  /*1a150*/  BRA `(.L_x_1405) ;  /* 0xffffac2000007947 */ /* 0x000fea000383ffff */
        .weak           $__internal_16_$__cuda_sm70_shflsync_bfly_p
        .type           $__internal_16_$__cuda_sm70_shflsync_bfly_p,@function
        .size           $__internal_16_$__cuda_sm70_shflsync_bfly_p,($__internal_17_$__cuda_sm70_shflsync_idx_p - $__internal_16_$__cuda_sm70_shflsync_bfly_p)
$__internal_16_$__cuda_sm70_shflsync_bfly_p:
[----:B------:R-:W-:Y:S02]  /*1a160*/  IMAD.MOV.U32 R9, RZ, RZ, -0x1 ;  /* 0xffffffffff097424 */ /* 0x000fe400078e00ff */
[----:B------:R-:W-:-:S02]  /*1a170*/  IMAD.MOV.U32 R8, RZ, RZ, 0x1f ;  /* 0x0000001fff087424 */ /* 0x000fc400078e00ff */
[----:B------:R-:W-:Y:S04]  /*1a180*/  WARPSYNC R9 ;  /* 0x0000000900007348 */ /* 0x000fe80003800000 */
[----:B------:R1:W2:Y:S02]  /*1a190*/  SHFL.BFLY PT, R6, R4, R6, R8 ;  /* 0x0c00000604067389 */ /* 0x0002a400000e0008 */
[----:B-1----:R-:W-:Y:S02]  /*1a1a0*/  MOV R8, R5 ;  /* 0x0000000500087202 */ /* 0x002fe40000000f00 */
[----:B------:R-:W-:-:S04]  /*1a1b0*/  MOV R9, 0x0 ;  /* 0x0000000000097802 */ /* 0x000fc80000000f00 */
[----:B--2---:R-:W-:Y:S05]  /*1a1c0*/  RET.REL.NODEC R8 `(_ZN7cutlass13device_kernelIN5flash19enable_sm80_to_sm89INS1_16FlashAttnFwdSm80INS1_25CollectiveMainloopFwdSm80ILi4ELi1ELb0EN4cute5tupleIJNS5_1CILi128EEENS7_ILi112EEENS7_ILi64EEEEEELi64ENS_6half_tEfNS_4arch4Sm80ELb1ELb0ELb1ELb0ELb1ELb0ELb1ELb1EEENS1_21CollectiveEpilogueFwdINS6_IJS8_SA_S9_EEENS6_IJNS7_ILi1EEESI_SI_EEESC_SE_Li128ELb0ELb1ELb1ELb0EEENS1_30DynamicPersistentTileSchedulerILi128ELi128ELb1ELb1ELb0EEEEEEEEEvNT_6ParamsE) ;  /* 0xfffe5e3008007950 */ /* 0x004fea0003c3ffff */
        .weak           $__internal_17_$__cuda_sm70_shflsync_idx_p
        .type           $__internal_17_$__cuda_sm70_shflsync_idx_p,@function
        .size           $__internal_17_$__cuda_sm70_shflsync_idx_p,(.L_x_1931 - $__internal_17_$__cuda_sm70_shflsync_idx_p)
$__internal_17_$__cuda_sm70_shflsync_idx_p:
[----:B------:R-:W-:Y:S02]  /*1a1d0*/  MOV R8, 0xffffffff ;  /* 0xffffffff00087802 */ /* 0x000fe40000000f00 */
[----:B------:R-:W-:Y:S02]  /*1a1e0*/  MOV R9, 0x0 ;  /* 0x0000000000097802 */ /* 0x000fe40000000f00 */
[----:B------:R-:W-:Y:S04]  /*1a1f0*/  WARPSYNC R8 ;  /* 0x0000000800007348 */ /* 0x000fe80003800000 */
[----:B------:R1:W2:Y:S02]  /*1a200*/  SHFL.IDX PT, R4, R6, R5, R4 ;  /* 0x0000000506047389 */ /* 0x0002a400000e0004 */
[----:B-1----:R-:W-:-:S04]  /*1a210*/  MOV R8, R2 ;  /* 0x0000000200087202 */ /* 0x002fc80000000f00 */
[----:B--2---:R-:W-:Y:S05]  /*1a220*/  RET.REL.NODEC R8 `(_ZN7cutlass13device_kernelIN5flash19enable_sm80_to_sm89INS1_16FlashAttnFwdSm80INS1_25CollectiveMainloopFwdSm80ILi4ELi1ELb0EN4cute5tupleIJNS5_1CILi128EEENS7_ILi112EEENS7_ILi64EEEEEELi64ENS_6half_tEfNS_4arch4Sm80ELb1ELb0ELb1ELb0ELb1ELb0ELb1ELb1EEENS1_21CollectiveEpilogueFwdINS6_IJS8_SA_S9_EEENS6_IJNS7_ILi1EEESI_SI_EEESC_SE_Li128ELb0ELb1ELb1ELb0EEENS1_30DynamicPersistentTileSchedulerILi128ELi128ELb1ELb1ELb0EEEEEEEEEvNT_6ParamsE) ;  /* 0xfffe5dd008007950 */ /* 0x004fea0003c3ffff */
.L_x_1406:
        /* <DEDUP_REMOVED lines=13> */
.L_x_1931:


//--------------------- .text._ZN7cutlass13device_kernelIN5flash19enable_sm80_to_sm89INS1_16FlashAttnFwdSm80INS1_25CollectiveMainloopFwdSm80ILi4ELi1ELb0EN4cute5tupleIJNS5_1CILi128EEENS7_ILi80EEENS7_ILi64EEEEEELi64ENS_6half_tEfNS_4arch4Sm80ELb1ELb0ELb1ELb1ELb1ELb0ELb1ELb1EEENS1_21CollectiveEpilogueFwdINS6_IJS8_SA_S9_EEENS6_IJNS7_ILi1EEESI_SI_EEESC_SE_Li128ELb1ELb1ELb1ELb0EEENS1_36VarlenDynamicPersistentTileSchedulerILi128ELi80ELi128ELi128ELb1ELb1ELb0ELb1ELb1ELb1EEEEEEEEEvNT_6ParamsE --------------------------
	.section	.text._ZN7cutlass13device_kernelIN5flash19enable_sm80_to_sm89INS1_16FlashAttnFwdSm80INS1_25CollectiveMainloopFwdSm80ILi4ELi1ELb0EN4cute5tupleIJNS5_1CILi128EEENS7_ILi80EEENS7_ILi64EEEEEELi64ENS_6half_tEfNS_4arch4Sm80ELb1ELb0ELb1ELb1ELb1ELb0ELb1ELb1EEENS1_21CollectiveEpilogueFwdINS6_IJS8_SA_S9_EEENS6_IJNS7_ILi1EEESI_SI_EEESC_SE_Li128ELb1ELb1ELb1ELb0EEENS1_36VarlenDynamicPersistentTileSchedulerILi128ELi80ELi128ELi128ELb1ELb1ELb0ELb1ELb1ELb1EEEEEEEEEvNT_6ParamsE,"ax",@progbits
	.sectioninfo	@"SHI_REGISTERS=255"
	.align	128
.text._ZN7cutlass13device_kernelIN5flash19enable_sm80_to_sm89INS1_16FlashAttnFwdSm80INS1_25CollectiveMainloopFwdSm80ILi4ELi1ELb0EN4cute5tupleIJNS5_1CILi128EEENS7_ILi80EEENS7_ILi64EEEEEELi64ENS_6half_tEfNS_4arch4Sm80ELb1ELb0ELb1ELb1ELb1ELb0ELb1ELb1EEENS1_21CollectiveEpilogueFwdINS6_IJS8_SA_S9_EEENS6_IJNS7_ILi1EEESI_SI_EEESC_SE_Li128ELb1ELb1ELb1ELb0EEENS1_36VarlenDynamicPersistentTileSchedulerILi128ELi80ELi128ELi128ELb1ELb1ELb0ELb1ELb1ELb1EEEEEEEEEvNT_6ParamsE:
        .type           _ZN7cutlass13device_kernelIN5flash19enable_sm80_to_sm89INS1_16FlashAttnFwdSm80INS1_25CollectiveMainloopFwdSm80ILi4ELi1ELb0EN4cute5tupleIJNS5_1CILi128EEENS7_ILi80EEENS7_ILi64EEEEEELi64ENS_6half_tEfNS_4arch4Sm80ELb1ELb0ELb1ELb1ELb1ELb0ELb1ELb1EEENS1_21CollectiveEpilogueFwdINS6_IJS8_SA_S9_EEENS6_IJNS7_ILi1EEESI_SI_EEESC_SE_Li128ELb1ELb1ELb1ELb0EEENS1_36VarlenDynamicPersistentTileSchedulerILi128ELi80ELi128ELi128ELb1ELb1ELb0ELb1ELb1ELb1EEEEEEEEEvNT_6ParamsE,@function
        .size           _ZN7cutlass13device_kernelIN5flash19enable_sm80_to_sm89INS1_16FlashAttnFwdSm80INS1_25CollectiveMainloopFwdSm80ILi4ELi1ELb0EN4cute5tupleIJNS5_1CILi128EEENS7_ILi80EEENS7_ILi64EEEEEELi64ENS_6half_tEfNS_4arch4Sm80ELb1ELb0ELb1ELb1ELb1ELb0ELb1ELb1EEENS1_21CollectiveEpilogueFwdINS6_IJS8_SA_S9_EEENS6_IJNS7_ILi1EEESI_SI_EEESC_SE_Li128ELb1ELb1ELb1ELb0EEENS1_36VarlenDynamicPersistentTileSchedulerILi128ELi80ELi128ELi128ELb1ELb1ELb0ELb1ELb1ELb1EEEEEEEEEvNT_6ParamsE,(.L_x_1934 - _ZN7cutlass13device_kernelIN5flash19enable_sm80_to_sm89INS1_16FlashAttnFwdSm80INS1_25CollectiveMainloopFwdSm80ILi4ELi1ELb0EN4cute5tupleIJNS5_1CILi128EEENS7_ILi80EEENS7_ILi64EEEEEELi64ENS_6half_tEfNS_4arch4Sm80ELb1ELb0ELb1ELb1ELb1ELb0ELb1ELb1EEENS1_21CollectiveEpilogueFwdINS6_IJS8_SA_S9_EEENS6_IJNS7_ILi1EEESI_SI_EEESC_SE_Li128ELb1ELb1ELb1ELb0EEENS1_36VarlenDynamicPersistentTileSchedulerILi128ELi80ELi128ELi128ELb1ELb1ELb0ELb1ELb1ELb1EEEEEEEEEvNT_6ParamsE)
        .other          _ZN7cutlass13device_kernelIN5flash19enable_sm80_to_sm89INS1_16FlashAttnFwdSm80INS1_25CollectiveMainloopFwdSm80ILi4ELi1ELb0EN4cute5tupleIJNS5_1CILi128EEENS7_ILi80EEENS7_ILi64EEEEEELi64ENS_6half_tEfNS_4arch4Sm80ELb1ELb0ELb1ELb1ELb1ELb0ELb1ELb1EEENS1_21CollectiveEpilogueFwdINS6_IJS8_SA_S9_EEENS6_IJNS7_ILi1EEESI_SI_EEESC_SE_Li128ELb1ELb1ELb1ELb0EEENS1_36VarlenDynamicPersistentTileSchedulerILi128ELi80ELi128ELi128ELb1ELb1ELb0ELb1ELb1ELb1EEEEEEEEEvNT_6ParamsE,@"STO_CUDA_ENTRY STV_DEFAULT"
_ZN7cutlass13device_kernelIN5flash19enable_sm80_to_sm89INS1_16FlashAttnFwdSm80INS1_25CollectiveMainloopFwdSm80ILi4ELi1ELb0EN4cute5tupleIJNS5_1CILi128EEENS7_ILi80EEENS7_ILi64EEEEEELi64ENS_6half_tEfNS_4arch4Sm80ELb1ELb0ELb1ELb1ELb1ELb0ELb1ELb1EEENS1_21CollectiveEpilogueFwdINS6_IJS8_SA_S9_EEENS6_IJNS7_ILi1EEESI_SI_EEESC_SE_Li128ELb1ELb1ELb1ELb0EEENS1_36VarlenDynamicPersistentTileSchedulerILi128ELi80ELi128ELi128ELb1ELb1ELb0ELb1ELb1ELb1EEEEEEEEEvNT_6ParamsE:
        /* <DEDUP_REMOVED lines=54> */
.L_x_1412:
        /* <DEDUP_REMOVED lines=16> */
.L_x_1550:
        /* <DEDUP_REMOVED lines=16> */
.L_x_1551:
[----:B--2---:R-:W-:-:S05]  /*0560*/  IMAD R0, R0, c[0x0][0x538], RZ ;  /* 0x00014e0000007a24 */ /* 0x004fca00078e02ff */
[----:B------:R-:W-:-:S04]  /*0570*/  IADD3 R7, R0, R7, RZ ;  /* 0x0000000700077210 */ /* 0x000fc80007ffe0ff */
[----:B------:R-:W-:-:S13]  /*0580*/  ISETP.GT.AND P0, PT, R7, UR4, PT ;  /* 0x0000000407007c0c */ /* 0x000fda000bf04270 */
[----:B-1----:R-:W-:Y:S05]  /*0590*/  @!P0 BRA `(.L_x_1412) ;  /* 0xfffffdc000008947 */ /* 0x002fea000383ffff */
.L_x_1408:
[----:B------:R-:W-:-:S05]  /*05a0*/  IADD3 R10, -R0, R7, RZ ;  /* 0x00000007000a7210 */ /* 0x000fca0007ffe1ff */
[----:B------:R-:W-:-:S05]  /*05b0*/  IMAD R0, R4, c[0x0][0x538], R10 ;  /* 0x00014e0004007a24 */ /* 0x000fca00078e020a */
[----:B------:R-:W-:Y:S01]  /*05c0*/  ISETP.GT.AND P0, PT, R0, UR4, PT ;  /* 0x0000000400007c0c */ /* 0x000fe2000bf04270 */
[----:B------:R-:W-:-:S12]  /*05d0*/  BRA.DIV ~URZ, `(.L_x_1413) ;  /* 0x000145027f007947 */ /* 0x000fd8000b800000 */
[----:B------:R-:W-:-:S04]  /*05e0*/  VOTE.ANY R7, PT, !P0 ;  /* 0x0000000000077806 */ /* 0x000fc800040e0100 */
.L_x_1552:
[----:B------:R-:W1:Y:S02]  /*05f0*/  POPC R0, R7 ;  /* 0x0000000700007309 */ /* 0x000e640000000000 */
[----:B-1----:R-:W-:-:S05]  /*0600*/  IADD3 R2, R0, R6, RZ ;  /* 0x0000000600027210 */ /* 0x002fca0007ffe0ff */
[----:B------:R1:W-:Y:S01]  /*0610*/  STL [R1+0x5c], R2 ;  /* 0x00005c0201007387 */ /* 0x0003e20000100800 */
[----:B------:R-:W-:Y:S05]  /*0620*/  BRA.DIV ~URZ, `(.L_x_1414) ;  /* 0x000145027f007947 */ /* 0x000fea000b800000 */
[----:B------:R2:W3:Y:S01]  /*0630*/  SHFL.IDX PT, R12, R9, R0, 0x1f ;  /* 0x00001f00090c7589 */ /* 0x0004e200000e0000 */
[----:B------:R-:W-:-:S03]  /*0640*/  MOV R5, RZ ;  /* 0x000000ff00057202 */ /* 0x000fc60000000f00 */
[----:B------:R2:W4:Y:S04]  /*0650*/  SHFL.IDX PT, R9, R8, R0, 0x1f ;  /* 0x00001f0008097589 */ /* 0x00052800000e0000 */
.L_x_1553:
[----:B------:R-:W-:Y:S01]  /*0660*/  ISETP.NE.AND P0, PT, R7, RZ, PT ;  /* 0x000000ff0700720c */ /* 0x000fe20003f05270 */
[----:B------:R-:W-:-:S12]  /*0670*/  BSSY B0, `(.L_x_1415) ;  /* 0x0000005000007945 */ /* 0x000fd80003800000 */
[----:B------:R-:W-:Y:S05]  /*0680*/  @!P0 BRA `(.L_x_1416) ;  /* 0x0000003000008947 */ /* 0x000fea0003800000 */
[----:B--2---:R-:W-:Y:S01]  /*0690*/  IADD3 R0, R0, -0x1, RZ ;  /* 0xffffffff00007810 */ /* 0x004fe20007ffe0ff */
[----:B------:R-:W-:Y:S05]  /*06a0*/  BRA.DIV ~URZ, `(.L_x_1417) ;  /* 0x000145627f007947 */ /* 0x000fea000b800000 */
[----:B------:R2:W1:Y:S02]  /*06b0*/  SHFL.IDX PT, R5, R4, R0, 0x1f ;  /* 0x00001f0004057589 */ /* 0x00046400000e0000 */
.L_x_1416:
[----:B------:R-:W-:Y:S05]  /*06c0*/  BSYNC B0 ;  /* 0x0000000000007941 */ /* 0x000fea0003800000 */
.L_x_1415:
        /* <DEDUP_REMOVED lines=69> */
.L_x_1419:
        /* <DEDUP_REMOVED lines=70> */
.L_x_1420:
[----:B------:R-:W-:Y:S05]  /*0f80*/  BSYNC B0 ;  /* 0x0000000000007941 */ /* 0x000fea0003800000 */
.L_x_1418:
[----:B------:R-:W-:-:S04]  /*0f90*/  LOP3.LUT R0, RZ, R0, RZ, 0x33, !PT ;  /* 0x00000000ff007212 */ /* 0x000fc800078e33ff */
[----:B------:R-:W-:-:S05]  /*0fa0*/  IADD3 R0, R0, R12, RZ ;  /* 0x0000000c00007210 */ /* 0x000fca0007ffe0ff */
[----:B------:R2:W-:Y:S01]  /*0fb0*/  STL [R1+0x54], R0 ;  /* 0x0000540001007387 */ /* 0x0005e20000100800 */
[----:B------:R-:W-:Y:S05]  /*0fc0*/  BRA `(.L_x_1421) ;  /* 0x0000006000007947 */ /* 0x000fea0003800000 */
.L_x_1409:
[----:B------:R-:W-:Y:S01]  /*0fd0*/  MOV R0, UR4 ;  /* 0x0000000400007c02 */ /* 0x000fe20008000f00 */
[----:B------:R-:W-:Y:S04]  /*0fe0*/  STL [R1+0x54], RZ ;  /* 0x000054ff01007387 */ /* 0x000fe80000100800 */
[----:B------:R-:W-:Y:S04]  /*0ff0*/  STL [R1+0x58], RZ ;  /* 0x000058ff01007387 */ /* 0x000fe80000100800 */
[----:B------:R1:W-:Y:S02]  /*1000*/  STL [R1+0x50], R0 ;  /* 0x0000500001007387 */ /* 0x0003e40000100800 */
[----:B-1----:R-:W-:-:S05]  /*1010*/  MOV R0, c[0x0][0x53c] ;  /* 0x00014f0000007a02 */ /* 0x002fca0000000f00 */
[----:B------:R1:W-:Y:S02]  /*1020*/  STL [R1+0x5c], R0 ;  /* 0x00005c0001007387 */ /* 0x0003e40000100800 */
.L_x_1421:
        /* <DEDUP_REMOVED lines=8> */
.L_x_1407:
        /* <DEDUP_REMOVED lines=15> */
[----:B------:R-:W-:-:S02]  /*11a0*/  LOP3.LUT R10, R14, 0xfffffff8, RZ, 0xc0, !PT ;  /* 0xfffffff80e0a7812 */ /* 0x000fc400078ec0ff */
[----:B------:R-:W-:Y:S02]  /*11b0*/  SHF.R.S32.HI R20, RZ, 0x3, R14 ;  /* 0x00000003ff147819 */ /* 0x000fe4000001140e */
[----:B---3--:R-:W-:Y:S01]  /*11c0*/  SHF.R.S32.HI R6, RZ, 0x4, R3 ;  /* 0x00000004ff067819 */ /* 0x008fe20000011403 */
        /* <DEDUP_REMOVED lines=87> */
[----:B------:R-:W-:Y:S01]  /*1740*/  STL [R1+0x40], R10 ;  /* 0x0000400a01007387 */ /* 0x000fe20000100800 */
        /* <DEDUP_REMOVED lines=66> */
.L_x_1549:
[----:B------:R-:W3:Y:S01]  /*1b70*/  LDL R0, [R1+0x5c] ;  /* 0x00005c0001007983 */ /* 0x000ee20000100800 */
[----:B------:R-:W-:Y:S01]  /*1b80*/  IMAD.MOV.U32 R8, RZ, RZ, 0x4 ;  /* 0x00000004ff087424 */ /* 0x000fe200078e00ff */
[----:B------:R-:W-:-:S04]  /*1b90*/  ISETP.NE.U32.AND P4, PT, RZ, c[0x0][0x370], PT ;  /* 0x0000dc00ff007a0c */ /* 0x000fc80003f85070 */
[----:B------:R-:W-:Y:S01]  /*1ba0*/  ISETP.NE.AND.EX P4, PT, RZ, c[0x0][0x374], PT, P4 ;  /* 0x0000dd00ff007a0c */ /* 0x000fe20003f85340 */
[----:B--23--:R-:W-:-:S05]  /*1bb0*/  IMAD.WIDE R2, R0, R8, c[0x0][0x588] ;  /* 0x0001620000027625 */ /* 0x00cfca00078e0208 */
        /* <DEDUP_REMOVED lines=31> */
.L_x_1422:
[----:B------:R-:W-:-:S04]  /*1db0*/  ISETP.NE.U32.AND P1, PT, RZ, c[0x0][0x368], PT ;  /* 0x0000da00ff007a0c */ /* 0x000fc80003f25070 */
[----:B------:R-:W-:-:S13]  /*1dc0*/  ISETP.NE.AND.EX P1, PT, RZ, c[0x0][0x36c], PT, P1 ;  /* 0x0000db00ff007a0c */ /* 0x000fda0003f25310 */
[----:B------:R-:W-:Y:S05]  /*1dd0*/  @!P1 BRA `(.L_x_1423) ;  /* 0x0000004000009947 */ /* 0x000fea0003800000 */
[----:B-1----:R-:W-:-:S04]  /*1de0*/  IADD3 R2, P1, R17, c[0x0][0x368], RZ ;  /* 0x0000da0011027a10 */ /* 0x002fc80007f3e0ff */
[----:B------:R-:W-:-:S05]  /*1df0*/  IADD3.X R3, R16, c[0x0][0x36c], RZ, P1, !PT ;  /* 0x0000db0010037a10 */ /* 0x000fca0000ffe4ff */
[----:B------:R1:W5:Y:S01]  /*1e00*/  LDG.E R0, [R2.64] ;  /* 0x0000000602007981 */ /* 0x000362000c1e1900 */
[----:B------:R-:W-:Y:S05]  /*1e10*/  BRA `(.L_x_1424) ;  /* 0x0000008000007947 */ /* 0x000fea0003800000 */
.L_x_1423:
        /* <DEDUP_REMOVED lines=8> */
.L_x_1424:
[----:B-1----:R-:W2:Y:S04]  /*1ea0*/  LDL.LU R3, [R1+0x54] ;  /* 0x0000540001037983 */ /* 0x002ea80000300800 */
[----:B------:R-:W3:Y:S01]  /*1eb0*/  LDL R15, [R1+0x58] ;  /* 0x00005800010f7983 */ /* 0x000ee20000100800 */
[----:B------:R-:W-:Y:S01]  /*1ec0*/  IMAD.MOV.U32 R2, RZ, RZ, c[0x0][0x2c4] ;  /* 0x0000b100ff027624 */ /* 0x000fe200078e00ff */
[----:B------:R-:W-:Y:S01]  /*1ed0*/  BSSY B0, `(.L_x_1425) ;  /* 0x000003c000007945 */ /* 0x000fe20003800000 */
[----:B-----5:R-:W-:-:S03]  /*1ee0*/  IMAD.IADD R251, R0, 0x1, -R9 ;  /* 0x0000000100fb7824 */ /* 0x020fc600078e0a09 */
[----:B------:R-:W-:Y:S01]  /*1ef0*/  ISETP.NE.AND P5, PT, R2, 0x1, PT ;  /* 0x000000010200780c */ /* 0x000fe20003fa5270 */
[----:B--2---:R-:W-:-:S05]  /*1f00*/  IMAD.SHL.U32 R14, R3, 0x80, RZ ;  /* 0x00000080030e7824 */ /* 0x004fca00078e00ff */
[----:B------:R-:W-:Y:S01]  /*1f10*/  IADD3 R2, R14, 0x7f, RZ ;  /* 0x0000007f0e027810 */ /* 0x000fe20007ffe0ff */
[----:B------:R1:W-:Y:S06]  /*1f20*/  STL [R1+0x3c], R14 ;  /* 0x00003c0e01007387 */ /* 0x0003ec0000100800 */
[----:B------:R-:W-:-:S04]  /*1f30*/  @P5 IMAD.HI.U32 R3, R2, c[0x0][0x2c8], RZ ;  /* 0x0000b20002035a27 */ /* 0x000fc800078e00ff */
[----:B------:R-:W-:Y:S01]  /*1f40*/  IMAD.MOV.U32 R0, RZ, RZ, R2 ;  /* 0x000000ffff007224 */ /* 0x000fe200078e0002 */
[C---:B------:R-:W-:Y:S02]  /*1f50*/  IADD3 R2, R251.reuse, 0x50, -R250 ;  /* 0x00000050fb027810 */ /* 0x040fe40007ffe8fa */
[----:B------:R-:W-:Y:S02]  /*1f60*/  @P5 SHF.R.U32.HI R0, RZ, c[0x0][0x2cc], R3 ;  /* 0x0000b300ff005a19 */ /* 0x000fe40000011603 */
[----:B------:R-:W-:-:S03]  /*1f70*/  IADD3 R3, R251, 0x4f, RZ ;  /* 0x0000004ffb037810 */ /* 0x000fc60007ffe0ff */
[----:B------:R-:W-:Y:S02]  /*1f80*/  IMAD.IADD R0, R2, 0x1, R0 ;  /* 0x0000000102007824 */ /* 0x000fe400078e0200 */
[----:B------:R-:W-:-:S04]  /*1f90*/  IMAD.HI R2, R3, 0x66666667, RZ ;  /* 0x6666666703027827 */ /* 0x000fc800078e02ff */
[----:B------:R-:W-:Y:S01]  /*1fa0*/  IMAD.HI R0, R0, 0x66666667, RZ ;  /* 0x6666666700007827 */ /* 0x000fe200078e02ff */
[----:B------:R-:W-:-:S04]  /*1fb0*/  SHF.R.U32.HI R4, RZ, 0x1f, R2 ;  /* 0x0000001fff047819 */ /* 0x000fc80000011602 */
[----:B------:R-:W-:Y:S02]  /*1fc0*/  SHF.R.U32.HI R3, RZ, 0x1f, R0 ;  /* 0x0000001fff037819 */ /* 0x000fe40000011600 */
[----:B------:R-:W-:Y:S02]  /*1fd0*/  LEA.HI.SX32 R4, R2, R4, 0x1b ;  /* 0x0000000402047211 */ /* 0x000fe400078fdaff */
[----:B------:R-:W-:Y:S02]  /*1fe0*/  LEA.HI.SX32 R0, R0, R3, 0x1b ;  /* 0x0000000300007211 */ /* 0x000fe400078fdaff */
[C---:B---3--:R-:W-:Y:S02]  /*1ff0*/  LOP3.LUT R2, R15.reuse, 0xff000000, RZ, 0xc0, !PT ;  /* 0xff0000000f027812 */ /* 0x048fe400078ec0ff */
[----:B------:R-:W-:Y:S02]  /*2000*/  IMNMX R6, R4, R0, PT ;  /* 0x0000000004067217 */ /* 0x000fe40003800200 */
[----:B------:R-:W-:-:S02]  /*2010*/  LOP3.LUT R3, R15, 0xff0000, RZ, 0xc0, !PT ;  /* 0x00ff00000f037812 */ /* 0x000fc400078ec0ff */
[----:B------:R-:W-:Y:S01]  /*2020*/  SHF.R.U32.HI R0, RZ, 0x8, R2 ;  /* 0x00000008ff007819 */ /* 0x000fe20000011602 */
[----:B------:R-:W-:Y:S01]  /*2030*/  IMAD.MOV.U32 R2, RZ, RZ, RZ ;  /* 0x000000ffff027224 */ /* 0x000fe200078e00ff */
[----:B------:R-:W-:Y:S02]  /*2040*/  ISETP.GE.AND P1, PT, R6, 0x1, PT ;  /* 0x000000010600780c */ /* 0x000fe40003f26270 */
        /* <DEDUP_REMOVED lines=36> */
.L_x_1426:
[----:B------:R-:W-:Y:S05]  /*2290*/  BSYNC B0 ;  /* 0x0000000000007941 */ /* 0x000fea0003800000 */
.L_x_1425:
[----:B------:R-:W-:Y:S01]  /*22a0*/  IMAD R3, R18, R2, RZ ;  /* 0x0000000212037224 */ /* 0x000fe200078e02ff */
        /* <DEDUP_REMOVED lines=40> */
[----:B--2---:R-:W2:Y:S01]  /*2530*/  LDL R4, [R1+0xc] ;  /* 0x00000c0001047983 */ /* 0x004ea20000100800 */
[----:B------:R-:W-:-:S04]  /*2540*/  ISETP.NE.U32.AND P2, PT, RZ, c[0x0][0x340], PT ;  /* 0x0000d000ff007a0c */ /* 0x000fc80003f45070 */
[----:B------:R-:W-:-:S13]  /*2550*/  ISETP.NE.AND.EX P2, PT, RZ, c[0x0][0x344], PT, P2 ;  /* 0x0000d100ff007a0c */ /* 0x000fda0003f45320 */
[----:B------:R-:W-:-:S04]  /*2560*/  @P2 IADD3 R2, P1, R17, c[0x0][0x340], RZ ;  /* 0x0000d00011022a10 */ /* 0x000fc80007f3e0ff */
[----:B------:R-:W-:-:S05]  /*2570*/  @P2 IADD3.X R3, R16, c[0x0][0x344], RZ, P1, !PT ;  /* 0x0000d10010032a10 */ /* 0x000fca0000ffe4ff */
[----:B------:R3:W5:Y:S01]  /*2580*/  @P2 LDG.E R8, [R2.64] ;  /* 0x0000000602082981 */ /* 0x000762000c1e1900 */
[----:B------:R-:W-:Y:S02]  /*2590*/  SHF.R.S32.HI R0, RZ, 0x1f, R11 ;  /* 0x0000001fff007819 */ /* 0x000fe4000001140b */
[----:B------:R-:W-:Y:S02]  /*25a0*/  LOP3.LUT R15, R15, 0xffff, RZ, 0xc0, !PT ;  /* 0x0000ffff0f0f7812 */ /* 0x000fe400078ec0ff */
[----:B------:R-:W-:Y:S01]  /*25b0*/  SEL R6, R13, RZ, !P0 ;  /* 0x000000ff0d067207 */ /* 0x000fe20004000000 */
[----:B------:R-:W-:Y:S01]  /*25c0*/  IMAD R0, R0, c[0x0][0x178], RZ ;  /* 0x00005e0000007a24 */ /* 0x000fe200078e02ff */
[----:B-1----:R-:W-:Y:S02]  /*25d0*/  SEL R5, R12, RZ, !P0 ;  /* 0x000000ff0c057207 */ /* 0x002fe40004000000 */
[----:B------:R-:W-:Y:S01]  /*25e0*/  ISETP.GE.AND P1, PT, R201, c[0x0][0x198], PT ;  /* 0x00006600c9007a0c */ /* 0x000fe20003f26270 */
[----:B------:R-:W-:Y:S01]  /*25f0*/  IMAD R0, R11, c[0x0][0x17c], R0 ;  /* 0x00005f000b007a24 */ /* 0x000fe200078e0200 */
[----:B------:R-:W-:Y:S01]  /*2600*/  IADD3 R110, R211, -0x1, RZ ;  /* 0xffffffffd36e7810 */ /* 0x000fe20007ffe0ff */
[----:B------:R-:W-:-:S04]  /*2610*/  IMAD R6, R6, c[0x0][0x1c0], RZ ;  /* 0x0000700006067a24 */ /* 0x000fc800078e02ff */
[----:B------:R-:W-:Y:S02]  /*2620*/  IMAD R6, R5, c[0x0][0x1c4], R6 ;  /* 0x0000710005067a24 */ /* 0x000fe400078e0206 */
[----:B---3--:R-:W-:-:S05]  /*2630*/  IMAD.WIDE.U32 R2, R11, c[0x0][0x178], RZ ;  /* 0x00005e000b027a25 */ /* 0x008fca00078e00ff */
[----:B------:R-:W-:-:S05]  /*2640*/  IADD3 R3, R3, R0, RZ ;  /* 0x0000000003037210 */ /* 0x000fca0007ffe0ff */
[----:B------:R-:W-:-:S04]  /*2650*/  IMAD.WIDE.U32 R2, R15, c[0x0][0x1b8], R2 ;  /* 0x00006e000f027a25 */ /* 0x000fc800078e0002 */
[----:B------:R-:W-:-:S04]  /*2660*/  IMAD R3, R15, c[0x0][0x1bc], R3 ;  /* 0x00006f000f037a24 */ /* 0x000fc800078e0203 */
[----:B------:R-:W-:-:S05]  /*2670*/  IMAD.WIDE.U32 R2, R5, c[0x0][0x1c0], R2 ;  /* 0x0000700005027a25 */ /* 0x000fca00078e0002 */
[----:B------:R-:W-:Y:S01]  /*2680*/  IADD3 R3, R3, R6, RZ ;  /* 0x0000000603037210 */ /* 0x000fe20007ffe0ff */
[----:B--2---:R-:W-:-:S04]  /*2690*/  IMAD.IADD R4, R4, 0x1, R14 ;  /* 0x0000000104047824 */ /* 0x004fc800078e020e */
[----:B------:R-:W-:Y:S01]  /*26a0*/  @P5 IMAD.HI.U32 R7, R4, c[0x0][0x2c8], RZ ;  /* 0x0000b20004075a27 */ /* 0x000fe200078e00ff */
[----:B------:R-:W-:-:S04]  /*26b0*/  MOV R0, R4 ;  /* 0x0000000400007202 */ /* 0x000fc80000000f00 */
[----:B------:R-:W-:-:S04]  /*26c0*/  @P5 SHF.R.U32.HI R0, RZ, c[0x0][0x2cc], R7 ;  /* 0x0000b300ff005a19 */ /* 0x000fc80000011607 */
[--C-:B------:R-:W-:Y:S01]  /*26d0*/  SHF.R.S32.HI R7, RZ, 0x1f, R0.reuse ;  /* 0x0000001fff077819 */ /* 0x100fe20000011400 */
[----:B------:R-:W-:Y:S02]  /*26e0*/  IMAD.MOV R5, RZ, RZ, -R0 ;  /* 0x000000ffff057224 */ /* 0x000fe400078e0a00 */
[----:B------:R-:W-:-:S04]  /*26f0*/  IMAD.WIDE.U32 R2, R0, c[0x0][0x1b0], R2 ;  /* 0x00006c0000027a25 */ /* 0x000fc800078e0002 */
[----:B------:R-:W-:Y:S02]  /*2700*/  IMAD R4, R5, c[0x0][0x2c4], R4 ;  /* 0x0000b10005047a24 */ /* 0x000fe400078e0204 */
[----:B------:R-:W-:-:S04]  /*2710*/  IMAD R5, R7, c[0x0][0x1b0], RZ ;  /* 0x00006c0007057a24 */ /* 0x000fc800078e02ff */
[----:B------:R-:W-:Y:S01]  /*2720*/  IMAD R6, R0, c[0x0][0x1b4], R5 ;  /* 0x00006d0000067a24 */ /* 0x000fe200078e0205 */
[----:B------:R-:W-:Y:S02]  /*2730*/  SHF.R.S32.HI R5, RZ, 0x1f, R4 ;  /* 0x0000001fff057819 */ /* 0x000fe40000011404 */
[----:B------:R-:W-:Y:S01]  /*2740*/  @!P2 MOV R8, R12 ;  /* 0x0000000c0008a202 */ /* 0x000fe20000000f00 */
        /* <DEDUP_REMOVED lines=9> */
.L_x_1554:
[----:B------:R-:W-:Y:S05]  /*27e0*/  BRA.DIV ~URZ, `(.L_x_1429) ;  /* 0x000125027f007947 */ /* 0x000fea000b800000 */
[----:B------:R3:W4:Y:S02]  /*27f0*/  SHFL.IDX PT, R2, R6, RZ, 0x181f ;  /* 0x00181fff06027589 */ /* 0x00072400000e0000 */
.L_x_1555:
[----:B---3--:R-:W3:Y:S04]  /*2800*/  LDL R3, [R1+0x3c] ;  /* 0x00003c0001037983 */ /* 0x008ee80000100800 */
[----:B------:R-:W1:Y:S02]  /*2810*/  S2R R4, SR_TID.X ;  /* 0x0000000000047919 */ /* 0x000e640000002100 */
[----:B-1----:R-:W-:-:S04]  /*2820*/  SHF.R.S32.HI R0, RZ, 0x1f, R4 ;  /* 0x0000001fff007819 */ /* 0x002fc80000011404 */
[----:B------:R-:W-:-:S04]  /*2830*/  LEA.HI R0, R0, R4, RZ, 0x3 ;  /* 0x0000000400007211 */ /* 0x000fc800078f18ff */
[----:B------:R-:W-:Y:S01]  /*2840*/  SHF.R.S32.HI R0, RZ, 0x3, R0 ;  /* 0x00000003ff007819 */ /* 0x000fe20000011400 */
[----:B------:R-:W-:Y:S01]  /*2850*/  IMAD R4, R250, c[0x0][0x2c4], RZ ;  /* 0x0000b100fa047a24 */ /* 0x000fe200078e02ff */
[----:B------:R-:W-:Y:S03]  /*2860*/  BSSY B0, `(.L_x_1430) ;  /* 0x000000b000007945 */ /* 0x000fe60003800000 */
[----:B---3--:R-:W-:-:S05]  /*2870*/  IMAD.IADD R0, R0, 0x1, R3 ;  /* 0x0000000100007824 */ /* 0x008fca00078e0203 */
        /* <DEDUP_REMOVED lines=9> */
.L_x_1431:
[----:B------:R-:W-:Y:S05]  /*2910*/  BSYNC B0 ;  /* 0x0000000000007941 */ /* 0x000fea0003800000 */
.L_x_1430:
[----:B------:R-:W-:Y:S05]  /*2920*/  BRA.DIV ~URZ, `(.L_x_1432) ;  /* 0x000124327f007947 */ /* 0x000fea000b800000 */
[----:B--2---:R2:W3:Y:S04]  /*2930*/  SHFL.IDX PT, R7, R5, 0x1, 0x181f ;  /* 0x00381f0005077f89 */ /* 0x0044e800000e0000 */
[----:B-1--4-:R2:W1:Y:S02]  /*2940*/  SHFL.IDX PT, R2, R6, 0x1, 0x181f ;  /* 0x00381f0006027f89 */ /* 0x01246400000e0000 */
.L_x_1556:
        /* <DEDUP_REMOVED lines=11> */
.L_x_1434:
[----:B------:R-:W-:Y:S05]  /*2a00*/  BSYNC B0 ;  /* 0x0000000000007941 */ /* 0x000fea0003800000 */
.L_x_1433:
[----:B------:R-:W-:Y:S05]  /*2a10*/  BRA.DIV ~URZ, `(.L_x_1435) ;  /* 0x000124127f007947 */ /* 0x000fea000b800000 */
[----:B---3--:R3:W4:Y:S02]  /*2a20*/  SHFL.IDX PT, R7, R5, 0x2, 0x181f ;  /* 0x00581f0005077f89 */ /* 0x00872400000e0000 */
.L_x_1557:
[----:B------:R-:W-:Y:S05]  /*2a30*/  BRA.DIV ~URZ, `(.L_x_1436) ;  /* 0x000124627f007947 */ /* 0x000fea000b800000 */
[----:B-1----:R1:W2:Y:S02]  /*2a40*/  SHFL.IDX PT, R2, R6, 0x2, 0x181f ;  /* 0x00581f0006027f89 */ /* 0x0022a400000e0000 */
.L_x_1558:
        /* <DEDUP_REMOVED lines=11> */
.L_x_1438:
[----:B------:R-:W-:Y:S05]  /*2b00*/  BSYNC B0 ;  /* 0x0000000000007941 */ /* 0x000fea0003800000 */
.L_x_1437:
[----:B------:R-:W-:Y:S05]  /*2b10*/  BRA.DIV ~URZ, `(.L_x_1439) ;  /* 0x000123f27f007947 */ /* 0x000fea000b800000 */
[----:B----4-:R4:W1:Y:S04]  /*2b20*/  SHFL.IDX PT, R7, R5, 0x3, 0x181f ;  /* 0x00781f0005077f89 */ /* 0x01086800000e0000 */
[----:B--2---:R4:W2:Y:S02]  /*2b30*/  SHFL.IDX PT, R2, R6, 0x3, 0x181f ;  /* 0x00781f0006027f89 */ /* 0x0048a400000e0000 */
.L_x_1559:
        /* <DEDUP_REMOVED lines=11> */
.L_x_1441:
[----:B------:R-:W-:Y:S05]  /*2bf0*/  BSYNC B0 ;  /* 0x0000000000007941 */ /* 0x000fea0003800000 */
.L_x_1440:
[----:B------:R-:W-:Y:S05]  /*2c00*/  BRA.DIV ~URZ, `(.L_x_1442) ;  /* 0x000123d27f007947 */ /* 0x000fea000b800000 */
[----:B-1----:R1:W3:Y:S02]  /*2c10*/  SHFL.IDX PT, R7, R5, 0x4, 0x181f ;  /* 0x00981f0005077f89 */ /* 0x0022e400000e0000 */
.L_x_1560:
[----:B------:R-:W-:Y:S05]  /*2c20*/  BRA.DIV ~URZ, `(.L_x_1443) ;  /* 0x000124227f007947 */ /* 0x000fea000b800000 */
[----:B--2---:R2:W1:Y:S02]  /*2c30*/  SHFL.IDX PT, R2, R6, 0x4, 0x181f ;  /* 0x00981f0006027f89 */ /* 0x00446400000e0000 */
.L_x_1561:
        /* <DEDUP_REMOVED lines=11> */
.L_x_1445:
[----:B------:R-:W-:Y:S05]  /*2cf0*/  BSYNC B0 ;  /* 0x0000000000007941 */ /* 0x000fea0003800000 */
.L_x_1444:
[----:B------:R-:W-:Y:S05]  /*2d00*/  BRA.DIV ~URZ, `(.L_x_1446) ;  /* 0x000123b27f007947 */ /* 0x000fea000b800000 */
[----:B---3--:R3:W2:Y:S04]  /*2d10*/  SHFL.IDX PT, R7, R5, 0x5, 0x181f ;  /* 0x00b81f0005077f89 */ /* 0x0086a800000e0000 */
[----:B-1----:R3:W1:Y:S02]  /*2d20*/  SHFL.IDX PT, R2, R6, 0x5, 0x181f ;  /* 0x00b81f0006027f89 */ /* 0x00266400000e0000 */
.L_x_1562:
        /* <DEDUP_REMOVED lines=11> */
.L_x_1448:
[----:B------:R-:W-:Y:S05]  /*2de0*/  BSYNC B0 ;  /* 0x0000000000007941 */ /* 0x000fea0003800000 */
.L_x_1447:
[----:B------:R-:W-:Y:S05]  /*2df0*/  BRA.DIV ~URZ, `(.L_x_1449) ;  /* 0x000123927f007947 */ /* 0x000fea000b800000 */
[----:B--2---:R2:W3:Y:S02]  /*2e00*/  SHFL.IDX PT, R7, R5, 0x6, 0x181f ;  /* 0x00d81f0005077f89 */ /* 0x0044e400000e0000 */
.L_x_1563:
[----:B------:R-:W-:Y:S05]  /*2e10*/  BRA.DIV ~URZ, `(.L_x_1450) ;  /* 0x000123e27f007947 */ /* 0x000fea000b800000 */
[----:B-1----:R1:W2:Y:S02]  /*2e20*/  SHFL.IDX PT, R2, R6, 0x6, 0x181f ;  /* 0x00d81f0006027f89 */ /* 0x0022a400000e0000 */
.L_x_1564:
        /* <DEDUP_REMOVED lines=11> */
.L_x_1452:
[----:B------:R-:W-:Y:S05]  /*2ee0*/  BSYNC B0 ;  /* 0x0000000000007941 */ /* 0x000fea0003800000 */
.L_x_1451:
[----:B------:R-:W-:Y:S05]  /*2ef0*/  BRA.DIV ~URZ, `(.L_x_1453) ;  /* 0x000123727f007947 */ /* 0x000fea000b800000 */
[----:B--234-:R-:W2:Y:S04]  /*2f00*/  SHFL.IDX PT, R5, R5, 0x7, 0x181f ;  /* 0x00f81f0005057f89 */ /* 0x01cea800000e0000 */
[----:B------:R3:W4:Y:S02]  /*2f10*/  SHFL.IDX PT, R2, R6, 0x7, 0x181f ;  /* 0x00f81f0006027f89 */ /* 0x00072400000e0000 */
.L_x_1565:
        /* <DEDUP_REMOVED lines=20> */
[----:B------:R-:W-:-:S02]  /*3060*/  MOV R109, 0x50 ;  /* 0x00000050006d7802 */ /* 0x000fc40000000f00 */
[----:B------:R-:W-:-:S03]  /*3070*/  MOV R0, c[0x0][0x2b8] ;  /* 0x0000ae0000007a02 */ /* 0x000fc60000000f00 */
[----:B------:R-:W-:Y:S01]  /*3080*/  IMAD R109, R211, R109, -0x50 ;  /* 0xffffffb0d36d7424 */ /* 0x000fe200078e026d */
[----:B------:R-:W-:Y:S02]  /*3090*/  ISETP.NE.AND P4, PT, R0, 0x1, PT ;  /* 0x000000010000780c */ /* 0x000fe40003f85270 */
[----:B------:R-:W-:Y:S01]  /*30a0*/  MOV R203, RZ ;  /* 0x000000ff00cb7202 */ /* 0x000fe20000000f00 */
[----:B------:R-:W-:Y:S01]  /*30b0*/  BAR.SYNC.DEFER_BLOCKING 0x0 ;  /* 0x0000000000007b1d */ /* 0x000fe20000010000 */
[----:B-12---:R-:W-:-:S04]  /*30c0*/  IADD3 R2, R143, R109, RZ ;  /* 0x0000006d8f027210 */ /* 0x006fc80007ffe0ff */
        /* <DEDUP_REMOVED lines=10> */
[----:B------:R-:W2:Y:S01]  /*3170*/  @!P1 LDG.E R203, [R4.64] ;  /* 0x0000000604cb9981 */ /* 0x000ea2000c1e1900 */
[----:B------:R-:W-:-:S05]  /*3180*/  IADD3 R0, -R0, RZ, RZ ;  /* 0x000000ff00007210 */ /* 0x000fca0007ffe1ff */
[----:B------:R-:W-:Y:S01]  /*3190*/  IMAD R217, R0, c[0x0][0x2b8], R2 ;  /* 0x0000ae0000d97a24 */ /* 0x000fe200078e0202 */
[----:B------:R-:W1:Y:S04]  /*31a0*/  S2R R9, SR_TID.X ;  /* 0x0000000000097919 */ /* 0x000e680000002100 */
[----:B---3--:R-:W-:Y:S01]  /*31b0*/  SHF.R.S32.HI R6, RZ, 0x1f, R217 ;  /* 0x0000001fff067819 */ /* 0x008fe200000114d9 */
[----:B------:R-:W-:-:S04]  /*31c0*/  IMAD.WIDE.U32 R2, R217, c[0x0][0x1e0], RZ ;  /* 0x00007800d9027a25 */ /* 0x000fc800078e00ff */
[----:B------:R-:W-:-:S04]  /*31d0*/  IMAD R0, R6, c[0x0][0x1e0], RZ ;  /* 0x0000780006007a24 */ /* 0x000fc800078e02ff */
[----:B------:R-:W-:-:S05]  /*31e0*/  IMAD R0, R217, c[0x0][0x1e4], R0 ;  /* 0x00007900d9007a24 */ /* 0x000fca00078e0200 */
[----:B------:R-:W-:Y:S01]  /*31f0*/  IADD3 R3, R3, R0, RZ ;  /* 0x0000000003037210 */ /* 0x000fe20007ffe0ff */
[----:B------:R-:W-:-:S04]  /*3200*/  IMAD.WIDE.U32 R140, R15, c[0x0][0x1e8], RZ ;  /* 0x00007a000f8c7a25 */ /* 0x000fc800078e00ff */
[----:B------:R-:W-:Y:S01]  /*3210*/  IMAD R136, R15, c[0x0][0x1ec], R141 ;  /* 0x00007b000f887a24 */ /* 0x000fe200078e028d */
[----:B-1----:R-:W-:Y:S01]  /*3220*/  SHF.R.S32.HI R7, RZ, 0x1f, R9 ;  /* 0x0000001fff077819 */ /* 0x002fe20000011409 */
[----:B------:R-:W-:-:S03]  /*3230*/  IMAD R108, R110, -0x50, R251 ;  /* 0xffffffb06e6c7824 */ /* 0x000fc600078e02fb */
[----:B------:R-:W-:-:S04]  /*3240*/  LEA.HI R7, R7, R9, RZ, 0x3 ;  /* 0x0000000907077211 */ /* 0x000fc800078f18ff */
[----:B------:R-:W-:-:S04]  /*3250*/  SHF.R.S32.HI R7, RZ, 0x3, R7 ;  /* 0x00000003ff077819 */ /* 0x000fc80000011407 */
[----:B------:R-:W-:-:S04]  /*3260*/  IADD3 R8, -R7, R108, RZ ;  /* 0x0000006c07087210 */ /* 0x000fc80007ffe1ff */
[C---:B------:R-:W-:Y:S02]  /*3270*/  ISETP.GE.AND P6, PT, R8.reuse, 0x1, PT ;  /* 0x000000010800780c */ /* 0x040fe40003fc6270 */
[C---:B------:R-:W-:Y:S02]  /*3280*/  ISETP.GE.AND P3, PT, R8.reuse, 0x11, PT ;  /* 0x000000110800780c */ /* 0x040fe40003f66270 */
[----:B------:R-:W-:Y:S01]  /*3290*/  ISETP.GE.AND P2, PT, R8, 0x21, PT ;  /* 0x000000210800780c */ /* 0x000fe20003f46270 */
[----:B------:R-:W-:-:S04]  /*32a0*/  IMAD.WIDE.U32 R18, R15, c[0x0][0x210], RZ ;  /* 0x000084000f127a25 */ /* 0x000fc800078e00ff */
[----:B------:R-:W-:Y:S01]  /*32b0*/  IMAD R17, R15, c[0x0][0x214], R19 ;  /* 0x000085000f117a24 */ /* 0x000fe200078e0213 */
[C---:B------:R-:W-:Y:S02]  /*32c0*/  SHF.L.U32 R135, R201.reuse, 0x1, RZ ;  /* 0x00000001c9877819 */ /* 0x040fe400000006ff */
[----:B------:R-:W-:Y:S01]  /*32d0*/  SHF.L.U64.HI R36, R201, 0x1, R16 ;  /* 0x00000001c9247819 */ /* 0x000fe20000010210 */
[----:B------:R-:W-:Y:S04]  /*32e0*/  STL.64 [R1+0x18], R140 ;  /* 0x0000188c01007387 */ /* 0x000fe80000100a00 */
[----:B------:R-:W-:Y:S04]  /*32f0*/  STL [R1+0x30], R136 ;  /* 0x0000308801007387 */ /* 0x000fe80000100800 */
        /* <DEDUP_REMOVED lines=12> */
[----:B------:R-:W2:Y:S04]  /*33c0*/  SHFL.IDX PT, R3, R4, RZ, 0x181f ;  /* 0x00181fff04037589 */ /* 0x000ea800000e0000 */
[----:B------:R-:W4:Y:S04]  /*33d0*/  SHFL.IDX PT, R5, R0, 0x1, 0x181f ;  /* 0x00381f0000057f89 */ /* 0x000f2800000e0000 */
[----:B------:R-:W5:Y:S01]  /*33e0*/  SHFL.IDX PT, R9, R4, 0x1, 0x181f ;  /* 0x00381f0004097f89 */ /* 0x000f6200000e0000 */
[----:B------:R-:W-:-:S03]  /*33f0*/  @P6 ISETP.GE.AND P0, PT, R201, c[0x0][0x1d4], PT ;  /* 0x00007500c9006a0c */ /* 0x000fc60003f06270 */
[----:B------:R-:W3:Y:S04]  /*3400*/  SHFL.IDX PT, R7, R0, 0x2, 0x181f ;  /* 0x00581f0000077f89 */ /* 0x000ee800000e0000 */
[----:B------:R-:W3:Y:S01]  /*3410*/  SHFL.IDX PT, R11, R4, 0x2, 0x181f ;  /* 0x00581f00040b7f89 */ /* 0x000ee200000e0000 */
[----:B-1----:R-:W-:-:S04]  /*3420*/  @P6 LEA R2, P1, R201, R2, 0x1 ;  /* 0x00000002c9026211 */ /* 0x002fc800078208ff */
[C---:B--2---:R-:W-:Y:S02]  /*3430*/  @P6 LEA.HI.X R3, R201.reuse, R3, R16, 0x1, P1 ;  /* 0x00000003c9036211 */ /* 0x044fe400008f0c10 */
[----:B------:R-:W-:Y:S01]  /*3440*/  @P3 ISETP.GE.AND P1, PT, R201, c[0x0][0x1d4], PT ;  /* 0x00007500c9003a0c */ /* 0x000fe20003f26270 */
[----:B------:R-:W1:Y:S04]  /*3450*/  SHFL.IDX PT, R10, R0, 0x3, 0x181f ;  /* 0x00781f00000a7f89 */ /* 0x000e6800000e0000 */
[----:B------:R4:W-:Y:S04]  /*3460*/  @P6 LDGSTS.E.BYPASS.LTC128B.128 [R202+0x2900], [R2.64], !P0 ;  /* 0x0290000002ca6fae */ /* 0x0009e8000c101d46 */
[----:B------:R-:W2:Y:S04]  /*3470*/  SHFL.IDX PT, R14, R4, 0x3, 0x181f ;  /* 0x00781f00040e7f89 */ /* 0x000ea800000e0000 */
[----:B------:R1:W1:Y:S01]  /*3480*/  SHFL.IDX PT, R13, R0, 0x4, 0x181f ;  /* 0x00981f00000d7f89 */ /* 0x00026200000e0000 */
[----:B------:R-:W-:-:S02]  /*3490*/  ISETP.GE.AND P6, PT, R8, 0x31, PT ;  /* 0x000000310800780c */ /* 0x000fc40003fc6270 */
[----:B----4-:R-:W-:-:S04]  /*34a0*/  @P3 LEA R2, P0, R201, R5, 0x1 ;  /* 0x00000005c9023211 */ /* 0x010fc800078008ff */
[C---:B-----5:R-:W-:Y:S02]  /*34b0*/  @P3 LEA.HI.X R3, R201.reuse, R9, R16, 0x1, P0 ;  /* 0x00000009c9033211 */ /* 0x060fe400000f0c10 */
[----:B------:R3:W4:Y:S01]  /*34c0*/  SHFL.IDX PT, R9, R4, 0x4, 0x181f ;  /* 0x00981f0004097f89 */ /* 0x00072200000e0000 */
[----:B------:R-:W-:-:S03]  /*34d0*/  @P2 ISETP.GE.AND P0, PT, R201, c[0x0][0x1d4], PT ;  /* 0x00007500c9002a0c */ /* 0x000fc60003f06270 */
[----:B------:R5:W-:Y:S01]  /*34e0*/  @P3 LDGSTS.E.BYPASS.LTC128B.128 [R202+0x3100], [R2.64], !P1 ;  /* 0x0310000002ca3fae */ /* 0x000be2000c901d46 */
[----:B------:R-:W-:Y:S01]  /*34f0*/  ISETP.GE.AND P3, PT, R8, 0x41, PT ;  /* 0x000000410800780c */ /* 0x000fe20003f66270 */
[----:B-1----:R-:W-:Y:S01]  /*3500*/  IMAD R0, R6, c[0x0][0x208], RZ ;  /* 0x0000820006007a24 */ /* 0x002fe200078e02ff */
[----:B---3--:R-:W-:-:S04]  /*3510*/  @P2 LEA R4, P1, R201, R7, 0x1 ;  /* 0x00000007c9042211 */ /* 0x008fc800078208ff */
[C---:B------:R-:W-:Y:S02]  /*3520*/  @P2 LEA.HI.X R5, R201.reuse, R11, R16, 0x1, P1 ;  /* 0x0000000bc9052211 */ /* 0x040fe400008f0c10 */
[----:B------:R-:W-:-:S03]  /*3530*/  @P6 ISETP.GE.AND P1, PT, R201, c[0x0][0x1d4], PT ;  /* 0x00007500c9006a0c */ /* 0x000fc60003f26270 */
[----:B------:R1:W-:Y:S02]  /*3540*/  @P2 LDGSTS.E.BYPASS.LTC128B.128 [R202+0x3900], [R4.64], !P0 ;  /* 0x0390000004ca2fae */ /* 0x0003e4000c101d46 */
[C---:B------:R-:W-:Y:S02]  /*3550*/  @P3 ISETP.GE.AND P0, PT, R201.reuse, c[0x0][0x1d4], PT ;  /* 0x00007500c9003a0c */ /* 0x040fe40003f06270 */
[----:B-1----:R-:W-:-:S04]  /*3560*/  @P6 LEA R4, P2, R201, R10, 0x1 ;  /* 0x0000000ac9046211 */ /* 0x002fc800078408ff */
[C---:B--2---:R-:W-:Y:S02]  /*3570*/  @P6 LEA.HI.X R5, R201.reuse, R14, R16, 0x1, P2 ;  /* 0x0000000ec9056211 */ /* 0x044fe400010f0c10 */
[----:B------:R-:W-:-:S03]  /*3580*/  @P3 LEA R6, P2, R201, R13, 0x1 ;  /* 0x0000000dc9063211 */ /* 0x000fc600078408ff */
[----:B------:R1:W-:Y:S01]  /*3590*/  @P6 LDGSTS.E.BYPASS.LTC128B.128 [R202+0x4100], [R4.64], !P1 ;  /* 0x0410000004ca6fae */ /* 0x0003e2000c901d46 */
[----:B----4-:R-:W-:-:S05]  /*35a0*/  @P3 LEA.HI.X R7, R201, R9, R16, 0x1, P2 ;  /* 0x00000009c9073211 */ /* 0x010fca00010f0c10 */
[----:B------:R2:W-:Y:S04]  /*35b0*/  @P3 LDGSTS.E.BYPASS.LTC128B.128 [R202+0x4900], [R6.64], !P0 ;  /* 0x0490000006ca3fae */ /* 0x0005e8000c101d46 */
[----:B------:R-:W0:Y:S01]  /*35c0*/  LDGDEPBAR ;  /* 0x00000000000079af */ /* 0x000e220000000000 */
[----:B-----5:R-:W-:-:S04]  /*35d0*/  IMAD.WIDE.U32 R2, R217, c[0x0][0x208], RZ ;  /* 0x00008200d9027a25 */ /* 0x020fc800078e00ff */
[----:B------:R-:W-:-:S05]  /*35e0*/  IMAD R0, R217, c[0x0][0x20c], R0 ;  /* 0x00008300d9007a24 */ /* 0x000fca00078e0200 */
[----:B------:R-:W-:Y:S01]  /*35f0*/  IADD3 R3, R3, R0, RZ ;  /* 0x0000000003037210 */ /* 0x000fe20007ffe0ff */
[----:B------:R-:W-:-:S04]  /*3600*/  IMAD R0, R12, c[0x0][0x218], RZ ;  /* 0x000086000c007a24 */ /* 0x000fc800078e02ff */
[----:B------:R-:W-:Y:S01]  /*3610*/  IMAD.WIDE.U32 R2, R203, c[0x0][0x218], R2 ;  /* 0x00008600cb027a25 */ /* 0x000fe200078e0002 */
[----:B------:R-:W-:-:S04]  /*3620*/  DEPBAR.LE SB0, 0x1 ;  /* 0x000080400000791a */ /* 0x000fc80000000000 */
[----:B------:R-:W-:-:S04]  /*3630*/  DEPBAR.LE SB0, 0x0 ;  /* 0x000080000000791a */ /* 0x000fc80000000000 */
[----:B------:R-:W-:Y:S01]  /*3640*/  BAR.SYNC.DEFER_BLOCKING 0x0 ;  /* 0x0000000000007b1d */ /* 0x000fe20000010000 */
[----:B------:R-:W-:Y:S01]  /*3650*/  IMAD R0, R203, c[0x0][0x21c], R0 ;  /* 0x00008700cb007a24 */ /* 0x000fe200078e0200 */
[----:B------:R-:W-:-:S04]  /*3660*/  IADD3 R2, P0, R2, R18, RZ ;  /* 0x0000001202027210 */ /* 0x000fc80007f1e0ff */
[----:B------:R-:W-:Y:S02]  /*3670*/  IADD3.X R3, R17, R3, R0, P0, !PT ;  /* 0x0000000311037210 */ /* 0x000fe400007fe400 */
[----:B------:R-:W-:-:S04]  /*3680*/  LEA R0, P0, R2, c[0x0][0x1f8], 0x1 ;  /* 0x00007e0002007a11 */ /* 0x000fc800078008ff */
[----:B------:R-:W-:Y:S01]  /*3690*/  LEA.HI.X R3, R2, c[0x0][0x1fc], R3, 0x1, P0 ;  /* 0x00007f0002037a11 */ /* 0x000fe200000f0c03 */
[----:B-1----:R-:W1:Y:S04]  /*36a0*/  SHFL.IDX PT, R4, R0, 0x1, 0x181f ;  /* 0x00381f0000047f89 */ /* 0x002e6800000e0000 */
[----:B------:R-:W3:Y:S04]  /*36b0*/  SHFL.IDX PT, R2, R0, RZ, 0x181f ;  /* 0x00181fff00027589 */ /* 0x000ee800000e0000 */
[----:B------:R-:W4:Y:S04]  /*36c0*/  SHFL.IDX PT, R9, R3, 0x1, 0x181f ;  /* 0x00381f0003097f89 */ /* 0x000f2800000e0000 */
[----:B------:R-:W-:Y:S04]  /*36d0*/  LDSM.16.M88.4 R32, [R191] ;  /* 0x00000000bf20783b */ /* 0x000fe80000000200 */
[----:B------:R-:W-:Y:S04]  /*36e0*/  LDSM.16.M88.4 R52, [R184] ;  /* 0x00000000b834783b */ /* 0x000fe80000000200 */
[----:B--2---:R-:W2:Y:S04]  /*36f0*/  SHFL.IDX PT, R6, R0, 0x2, 0x181f ;  /* 0x00581f0000067f89 */ /* 0x004ea800000e0000 */
[----:B------:R-:W5:Y:S04]  /*3700*/  SHFL.IDX PT, R7, R3, RZ, 0x181f ;  /* 0x00181fff03077589 */ /* 0x000f6800000e0000 */
[----:B------:R-:W2:Y:S04]  /*3710*/  SHFL.IDX PT, R5, R0, 0x3, 0x181f ;  /* 0x00781f0000057f89 */ /* 0x000ea800000e0000 */
[----:B------:R-:W2:Y:S04]  /*3720*/  SHFL.IDX PT, R13, R3, 0x2, 0x181f ;  /* 0x00581f00030d7f89 */ /* 0x000ea800000e0000 */
[----:B------:R-:W5:Y:S04]  /*3730*/  SHFL.IDX PT, R12, R3, 0x3, 0x181f ;  /* 0x00781f00030c7f89 */ /* 0x000f6800000e0000 */
[----:B------:R-:W5:Y:S04]  /*3740*/  SHFL.IDX PT, R0, R0, 0x4, 0x181f ;  /* 0x00981f0000007f89 */ /* 0x000f6800000e0000 */
[----:B------:R-:W-:Y:S01]  /*3750*/  LDSM.16.M88.4 R28, [R191+0x2000] ;  /* 0x00200000bf1c783b */ /* 0x000fe20000000200 */
[----:B------:R-:W-:-:S03]  /*3760*/  ISETP.GE.AND P1, PT, R201, c[0x0][0x1d4], PT ;  /* 0x00007500c9007a0c */ /* 0x000fc60003f26270 */
[----:B------:R5:W5:Y:S01]  /*3770*/  SHFL.IDX PT, R14, R3, 0x4, 0x181f ;  /* 0x00981f00030e7f89 */ /* 0x000b6200000e0000 */
[-C--:B-1----:R-:W-:Y:S02]  /*3780*/  IADD3 R10, P6, R4, R135.reuse, RZ ;  /* 0x00000087040a7210 */ /* 0x082fe40007fde0ff */
[-C--:B---3--:R-:W-:Y:S01]  /*3790*/  IADD3 R2, P2, R2, R135.reuse, RZ ;  /* 0x0000008702027210 */ /* 0x088fe20007f5e0ff */
[----:B------:R-:W-:Y:S01]  /*37a0*/  LDSM.16.M88.4 R24, [R194] ;  /* 0x00000000c218783b */ /* 0x000fe20000000200 */
[C---:B------:R-:W-:Y:S02]  /*37b0*/  ISETP.LT.OR P0, PT, R8.reuse, 0x1, P1 ;  /* 0x000000010800780c */ /* 0x040fe40000f01670 */
[-C--:B----4-:R-:W-:Y:S01]  /*37c0*/  IADD3.X R11, R9, R36.reuse, RZ, P6, !PT ;  /* 0x00000024090b7210 */ /* 0x090fe200037fe4ff */
[----:B------:R-:W1:Y:S01]  /*37d0*/  LDSM.16.M88.4 R48, [R195] ;  /* 0x00000000c330783b */ /* 0x000e620000000200 */
[----:B------:R-:W-:Y:S02]  /*37e0*/  ISETP.LT.OR P6, PT, R8, 0x11, P1 ;  /* 0x000000110800780c */ /* 0x000fe40000fc1670 */
[----:B--2---:R-:W-:Y:S01]  /*37f0*/  IADD3 R6, P3, R6, R135, RZ ;  /* 0x0000008706067210 */ /* 0x004fe20007f7e0ff */
[----:B------:R-:W-:Y:S04]  /*3800*/  LDSM.16.M88.4 R72, [R184+0x800] ;  /* 0x00080000b848783b */ /* 0x000fe80000000200 */
[----:B------:R-:W-:Y:S04]  /*3810*/  LDSM.16.M88.4 R88, [R184+0x1000] ;  /* 0x00100000b858783b */ /* 0x000fe80000000200 */
[----:B------:R-:W-:Y:S01]  /*3820*/  LDSM.16.M88.4 R96, [R184+0x1800] ;  /* 0x00180000b860783b */ /* 0x000fe20000000200 */
[----:B-----5:R-:W-:-:S03]  /*3830*/  IADD3.X R3, R7, R36, RZ, P2, !PT ;  /* 0x0000002407037210 */ /* 0x020fc600017fe4ff */
[----:B------:R-:W-:Y:S01]  /*3840*/  LDSM.16.M88.4 R104, [R184+0x2000] ;  /* 0x00200000b868783b */ /* 0x000fe20000000200 */
[-C--:B------:R-:W-:Y:S02]  /*3850*/  IADD3 R4, P2, R5, R135.reuse, RZ ;  /* 0x0000008705047210 */ /* 0x080fe40007f5e0ff */
[-C--:B------:R-:W-:Y:S01]  /*3860*/  IADD3.X R7, R13, R36.reuse, RZ, P3, !PT ;  /* 0x000000240d077210 */ /* 0x080fe20001ffe4ff */
[----:B------:R-:W2:Y:S01]  /*3870*/  LDSM.16.M88.4 R20, [R194+0x2000] ;  /* 0x00200000c214783b */ /* 0x000ea20000000200 */
[----:B------:R-:W-:Y:S02]  /*3880*/  ISETP.LT.OR P3, PT, R8, 0x21, P1 ;  /* 0x000000210800780c */ /* 0x000fe40000f61670 */
[-C--:B------:R-:W-:Y:S01]  /*3890*/  IADD3.X R5, R12, R36.reuse, RZ, P2, !PT ;  /* 0x000000240c057210 */ /* 0x080fe200017fe4ff */
[----:B------:R-:W-:Y:S01]  /*38a0*/  LDSM.16.M88.4 R84, [R199] ;  /* 0x00000000c754783b */ /* 0x000fe20000000200 */
[C---:B------:R-:W-:Y:S02]  /*38b0*/  ISETP.LT.OR P2, PT, R8.reuse, 0x31, P1 ;  /* 0x000000310800780c */ /* 0x040fe40000f41670 */
[----:B------:R-:W-:Y:S01]  /*38c0*/  ISETP.LT.OR P1, PT, R8, 0x41, P1 ;  /* 0x000000410800780c */ /* 0x000fe20000f21670 */
        /* <DEDUP_REMOVED lines=10> */
[----:B---3--:R-:W-:Y:S01]  /*3970*/  IADD3 R2, P0, R0, R135, RZ ;  /* 0x0000008700027210 */ /* 0x008fe20007f1e0ff */
[----:B----4-:R-:W-:Y:S03]  /*3980*/  HMMA.16816.F32 R8, R32, R52, RZ ;  /* 0x000000342008723c */ /* 0x010fe600000018ff */
[----:B------:R-:W-:-:S05]  /*3990*/  IADD3.X R3, R14, R36, RZ, P0, !PT ;  /* 0x000000240e037210 */ /* 0x000fca00007fe4ff */
[----:B------:R3:W-:Y:S04]  /*39a0*/  LDGSTS.E.BYPASS.LTC128B.128 [R202+0x2100], [R2.64], !P1 ;  /* 0x0210000002ca7fae */ /* 0x0007e8000c901d46 */
[----:B------:R-:W-:Y:S04]  /*39b0*/  LDSM.16.M88.4 R40, [R190] ;  /* 0x00000000be28783b */ /* 0x000fe80000000200 */
[----:B------:R-:W4:Y:S01]  /*39c0*/  LDSM.16.M88.4 R16, [R192] ;  /* 0x00000000c010783b */ /* 0x000f220000000200 */
[----:B------:R-:W-:Y:S03]  /*39d0*/  HMMA.16816.F32 R56, R28, R52, RZ ;  /* 0x000000341c38723c */ /* 0x000fe600000018ff */
[----:B------:R-:W3:Y:S04]  /*39e0*/  LDSM.16.M88.4 R12, [R192+0x2000] ;  /* 0x00200000c00c783b */ /* 0x000ee80000000200 */
[----:B------:R-:W-:Y:S01]  /*39f0*/  LDSM.16.M88.4 R44, [R187] ;  /* 0x00000000bb2c783b */ /* 0x000fe20000000200 */
[----:B-1----:R-:W-:Y:S03]  /*3a00*/  HMMA.16816.F32 R60, R24, R48, R8 ;  /* 0x00000030183c723c */ /* 0x002fe60000001808 */
[----:B------:R-:W1:Y:S04]  /*3a10*/  LDSM.16.M88.4 R8, [R193] ;  /* 0x00000000c108783b */ /* 0x000e680000000200 */
[----:B-----5:R-:W5:Y:S01]  /*3a20*/  LDSM.16.M88.4 R4, [R193+0x2000] ;  /* 0x00200000c104783b */ /* 0x020f620000000200 */
[----:B------:R-:W-:Y:S03]  /*3a30*/  HMMA.16816.F32 R68, R32, R54, RZ ;  /* 0x000000362044723c */ /* 0x000fe600000018ff */
[----:B------:R-:W0:Y:S05]  /*3a40*/  LDGDEPBAR ;  /* 0x00000000000079af */ /* 0x000e2a0000000000 */
[----:B--2---:R-:W-:Y:S08]  /*3a50*/  HMMA.16816.F32 R56, R20, R48, R56 ;  /* 0x000000301438723c */ /* 0x004ff00000001838 */
[----:B----4-:R-:W-:Y:S08]  /*3a60*/  HMMA.16816.F32 R64, R16, R40, R60 ;  /* 0x000000281040723c */ /* 0x010ff0000000183c */
[----:B------:R-:W-:Y:S08]  /*3a70*/  HMMA.16816.F32 R60, R28, R54, RZ ;  /* 0x000000361c3c723c */ /* 0x000ff000000018ff */
[----:B---3--:R-:W-:Y:S08]  /*3a80*/  HMMA.16816.F32 R52, R12, R40, R56 ;  /* 0x000000280c34723c */ /* 0x008ff00000001838 */
[----:B------:R-:W-:Y:S08]  /*3a90*/  HMMA.16816.F32 R56, R24, R50, R68 ;  /* 0x000000321838723c */ /* 0x000ff00000001844 */
[----:B-1----:R-:W-:Y:S08]  /*3aa0*/  HMMA.16816.F32 R68, R8, R44, R64 ;  /* 0x0000002c0844723c */ /* 0x002ff00000001840 */
[----:B------:R-:W-:Y:S01]  /*3ab0*/  HMMA.16816.F32 R64, R20, R50, R60 ;  /* 0x000000321440723c */ /* 0x000fe2000000183c */
[----:B------:R-:W1:Y:S07]  /*3ac0*/  LDSM.16.M88.4 R48, [R190+0x800] ;  /* 0x00080000be30783b */ /* 0x000e6e0000000200 */
[----:B------:R-:W-:Y:S08]  /*3ad0*/  HMMA.16816.F32 R60, R32, R72, RZ ;  /* 0x00000048203c723c */ /* 0x000ff000000018ff */
[----:B-----5:R-:W-:Y:S08]  /*3ae0*/  HMMA.16816.F32 R80, R4, R44, R52 ;  /* 0x0000002c0450723c */ /* 0x020ff00000001834 */
[----:B------:R-:W-:Y:S01]  /*3af0*/  HMMA.16816.F32 R52, R16, R42, R56 ;  /* 0x0000002a1034723c */ /* 0x000fe20000001838 */
[----:B------:R-:W-:-:S07]  /*3b00*/  FMUL.FTZ R0, R68, c[0x0][0x320] ;  /* 0x0000c80044007a20 */ /* 0x000fce0000410000 */
[----:B------:R-:W-:Y:S01]  /*3b10*/  HMMA.16816.F32 R56, R28, R72, RZ ;  /* 0x000000481c38723c */ /* 0x000fe200000018ff */
[----:B------:R2:W3:Y:S07]  /*3b20*/  MUFU.TANH R134, R0 ;  /* 0x0000000000867308 */ /* 0x0004ee0000002400 */
[----:B------:R-:W-:Y:S01]  /*3b30*/  HMMA.16816.F32 R60, R24, R84, R60 ;  /* 0x00000054183c723c */ /* 0x000fe2000000183c */
[----:B--2---:R-:W-:-:S07]  /*3b40*/  FMUL.FTZ R0, R69, c[0x0][0x320] ;  /* 0x0000c80045007a20 */ /* 0x004fce0000410000 */
[----:B------:R-:W-:Y:S01]  /*3b50*/  HMMA.16816.F32 R64, R12, R42, R64 ;  /* 0x0000002a0c40723c */ /* 0x000fe20000001840 */
[----:B------:R-:W2:Y:S01]  /*3b60*/  LDSM.16.M88.4 R40, [R187+0x800] ;  /* 0x00080000bb28783b */ /* 0x000ea20000000200 */
        /* <DEDUP_REMOVED lines=9> */
[----:B------:R4:W2:Y:S07]  /*3c00*/  MUFU.TANH R153, R0 ;  /* 0x0000000000997308 */ /* 0x0008ae0000002400 */
[----:B-1----:R-:W-:Y:S01]  /*3c10*/  HMMA.16816.F32 R60, R16, R48, R60 ;  /* 0x00000030103c723c */ /* 0x002fe2000000183c */
[----:B----4-:R-:W-:-:S04]  /*3c20*/  FMUL.FTZ R0, R81, c[0x0][0x320] ;  /* 0x0000c80051007a20 */ /* 0x010fc80000410000 */
[----:B------:R1:W4:Y:S03]  /*3c30*/  MUFU.TANH R152, R0 ;  /* 0x0000000000987308 */ /* 0x0003260000002400 */
        /* <DEDUP_REMOVED lines=16> */
[----:B--2---:R-:W-:Y:S04]  /*3d40*/  HMMA.16816.F32 R68, R8, R40, R60 ;  /* 0x000000280844723c */ /* 0x004fe8000000183c */
        /* <DEDUP_REMOVED lines=230> */
.L_x_1566:
        /* <DEDUP_REMOVED lines=24> */
.L_x_1567:
        /* <DEDUP_REMOVED lines=9> */
.L_x_1455:
[----:B--234-:R-:W-:Y:S05]  /*4dc0*/  BSYNC B0 ;  /* 0x0000000000007941 */ /* 0x01cfea0003800000 */
.L_x_1454:
[----:B-1----:R-:W2:Y:S04]  /*4dd0*/  LDL R2, [R1+0x3c] ;  /* 0x00003c0001027983 */ /* 0x002ea80000100800 */
[----:B------:R-:W2:Y:S04]  /*4de0*/  LDL R0, [R1+0x44] ;  /* 0x0000440001007983 */ /* 0x000ea80000100800 */
[----:B------:R-:W3:Y:S04]  /*4df0*/  LDL R4, [R1+0x40] ;  /* 0x0000400001047983 */ /* 0x000ee80000100800 */
[----:B------:R-:W0:Y:S01]  /*4e00*/  LDGDEPBAR ;  /* 0x00000000000079af */ /* 0x000e220000000000 */
[----:B--2---:R-:W-:-:S04]  /*4e10*/  IMAD.IADD R0, R0, 0x1, R2 ;  /* 0x0000000100007824 */ /* 0x004fc800078e0202 */
[----:B------:R-:W-:Y:S01]  /*4e20*/  @P5 IMAD.HI.U32 R3, R0, c[0x0][0x2c8], RZ ;  /* 0x0000b20000035a27 */ /* 0x000fe200078e00ff */
[C---:B---3--:R-:W-:Y:S02]  /*4e30*/  IADD3 R2, -R4.reuse, 0x1, R108 ;  /* 0x0000000104027810 */ /* 0x048fe40007ffe16c */
[----:B------:R-:W-:Y:S02]  /*4e40*/  IADD3 R5, -R4, R108, RZ ;  /* 0x0000006c04057210 */ /* 0x000fe40007ffe1ff */
[----:B------:R-:W-:Y:S01]  /*4e50*/  @P5 SHF.R.U32.HI R0, RZ, c[0x0][0x2cc], R3 ;  /* 0x0000b300ff005a19 */ /* 0x000fe20000011603 */
[----:B------:R-:W-:Y:S01]  /*4e60*/  IMAD.IADD R4, R2, 0x1, -R250 ;  /* 0x0000000102047824 */ /* 0x000fe200078e0afa */
[----:B------:R-:W-:Y:S05]  /*4e70*/  BRA.DIV ~URZ, `(.L_x_1458) ;  /* 0x00010a927f007947 */ /* 0x000fea000b800000 */
[----:B------:R1:W2:Y:S02]  /*4e80*/  SHFL.IDX PT, R2, R0, RZ, 0x1c1f ;  /* 0x001c1fff00027589 */ /* 0x0002a400000e0000 */
.L_x_1568:
        /* <DEDUP_REMOVED lines=41> */
[----:B------:R-:W-:Y:S01]  /*5120*/  FSEL R141, R15, -INF , P0 ;  /* 0xff8000000f8d7808 */ /* 0x000fe20000000000 */
[----:B------:R-:W-:Y:S05]  /*5130*/  BRA.DIV ~URZ, `(.L_x_1459) ;  /* 0x000108427f007947 */ /* 0x000fea000b800000 */
[----:B------:R-:W2:Y:S04]  /*5140*/  SHFL.IDX PT, R2, R0, 0x2, 0x1c1f ;  /* 0x005c1f0000027f89 */ /* 0x000ea800000e0000 */
[----:B------:R-:W3:Y:S04]  /*5150*/  SHFL.IDX PT, R3, R0, 0x1, 0x1c1f ;  /* 0x003c1f0000037f89 */ /* 0x000ee800000e0000 */
[----:B-1----:R-:W1:Y:S01]  /*5160*/  SHFL.IDX PT, R0, R0, 0x3, 0x1c1f ;  /* 0x007c1f0000007f89 */ /* 0x002e6200000e0000 */
[----:B--2---:R-:W-:-:S02]  /*5170*/  IMAD.IADD R2, R4, 0x1, R2 ;  /* 0x0000000104027824 */ /* 0x004fc400078e0202 */
[----:B---3--:R-:W-:-:S03]  /*5180*/  IMAD.IADD R3, R4, 0x1, R3 ;  /* 0x0000000104037824 */ /* 0x008fc600078e0203 */
[----:B------:R-:W-:Y:S01]  /*5190*/  IMNMX R2, R5, R2, PT ;  /* 0x0000000205027217 */ /* 0x000fe20003800200 */
[----:B-1----:R-:W-:-:S03]  /*51a0*/  IMAD.IADD R0, R4, 0x1, R0 ;  /* 0x0000000104007824 */ /* 0x002fc600078e0200 */
        /* <DEDUP_REMOVED lines=36> */
[----:B------:R-:W-:Y:S02]  /*53f0*/  IMNMX R3, R5, R3, PT ;  /* 0x0000000305037217 */ /* 0x000fe40003800200 */
[----:B------:R-:W-:Y:S02]  /*5400*/  FSEL R159, R39, -INF , P6 ;  /* 0xff800000279f7808 */ /* 0x000fe40003000000 */
[----:B------:R-:W-:Y:S02]  /*5410*/  FSEL R158, R38, -INF , P2 ;  /* 0xff800000269e7808 */ /* 0x000fe40001000000 */
[----:B------:R-:W-:Y:S02]  /*5420*/  FSEL R157, R30, -INF , P1 ;  /* 0xff8000001e9d7808 */ /* 0x000fe40000800000 */
[----:B------:R-:W-:Y:S02]  /*5430*/  FSEL R156, R28, -INF , P0 ;  /* 0xff8000001c9c7808 */ /* 0x000fe40000000000 */
[----:B------:R-:W-:-:S02]  /*5440*/  ISETP.GT.AND P6, PT, R3, RZ, PT ;  /* 0x000000ff0300720c */ /* 0x000fc40003fc4270 */
[C---:B------:R-:W-:Y:S02]  /*5450*/  ISETP.GT.AND P2, PT, R3.reuse, 0x1, PT ;  /* 0x000000010300780c */ /* 0x040fe40003f44270 */
[C---:B------:R-:W-:Y:S02]  /*5460*/  ISETP.GT.AND P1, PT, R3.reuse, 0x8, PT ;  /* 0x000000080300780c */ /* 0x040fe40003f24270 */
[----:B------:R-:W-:Y:S02]  /*5470*/  ISETP.GT.AND P0, PT, R3, 0x9, PT ;  /* 0x000000090300780c */ /* 0x000fe40003f04270 */
[----:B------:R-:W-:Y:S02]  /*5480*/  FSEL R11, R139, -INF , P6 ;  /* 0xff8000008b0b7808 */ /* 0x000fe40003000000 */
[----:B------:R-:W-:Y:S02]  /*5490*/  FSEL R13, R138, -INF , P2 ;  /* 0xff8000008a0d7808 */ /* 0x000fe40001000000 */
[----:B------:R-:W-:-:S02]  /*54a0*/  FSEL R15, R137, -INF , P1 ;  /* 0xff800000890f7808 */ /* 0x000fc40000800000 */
[----:B------:R-:W-:Y:S02]  /*54b0*/  FSEL R17, R132, -INF , P0 ;  /* 0xff80000084117808 */ /* 0x000fe40000000000 */
[C---:B------:R-:W-:Y:S02]  /*54c0*/  ISETP.GT.AND P6, PT, R3.reuse, 0x10, PT ;  /* 0x000000100300780c */ /* 0x040fe40003fc4270 */
[C---:B------:R-:W-:Y:S02]  /*54d0*/  ISETP.GT.AND P2, PT, R3.reuse, 0x11, PT ;  /* 0x000000110300780c */ /* 0x040fe40003f44270 */
[C---:B------:R-:W-:Y:S02]  /*54e0*/  ISETP.GT.AND P1, PT, R3.reuse, 0x18, PT ;  /* 0x000000180300780c */ /* 0x040fe40003f24270 */
[----:B------:R-:W-:Y:S02]  /*54f0*/  ISETP.GT.AND P0, PT, R3, 0x19, PT ;  /* 0x000000190300780c */ /* 0x000fe40003f04270 */
        /* <DEDUP_REMOVED lines=12> */
[----:B------:R-:W-:-:S02]  /*55c0*/  ISETP.GT.AND P6, PT, R3, 0x30, PT ;  /* 0x000000300300780c */ /* 0x000fc40003fc4270 */
        /* <DEDUP_REMOVED lines=11> */
[----:B------:R-:W-:-:S02]  /*5680*/  IMNMX R0, R5, R0, PT ;  /* 0x0000000005007217 */ /* 0x000fc40003800200 */
[----:B------:R-:W-:Y:S02]  /*5690*/  FSEL R140, R44, -INF , P6 ;  /* 0xff8000002c8c7808 */ /* 0x000fe40003000000 */
[----:B------:R-:W-:Y:S02]  /*56a0*/  FSEL R139, R42, -INF , P2 ;  /* 0xff8000002a8b7808 */ /* 0x000fe40001000000 */
[----:B------:R-:W-:Y:S02]  /*56b0*/  FSEL R138, R35, -INF , P1 ;  /* 0xff800000238a7808 */ /* 0x000fe40000800000 */
[----:B------:R-:W-:Y:S02]  /*56c0*/  FSEL R137, R33, -INF , P0 ;  /* 0xff80000021897808 */ /* 0x000fe40000000000 */
[C---:B------:R-:W-:Y:S02]  /*56d0*/  ISETP.GT.AND P6, PT, R0.reuse, RZ, PT ;  /* 0x000000ff0000720c */ /* 0x040fe40003fc4270 */
        /* <DEDUP_REMOVED lines=28> */
[----:B------:R-:W-:Y:S02]  /*58a0*/  FSEL R150, R77, -INF , P6 ;  /* 0xff8000004d967808 */ /* 0x000fe40003000000 */
[----:B------:R-:W-:Y:S02]  /*58b0*/  FSEL R149, R76, -INF , P2 ;  /* 0xff8000004c957808 */ /* 0x000fe40001000000 */
[----:B------:R-:W-:-:S02]  /*58c0*/  FSEL R148, R55, -INF , P1 ;  /* 0xff80000037947808 */ /* 0x000fc40000800000 */
[----:B------:R-:W-:Y:S02]  /*58d0*/  FSEL R147, R45, -INF , P0 ;  /* 0xff8000002d937808 */ /* 0x000fe40000000000 */
[----:B------:R-:W-:Y:S02]  /*58e0*/  FMNMX.FTZ R2, R14, R4, !PT ;  /* 0x000000040e027209 */ /* 0x000fe40007810000 */
        /* <DEDUP_REMOVED lines=64> */
[----:B------:R-:W-:Y:S02]  /*5cf0*/  FMNMX.FTZ R2, R159, R2, !PT ;  /* 0x000000029f027209 */ /* 0x000fe40007810000 */
[----:B------:R-:W-:Y:S02]  /*5d00*/  FMNMX.FTZ R5, R147, R5, !PT ;  /* 0x0000000593057209 */ /* 0x000fe40007810000 */
[----:B------:R-:W-:Y:S02]  /*5d10*/  FMNMX.FTZ R3, R139, R3, !PT ;  /* 0x000000038b037209 */ /* 0x000fe40007810000 */
[----:B------:R-:W-:Y:S02]  /*5d20*/  FSEL R146, R40, -INF , P2 ;  /* 0xff80000028927808 */ /* 0x000fe40001000000 */
[----:B------:R-:W-:Y:S02]  /*5d30*/  FMNMX.FTZ R0, R143, R0, !PT ;  /* 0x000000008f007209 */ /* 0x000fe40007810000 */
[----:B------:R-:W-:-:S02]  /*5d40*/  FMNMX.FTZ R2, R158, R2, !PT ;  /* 0x000000029e027209 */ /* 0x000fc40007810000 */
[----:B------:R-:W-:Y:S02]  /*5d50*/  FMNMX.FTZ R5, R151, R5, !PT ;  /* 0x0000000597057209 */ /* 0x000fe40007810000 */
[----:B------:R-:W-:Y:S02]  /*5d60*/  FMNMX.FTZ R4, R138, R3, !PT ;  /* 0x000000038a047209 */ /* 0x000fe40007810000 */
[----:B------:R-:W-:Y:S02]  /*5d70*/  FSEL R145, R37, -INF , P1 ;  /* 0xff80000025917808 */ /* 0x000fe40000800000 */
[----:B------:R-:W-:Y:S02]  /*5d80*/  FMNMX.FTZ R0, R142, R0, !PT ;  /* 0x000000008e007209 */ /* 0x000fe40007810000 */
[----:B------:R-:W-:Y:S02]  /*5d90*/  FMNMX.FTZ R3, R157, R2, !PT ;  /* 0x000000029d037209 */ /* 0x000fe40007810000 */
[----:B------:R-:W-:-:S02]  /*5da0*/  FMNMX.FTZ R5, R146, R5, !PT ;  /* 0x0000000592057209 */ /* 0x000fc40007810000 */
[----:B------:R-:W-:Y:S02]  /*5db0*/  FMNMX.FTZ R2, R137, R4, !PT ;  /* 0x0000000489027209 */ /* 0x000fe40007810000 */
[----:B------:R-:W-:Y:S02]  /*5dc0*/  FMNMX.FTZ R0, R141, R0, !PT ;  /* 0x000000008d007209 */ /* 0x000fe40007810000 */
[----:B------:R-:W-:Y:S02]  /*5dd0*/  FMNMX.FTZ R3, R156, R3, !PT ;  /* 0x000000039c037209 */ /* 0x000fe40007810000 */
[----:B------:R-:W-:Y:S01]  /*5de0*/  FSEL R128, R43, -INF , P0 ;  /* 0xff8000002b807808 */ /* 0x000fe20000000000 */
[----:B------:R-:W1:Y:S01]  /*5df0*/  SHFL.BFLY PT, R6, R0, 0x2, 0x1f ;  /* 0x0c401f0000067f89 */ /* 0x000e6200000e0000 */
[----:B------:R-:W-:-:S03]  /*5e00*/  FMNMX.FTZ R4, R145, R5, !PT ;  /* 0x0000000591047209 */ /* 0x000fc60007810000 */
[----:B------:R-:W2:Y:S01]  /*5e10*/  SHFL.BFLY PT, R5, R2, 0x2, 0x1f ;  /* 0x0c401f0002057f89 */ /* 0x000ea200000e0000 */
[----:B------:R-:W-:-:S03]  /*5e20*/  FMNMX.FTZ R4, R128, R4, !PT ;  /* 0x0000000480047209 */ /* 0x000fc60007810000 */
[----:B------:R-:W3:Y:S04]  /*5e30*/  SHFL.BFLY PT, R7, R3, 0x2, 0x1f ;  /* 0x0c401f0003077f89 */ /* 0x000ee800000e0000 */
[----:B------:R-:W4:Y:S01]  /*5e40*/  SHFL.BFLY PT, R8, R4, 0x2, 0x1f ;  /* 0x0c401f0004087f89 */ /* 0x000f2200000e0000 */
[----:B-1----:R-:W-:Y:S02]  /*5e50*/  FMNMX.FTZ R0, R6, R0, !PT ;  /* 0x0000000006007209 */ /* 0x002fe40007810000 */
        /* <DEDUP_REMOVED lines=10> */
.L_x_1569:
[C---:B------:R-:W-:Y:S01]  /*5f00*/  FMUL.FTZ R0, R72.reuse, c[0x0][0x2d0] ;  /* 0x0000b40048007a20 */ /* 0x040fe20000410000 */
[----:B------:R-:W-:Y:S01]  /*5f10*/  FSETP.NEU.FTZ.AND P0, PT, R72, -INF , PT ;  /* 0xff8000004800780b */ /* 0x000fe20003f1d000 */
[----:B------:R-:W2:Y:S01]  /*5f20*/  LDL R237, [R1+0x3c] ;  /* 0x00003c0001ed7983 */ /* 0x000ea20000100800 */
        /* <DEDUP_REMOVED lines=8> */
[----:B------:R-:W-:Y:S01]  /*5fb0*/  FFMA.FTZ R2, R23, c[0x0][0x2d0], -R4 ;  /* 0x0000b40017027a23 */ /* 0x000fe20000010804 */
[----:B------:R-:W-:Y:S01]  /*5fc0*/  FSETP.NEU.FTZ.AND P0, PT, R70, -INF , PT ;  /* 0xff8000004600780b */ /* 0x000fe20003f1d000 */
[----:B------:R3:W-:Y:S01]  /*5fd0*/  MUFU.EX2 R206, R0 ;  /* 0x0000000000ce7308 */ /* 0x0007e20000000800 */
[----:B------:R-:W4:Y:S01]  /*5fe0*/  LDSM.16.MT88.4 R44, [R189] ;  /* 0x00000000bd2c783b */ /* 0x000f220000004200 */
[----:B------:R-:W-:-:S06]  /*5ff0*/  FFMA.FTZ R5, R22, c[0x0][0x2d0], -R3 ;  /* 0x0000b40016057a23 */ /* 0x000fcc0000010803 */
[----:B------:R5:W-:Y:S01]  /*6000*/  MUFU.EX2 R235, R2 ;  /* 0x0000000200eb7308 */ /* 0x000be20000000800 */
[----:B---3--:R-:W-:-:S07]  /*6010*/  FFMA.FTZ R0, R12, c[0x0][0x2d0], -R4 ;  /* 0x0000b4000c007a23 */ /* 0x008fce0000010804 */
[----:B------:R3:W-:Y:S01]  /*6020*/  MUFU.EX2 R233, R5 ;  /* 0x0000000500e97308 */ /* 0x0007e20000000800 */
[----:B-----5:R-:W-:-:S07]  /*6030*/  FMUL.FTZ R2, R70, c[0x0][0x2d0] ;  /* 0x0000b40046027a20 */ /* 0x020fce0000410000 */
[----:B------:R5:W-:Y:S01]  /*6040*/  MUFU.EX2 R205, R0 ;  /* 0x0000000000cd7308 */ /* 0x000be20000000800 */
[----:B------:R-:W-:Y:S02]  /*6050*/  FSEL R2, R2, RZ, P0 ;  /* 0x000000ff02027208 */ /* 0x000fe40000000000 */
[----:B------:R-:W-:-:S03]  /*6060*/  FSETP.NEU.FTZ.AND P0, PT, R68, -INF , PT ;  /* 0xff8000004400780b */ /* 0x000fc60003f1d000 */
[----:B---3--:R-:W-:-:S04]  /*6070*/  FFMA.FTZ R5, R34, c[0x0][0x2d0], -R2 ;  /* 0x0000b40022057a23 */ /* 0x008fc80000010802 */
[----:B------:R3:W-:Y:S01]  /*6080*/  MUFU.EX2 R221, R5 ;  /* 0x0000000500dd7308 */ /* 0x0007e20000000800 */
[----:B-----5:R-:W-:-:S07]  /*6090*/  FFMA.FTZ R0, R14, c[0x0][0x2d0], -R4 ;  /* 0x0000b4000e007a23 */ /* 0x020fce0000010804 */
[----:B------:R5:W-:Y:S01]  /*60a0*/  MUFU.EX2 R216, R0 ;  /* 0x0000000000d87308 */ /* 0x000be20000000800 */
[----:B---3--:R-:W-:Y:S02]  /*60b0*/  FFMA.FTZ R5, R36, c[0x0][0x2d0], -R2 ;  /* 0x0000b40024057a23 */ /* 0x008fe40000010802 */
[----:B------:R-:W3:Y:S05]  /*60c0*/  LDSM.16.MT88.4 R36, [R186] ;  /* 0x00000000ba24783b */ /* 0x000eea0000004200 */
[----:B------:R-:W-:Y:S01]  /*60d0*/  MUFU.EX2 R232, R5 ;  /* 0x0000000500e87308 */ /* 0x000fe20000000800 */
[----:B-----5:R-:W-:-:S07]  /*60e0*/  FFMA.FTZ R0, R16, c[0x0][0x2d0], -R4 ;  /* 0x0000b40010007a23 */ /* 0x020fce0000010804 */
[----:B------:R5:W1:Y:S02]  /*60f0*/  MUFU.EX2 R220, R0 ;  /* 0x0000000000dc7308 */ /* 0x000a640000000800 */
[----:B-----5:R-:W-:Y:S01]  /*6100*/  FFMA.FTZ R0, R18, c[0x0][0x2d0], -R4 ;  /* 0x0000b40012007a23 */ /* 0x020fe20000010804 */
[----:B-1----:R-:W-:-:S05]  /*6110*/  F2FP.PACK_AB R22, R220, R216 ;  /* 0x000000d8dc16723e */ /* 0x002fca00000000ff */
[----:B------:R1:W-:Y:S02]  /*6120*/  MUFU.EX2 R226, R0 ;  /* 0x0000000000e27308 */ /* 0x0003e40000000800 */
[----:B-1----:R-:W-:-:S06]  /*6130*/  FFMA.FTZ R0, R21, c[0x0][0x2d0], -R4 ;  /* 0x0000b40015007a23 */ /* 0x002fcc0000010804 */
[----:B------:R1:W5:Y:S02]  /*6140*/  MUFU.EX2 R230, R0 ;  /* 0x0000000000e67308 */ /* 0x0003640000000800 */
[----:B-1----:R-:W-:Y:S01]  /*6150*/  FFMA.FTZ R0, R27, c[0x0][0x2d0], -R4 ;  /* 0x0000b4001b007a23 */ /* 0x002fe20000010804 */
[----:B-----5:R-:W-:-:S05]  /*6160*/  F2FP.PACK_AB R12, R230, R226 ;  /* 0x000000e2e60c723e */ /* 0x020fca00000000ff */
[----:B------:R1:W5:Y:S02]  /*6170*/  MUFU.EX2 R236, R0 ;  /* 0x0000000000ec7308 */ /* 0x0003640000000800 */
[----:B-1----:R-:W-:Y:S01]  /*6180*/  FFMA.FTZ R0, R11, c[0x0][0x2d0], -R3 ;  /* 0x0000b4000b007a23 */ /* 0x002fe20000010803 */
[----:B-----5:R-:W-:-:S05]  /*6190*/  F2FP.PACK_AB R14, R236, R235 ;  /* 0x000000ebec0e723e */ /* 0x020fca00000000ff */
[----:B------:R1:W-:Y:S02]  /*61a0*/  MUFU.EX2 R177, R0 ;  /* 0x0000000000b17308 */ /* 0x0003e40000000800 */
[----:B-1----:R-:W-:-:S06]  /*61b0*/  FFMA.FTZ R0, R13, c[0x0][0x2d0], -R3 ;  /* 0x0000b4000d007a23 */ /* 0x002fcc0000010803 */
        /* <DEDUP_REMOVED lines=9> */
[----:B-1----:R-:W-:Y:S01]  /*6250*/  FFMA.FTZ R0, R20, c[0x0][0x2d0], -R3 ;  /* 0x0000b40014007a23 */ /* 0x002fe20000010803 */
[----:B------:R-:W-:-:S05]  /*6260*/  F2FP.PACK_AB R20, R205, R206 ;  /* 0x000000cecd14723e */ /* 0x000fca00000000ff */
[----:B------:R1:W5:Y:S02]  /*6270*/  MUFU.EX2 R224, R0 ;  /* 0x0000000000e07308 */ /* 0x0003640000000800 */
[C---:B------:R-:W-:Y:S08]  /*6280*/  HMMA.16816.F32 R80, R20.reuse, R40, RZ ;  /* 0x000000281450723c */ /* 0x040ff000000018ff */
[----:B----4-:R-:W-:Y:S01]  /*6290*/  HMMA.16816.F32 R76, R20, R44, RZ ;  /* 0x0000002c144c723c */ /* 0x010fe200000018ff */
[----:B-1----:R-:W-:Y:S01]  /*62a0*/  FFMA.FTZ R0, R25, c[0x0][0x2d0], -R3 ;  /* 0x0000b40019007a23 */ /* 0x002fe20000010803 */
[----:B-----5:R-:W-:-:S03]  /*62b0*/  F2FP.PACK_AB R13, R224, R223 ;  /* 0x000000dfe00d723e */ /* 0x020fc600000000ff */
[----:B------:R1:W4:Y:S03]  /*62c0*/  MUFU.EX2 R234, R0 ;  /* 0x0000000000ea7308 */ /* 0x0003260000000800 */
[----:B---3--:R-:W-:Y:S01]  /*62d0*/  HMMA.16816.F32 R64, R20, R36, RZ ;  /* 0x000000241440723c */ /* 0x008fe200000018ff */
[----:B-1----:R-:W-:Y:S01]  /*62e0*/  FFMA.FTZ R0, R24, c[0x0][0x2d0], -R2 ;  /* 0x0000b40018007a23 */ /* 0x002fe20000010802 */
[----:B----4-:R-:W-:-:S03]  /*62f0*/  F2FP.PACK_AB R15, R234, R233 ;  /* 0x000000e9ea0f723e */ /* 0x010fc600000000ff */
[----:B------:R1:W-:Y:S02]  /*6300*/  MUFU.EX2 R210, R0 ;  /* 0x0000000000d27308 */ /* 0x0003e40000000800 */
[--C-:B-1----:R-:W-:Y:S02]  /*6310*/  FFMA.FTZ R0, R26, c[0x0][0x2d0], -R2.reuse ;  /* 0x0000b4001a007a23 */ /* 0x102fe40000010802 */
[----:B------:R-:W-:Y:S04]  /*6320*/  LDSM.16.MT88.4 R24, [R188] ;  /* 0x00000000bc18783b */ /* 0x000fe80000004200 */
        /* <DEDUP_REMOVED lines=8> */
[----:B------:R1:W3:Y:S02]  /*63b0*/  MUFU.EX2 R222, R0 ;  /* 0x0000000000de7308 */ /* 0x0002e40000000800 */
[----:B-1----:R-:W-:Y:S01]  /*63c0*/  FMUL.FTZ R0, R68, c[0x0][0x2d0] ;  /* 0x0000b40044007a20 */ /* 0x002fe20000410000 */
[----:B---3--:R-:W-:-:S04]  /*63d0*/  F2FP.PACK_AB R8, R221, R222 ;  /* 0x000000dedd08723e */ /* 0x008fc800000000ff */
[----:B------:R-:W-:-:S05]  /*63e0*/  FSEL R0, R0, RZ, P0 ;  /* 0x000000ff00007208 */ /* 0x000fca0000000000 */
[----:B------:R-:W-:-:S04]  /*63f0*/  FFMA.FTZ R5, R28, c[0x0][0x2d0], -R0 ;  /* 0x0000b4001c057a23 */ /* 0x000fc80000010800 */
[----:B------:R1:W-:Y:S02]  /*6400*/  MUFU.EX2 R208, R5 ;  /* 0x0000000500d07308 */ /* 0x0003e40000000800 */
[--C-:B-1----:R-:W-:Y:S02]  /*6410*/  FFMA.FTZ R5, R30, c[0x0][0x2d0], -R0.reuse ;  /* 0x0000b4001e057a23 */ /* 0x102fe40000010800 */
[----:B------:R-:W1:Y:S04]  /*6420*/  LDSM.16.MT88.4 R28, [R186+0x800] ;  /* 0x00080000ba1c783b */ /* 0x000e680000004200 */
[----:B------:R3:W4:Y:S02]  /*6430*/  MUFU.EX2 R207, R5 ;  /* 0x0000000500cf7308 */ /* 0x0007240000000800 */
[----:B---3--:R-:W-:Y:S01]  /*6440*/  FFMA.FTZ R5, R33, c[0x0][0x2d0], -R0 ;  /* 0x0000b40021057a23 */ /* 0x008fe20000010800 */
[----:B----4-:R-:W-:-:S05]  /*6450*/  F2FP.PACK_AB R17, R207, R208 ;  /* 0x000000d0cf11723e */ /* 0x010fca00000000ff */
[----:B------:R3:W-:Y:S02]  /*6460*/  MUFU.EX2 R218, R5 ;  /* 0x0000000500da7308 */ /* 0x0007e40000000800 */
[----:B---3--:R-:W-:Y:S02]  /*6470*/  FFMA.FTZ R5, R35, c[0x0][0x2d0], -R0 ;  /* 0x0000b40023057a23 */ /* 0x008fe40000010800 */
[----:B------:R-:W3:Y:S01]  /*6480*/  LDSM.16.MT88.4 R32, [R189+0x800] ;  /* 0x00080000bd20783b */ /* 0x000ee20000004200 */
[----:B-1----:R-:W-:Y:S03]  /*6490*/  HMMA.16816.F32 R100, R12, R28, R64 ;  /* 0x0000001c0c64723c */ /* 0x002fe60000001840 */
[----:B------:R1:W4:Y:S02]  /*64a0*/  MUFU.EX2 R219, R5 ;  /* 0x0000000500db7308 */ /* 0x0003240000000800 */
[----:B-1----:R-:W-:Y:S01]  /*64b0*/  FFMA.FTZ R5, R49, c[0x0][0x2d0], -R2 ;  /* 0x0000b40031057a23 */ /* 0x002fe20000010802 */
[----:B----4-:R-:W-:-:S05]  /*64c0*/  F2FP.PACK_AB R19, R219, R218 ;  /* 0x000000dadb13723e */ /* 0x010fca00000000ff */
[----:B------:R1:W4:Y:S02]  /*64d0*/  MUFU.EX2 R231, R5 ;  /* 0x0000000500e77308 */ /* 0x0003240000000800 */
[C---:B------:R-:W-:Y:S08]  /*64e0*/  HMMA.16816.F32 R60, R16.reuse, R40, RZ ;  /* 0x00000028103c723c */ /* 0x040ff000000018ff */
[----:B------:R-:W-:Y:S01]  /*64f0*/  HMMA.16816.F32 R56, R16, R44, RZ ;  /* 0x0000002c1038723c */ /* 0x000fe200000018ff */
[--C-:B-1----:R-:W-:Y:S01]  /*6500*/  FFMA.FTZ R5, R48, c[0x0][0x2d0], -R0.reuse ;  /* 0x0000b40030057a23 */ /* 0x102fe20000010800 */
[----:B----4-:R-:W-:Y:S01]  /*6510*/  F2FP.PACK_AB R10, R231, R232 ;  /* 0x000000e8e70a723e */ /* 0x010fe200000000ff */
[----:B------:R-:W1:Y:S02]  /*6520*/  LDSM.16.MT88.4 R48, [R185+0x800] ;  /* 0x00080000b930783b */ /* 0x000e640000004200 */
[----:B------:R4:W-:Y:S03]  /*6530*/  MUFU.EX2 R225, R5 ;  /* 0x0000000500e17308 */ /* 0x0009e60000000800 */
[----:B---3--:R-:W-:Y:S08]  /*6540*/  HMMA.16816.F32 R108, R12, R32, R76 ;  /* 0x000000200c6c723c */ /* 0x008ff0000000184c */
[----:B------:R-:W-:Y:S01]  /*6550*/  HMMA.16816.F32 R64, R16, R42, RZ ;  /* 0x0000002a1040723c */ /* 0x000fe200000018ff */
[----:B----4-:R-:W-:-:S07]  /*6560*/  FFMA.FTZ R5, R52, c[0x0][0x2d0], -R0 ;  /* 0x0000b40034057a23 */ /* 0x010fce0000010800 */
[----:B------:R-:W-:Y:S01]  /*6570*/  HMMA.16816.F32 R76, R16, R38, RZ ;  /* 0x00000026104c723c */ /* 0x000fe200000018ff */
[----:B------:R3:W4:Y:S02]  /*6580*/  MUFU.EX2 R227, R5 ;  /* 0x0000000500e37308 */ /* 0x0007240000000800 */
[----:B---3--:R-:W-:Y:S01]  /*6590*/  FFMA.FTZ R5, R53, c[0x0][0x2d0], -R0 ;  /* 0x0000b40035057a23 */ /* 0x008fe20000010800 */
[----:B----4-:R-:W-:-:S04]  /*65a0*/  F2FP.PACK_AB R9, R227, R225 ;  /* 0x000000e1e309723e */ /* 0x010fc800000000ff */
[----:B-1----:R-:W-:Y:S01]  /*65b0*/  HMMA.16816.F32 R88, R12, R48, R80 ;  /* 0x000000300c58723c */ /* 0x002fe20000001850 */
[----:B------:R1:W-:Y:S07]  /*65c0*/  MUFU.EX2 R229, R5 ;  /* 0x0000000500e57308 */ /* 0x0003ee0000000800 */
[-C--:B------:R-:W-:Y:S08]  /*65d0*/  HMMA.16816.F32 R80, R16, R46.reuse, RZ ;  /* 0x0000002e1050723c */ /* 0x080ff000000018ff */
[----:B------:R-:W-:Y:S01]  /*65e0*/  HMMA.16816.F32 R44, R20, R46, RZ ;  /* 0x0000002e142c723c */ /* 0x000fe200000018ff */
[----:B-1----:R-:W-:-:S04]  /*65f0*/  FFMA.FTZ R5, R54, c[0x0][0x2d0], -R0 ;  /* 0x0000b40036057a23 */ /* 0x002fc80000010800 */
[----:B------:R1:W3:Y:S03]  /*6600*/  MUFU.EX2 R228, R5 ;  /* 0x0000000500e47308 */ /* 0x0002e60000000800 */
[----:B------:R-:W-:Y:S01]  /*6610*/  HMMA.16816.F32 R52, R16, R36, RZ ;  /* 0x000000241034723c */ /* 0x000fe200000018ff */
[----:B-1----:R-:W-:Y:S01]  /*6620*/  FFMA.FTZ R5, R124, c[0x0][0x2d0], -R4 ;  /* 0x0000b4007c057a23 */ /* 0x002fe20000010804 */
[----:B---3--:R-:W-:-:S03]  /*6630*/  F2FP.PACK_AB R11, R228, R229 ;  /* 0x000000e5e40b723e */ /* 0x008fc600000000ff */
[----:B------:R1:W-:Y:S04]  /*6640*/  MUFU.EX2 R182, R5 ;  /* 0x0000000500b67308 */ /* 0x0003e80000000800 */
[C---:B------:R-:W-:Y:S08]  /*6650*/  HMMA.16816.F32 R84, R8.reuse, R48, R60 ;  /* 0x000000300854723c */ /* 0x040ff0000000183c */
[----:B------:R-:W-:Y:S01]  /*6660*/  HMMA.16816.F32 R104, R8, R32, R56 ;  /* 0x000000200868723c */ /* 0x000fe20000001838 */
[----:B-1----:R-:W-:-:S04]  /*6670*/  FFMA.FTZ R5, R125, c[0x0][0x2d0], -R4 ;  /* 0x0000b4007d057a23 */ /* 0x002fc80000010804 */
[----:B------:R1:W3:Y:S03]  /*6680*/  MUFU.EX2 R183, R5 ;  /* 0x0000000500b77308 */ /* 0x0002e60000000800 */
[C---:B------:R-:W-:Y:S08]  /*6690*/  HMMA.16816.F32 R60, R16.reuse, R24, RZ ;  /* 0x00000018103c723c */ /* 0x040ff000000018ff */
[----:B------:R-:W-:Y:S01]  /*66a0*/  HMMA.16816.F32 R56, R16, R26, RZ ;  /* 0x0000001a1038723c */ /* 0x000fe200000018ff */
[----:B------:R-:W4:Y:S01]  /*66b0*/  LDSM.16.MT88.4 R16, [R188+0x800] ;  /* 0x00080000bc10783b */ /* 0x000f220000004200 */
[----:B-1----:R-:W-:-:S06]  /*66c0*/  FFMA.FTZ R5, R126, c[0x0][0x2d0], -R4 ;  /* 0x0000b4007e057a23 */ /* 0x002fcc0000010804 */
[----:B------:R-:W-:Y:S01]  /*66d0*/  HMMA.16816.F32 R120, R8, R28, R52 ;  /* 0x0000001c0878723c */ /* 0x000fe20000001834 */
[----:B------:R1:W-:Y:S07]  /*66e0*/  MUFU.EX2 R200, R5 ;  /* 0x0000000500c87308 */ /* 0x0003ee0000000800 */
[C---:B------:R-:W-:Y:S08]  /*66f0*/  HMMA.16816.F32 R52, R20.reuse, R42, RZ ;  /* 0x0000002a1434723c */ /* 0x040ff000000018ff */
[----:B------:R-:W-:Y:S01]  /*6700*/  HMMA.16816.F32 R40, R20, R38, RZ ;  /* 0x000000261428723c */ /* 0x000fe200000018ff */
[----:B-1----:R-:W-:-:S04]  /*6710*/  FFMA.FTZ R5, R127, c[0x0][0x2d0], -R4 ;  /* 0x0000b4007f057a23 */ /* 0x002fc80000010804 */
[----:B------:R1:W-:Y:S03]  /*6720*/  MUFU.EX2 R204, R5 ;  /* 0x0000000500cc7308 */ /* 0x0003e60000000800 */
[C---:B------:R-:W-:Y:S08]  /*6730*/  HMMA.16816.F32 R36, R20.reuse, R24, RZ ;  /* 0x000000181424723c */ /* 0x040ff000000018ff */
[----:B------:R-:W-:Y:S01]  /*6740*/  HMMA.16816.F32 R20, R20, R26, RZ ;  /* 0x0000001a1414723c */ /* 0x000fe200000018ff */
[----:B------:R-:W-:Y:S01]  /*6750*/  LDSM.16.MT88.4 R24, [R189+0x1000] ;  /* 0x00100000bd18783b */ /* 0x000fe20000004200 */
[----:B-1----:R-:W-:-:S06]  /*6760*/  FFMA.FTZ R5, R112, c[0x0][0x2d0], -R3 ;  /* 0x0000b40070057a23 */ /* 0x002fcc0000010803 */
[-C--:B------:R-:W-:Y:S01]  /*6770*/  HMMA.16816.F32 R40, R12, R30.reuse, R40 ;  /* 0x0000001e0c28723c */ /* 0x080fe20000001828 */
[----:B------:R1:W-:Y:S07]  /*6780*/  MUFU.EX2 R178, R5 ;  /* 0x0000000500b27308 */ /* 0x0003ee0000000800 */
[----:B------:R-:W-:Y:S08]  /*6790*/  HMMA.16816.F32 R76, R8, R30, R76 ;  /* 0x0000001e084c723c */ /* 0x000ff0000000184c */
[----:B----4-:R-:W-:Y:S01]  /*67a0*/  HMMA.16816.F32 R96, R12, R16, R36 ;  /* 0x000000100c60723c */ /* 0x010fe20000001824 */
[----:B-1----:R-:W-:-:S04]  /*67b0*/  FFMA.FTZ R5, R113, c[0x0][0x2d0], -R3 ;  /* 0x0000b40071057a23 */ /* 0x002fc80000010803 */
[----:B------:R1:W4:Y:S03]  /*67c0*/  MUFU.EX2 R179, R5 ;  /* 0x0000000500b37308 */ /* 0x0003260000000800 */
[----:B------:R-:W-:Y:S01]  /*67d0*/  HMMA.16816.F32 R92, R12, R18, R20 ;  /* 0x000000120c5c723c */ /* 0x000fe20000001814 */
[----:B------:R-:W-:Y:S07]  /*67e0*/  LDSM.16.MT88.4 R20, [R186+0x1000] ;  /* 0x00100000ba14783b */ /* 0x000fee0000004200 */
[----:B------:R-:W-:Y:S01]  /*67f0*/  HMMA.16816.F32 R60, R8, R16, R60 ;  /* 0x00000010083c723c */ /* 0x000fe2000000183c */
[----:B-1----:R-:W-:-:S07]  /*6800*/  FFMA.FTZ R5, R114, c[0x0][0x2d0], -R3 ;  /* 0x0000b40072057a23 */ /* 0x002fce0000010803 */
[----:B------:R-:W-:Y:S01]  /*6810*/  HMMA.16816.F32 R28, R8, R18, R56 ;  /* 0x00000012081c723c */ /* 0x000fe20000001838 */
[----:B------:R-:W1:Y:S01]  /*6820*/  LDSM.16.MT88.4 R16, [R185+0x1000] ;  /* 0x00100000b910783b */ /* 0x000e620000004200 */
[----:B------:R5:W-:Y:S06]  /*6830*/  MUFU.EX2 R180, R5 ;  /* 0x0000000500b47308 */ /* 0x000bec0000000800 */
[-C--:B------:R-:W-:Y:S08]  /*6840*/  HMMA.16816.F32 R52, R12, R50.reuse, R52 ;  /* 0x000000320c34723c */ /* 0x080ff00000001834 */
[----:B------:R-:W-:Y:S01]  /*6850*/  HMMA.16816.F32 R48, R8, R50, R64 ;  /* 0x000000320830723c */ /* 0x000fe20000001840 */
[----:B-----5:R-:W-:-:S04]  /*6860*/  FFMA.FTZ R5, R115, c[0x0][0x2d0], -R3 ;  /* 0x0000b40073057a23 */ /* 0x020fc80000010803 */
[----:B------:R5:W1:Y:S03]  /*6870*/  MUFU.EX2 R181, R5 ;  /* 0x0000000500b57308 */ /* 0x000a660000000800 */
[-C--:B------:R-:W-:Y:S08]  /*6880*/  HMMA.16816.F32 R80, R8, R34.reuse, R80 ;  /* 0x000000220850723c */ /* 0x080ff00000001850 */
[----:B------:R-:W-:Y:S01]  /*6890*/  HMMA.16816.F32 R36, R12, R34, R44 ;  /* 0x000000220c24723c */ /* 0x000fe2000000182c */
[----:B-----5:R-:W-:-:S06]  /*68a0*/  FFMA.FTZ R5, R116, c[0x0][0x2d0], -R2 ;  /* 0x0000b40074057a23 */ /* 0x020fcc0000010802 */
[----:B---3--:R-:W-:Y:S02]  /*68b0*/  F2FP.PACK_AB R12, R183, R182 ;  /* 0x000000b6b70c723e */ /* 0x008fe400000000ff */
[----:B----4-:R-:W-:Y:S01]  /*68c0*/  F2FP.PACK_AB R13, R179, R178 ;  /* 0x000000b2b30d723e */ /* 0x010fe200000000ff */
[----:B------:R3:W-:Y:S01]  /*68d0*/  MUFU.EX2 R170, R5 ;  /* 0x0000000500aa7308 */ /* 0x0007e20000000800 */
[----:B------:R-:W-:Y:S02]  /*68e0*/  F2FP.PACK_AB R14, R204, R200 ;  /* 0x000000c8cc0e723e */ /* 0x000fe400000000ff */
[----:B-1----:R-:W-:-:S07]  /*68f0*/  F2FP.PACK_AB R15, R181, R180 ;  /* 0x000000b4b50f723e */ /* 0x002fce00000000ff */
[----:B------:R-:W-:Y:S01]  /*6900*/  HMMA.16816.F32 R88, R12, R16, R88 ;  /* 0x000000100c58723c */ /* 0x000fe20000001858 */
[----:B---3--:R-:W-:-:S07]  /*6910*/  FFMA.FTZ R5, R117, c[0x0][0x2d0], -R2 ;  /* 0x0000b40075057a23 */ /* 0x008fce0000010802 */
[C---:B------:R-:W-:Y:S01]  /*6920*/  HMMA.16816.F32 R56, R12.reuse, R24, R108 ;  /* 0x000000180c38723c */ /* 0x040fe2000000186c */
[----:B------:R1:W3:Y:S07]  /*6930*/  MUFU.EX2 R172, R5 ;  /* 0x0000000500ac7308 */ /* 0x0002ee0000000800 */
[C---:B------:R-:W-:Y:S08]  /*6940*/  HMMA.16816.F32 R44, R12.reuse, R20, R100 ;  /* 0x000000140c2c723c */ /* 0x040ff00000001864 */
[----:B------:R-:W-:Y:S01]  /*6950*/  HMMA.16816.F32 R40, R12, R22, R40 ;  /* 0x000000160c28723c */ /* 0x000fe20000001828 */
        /* <DEDUP_REMOVED lines=13> */
[----:B-1----:R-:W-:-:S06]  /*6a30*/  FFMA.FTZ R5, R75, c[0x0][0x2d0], -R0 ;  /* 0x0000b4004b057a23 */ /* 0x002fcc0000010800 */
[----:B------:R-:W1:Y:S02]  /*6a40*/  MUFU.EX2 R173, R5 ;  /* 0x0000000500ad7308 */ /* 0x000e640000000800 */
[----:B-1----:R-:W-:Y:S01]  /*6a50*/  F2FP.PACK_AB R11, R173, R171 ;  /* 0x000000abad0b723e */ /* 0x002fe200000000ff */
[----:B------:R-:W-:-:S05]  /*6a60*/  FFMA.FTZ R5, R136, c[0x0][0x2d0], -R4 ;  /* 0x0000b40088057a23 */ /* 0x000fca0000010804 */
[----:B------:R1:W-:Y:S01]  /*6a70*/  MUFU.EX2 R164, R5 ;  /* 0x0000000500a47308 */ /* 0x0003e20000000800 */
[----:B------:R-:W-:Y:S08]  /*6a80*/  HMMA.16816.F32 R116, R8, R16, R84 ;  /* 0x000000100874723c */ /* 0x000ff00000001854 */
[----:B------:R-:W-:Y:S01]  /*6a90*/  HMMA.16816.F32 R84, R12, R18, R52 ;  /* 0x000000120c54723c */ /* 0x000fe20000001834 */
[----:B-1----:R-:W-:-:S07]  /*6aa0*/  FFMA.FTZ R5, R135, c[0x0][0x2d0], -R4 ;  /* 0x0000b40087057a23 */ /* 0x002fce0000010804 */
[----:B------:R-:W-:Y:S01]  /*6ab0*/  HMMA.16816.F32 R112, R8, R18, R48 ;  /* 0x000000120870723c */ /* 0x000fe20000001830 */
[----:B------:R-:W1:Y:S01]  /*6ac0*/  LDSM.16.MT88.4 R16, [R188+0x1000] ;  /* 0x00100000bc10783b */ /* 0x000e620000004200 */
[----:B------:R3:W-:Y:S01]  /*6ad0*/  MUFU.EX2 R165, R5 ;  /* 0x0000000500a57308 */ /* 0x0007e20000000800 */
[----:B------:R-:W-:-:S05]  /*6ae0*/  FFMA.FTZ R52, R137, c[0x0][0x2d0], -R3 ;  /* 0x0000b40089347a23 */ /* 0x000fca0000010803 */
[----:B------:R-:W-:Y:S02]  /*6af0*/  HMMA.16816.F32 R48, R12, R26, R36 ;  /* 0x0000001a0c30723c */ /* 0x000fe40000001824 */
[----:B------:R-:W-:Y:S06]  /*6b00*/  MUFU.EX2 R52, R52 ;  /* 0x0000003400347308 */ /* 0x000fec0000000800 */
[----:B------:R-:W-:Y:S01]  /*6b10*/  HMMA.16816.F32 R104, R8, R24, R104 ;  /* 0x000000180868723c */ /* 0x000fe20000001868 */
[----:B---3--:R-:W-:-:S04]  /*6b20*/  FFMA.FTZ R5, R134, c[0x0][0x2d0], -R4 ;  /* 0x0000b40086057a23 */ /* 0x008fc80000010804 */
[----:B------:R3:W-:Y:S02]  /*6b30*/  MUFU.EX2 R166, R5 ;  /* 0x0000000500a67308 */ /* 0x0007e40000000800 */
[--C-:B------:R-:W-:Y:S01]  /*6b40*/  FFMA.FTZ R25, R140, c[0x0][0x2d0], -R3.reuse ;  /* 0x0000b4008c197a23 */ /* 0x100fe20000010803 */
[----:B------:R-:W-:Y:S01]  /*6b50*/  HMMA.16816.F32 R76, R8, R22, R76 ;  /* 0x00000016084c723c */ /* 0x000fe2000000184c */
[----:B------:R-:W-:-:S04]  /*6b60*/  FFMA.FTZ R24, R139, c[0x0][0x2d0], -R3 ;  /* 0x0000b4008b187a23 */ /* 0x000fc80000010803 */
[----:B------:R-:W-:Y:S01]  /*6b70*/  MUFU.EX2 R25, R25 ;  /* 0x0000001900197308 */ /* 0x000fe20000000800 */
[----:B---3--:R-:W-:-:S07]  /*6b80*/  FFMA.FTZ R5, R133, c[0x0][0x2d0], -R4 ;  /* 0x0000b40085057a23 */ /* 0x008fce0000010804 */
[----:B------:R-:W-:Y:S01]  /*6b90*/  MUFU.EX2 R24, R24 ;  /* 0x0000001800187308 */ /* 0x000fe20000000800 */
[C---:B-1----:R-:W-:Y:S07]  /*6ba0*/  HMMA.16816.F32 R64, R12.reuse, R16, R96 ;  /* 0x000000100c40723c */ /* 0x042fee0000001860 */
[----:B------:R1:W3:Y:S01]  /*6bb0*/  MUFU.EX2 R167, R5 ;  /* 0x0000000500a77308 */ /* 0x0002e20000000800 */
[----:B------:R-:W-:Y:S01]  /*6bc0*/  HMMA.16816.F32 R32, R12, R18, R92 ;  /* 0x000000120c20723c */ /* 0x000fe2000000185c */
[----:B------:R-:W4:Y:S07]  /*6bd0*/  LDSM.16.MT88.4 R12, [R186+0x1800] ;  /* 0x00180000ba0c783b */ /* 0x000f2e0000004200 */
[----:B------:R-:W-:Y:S01]  /*6be0*/  HMMA.16816.F32 R96, R8, R26, R80 ;  /* 0x0000001a0860723c */ /* 0x000fe20000001850 */
[----:B-1----:R-:W-:Y:S01]  /*6bf0*/  FFMA.FTZ R5, R131, c[0x0][0x2d0], -R3 ;  /* 0x0000b40083057a23 */ /* 0x002fe20000010803 */
[----:B---3--:R-:W-:-:S05]  /*6c00*/  F2FP.PACK_AB R6, R167, R166 ;  /* 0x000000a6a706723e */ /* 0x008fca00000000ff */
[----:B------:R-:W-:Y:S01]  /*6c10*/  FFMA.FTZ R27, R138, c[0x0][0x2d0], -R3 ;  /* 0x0000b4008a1b7a23 */ /* 0x000fe20000010803 */
[----:B------:R-:W-:Y:S01]  /*6c20*/  HMMA.16816.F32 R80, R8, R20, R120 ;  /* 0x000000140850723c */ /* 0x000fe20000001878 */
[----:B------:R1:W-:Y:S01]  /*6c30*/  MUFU.EX2 R160, R5 ;  /* 0x0000000500a07308 */ /* 0x0003e20000000800 */
[----:B------:R-:W3:Y:S01]  /*6c40*/  LDSM.16.MT88.4 R20, [R185+0x1800] ;  /* 0x00180000b914783b */ /* 0x000ee20000004200 */
[----:B------:R-:W-:-:S05]  /*6c50*/  FFMA.FTZ R26, R141, c[0x0][0x2d0], -R4 ;  /* 0x0000b4008d1a7a23 */ /* 0x000fca0000010804 */
[C---:B------:R-:W-:Y:S01]  /*6c60*/  HMMA.16816.F32 R60, R8.reuse, R16, R60 ;  /* 0x00000010083c723c */ /* 0x040fe2000000183c */
[----:B------:R-:W-:Y:S07]  /*6c70*/  MUFU.EX2 R26, R26 ;  /* 0x0000001a001a7308 */ /* 0x000fee0000000800 */
[----:B------:R-:W-:Y:S01]  /*6c80*/  HMMA.16816.F32 R36, R8, R18, R28 ;  /* 0x000000120824723c */ /* 0x000fe2000000181c */
[----:B-1----:R-:W-:Y:S01]  /*6c90*/  FFMA.FTZ R5, R130, c[0x0][0x2d0], -R3 ;  /* 0x0000b40082057a23 */ /* 0x002fe20000010803 */
[----:B------:R-:W1:Y:S01]  /*6ca0*/  LDSM.16.MT88.4 R16, [R189+0x1800] ;  /* 0x00180000bd10783b */ /* 0x000e620000004200 */
[----:B------:R-:W-:Y:S03]  /*6cb0*/  MUFU.EX2 R27, R27 ;  /* 0x0000001b001b7308 */ /* 0x000fe60000000800 */
[----:B------:R-:W5:Y:S01]  /*6cc0*/  LDSM.16.MT88.4 R8, [R188+0x1800] ;  /* 0x00180000bc08783b */ /* 0x000f620000004200 */
[----:B------:R-:W-:-:S02]  /*6cd0*/  FFMA.FTZ R30, R144, c[0x0][0x2d0], -R4 ;  /* 0x0000b400901e7a23 */ /* 0x000fc40000010804 */
[--C-:B------:R-:W-:Y:S02]  /*6ce0*/  FFMA.FTZ R29, R143, c[0x0][0x2d0], -R4.reuse ;  /* 0x0000b4008f1d7a23 */ /* 0x100fe40000010804 */
[----:B------:R2:W1:Y:S01]  /*6cf0*/  MUFU.EX2 R161, R5 ;  /* 0x0000000500a17308 */ /* 0x0004620000000800 */
[----:B------:R-:W-:Y:S01]  /*6d00*/  FFMA.FTZ R28, R142, c[0x0][0x2d0], -R4 ;  /* 0x0000b4008e1c7a23 */ /* 0x000fe20000010804 */
[----:B------:R-:W-:Y:S01]  /*6d10*/  F2FP.PACK_AB R4, R165, R164 ;  /* 0x000000a4a504723e */ /* 0x000fe200000000ff */
[----:B------:R-:W-:-:S05]  /*6d20*/  FFMA.FTZ R31, R159, c[0x0][0x2d0], -R2 ;  /* 0x0000b4009f1f7a23 */ /* 0x000fca0000010802 */
[----:B------:R-:W-:Y:S01]  /*6d30*/  MUFU.EX2 R30, R30 ;  /* 0x0000001e001e7308 */ /* 0x000fe20000000800 */
[----:B--2---:R-:W-:-:S07]  /*6d40*/  FFMA.FTZ R5, R129, c[0x0][0x2d0], -R3 ;  /* 0x0000b40081057a23 */ /* 0x004fce0000010803 */
[----:B------:R-:W-:Y:S08]  /*6d50*/  MUFU.EX2 R29, R29 ;  /* 0x0000001d001d7308 */ /* 0x000ff00000000800 */
[----:B------:R2:W-:Y:S08]  /*6d60*/  MUFU.EX2 R162, R5 ;  /* 0x0000000500a27308 */ /* 0x0005f00000000800 */
[----:B------:R-:W-:Y:S01]  /*6d70*/  MUFU.EX2 R28, R28 ;  /* 0x0000001c001c7308 */ /* 0x000fe20000000800 */
[----:B--2---:R-:W-:-:S07]  /*6d80*/  FFMA.FTZ R5, R132, c[0x0][0x2d0], -R3 ;  /* 0x0000b40084057a23 */ /* 0x004fce0000010803 */
[----:B------:R-:W-:Y:S01]  /*6d90*/  MUFU.EX2 R31, R31 ;  /* 0x0000001f001f7308 */ /* 0x000fe20000000800 */
[----:B------:R-:W-:-:S07]  /*6da0*/  FFMA.FTZ R3, R155, c[0x0][0x2d0], -R2 ;  /* 0x0000b4009b037a23 */ /* 0x000fce0000010802 */
[----:B------:R1:W2:Y:S08]  /*6db0*/  MUFU.EX2 R163, R5 ;  /* 0x0000000500a37308 */ /* 0x0002b00000000800 */
[----:B------:R3:W-:Y:S01]  /*6dc0*/  MUFU.EX2 R54, R3 ;  /* 0x0000000300367308 */ /* 0x0007e20000000800 */
[----:B-1----:R-:W-:Y:S02]  /*6dd0*/  F2FP.PACK_AB R5, R161, R160 ;  /* 0x000000a0a105723e */ /* 0x002fe400000000ff */
[----:B--2---:R-:W-:Y:S01]  /*6de0*/  F2FP.PACK_AB R7, R163, R162 ;  /* 0x000000a2a307723e */ /* 0x004fe200000000ff */
[----:B---3--:R-:W-:-:S06]  /*6df0*/  FFMA.FTZ R3, R154, c[0x0][0x2d0], -R2 ;  /* 0x0000b4009a037a23 */ /* 0x008fcc0000010802 */
[C---:B----4-:R-:W-:Y:S01]  /*6e00*/  HMMA.16816.F32 R132, R4.reuse, R14, R40 ;  /* 0x0000000e0484723c */ /* 0x050fe20000001828 */
[----:B------:R1:W2:Y:S06]  /*6e10*/  MUFU.EX2 R69, R3 ;  /* 0x0000000300457308 */ /* 0x0002ac0000000800 */
[--C-:B------:R-:W-:Y:S01]  /*6e20*/  FFMA.FTZ R40, R146, c[0x0][0x2d0], -R0.reuse ;  /* 0x0000b40092287a23 */ /* 0x100fe20000010800 */
[----:B------:R-:W-:Y:S01]  /*6e30*/  HMMA.16816.F32 R88, R4, R20, R88 ;  /* 0x000000140458723c */ /* 0x000fe20000001858 */
[--C-:B------:R-:W-:Y:S02]  /*6e40*/  FFMA.FTZ R41, R145, c[0x0][0x2d0], -R0.reuse ;  /* 0x0000b40091297a23 */ /* 0x100fe40000010800 */
[----:B------:R-:W-:-:S02]  /*6e50*/  FFMA.FTZ R42, R128, c[0x0][0x2d0], -R0 ;  /* 0x0000b400802a7a23 */ /* 0x000fc40000010800 */
[----:B------:R-:W-:Y:S01]  /*6e60*/  MUFU.EX2 R40, R40 ;  /* 0x0000002800287308 */ /* 0x000fe20000000800 */
[----:B------:R-:W3:Y:S02]  /*6e70*/  LDSM.16.MT88.4 R128, [R186+0x2000] ;  /* 0x00200000ba80783b */ /* 0x000ee40000004200 */
[----:B------:R-:W-:Y:S01]  /*6e80*/  HMMA.16816.F32 R84, R4, R22, R84 ;  /* 0x000000160454723c */ /* 0x000fe20000001854 */
[----:B-1----:R-:W-:-:S04]  /*6e90*/  FFMA.FTZ R3, R153, c[0x0][0x2d0], -R2 ;  /* 0x0000b40099037a23 */ /* 0x002fc80000010802 */
[----:B------:R-:W-:Y:S03]  /*6ea0*/  MUFU.EX2 R41, R41 ;  /* 0x0000002900297308 */ /* 0x000fe60000000800 */
[C---:B------:R-:W-:Y:S05]  /*6eb0*/  HMMA.16816.F32 R56, R4.reuse, R16, R56 ;  /* 0x000000100438723c */ /* 0x040fea0000001838 */
[----:B------:R1:W-:Y:S03]  /*6ec0*/  MUFU.EX2 R74, R3 ;  /* 0x00000003004a7308 */ /* 0x0003e60000000800 */
[C---:B------:R-:W-:Y:S05]  /*6ed0*/  HMMA.16816.F32 R48, R4.reuse, R18, R48 ;  /* 0x000000120430723c */ /* 0x040fea0000001830 */
[----:B------:R-:W-:Y:S03]  /*6ee0*/  MUFU.EX2 R42, R42 ;  /* 0x0000002a002a7308 */ /* 0x000fe60000000800 */
[----:B------:R-:W-:Y:S01]  /*6ef0*/  HMMA.16816.F32 R44, R4, R12, R44 ;  /* 0x0000000c042c723c */ /* 0x000fe2000000182c */
[----:B-1----:R-:W-:-:S07]  /*6f00*/  FFMA.FTZ R3, R152, c[0x0][0x2d0], -R2 ;  /* 0x0000b40098037a23 */ /* 0x002fce0000010802 */
[C---:B-----5:R-:W-:Y:S01]  /*6f10*/  HMMA.16816.F32 R64, R4.reuse, R8, R64 ;  /* 0x000000080440723c */ /* 0x060fe20000001840 */
[----:B------:R-:W1:Y:S07]  /*6f20*/  MUFU.EX2 R75, R3 ;  /* 0x00000003004b7308 */ /* 0x000e6e0000000800 */
[----:B------:R-:W-:Y:S07]  /*6f30*/  HMMA.16816.F32 R108, R4, R10, R32 ;  /* 0x0000000a046c723c */ /* 0x000fee0000001820 */
[----:B--2---:R-:W-:Y:S01]  /*6f40*/  F2FP.PACK_AB R4, R69, R54 ;  /* 0x000000364504723e */ /* 0x004fe200000000ff */
[----:B------:R-:W-:Y:S01]  /*6f50*/  FFMA.FTZ R32, R158, c[0x0][0x2d0], -R2 ;  /* 0x0000b4009e207a23 */ /* 0x000fe20000010802 */
[----:B-1----:R-:W-:Y:S01]  /*6f60*/  F2FP.PACK_AB R6, R75, R74 ;  /* 0x0000004a4b06723e */ /* 0x002fe200000000ff */
[----:B------:R-:W-:Y:S01]  /*6f70*/  FFMA.FTZ R3, R150, c[0x0][0x2d0], -R0 ;  /* 0x0000b40096037a23 */ /* 0x000fe20000010800 */
[----:B------:R-:W-:Y:S01]  /*6f80*/  F2FP.PACK_AB R150, R26, R28 ;  /* 0x0000001c1a96723e */ /* 0x000fe200000000ff */
[----:B------:R-:W-:-:S02]  /*6f90*/  FFMA.FTZ R33, R157, c[0x0][0x2d0], -R2 ;  /* 0x0000b4009d217a23 */ /* 0x000fc40000010802 */
[----:B------:R1:W-:Y:S01]  /*6fa0*/  MUFU.EX2 R43, R3 ;  /* 0x00000003002b7308 */ /* 0x0003e20000000800 */
[----:B------:R-:W-:Y:S02]  /*6fb0*/  FFMA.FTZ R34, R156, c[0x0][0x2d0], -R2 ;  /* 0x0000b4009c227a23 */ /* 0x000fe40000010802 */
[----:B------:R-:W-:Y:S02]  /*6fc0*/  FADD.FTZ R2, R177, R175 ;  /* 0x000000afb1027221 */ /* 0x000fe40000010000 */
[----:B------:R-:W-:Y:S01]  /*6fd0*/  FFMA.FTZ R35, R151, c[0x0][0x2d0], -R0 ;  /* 0x0000b40097237a23 */ /* 0x000fe20000010800 */
[----:B------:R-:W-:Y:S01]  /*6fe0*/  F2FP.PACK_AB R151, R52, R27 ;  /* 0x0000001b3497723e */ /* 0x000fe200000000ff */
[----:B------:R-:W-:Y:S01]  /*6ff0*/  FADD.FTZ R2, R214, R2 ;  /* 0x00000002d6027221 */ /* 0x000fe20000010000 */
[----:B------:R-:W2:Y:S03]  /*7000*/  MUFU.EX2 R32, R32 ;  /* 0x0000002000207308 */ /* 0x000ea60000000800 */
[----:B------:R-:W-:-:S04]  /*7010*/  FADD.FTZ R2, R215, R2 ;  /* 0x00000002d7027221 */ /* 0x000fc80000010000 */
[----:B------:R-:W-:Y:S01]  /*7020*/  FADD.FTZ R2, R223, R2 ;  /* 0x00000002df027221 */ /* 0x000fe20000010000 */
[----:B------:R-:W-:Y:S01]  /*7030*/  MUFU.EX2 R33, R33 ;  /* 0x0000002100217308 */ /* 0x000fe20000000800 */
[----:B-1----:R-:W-:Y:S01]  /*7040*/  FFMA.FTZ R3, R149, c[0x0][0x2d0], -R0 ;  /* 0x0000b40095037a23 */ /* 0x002fe20000010800 */
[----:B------:R-:W-:-:S06]  /*7050*/  F2FP.PACK_AB R149, R24, R25 ;  /* 0x000000191895723e */ /* 0x000fcc00000000ff */
[----:B------:R1:W4:Y:S01]  /*7060*/  MUFU.EX2 R53, R3 ;  /* 0x0000000300357308 */ /* 0x0003220000000800 */
[----:B--2---:R-:W-:-:S07]  /*7070*/  F2FP.PACK_AB R144, R32, R31 ;  /* 0x0000001f2090723e */ /* 0x004fce00000000ff */
[----:B------:R-:W2:Y:S01]  /*7080*/  MUFU.EX2 R34, R34 ;  /* 0x0000002200227308 */ /* 0x000ea20000000800 */
[----:B-1----:R-:W-:Y:S01]  /*7090*/  FFMA.FTZ R3, R148, c[0x0][0x2d0], -R0 ;  /* 0x0000b40094037a23 */ /* 0x002fe20000010800 */
[----:B----4-:R-:W-:-:S06]  /*70a0*/  F2FP.PACK_AB R5, R53, R43 ;  /* 0x0000002b3505723e */ /* 0x010fcc00000000ff */
[----:B------:R-:W1:Y:S01]  /*70b0*/  MUFU.EX2 R35, R35 ;  /* 0x0000002300237308 */ /* 0x000e620000000800 */
[----:B------:R-:W-:Y:S02]  /*70c0*/  F2FP.PACK_AB R148, R29, R30 ;  /* 0x0000001e1d94723e */ /* 0x000fe400000000ff */
[----:B--2---:R-:W-:-:S05]  /*70d0*/  F2FP.PACK_AB R146, R34, R33 ;  /* 0x000000212292723e */ /* 0x004fca00000000ff */
[----:B------:R2:W-:Y:S01]  /*70e0*/  MUFU.EX2 R55, R3 ;  /* 0x0000000300377308 */ /* 0x0005e20000000800 */
[----:B---3--:R-:W-:Y:S01]  /*70f0*/  HMMA.16816.F32 R120, R148, R128, R44 ;  /* 0x000000809478723c */ /* 0x008fe2000000182c */
[----:B-1----:R-:W-:-:S07]  /*7100*/  F2FP.PACK_AB R145, R40, R35 ;  /* 0x000000232891723e */ /* 0x002fce00000000ff */
[----:B------:R-:W-:Y:S01]  /*7110*/  HMMA.16816.F32 R132, R148, R130, R132 ;  /* 0x000000829484723c */ /* 0x000fe20000001884 */
[----:B--2---:R-:W-:Y:S01]  /*7120*/  FFMA.FTZ R3, R147, c[0x0][0x2d0], -R0 ;  /* 0x0000b40093037a23 */ /* 0x004fe20000010800 */
[----:B------:R-:W-:Y:S01]  /*7130*/  F2FP.PACK_AB R147, R42, R41 ;  /* 0x000000292a93723e */ /* 0x000fe200000000ff */
[----:B------:R-:W-:Y:S02]  /*7140*/  FADD.FTZ R0, R210, R209 ;  /* 0x000000d1d2007221 */ /* 0x000fe40000010000 */
[----:B------:R-:W1:Y:S02]  /*7150*/  MUFU.EX2 R73, R3 ;  /* 0x0000000300497308 */ /* 0x000e640000000800 */
[----:B------:R-:W-:-:S04]  /*7160*/  FADD.FTZ R0, R212, R0 ;  /* 0x00000000d4007221 */ /* 0x000fc80000010000 */
[----:B------:R-:W-:-:S04]  /*7170*/  FADD.FTZ R0, R213, R0 ;  /* 0x00000000d5007221 */ /* 0x000fc80000010000 */
[----:B------:R-:W-:Y:S01]  /*7180*/  FADD.FTZ R0, R222, R0 ;  /* 0x00000000de007221 */ /* 0x000fe20000010000 */
[----:B-1----:R-:W-:Y:S01]  /*7190*/  F2FP.PACK_AB R7, R73, R55 ;  /* 0x000000374907723e */ /* 0x002fe200000000ff */
[----:B------:R-:W-:-:S04]  /*71a0*/  FADD.FTZ R3, R206, R205 ;  /* 0x000000cdce037221 */ /* 0x000fc80000010000 */
[----:B------:R-:W-:Y:S02]  /*71b0*/  FADD.FTZ R3, R216, R3 ;  /* 0x00000003d8037221 */ /* 0x000fe40000010000 */
[----:B------:R-:W-:Y:S01]  /*71c0*/  HMMA.16816.F32 R80, R4, R12, R80 ;  /* 0x0000000c0450723c */ /* 0x000fe20000001850 */
[----:B------:R-:W2:Y:S01]  /*71d0*/  LDL R12, [R1+0x10] ;  /* 0x00001000010c7983 */ /* 0x000ea20000100800 */
[----:B------:R-:W-:-:S04]  /*71e0*/  FADD.FTZ R3, R220, R3 ;  /* 0x00000003dc037221 */ /* 0x000fc80000010000 */
[----:B------:R-:W-:Y:S02]  /*71f0*/  FADD.FTZ R3, R226, R3 ;  /* 0x00000003e2037221 */ /* 0x000fe40000010000 */
[C---:B------:R-:W-:Y:S08]  /*7200*/  HMMA.16816.F32 R92, R4.reuse, R20, R116 ;  /* 0x00000014045c723c */ /* 0x040ff00000001874 */
[C---:B------:R-:W-:Y:S08]  /*7210*/  HMMA.16816.F32 R124, R4.reuse, R16, R104 ;  /* 0x00000010047c723c */ /* 0x040ff00000001868 */
[C---:B------:R-:W-:Y:S01]  /*7220*/  HMMA.16816.F32 R20, R4.reuse, R22, R112 ;  /* 0x000000160414723c */ /* 0x040fe20000001870 */
[----:B------:R-:W1:Y:S07]  /*7230*/  LDSM.16.MT88.4 R112, [R189+0x2000] ;  /* 0x00200000bd70783b */ /* 0x000e6e0000004200 */
[C---:B------:R-:W-:Y:S01]  /*7240*/  HMMA.16816.F32 R16, R4.reuse, R18, R96 ;  /* 0x000000120410723c */ /* 0x040fe20000001860 */
[----:B------:R-:W3:Y:S07]  /*7250*/  LDSM.16.MT88.4 R96, [R185+0x2000] ;  /* 0x00200000b960783b */ /* 0x000eee0000004200 */
[C---:B------:R-:W-:Y:S08]  /*7260*/  HMMA.16816.F32 R76, R4.reuse, R14, R76 ;  /* 0x0000000e044c723c */ /* 0x040ff0000000184c */
[C---:B------:R-:W-:Y:S07]  /*7270*/  HMMA.16816.F32 R60, R4.reuse, R8, R60 ;  /* 0x00000008043c723c */ /* 0x040fee000000183c */
[----:B------:R-:W-:Y:S01]  /*7280*/  FADD.FTZ R8, R208, R207 ;  /* 0x000000cfd0087221 */ /* 0x000fe20000010000 */
[----:B------:R-:W-:Y:S01]  /*7290*/  HMMA.16816.F32 R36, R4, R10, R36 ;  /* 0x0000000a0424723c */ /* 0x000fe20000001824 */
[----:B------:R-:W4:Y:S01]  /*72a0*/  LDSM.16.MT88.4 R4, [R188+0x2000] ;  /* 0x00200000bc04783b */ /* 0x000f220000004200 */
[----:B------:R-:W-:-:S02]  /*72b0*/  FADD.FTZ R9, R230, R3 ;  /* 0x00000003e6097221 */ /* 0x000fc40000010000 */
[----:B------:R-:W-:Y:S02]  /*72c0*/  FADD.FTZ R8, R218, R8 ;  /* 0x00000008da087221 */ /* 0x000fe40000010000 */
[----:B------:R-:W-:Y:S02]  /*72d0*/  FADD.FTZ R3, R224, R2 ;  /* 0x00000002e0037221 */ /* 0x000fe40000010000 */
[----:B------:R-:W-:Y:S01]  /*72e0*/  @P5 IMAD.HI.U32 R2, R237, c[0x0][0x2c8], RZ ;  /* 0x0000b200ed025a27 */ /* 0x000fe200078e00ff */
[----:B-1----:R-:W-:Y:S03]  /*72f0*/  HMMA.16816.F32 R104, R148, R112, R56 ;  /* 0x000000709468723c */ /* 0x002fe60000001838 */
[----:B------:R-:W-:Y:S02]  /*7300*/  FADD.FTZ R10, R219, R8 ;  /* 0x00000008db0a7221 */ /* 0x000fe40000010000 */
[----:B------:R-:W-:Y:S01]  /*7310*/  FADD.FTZ R8, R221, R0 ;  /* 0x00000000dd087221 */ /* 0x000fe20000010000 */
[----:B------:R-:W-:-:S02]  /*7320*/  MOV R0, R237 ;  /* 0x000000ed00007202 */ /* 0x000fc40000000f00 */
[----:B------:R-:W-:Y:S01]  /*7330*/  @P5 SHF.R.U32.HI R0, RZ, c[0x0][0x2cc], R2 ;  /* 0x0000b300ff005a19 */ /* 0x000fe20000011602 */
[----:B---3--:R-:W-:Y:S03]  /*7340*/  HMMA.16816.F32 R88, R148, R96, R88 ;  /* 0x000000609458723c */ /* 0x008fe60000001858 */
[----:B------:R-:W-:-:S05]  /*7350*/  IADD3 R0, R0, R251, -R250 ;  /* 0x000000fb00007210 */ /* 0x000fca0007ffe8fa */
[----:B------:R-:W-:Y:S01]  /*7360*/  IMAD.HI R0, R0, 0x66666667, RZ ;  /* 0x6666666700007827 */ /* 0x000fe200078e02ff */
[----:B------:R-:W-:Y:S04]  /*7370*/  HMMA.16816.F32 R100, R148, R98, R84 ;  /* 0x000000629464723c */ /* 0x000fe80000001854 */
[----:B------:R-:W-:Y:S01]  /*7380*/  SHF.R.U32.HI R2, RZ, 0x1f, R0 ;  /* 0x0000001fff027819 */ /* 0x000fe20000011600 */
[----:B------:R-:W-:-:S03]  /*7390*/  FADD.FTZ R3, R233, R3 ;  /* 0x00000003e9037221 */ /* 0x000fc60000010000 */
[----:B------:R-:W-:Y:S01]  /*73a0*/  LEA.HI.SX32 R11, R0, R2, 0x1b ;  /* 0x00000002000b7211 */ /* 0x000fe200078fdaff */
[----:B------:R-:W-:Y:S01]  /*73b0*/  FADD.FTZ R0, R225, R10 ;  /* 0x0000000ae1007221 */ /* 0x000fe20000010000 */
[----:B------:R-:W-:Y:S01]  /*73c0*/  HMMA.16816.F32 R116, R148, R114, R48 ;  /* 0x000000729474723c */ /* 0x000fe20000001830 */
[----:B------:R-:W-:Y:S02]  /*73d0*/  FADD.FTZ R2, R235, R9 ;  /* 0x00000009eb027221 */ /* 0x000fe40000010000 */
[----:B------:R-:W-:-:S05]  /*73e0*/  FADD.FTZ R3, R234, R3 ;  /* 0x00000003ea037221 */ /* 0x000fca0000010000 */
[-C--:B----4-:R-:W-:Y:S08]  /*73f0*/  HMMA.16816.F32 R136, R148, R4.reuse, R64 ;  /* 0x000000049488723c */ /* 0x090ff00000001840 */
[----:B------:R-:W-:Y:S07]  /*7400*/  HMMA.16816.F32 R140, R144, R4, R60 ;  /* 0x00000004908c723c */ /* 0x000fee000000183c */
        /* <DEDUP_REMOVED lines=48> */
[----:B------:R-:W-:Y:S01]  /*7710*/  HMMA.16816.F32 R128, R144, R130, R76 ;  /* 0x000000829080723c */ /* 0x000fe2000000184c */
[----:B------:R-:W-:Y:S02]  /*7720*/  FADD.FTZ R0, R35, R2 ;  /* 0x0000000223007221 */ /* 0x000fe40000010000 */
[----:B------:R-:W-:-:S02]  /*7730*/  FADD.FTZ R4, R29, R4 ;  /* 0x000000041d047221 */ /* 0x000fc40000010000 */
[----:B------:R-:W-:-:S03]  /*7740*/  FADD.FTZ R0, R40, R0 ;  /* 0x0000000028007221 */ /* 0x000fc60000010000 */
[----:B------:R-:W-:Y:S01]  /*7750*/  HMMA.16816.F32 R144, R144, R6, R36 ;  /* 0x000000069090723c */ /* 0x000fe20000001824 */
[----:B------:R-:W-:-:S06]  /*7760*/  FADD.FTZ R0, R41, R0 ;  /* 0x0000000029007221 */ /* 0x000fcc0000010000 */
        /* <DEDUP_REMOVED lines=9> */
[----:B------:R-:W-:-:S03]  /*7800*/  IADD3 R211, R211, -0x2, RZ ;  /* 0xfffffffed3d37810 */ /* 0x000fc60007ffe0ff */
[----:B------:R1:W-:Y:S04]  /*7810*/  STL [R1+0x4], R0 ;  /* 0x0000040001007387 */ /* 0x0003e80000100800 */
[----:B------:R1:W-:Y:S01]  /*7820*/  STL [R1+0x8], R2 ;  /* 0x0000080201007387 */ /* 0x0003e20000100800 */
[----:B--2---:R-:W-:-:S04]  /*7830*/  IMNMX R249, R12, R11, !PT ;  /* 0x0000000b0cf97217 */ /* 0x004fc80007800200 */
[----:B------:R-:W-:-:S13]  /*7840*/  ISETP.GE.AND P0, PT, R211, R249, PT ;  /* 0x000000f9d300720c */ /* 0x000fda0003f06270 */
[----:B------:R-:W-:Y:S05]  /*7850*/  @!P0 BRA `(.L_x_1460) ;  /* 0x0000496000008947 */ /* 0x000fea0003800000 */
[----:B-1----:R-:W-:Y:S01]  /*7860*/  IMAD.MOV.U32 R85, RZ, RZ, R71 ;  /* 0x000000ffff557224 */ /* 0x002fe200078e0047 */
[----:B------:R-:W-:Y:S01]  /*7870*/  MOV R87, R68 ;  /* 0x0000004400577202 */ /* 0x000fe20000000f00 */
[----:B------:R-:W-:Y:S01]  /*7880*/  IMAD.MOV.U32 R84, RZ, RZ, R72 ;  /* 0x000000ffff547224 */ /* 0x000fe200078e0048 */
[----:B------:R-:W-:Y:S02]  /*7890*/  MOV R86, R70 ;  /* 0x0000004600567202 */ /* 0x000fe40000000f00 */
.L_x_1471:
        /* <DEDUP_REMOVED lines=30> */
[C---:B------:R-:W-:Y:S04]  /*7a80*/  IMAD.WIDE.U32 R2, R203.reuse, c[0x0][0x218], R2 ;  /* 0x00008600cb027a25 */ /* 0x040fe800078e0002 */
        /* <DEDUP_REMOVED lines=10> */
.L_x_1570:
[----:B------:R-:W-:-:S05]  /*7b30*/  BRA.DIV ~URZ, `(.L_x_1464) ;  /* 0x0000eed27f007947 */ /* 0x000fca000b800000 */
[----:B------:R-:W3:Y:S01]  /*7b40*/  SHFL.IDX PT, R2, R0, RZ, 0x181f ;  /* 0x00181fff00027589 */ /* 0x000ee200000e0000 */
[----:B------:R-:W-:Y:S03]  /*7b50*/  ISETP.GE.AND P0, PT, R201, c[0x0][0x1d4], PT ;  /* 0x00007500c9007a0c */ /* 0x000fe60003f06270 */
        /* <DEDUP_REMOVED lines=12> */
[----:B------:R-:W-:Y:S01]  /*7c20*/  IADD3 R2, P1, R9, R15, RZ ;  /* 0x0000000f09027210 */ /* 0x000fe20007f3e0ff */
[--C-:B------:R-:W-:Y:S03]  /*7c30*/  IMAD.X R9, R14, 0x1, R5.reuse, P6 ;  /* 0x000000010e097824 */ /* 0x100fe600030e0605 */
[----:B------:R2:W-:Y:S01]  /*7c40*/  LDGSTS.E.BYPASS.LTC128B.128 [R202+0x100], [R10.64], !P0 ;  /* 0x001000000aca7fae */ /* 0x0005e2000c101d46 */
[--C-:B------:R-:W-:Y:S03]  /*7c50*/  IMAD.X R7, R13, 0x1, R5.reuse, P2 ;  /* 0x000000010d077824 */ /* 0x100fe600010e0605 */
[----:B------:R2:W-:Y:S01]  /*7c60*/  LDGSTS.E.BYPASS.LTC128B.128 [R202+0x900], [R8.64], !P0 ;  /* 0x0090000008ca7fae */ /* 0x0005e2000c101d46 */
[----:B------:R-:W-:Y:S03]  /*7c70*/  IMAD.X R3, R12, 0x1, R5, P1 ;  /* 0x000000010c037824 */ /* 0x000fe600008e0605 */
[----:B------:R3:W-:Y:S04]  /*7c80*/  LDGSTS.E.BYPASS.LTC128B.128 [R202+0x1100], [R6.64], !P0 ;  /* 0x0110000006ca7fae */ /* 0x0007e8000c101d46 */
[----:B------:R2:W-:Y:S01]  /*7c90*/  LDGSTS.E.BYPASS.LTC128B.128 [R202+0x1900], [R2.64], !P0 ;  /* 0x0190000002ca7fae */ /* 0x0005e2000c101d46 */
[----:B---3--:R-:W-:Y:S04]  /*7ca0*/  SEL R6, RZ, 0x10, P0 ;  /* 0x00000010ff067807 */ /* 0x008fe80000000000 */
.L_x_1571:
[C---:B-12---:R-:W-:Y:S02]  /*7cb0*/  IADD3 R2, -R6.reuse, 0x10, RZ ;  /* 0x0000001006027810 */ /* 0x046fe40007ffe1ff */
[----:B------:R-:W-:Y:S02]  /*7cc0*/  ISETP.NE.U32.AND P2, PT, R6, RZ, PT ;  /* 0x000000ff0600720c */ /* 0x000fe40003f45070 */
[----:B------:R-:W-:Y:S04]  /*7cd0*/  LOP3.LUT R2, R2, 0xf, RZ, 0xc0, !PT ;  /* 0x0000000f02027812 */ /* 0x000fe800078ec0ff */
[----:B------:R-:W-:Y:S04]  /*7ce0*/  IADD3 R2, P1, P0, R2, R0, R15 ;  /* 0x0000000002027210 */ /* 0x000fe8000783e00f */
[----:B------:R-:W-:Y:S05]  /*7cf0*/  IADD3.X R3, RZ, R4, R5, P1, P0 ;  /* 0x00000004ff037210 */ /* 0x000fea0000fe0405 */
[----:B------:R-:W-:Y:S01]  /*7d00*/  @!PT LDS RZ, [RZ] ;  /* 0x00000000fffff984 */ /* 0x000fe20000000800 */
[----:B------:R-:W-:Y:S01]  /*7d10*/  @!PT LDS RZ, [RZ] ;  /* 0x00000000fffff984 */ /* 0x000fe20000000800 */
[----:B------:R-:W-:Y:S01]  /*7d20*/  @!PT LDS RZ, [RZ] ;  /* 0x00000000fffff984 */ /* 0x000fe20000000800 */
[----:B------:R1:W-:Y:S04]  /*7d30*/  LDGSTS.E.BYPASS.LTC128B.128.ZFILL [R202+0x2100], [R2.64], P2 ;  /* 0x0210000002ca7fae */ /* 0x0003e80009141d46 */
.L_x_1462:
[----:B-1-34-:R-:W-:Y:S05]  /*7d40*/  BSYNC B0 ;  /* 0x0000000000007941 */ /* 0x01afea0003800000 */
.L_x_1461:
        /* <DEDUP_REMOVED lines=262> */
[----:B--234-:R-:W-:Y:S01]  /*8db0*/  IMAD.MOV.U32 R203, RZ, RZ, RZ ;  /* 0x000000ffffcb7224 */ /* 0x01cfe200078e00ff */
[----:B------:R-:W2:Y:S01]  /*8dc0*/  LDL R238, [R1+0x14] ;  /* 0x0000140001ee7983 */ /* 0x000ea20000100800 */
[----:B------:R-:W-:Y:S03]  /*8dd0*/  IMAD.SHL.U32 R15, R201, 0x2, RZ ;  /* 0x00000002c90f7824 */ /* 0x000fe600078e00ff */
[----:B------:R-:W3:Y:S04]  /*8de0*/  LDL R233, [R1+0xc] ;  /* 0x00000c0001e97983 */ /* 0x000ee80000100800 */
[----:B------:R-:W4:Y:S04]  /*8df0*/  LDL.64 R236, [R1+0x20] ;  /* 0x0000200001ec7983 */ /* 0x000f280000100a00 */
[----:B------:R-:W5:Y:S04]  /*8e00*/  LDL R231, [R1+0x34] ;  /* 0x0000340001e77983 */ /* 0x000f680000100800 */
[----:B------:R-:W4:Y:S04]  /*8e10*/  LDL.64 R234, [R1+0x18] ;  /* 0x0000180001ea7983 */ /* 0x000f280000100a00 */
[----:B------:R-:W5:Y:S01]  /*8e20*/  LDL R232, [R1+0x30] ;  /* 0x0000300001e87983 */ /* 0x000f620000100800 */
[----:B--2---:R-:W-:Y:S05]  /*8e30*/  IMAD R2, R211, 0x50, R238 ;  /* 0x00000050d3027824 */ /* 0x004fea00078e02ee */
[----:B---3--:R-:W-:Y:S05]  /*8e40*/  IADD3 R2, R2, -0x50, R233 ;  /* 0xffffffb002027810 */ /* 0x008fea0007ffe0e9 */
[----:B------:R-:W-:Y:S04]  /*8e50*/  @P4 IMAD.HI.U32 R3, R2, c[0x0][0x2bc], RZ ;  /* 0x0000af0002034a27 */ /* 0x000fe800078e00ff */
[----:B-1----:R-:W-:Y:S01]  /*8e60*/  IMAD.MOV.U32 R0, RZ, RZ, R2 ;  /* 0x000000ffff007224 */ /* 0x002fe200078e0002 */
[----:B------:R-:W-:Y:S04]  /*8e70*/  @P4 SHF.R.U32.HI R0, RZ, c[0x0][0x2c0], R3 ;  /* 0x0000b000ff004a19 */ /* 0x000fe80000011603 */
[C---:B----4-:R-:W-:Y:S04]  /*8e80*/  @!P3 IADD3 R3, P0, R0.reuse, R236, RZ ;  /* 0x000000ec0003b210 */ /* 0x050fe80007f1e0ff */
[----:B-----5:R-:W-:Y:S01]  /*8e90*/  @!P3 LEA.HI.X.SX32 R5, R0, R231, 0x1, P0 ;  /* 0x000000e70005b211 */ /* 0x020fe200000f0eff */
[----:B------:R-:W-:Y:S01]  /*8ea0*/  IMAD.MOV R0, RZ, RZ, -R0 ;  /* 0x000000ffff007224 */ /* 0x000fe200078e0a00 */
[C---:B------:R-:W-:Y:S02]  /*8eb0*/  @!P3 LEA R4, P0, R3.reuse, c[0x0][0x2a0], 0x2 ;  /* 0x0000a8000304ba11 */ /* 0x040fe400078010ff */
[----:B------:R-:W-:Y:S01]  /*8ec0*/  SHF.R.S32.HI R231, RZ, 0x1f, R201 ;  /* 0x0000001fffe77819 */ /* 0x000fe200000114c9 */
[----:B------:R-:W-:Y:S01]  /*8ed0*/  IMAD R217, R0, c[0x0][0x2b8], R2 ;  /* 0x0000ae0000d97a24 */ /* 0x000fe200078e0202 */
[----:B------:R-:W-:Y:S03]  /*8ee0*/  @!P3 LEA.HI.X R5, R3, c[0x0][0x2a4], R5, 0x2, P0 ;  /* 0x0000a9000305ba11 */ /* 0x000fe600000f1405 */
[C---:B------:R-:W-:Y:S01]  /*8ef0*/  IMAD.WIDE.U32 R2, R217.reuse, c[0x0][0x1e0], RZ ;  /* 0x00007800d9027a25 */ /* 0x040fe200078e00ff */
[----:B------:R-:W-:Y:S01]  /*8f00*/  SHF.R.S32.HI R0, RZ, 0x1f, R217 ;  /* 0x0000001fff007819 */ /* 0x000fe200000114d9 */
[----:B------:R1:W2:Y:S04]  /*8f10*/  @!P3 LDG.E R203, [R4.64] ;  /* 0x0000000604cbb981 */ /* 0x0002a8000c1e1900 */
[----:B------:R-:W-:Y:S04]  /*8f20*/  IMAD R0, R0, c[0x0][0x1e0], RZ ;  /* 0x0000780000007a24 */ /* 0x000fe800078e02ff */
[----:B------:R-:W-:Y:S04]  /*8f30*/  IMAD R0, R217, c[0x0][0x1e4], R0 ;  /* 0x00007900d9007a24 */ /* 0x000fe800078e0200 */
[----:B------:R-:W-:Y:S01]  /*8f40*/  IMAD.IADD R3, R3, 0x1, R0 ;  /* 0x0000000103037824 */ /* 0x000fe200078e0200 */
[----:B-1----:R-:W-:Y:S02]  /*8f50*/  SHF.L.U64.HI R5, R201, 0x1, R231 ;  /* 0x00000001c9057819 */ /* 0x002fe400000102e7 */
[----:B--2---:R-:W-:Y:S01]  /*8f60*/  SHF.R.S32.HI R0, RZ, 0x1f, R203 ;  /* 0x0000001fff007819 */ /* 0x004fe200000114cb */
[C---:B------:R-:W-:Y:S04]  /*8f70*/  IMAD.WIDE.U32 R2, R203.reuse, c[0x0][0x1f0], R2 ;  /* 0x00007c00cb027a25 */ /* 0x040fe800078e0002 */
        /* <DEDUP_REMOVED lines=8> */
.L_x_1572:
        /* <DEDUP_REMOVED lines=24> */
.L_x_1573:
        /* <DEDUP_REMOVED lines=9> */
.L_x_1466:
[----:B--234-:R-:W-:Y:S05]  /*9210*/  BSYNC B0 ;  /* 0x0000000000007941 */ /* 0x01cfea0003800000 */
.L_x_1465:
[----:B-1----:R-:W2:Y:S04]  /*9220*/  LDL R2, [R1+0x3c] ;  /* 0x00003c0001027983 */ /* 0x002ea80000100800 */
[----:B------:R-:W2:Y:S04]  /*9230*/  LDL R0, [R1+0x44] ;  /* 0x0000440001007983 */ /* 0x000ea80000100800 */
[----:B------:R-:W3:Y:S04]  /*9240*/  LDL R3, [R1+0x40] ;  /* 0x0000400001037983 */ /* 0x000ee80000100800 */
[----:B------:R-:W0:Y:S01]  /*9250*/  LDGDEPBAR ;  /* 0x00000000000079af */ /* 0x000e220000000000 */
[----:B--2---:R-:W-:Y:S01]  /*9260*/  IADD3 R4, R0, R2, RZ ;  /* 0x0000000200047210 */ /* 0x004fe20007ffe0ff */
[----:B------:R-:W-:Y:S04]  /*9270*/  IMAD R0, R211, -0x50, RZ ;  /* 0xffffffb0d3007824 */ /* 0x000fe800078e02ff */
[----:B------:R-:W-:Y:S01]  /*9280*/  @P5 IMAD.HI.U32 R2, R4, c[0x0][0x2c8], RZ ;  /* 0x0000b20004025a27 */ /* 0x000fe200078e00ff */
[----:B---3--:R-:W-:Y:S04]  /*9290*/  IADD3 R0, -R3, 0x1, R0 ;  /* 0x0000000103007810 */ /* 0x008fe80007ffe100 */
[----:B------:R-:W-:Y:S02]  /*92a0*/  @P5 SHF.R.U32.HI R4, RZ, c[0x0][0x2cc], R2 ;  /* 0x0000b300ff045a19 */ /* 0x000fe40000011602 */
[----:B------:R-:W-:Y:S01]  /*92b0*/  IADD3 R5, -R250, R0, R251 ;  /* 0x00000000fa057210 */ /* 0x000fe20007ffe1fb */
[----:B------:R-:W-:-:S05]  /*92c0*/  BRA.DIV ~URZ, `(.L_x_1469) ;  /* 0x0000e2727f007947 */ /* 0x000fca000b800000 */
[----:B------:R1:W2:Y:S02]  /*92d0*/  SHFL.IDX PT, R0, R4, RZ, 0x1c1f ;  /* 0x001c1fff04007589 */ /* 0x0002a400000e0000 */
.L_x_1574:
[----:B--2---:R-:W-:Y:S05]  /*92e0*/  IMAD.IADD R0, R5, 0x1, R0 ;  /* 0x0000000105007824 */ /* 0x004fea00078e0200 */
[C---:B------:R-:W-:Y:S02]  /*92f0*/  ISETP.GT.AND P6, PT, R0.reuse, RZ, PT ;  /* 0x000000ff0000720c */ /* 0x040fe40003fc4270 */
[C---:B------:R-:W-:Y:S02]  /*9300*/  ISETP.GT.AND P2, PT, R0.reuse, 0x1, PT ;  /* 0x000000010000780c */ /* 0x040fe40003f44270 */
[C---:B------:R-:W-:Y:S02]  /*9310*/  ISETP.GT.AND P1, PT, R0.reuse, 0x8, PT ;  /* 0x000000080000780c */ /* 0x040fe40003f24270 */
[----:B------:R-:W-:Y:S02]  /*9320*/  ISETP.GT.AND P0, PT, R0, 0x9, PT ;  /* 0x000000090000780c */ /* 0x000fe40003f04270 */
        /* <DEDUP_REMOVED lines=33> */
[----:B------:R-:W-:Y:S02]  /*9540*/  FSEL R58, R18, -INF , P2 ;  /* 0xff800000123a7808 */ /* 0x000fe40001000000 */
[----:B------:R-:W-:Y:S02]  /*9550*/  FSEL R50, R17, -INF , P1 ;  /* 0xff80000011327808 */ /* 0x000fe40000800000 */
[----:B------:R-:W-:Y:S01]  /*9560*/  FSEL R42, R16, -INF , P0 ;  /* 0xff800000102a7808 */ /* 0x000fe20000000000 */
[----:B------:R-:W-:-:S05]  /*9570*/  BRA.DIV ~URZ, `(.L_x_1470) ;  /* 0x0000e0327f007947 */ /* 0x000fca000b800000 */
[----:B------:R-:W-:Y:S08]  /*9580*/  SHFL.IDX PT, R3, R4, 0x1, 0x1c1f ;  /* 0x003c1f0004037f89 */ /* 0x000ff000000e0000 */
[----:B------:R-:W-:Y:S08]  /*9590*/  SHFL.IDX PT, R2, R4, 0x2, 0x1c1f ;  /* 0x005c1f0004027f89 */ /* 0x000ff000000e0000 */
[----:B------:R-:W2:Y:S02]  /*95a0*/  SHFL.IDX PT, R0, R4, 0x3, 0x1c1f ;  /* 0x007c1f0004007f89 */ /* 0x000ea400000e0000 */
[C---:B--2---:R-:W-:Y:S02]  /*95b0*/  IMAD.IADD R0, R5.reuse, 0x1, R0 ;  /* 0x0000000105007824 */ /* 0x044fe400078e0200 */
[C---:B------:R-:W-:Y:S02]  /*95c0*/  IMAD.IADD R3, R5.reuse, 0x1, R3 ;  /* 0x0000000105037824 */ /* 0x040fe400078e0203 */
[----:B------:R-:W-:Y:S03]  /*95d0*/  IMAD.IADD R2, R5, 0x1, R2 ;  /* 0x0000000105027824 */ /* 0x000fe600078e0202 */
[C---:B------:R-:W-:Y:S02]  /*95e0*/  ISETP.GT.AND P6, PT, R3.reuse, RZ, PT ;  /* 0x000000ff0300720c */ /* 0x040fe40003fc4270 */
[C---:B------:R-:W-:Y:S02]  /*95f0*/  ISETP.GT.AND P1, PT, R2.reuse, RZ, PT ;  /* 0x000000ff0200720c */ /* 0x040fe40003f24270 */
[C---:B------:R-:W-:Y:S02]  /*9600*/  ISETP.GT.AND P2, PT, R3.reuse, 0x1, PT ;  /* 0x000000010300780c */ /* 0x040fe40003f44270 */
[----:B------:R-:W-:Y:S02]  /*9610*/  ISETP.GT.AND P0, PT, R2, 0x1, PT ;  /* 0x000000010200780c */ /* 0x000fe40003f04270 */
[----:B------:R-:W-:Y:S02]  /*9620*/  FSEL R12, R222, -INF , P6 ;  /* 0xff800000de0c7808 */ /* 0x000fe40003000000 */
[----:B------:R-:W-:Y:S02]  /*9630*/  ISETP.GT.AND P6, PT, R0, RZ, PT ;  /* 0x000000ff0000720c */ /* 0x000fe40003fc4270 */
[----:B------:R-:W-:Y:S02]  /*9640*/  FSEL R16, R228, -INF , P1 ;  /* 0xff800000e4107808 */ /* 0x000fe40000800000 */
        /* <DEDUP_REMOVED lines=181> */
[----:B------:R-:W-:Y:S02]  /*a1a0*/  FSEL R35, R65, -INF , P2 ;  /* 0xff80000041237808 */ /* 0x000fe40001000000 */
[----:B------:R-:W-:Y:S02]  /*a1b0*/  FSEL R27, R67, -INF , P1 ;  /* 0xff800000431b7808 */ /* 0x000fe40000800000 */
        /* <DEDUP_REMOVED lines=8> */
[----:B------:R-:W-:Y:S02]  /*a240*/  FSEL R11, R70, -INF , P0 ;  /* 0xff800000460b7808 */ /* 0x000fe40000000000 */
[----:B------:R-:W-:Y:S04]  /*a250*/  FMNMX.FTZ R2, R27, R5, !PT ;  /* 0x000000051b027209 */ /* 0x000fe80007810000 */
[----:B------:R-:W-:Y:S01]  /*a260*/  FMNMX.FTZ R2, R11, R2, !PT ;  /* 0x000000020b027209 */ /* 0x000fe20007810000 */
[----:B------:R-:W2:Y:S08]  /*a270*/  SHFL.BFLY PT, R5, R4, 0x2, 0x1f ;  /* 0x0c401f0004057f89 */ /* 0x000eb000000e0000 */
[----:B------:R-:W3:Y:S08]  /*a280*/  SHFL.BFLY PT, R7, R3, 0x2, 0x1f ;  /* 0x0c401f0003077f89 */ /* 0x000ef000000e0000 */
[----:B------:R-:W4:Y:S01]  /*a290*/  SHFL.BFLY PT, R10, R2, 0x2, 0x1f ;  /* 0x0c401f00020a7f89 */ /* 0x000f2200000e0000 */
[----:B-1----:R-:W-:Y:S02]  /*a2a0*/  FMNMX.FTZ R6, R6, R0, !PT ;  /* 0x0000000006067209 */ /* 0x002fe40007810000 */
[----:B--2---:R-:W-:Y:S05]  /*a2b0*/  FMNMX.FTZ R5, R4, R5, !PT ;  /* 0x0000000504057209 */ /* 0x004fea0007810000 */
[----:B------:R-:W1:Y:S01]  /*a2c0*/  SHFL.BFLY PT, R8, R5, 0x1, 0x1f ;  /* 0x0c201f0005087f89 */ /* 0x000e6200000e0000 */
[----:B---3--:R-:W-:Y:S07]  /*a2d0*/  FMNMX.FTZ R3, R3, R7, !PT ;  /* 0x0000000703037209 */ /* 0x008fee0007810000 */
[----:B------:R-:W2:Y:S01]  /*a2e0*/  SHFL.BFLY PT, R7, R6, 0x1, 0x1f ;  /* 0x0c201f0006077f89 */ /* 0x000ea200000e0000 */
[----:B----4-:R-:W-:Y:S07]  /*a2f0*/  FMNMX.FTZ R4, R2, R10, !PT ;  /* 0x0000000a02047209 */ /* 0x010fee0007810000 */
[----:B------:R-:W3:Y:S08]  /*a300*/  SHFL.BFLY PT, R9, R3, 0x1, 0x1f ;  /* 0x0c201f0003097f89 */ /* 0x000ef000000e0000 */
[----:B------:R4:W4:Y:S01]  /*a310*/  SHFL.BFLY PT, R0, R4, 0x1, 0x1f ;  /* 0x0c201f0004007f89 */ /* 0x00092200000e0000 */
[----:B-1----:R-:W-:Y:S02]  /*a320*/  FMNMX.FTZ R71, R5, R8, !PT ;  /* 0x0000000805477209 */ /* 0x002fe40007810000 */
[----:B--2---:R-:W-:Y:S02]  /*a330*/  FMNMX.FTZ R72, R6, R7, !PT ;  /* 0x0000000706487209 */ /* 0x004fe40007810000 */
[----:B---3--:R-:W-:Y:S03]  /*a340*/  FMNMX.FTZ R70, R3, R9, !PT ;  /* 0x0000000903467209 */ /* 0x008fe60007810000 */
.L_x_1575:
[C---:B------:R-:W-:Y:S01]  /*a350*/  FMUL.FTZ R2, R72.reuse, c[0x0][0x2d0] ;  /* 0x0000b40048027a20 */ /* 0x040fe20000410000 */
[----:B------:R-:W-:Y:S01]  /*a360*/  FSETP.NEU.FTZ.AND P2, PT, R72, -INF , PT ;  /* 0xff8000004800780b */ /* 0x000fe20003f5d000 */
[----:B------:R-:W2:Y:S01]  /*a370*/  LDL.LU R252, [R1+0x4] ;  /* 0x0000040001fc7983 */ /* 0x000ea20000300800 */
[----:B------:R-:W-:Y:S01]  /*a380*/  FSETP.NEU.FTZ.AND P1, PT, R71, -INF , PT ;  /* 0xff8000004700780b */ /* 0x000fe20003f3d000 */
[----:B------:R-:W-:Y:S01]  /*a390*/  WARPSYNC 0xffffffff ;  /* 0xffffffff00007948 */ /* 0x000fe20003800000 */
[----:B------:R-:W-:Y:S02]  /*a3a0*/  FSEL R6, R2, RZ, P2 ;  /* 0x000000ff02067208 */ /* 0x000fe40001000000 */
[----:B------:R-:W-:Y:S02]  /*a3b0*/  FSETP.NEU.FTZ.AND P0, PT, R70, -INF , PT ;  /* 0xff8000004600780b */ /* 0x000fe40003f1d000 */
[----:B----4-:R-:W-:Y:S01]  /*a3c0*/  FMNMX.FTZ R68, R0, R4, !PT ;  /* 0x0000000400447209 */ /* 0x010fe20007810000 */
[--C-:B------:R-:W-:Y:S01]  /*a3d0*/  FFMA.FTZ R2, R13, c[0x0][0x2d0], -R6.reuse ;  /* 0x0000b4000d027a23 */ /* 0x100fe20000010806 */
[----:B------:R-:W-:Y:S01]  /*a3e0*/  FSEL R5, R70, RZ, P0 ;  /* 0x000000ff46057208 */ /* 0x000fe20000000000 */
        /* <DEDUP_REMOVED lines=29> */
[----:B------:R-:W-:Y:S01]  /*a5c0*/  LDSM.16.MT88.4 R36, [R189] ;  /* 0x00000000bd24783b */ /* 0x000fe20000004200 */
[--C-:B------:R-:W-:Y:S02]  /*a5d0*/  FFMA.FTZ R213, R58, c[0x0][0x2d0], -R6.reuse ;  /* 0x0000b4003ad57a23 */ /* 0x100fe40000010806 */
[----:B------:R3:W-:Y:S01]  /*a5e0*/  MUFU.EX2 R240, R3 ;  /* 0x0000000300f07308 */ /* 0x0007e20000000800 */
        /* <DEDUP_REMOVED lines=8> */
[--C-:B-1----:R-:W-:Y:S02]  /*a670*/  FFMA.FTZ R2, R14, c[0x0][0x2d0], -R7.reuse ;  /* 0x0000b4000e027a23 */ /* 0x102fe40000010807 */
[--C-:B------:R-:W-:Y:S02]  /*a680*/  FFMA.FTZ R175, R40, c[0x0][0x2d0], -R7.reuse ;  /* 0x0000b40028af7a23 */ /* 0x100fe40000010807 */
[--C-:B------:R-:W-:Y:S01]  /*a690*/  FFMA.FTZ R205, R49, c[0x0][0x2d0], -R7.reuse ;  /* 0x0000b40031cd7a23 */ /* 0x100fe20000010807 */
[----:B------:R1:W-:Y:S01]  /*a6a0*/  MUFU.EX2 R233, R2 ;  /* 0x0000000200e97308 */ /* 0x0003e20000000800 */
[--C-:B------:R-:W-:Y:S02]  /*a6b0*/  FFMA.FTZ R204, R48, c[0x0][0x2d0], -R7.reuse ;  /* 0x0000b40030cc7a23 */ /* 0x100fe40000010807 */
[--C-:B------:R-:W-:Y:S02]  /*a6c0*/  FFMA.FTZ R200, R47, c[0x0][0x2d0], -R7.reuse ;  /* 0x0000b4002fc87a23 */ /* 0x100fe40000010807 */
[--C-:B---3--:R-:W-:Y:S02]  /*a6d0*/  FFMA.FTZ R3, R18, c[0x0][0x2d0], -R7.reuse ;  /* 0x0000b40012037a23 */ /* 0x108fe40000010807 */
[--C-:B------:R-:W-:Y:S02]  /*a6e0*/  FFMA.FTZ R214, R46, c[0x0][0x2d0], -R7.reuse ;  /* 0x0000b4002ed67a23 */ /* 0x100fe40000010807 */
[--C-:B------:R-:W-:Y:S01]  /*a6f0*/  FFMA.FTZ R216, R28, c[0x0][0x2d0], -R7.reuse ;  /* 0x0000b4001cd87a23 */ /* 0x100fe20000010807 */
[----:B------:R3:W-:Y:S01]  /*a700*/  MUFU.EX2 R242, R3 ;  /* 0x0000000300f27308 */ /* 0x0007e20000000800 */
[--C-:B------:R-:W-:Y:S09]  /*a710*/  FFMA.FTZ R221, R25, c[0x0][0x2d0], -R7.reuse ;  /* 0x0000b40019dd7a23 */ /* 0x100ff20000010807 */
[----:B------:R-:W-:Y:S01]  /*a720*/  MUFU.EX2 R244, R175 ;  /* 0x000000af00f47308 */ /* 0x000fe20000000800 */
[----:B-1----:R-:W-:Y:S09]  /*a730*/  FFMA.FTZ R2, R20, c[0x0][0x2d0], -R6 ;  /* 0x0000b40014027a23 */ /* 0x002ff20000010806 */
[----:B------:R1:W-:Y:S01]  /*a740*/  MUFU.EX2 R241, R2 ;  /* 0x0000000200f17308 */ /* 0x0003e20000000800 */
[----:B---3--:R-:W-:Y:S09]  /*a750*/  FSEL R3, R71, RZ, P1 ;  /* 0x000000ff47037208 */ /* 0x008ff20000800000 */
[----:B------:R-:W-:Y:S10]  /*a760*/  MUFU.EX2 R245, R172 ;  /* 0x000000ac00f57308 */ /* 0x000ff40000000800 */
[----:B------:R-:W-:Y:S01]  /*a770*/  MUFU.EX2 R180, R207 ;  /* 0x000000cf00b47308 */ /* 0x000fe20000000800 */
[----:B-1----:R-:W-:Y:S09]  /*a780*/  FFMA.FTZ R2, R17, c[0x0][0x2d0], -R7 ;  /* 0x0000b40011027a23 */ /* 0x002ff20000010807 */
[----:B------:R1:W-:Y:S10]  /*a790*/  MUFU.EX2 R238, R2 ;  /* 0x0000000200ee7308 */ /* 0x0003f40000000800 */
[----:B------:R-:W-:Y:S01]  /*a7a0*/  MUFU.EX2 R175, R213 ;  /* 0x000000d500af7308 */ /* 0x000fe20000000800 */
[----:B-1----:R-:W-:Y:S05]  /*a7b0*/  FMUL.FTZ R2, R70, c[0x0][0x2d0] ;  /* 0x0000b40046027a20 */ /* 0x002fea0000410000 */
[----:B------:R-:W-:Y:S02]  /*a7c0*/  FSEL R8, R2, RZ, P0 ;  /* 0x000000ff02087208 */ /* 0x000fe40000000000 */
[----:B------:R-:W-:Y:S03]  /*a7d0*/  FSETP.NEU.FTZ.AND P0, PT, R68, -INF , PT ;  /* 0xff8000004400780b */ /* 0x000fe60003f1d000 */
[--C-:B------:R-:W-:Y:S01]  /*a7e0*/  FFMA.FTZ R2, R21, c[0x0][0x2d0], -R8.reuse ;  /* 0x0000b40015027a23 */ /* 0x100fe20000010808 */
[----:B------:R-:W-:Y:S01]  /*a7f0*/  FSEL R4, R4, RZ, P0 ;  /* 0x000000ff04047208 */ /* 0x000fe20000000000 */
[--C-:B------:R-:W-:Y:S02]  /*a800*/  FFMA.FTZ R9, R16, c[0x0][0x2d0], -R8.reuse ;  /* 0x0000b40010097a23 */ /* 0x100fe40000010808 */
[----:B------:R1:W-:Y:S01]  /*a810*/  MUFU.EX2 R231, R2 ;  /* 0x0000000200e77308 */ /* 0x0003e20000000800 */
[----:B------:R-:W-:Y:S02]  /*a820*/  FFMA.FTZ R60, R152, c[0x0][0x2d0], -R8 ;  /* 0x0000b400983c7a23 */ /* 0x000fe40000010808 */
[----:B------:R-:W-:Y:S02]  /*a830*/  FFMA.FTZ R225, R66, c[0x0][0x2d0], -R4 ;  /* 0x0000b40042e17a23 */ /* 0x000fe40000010804 */
[--C-:B------:R-:W-:Y:S02]  /*a840*/  FFMA.FTZ R179, R79, c[0x0][0x2d0], -R8.reuse ;  /* 0x0000b4004fb37a23 */ /* 0x100fe40000010808 */
[--C-:B------:R-:W-:Y:S02]  /*a850*/  FFMA.FTZ R181, R78, c[0x0][0x2d0], -R8.reuse ;  /* 0x0000b4004eb57a23 */ /* 0x100fe40000010808 */
[--C-:B------:R-:W-:Y:S01]  /*a860*/  FFMA.FTZ R220, R77, c[0x0][0x2d0], -R8.reuse ;  /* 0x0000b4004ddc7a23 */ /* 0x100fe20000010808 */
[----:B------:R3:W-:Y:S01]  /*a870*/  MUFU.EX2 R230, R9 ;  /* 0x0000000900e67308 */ /* 0x0007e20000000800 */
[----:B------:R-:W-:Y:S02]  /*a880*/  FFMA.FTZ R223, R64, c[0x0][0x2d0], -R8 ;  /* 0x0000b40040df7a23 */ /* 0x000fe40000010808 */
[--C-:B------:R-:W-:Y:S02]  /*a890*/  FFMA.FTZ R152, R76, c[0x0][0x2d0], -R4.reuse ;  /* 0x0000b4004c987a23 */ /* 0x100fe40000010804 */
[--C-:B------:R-:W-:Y:S02]  /*a8a0*/  FFMA.FTZ R75, R75, c[0x0][0x2d0], -R4.reuse ;  /* 0x0000b4004b4b7a23 */ /* 0x100fe40000010804 */
[--C-:B------:R-:W-:Y:S02]  /*a8b0*/  FFMA.FTZ R64, R74, c[0x0][0x2d0], -R4.reuse ;  /* 0x0000b4004a407a23 */ /* 0x100fe40000010804 */
[--C-:B------:R-:W-:Y:S02]  /*a8c0*/  FFMA.FTZ R74, R69, c[0x0][0x2d0], -R4.reuse ;  /* 0x0000b400454a7a23 */ /* 0x100fe40000010804 */
[--C-:B------:R-:W-:Y:S02]  /*a8d0*/  FFMA.FTZ R156, R156, c[0x0][0x2d0], -R4.reuse ;  /* 0x0000b4009c9c7a23 */ /* 0x100fe40000010804 */
[----:B------:R-:W-:Y:S02]  /*a8e0*/  FFMA.FTZ R155, R155, c[0x0][0x2d0], -R4 ;  /* 0x0000b4009b9b7a23 */ /* 0x000fe40000010804 */
[----:B-1----:R-:W-:Y:S02]  /*a8f0*/  FFMA.FTZ R2, R22, c[0x0][0x2d0], -R8 ;  /* 0x0000b40016027a23 */ /* 0x002fe40000010808 */
[--C-:B------:R-:W-:Y:S02]  /*a900*/  FFMA.FTZ R154, R154, c[0x0][0x2d0], -R4.reuse ;  /* 0x0000b4009a9a7a23 */ /* 0x100fe40000010804 */
[----:B------:R1:W-:Y:S01]  /*a910*/  MUFU.EX2 R237, R2 ;  /* 0x0000000200ed7308 */ /* 0x0003e20000000800 */
[--C-:B------:R-:W-:Y:S02]  /*a920*/  FFMA.FTZ R164, R164, c[0x0][0x2d0], -R4.reuse ;  /* 0x0000b400a4a47a23 */ /* 0x100fe40000010804 */
[----:B------:R-:W-:Y:S02]  /*a930*/  FFMA.FTZ R163, R163, c[0x0][0x2d0], -R4 ;  /* 0x0000b400a3a37a23 */ /* 0x000fe40000010804 */
[----:B---3--:R-:W-:Y:S02]  /*a940*/  FFMA.FTZ R9, R23, c[0x0][0x2d0], -R8 ;  /* 0x0000b40017097a23 */ /* 0x008fe40000010808 */
[----:B------:R-:W2:Y:S01]  /*a950*/  LDSM.16.MT88.4 R20, [R185] ;  /* 0x00000000b914783b */ /* 0x000ea20000004200 */
[--C-:B------:R-:W-:Y:S02]  /*a960*/  FFMA.FTZ R162, R162, c[0x0][0x2d0], -R4.reuse ;  /* 0x0000b400a2a27a23 */ /* 0x100fe40000010804 */
[----:B------:R-:W-:Y:S01]  /*a970*/  MUFU.EX2 R239, R9 ;  /* 0x0000000900ef7308 */ /* 0x000fe20000000800 */
[--C-:B------:R-:W-:Y:S02]  /*a980*/  FFMA.FTZ R153, R153, c[0x0][0x2d0], -R4.reuse ;  /* 0x0000b40099997a23 */ /* 0x100fe40000010804 */
[--C-:B------:R-:W-:Y:S02]  /*a990*/  FFMA.FTZ R227, R61, c[0x0][0x2d0], -R4.reuse ;  /* 0x0000b4003de37a23 */ /* 0x100fe40000010804 */
[--C-:B------:R-:W-:Y:S02]  /*a9a0*/  FFMA.FTZ R228, R27, c[0x0][0x2d0], -R4.reuse ;  /* 0x0000b4001be47a23 */ /* 0x100fe40000010804 */
[----:B------:R-:W-:Y:S02]  /*a9b0*/  FFMA.FTZ R229, R11, c[0x0][0x2d0], -R4 ;  /* 0x0000b4000be57a23 */ /* 0x000fe40000010804 */
[--C-:B------:R-:W-:Y:S02]  /*a9c0*/  FFMA.FTZ R59, R83, c[0x0][0x2d0], -R8.reuse ;  /* 0x0000b400533b7a23 */ /* 0x100fe40000010808 */
[--C-:B------:R-:W-:Y:S02]  /*a9d0*/  FFMA.FTZ R58, R82, c[0x0][0x2d0], -R8.reuse ;  /* 0x0000b400523a7a23 */ /* 0x100fe40000010808 */
[--C-:B------:R-:W-:Y:S01]  /*a9e0*/  FFMA.FTZ R57, R81, c[0x0][0x2d0], -R8.reuse ;  /* 0x0000b40051397a23 */ /* 0x100fe20000010808 */
[----:B-1----:R-:W-:Y:S01]  /*a9f0*/  FSEL R2, R72, RZ, P2 ;  /* 0x000000ff48027208 */ /* 0x002fe20001000000 */
[--C-:B------:R-:W-:Y:S02]  /*aa00*/  FFMA.FTZ R169, R80, c[0x0][0x2d0], -R8.reuse ;  /* 0x0000b40050a97a23 */ /* 0x100fe40000010808 */
[----:B------:R-:W-:Y:S02]  /*aa10*/  FFMA.FTZ R161, R161, c[0x0][0x2d0], -R8 ;  /* 0x0000b400a1a17a23 */ /* 0x000fe40000010808 */
[----:B------:R-:W-:Y:S02]  /*aa20*/  FADD.FTZ R0, -R2, R84 ;  /* 0x0000005402007221 */ /* 0x000fe40000010100 */
[----:B------:R-:W-:Y:S02]  /*aa30*/  FADD.FTZ R2, -R3, R85 ;  /* 0x0000005503027221 */ /* 0x000fe40000010100 */
[----:B------:R-:W-:Y:S02]  /*aa40*/  FMUL.FTZ R0, R0, c[0x0][0x2d0] ;  /* 0x0000b40000007a20 */ /* 0x000fe40000410000 */
[----:B------:R-:W-:Y:S02]  /*aa50*/  FADD.FTZ R3, -R5, R86 ;  /* 0x0000005605037221 */ /* 0x000fe40000010100 */
[----:B------:R1:W4:Y:S01]  /*aa60*/  MUFU.EX2 R65, R0 ;  /* 0x0000000000417308 */ /* 0x0003220000000800 */
[--C-:B------:R-:W-:Y:S02]  /*aa70*/  FFMA.FTZ R160, R160, c[0x0][0x2d0], -R8.reuse ;  /* 0x0000b400a0a07a23 */ /* 0x100fe40000010808 */
[--C-:B------:R-:W-:Y:S02]  /*aa80*/  FFMA.FTZ R159, R159, c[0x0][0x2d0], -R8.reuse ;  /* 0x0000b4009f9f7a23 */ /* 0x100fe40000010808 */
[--C-:B------:R-:W-:Y:S02]  /*aa90*/  FFMA.FTZ R158, R158, c[0x0][0x2d0], -R8.reuse ;  /* 0x0000b4009e9e7a23 */ /* 0x100fe40000010808 */
[--C-:B------:R-:W-:Y:S02]  /*aaa0*/  FFMA.FTZ R157, R157, c[0x0][0x2d0], -R8.reuse ;  /* 0x0000b4009d9d7a23 */ /* 0x100fe40000010808 */
[--C-:B------:R-:W-:Y:S01]  /*aab0*/  FFMA.FTZ R224, R63, c[0x0][0x2d0], -R8.reuse ;  /* 0x0000b4003fe07a23 */ /* 0x100fe20000010808 */
[----:B------:R-:W-:Y:S01]  /*aac0*/  MUFU.EX2 R172, R158 ;  /* 0x0000009e00ac7308 */ /* 0x000fe20000000800 */
[----:B------:R-:W-:Y:S09]  /*aad0*/  FFMA.FTZ R226, R35, c[0x0][0x2d0], -R8 ;  /* 0x0000b40023e27a23 */ /* 0x000ff20000010808 */
[----:B------:R-:W-:Y:S01]  /*aae0*/  MUFU.EX2 R158, R221 ;  /* 0x000000dd009e7308 */ /* 0x000fe20000000800 */
[----:B-1----:R-:W-:Y:S09]  /*aaf0*/  FMUL.FTZ R0, R2, c[0x0][0x2d0] ;  /* 0x0000b40002007a20 */ /* 0x002ff20000410000 */
[----:B------:R1:W5:Y:S10]  /*ab00*/  MUFU.EX2 R67, R0 ;  /* 0x0000000000437308 */ /* 0x0003740000000800 */
[----:B------:R-:W-:Y:S10]  /*ab10*/  MUFU.EX2 R176, R157 ;  /* 0x0000009d00b07308 */ /* 0x000ff40000000800 */
[----:B------:R-:W-:Y:S01]  /*ab20*/  MUFU.EX2 R157, R162 ;  /* 0x000000a2009d7308 */ /* 0x000fe20000000800 */
[----:B-1----:R-:W-:Y:S02]  /*ab30*/  FMUL.FTZ R0, R3, c[0x0][0x2d0] ;  /* 0x0000b40003007a20 */ /* 0x002fe40000410000 */
[--C-:B------:R-:W-:Y:S07]  /*ab40*/  FFMA.FTZ R3, R62, c[0x0][0x2d0], -R4.reuse ;  /* 0x0000b4003e037a23 */ /* 0x100fee0000010804 */
[----:B------:R1:W-:Y:S10]  /*ab50*/  MUFU.EX2 R243, R3 ;  /* 0x0000000300f37308 */ /* 0x0003f40000000800 */
[----:B------:R2:W2:Y:S01]  /*ab60*/  MUFU.EX2 R2, R0 ;  /* 0x0000000000027308 */ /* 0x0004a20000000800 */
[--C-:B-1----:R-:W-:Y:S02]  /*ab70*/  FFMA.FTZ R3, R73, c[0x0][0x2d0], -R4.reuse ;  /* 0x0000b40049037a23 */ /* 0x102fe40000010804 */
[----:B------:R-:W3:Y:S04]  /*ab80*/  LDL.LU R73, [R1+0x8] ;  /* 0x0000080001497983 */ /* 0x000ee80000300800 */
[----:B------:R-:W3:Y:S01]  /*ab90*/  LDL.LU R66, [R1] ;  /* 0x0000000001427983 */ /* 0x000ee20000300800 */
[--C-:B--2---:R-:W-:Y:S04]  /*aba0*/  FFMA.FTZ R0, R24, c[0x0][0x2d0], -R4.reuse ;  /* 0x0000b40018007a23 */ /* 0x104fe80000010804 */
[----:B------:R1:W-:Y:S02]  /*abb0*/  MUFU.EX2 R222, R0 ;  /* 0x0000000000de7308 */ /* 0x0003e40000000800 */
[--C-:B-1----:R-:W-:Y:S08]  /*abc0*/  FFMA.FTZ R0, R26, c[0x0][0x2d0], -R4.reuse ;  /* 0x0000b4001a007a23 */ /* 0x102ff00000010804 */
[----:B------:R1:W2:Y:S02]  /*abd0*/  MUFU.EX2 R236, R0 ;  /* 0x0000000000ec7308 */ /* 0x0002a40000000800 */
[----:B-1----:R-:W-:Y:S08]  /*abe0*/  FFMA.FTZ R0, R56, c[0x0][0x2d0], -R4 ;  /* 0x0000b40038007a23 */ /* 0x002ff00000010804 */
[----:B------:R1:W1:Y:S02]  /*abf0*/  MUFU.EX2 R235, R0 ;  /* 0x0000000000eb7308 */ /* 0x0002640000000800 */
[----:B-1----:R-:W-:Y:S02]  /*ac00*/  FSEL R0, R68, RZ, P0 ;  /* 0x000000ff44007208 */ /* 0x002fe40000000000 */
[C---:B------:R-:W-:Y:S02]  /*ac10*/  ISETP.GT.AND P0, PT, R211.reuse, R249, PT ;  /* 0x000000f9d300720c */ /* 0x040fe40003f04270 */
[----:B------:R-:W-:Y:S01]  /*ac20*/  IADD3 R211, R211, -0x1, RZ ;  /* 0xffffffffd3d37810 */ /* 0x000fe20007ffe0ff */
[----:B------:R-:W-:Y:S02]  /*ac30*/  FADD.FTZ R0, -R0, R87 ;  /* 0x0000005700007221 */ /* 0x000fe40000010100 */
[----:B------:R-:W1:Y:S02]  /*ac40*/  LDSM.16.MT88.4 R84, [R188] ;  /* 0x00000000bc54783b */ /* 0x000e640000004200 */
[----:B------:R-:W-:Y:S06]  /*ac50*/  FMUL.FTZ R0, R0, c[0x0][0x2d0] ;  /* 0x0000b40000007a20 */ /* 0x000fec0000410000 */
[----:B------:R-:W1:Y:S01]  /*ac60*/  MUFU.EX2 R0, R0 ;  /* 0x0000000000007308 */ /* 0x000e620000000800 */
[C---:B----4-:R-:W-:Y:S01]  /*ac70*/  FMUL.FTZ R4, R65.reuse, R88 ;  /* 0x0000005841047220 */ /* 0x050fe20000410000 */
[----:B------:R-:W-:Y:S01]  /*ac80*/  F2FP.PACK_AB R76, R234, R10 ;  /* 0x0000000aea4c723e */ /* 0x000fe200000000ff */
[----:B------:R-:W-:Y:S01]  /*ac90*/  FMUL.FTZ R5, R65, R89 ;  /* 0x0000005941057220 */ /* 0x000fe20000410000 */
[----:B------:R-:W-:Y:S01]  /*aca0*/  F2FP.PACK_AB R77, R233, R232 ;  /* 0x000000e8e94d723e */ /* 0x000fe200000000ff */
[----:B-----5:R-:W-:Y:S01]  /*acb0*/  FMUL.FTZ R6, R67, R90 ;  /* 0x0000005a43067220 */ /* 0x020fe20000410000 */
[----:B------:R-:W-:Y:S01]  /*acc0*/  F2FP.PACK_AB R78, R241, R240 ;  /* 0x000000f0f14e723e */ /* 0x000fe200000000ff */
[----:B------:R-:W-:Y:S01]  /*acd0*/  FMUL.FTZ R7, R67, R91 ;  /* 0x0000005b43077220 */ /* 0x000fe20000410000 */
[----:B------:R-:W-:Y:S01]  /*ace0*/  F2FP.PACK_AB R79, R242, R238 ;  /* 0x000000eef24f723e */ /* 0x000fe200000000ff */
[----:B------:R-:W-:Y:S01]  /*acf0*/  LDSM.16.MT88.4 R88, [R189+0x800] ;  /* 0x00080000bd58783b */ /* 0x000fe20000004200 */
[----:B------:R-:W-:Y:S01]  /*ad00*/  F2FP.PACK_AB R80, R231, R230 ;  /* 0x000000e6e750723e */ /* 0x000fe200000000ff */
[C---:B------:R-:W-:Y:S01]  /*ad10*/  FMUL.FTZ R8, R2.reuse, R92 ;  /* 0x0000005c02087220 */ /* 0x040fe20000410000 */
[----:B------:R-:W-:Y:S01]  /*ad20*/  F2FP.PACK_AB R82, R239, R237 ;  /* 0x000000edef52723e */ /* 0x000fe200000000ff */
[----:B------:R-:W-:Y:S01]  /*ad30*/  FMUL.FTZ R9, R2, R93 ;  /* 0x0000005d02097220 */ /* 0x000fe20000410000 */
[----:B--2---:R-:W-:Y:S01]  /*ad40*/  F2FP.PACK_AB R81, R236, R222 ;  /* 0x000000deec51723e */ /* 0x004fe200000000ff */
[-C--:B------:R-:W-:Y:S05]  /*ad50*/  HMMA.16816.F32 R4, R76, R20.reuse, R4 ;  /* 0x000000144c04723c */ /* 0x080fea0000001804 */
[----:B------:R-:W-:Y:S01]  /*ad60*/  F2FP.PACK_AB R83, R243, R235 ;  /* 0x000000ebf353723e */ /* 0x000fe200000000ff */
[C---:B------:R-:W-:Y:S02]  /*ad70*/  FFMA.FTZ R69, R65.reuse, R246, R10 ;  /* 0x000000f641457223 */ /* 0x040fe4000001000a */
[----:B------:R-:W-:Y:S01]  /*ad80*/  FMUL.FTZ R12, R2, R96 ;  /* 0x00000060020c7220 */ /* 0x000fe20000410000 */
[----:B------:R-:W-:Y:S03]  /*ad90*/  MUFU.EX2 R246, R182 ;  /* 0x000000b600f67308 */ /* 0x000fe60000000800 */
[C---:B-1----:R-:W-:Y:S02]  /*ada0*/  FMUL.FTZ R10, R0.reuse, R94 ;  /* 0x0000005e000a7220 */ /* 0x042fe40000410000 */
[----:B------:R-:W-:Y:S02]  /*adb0*/  FMUL.FTZ R11, R0, R95 ;  /* 0x0000005f000b7220 */ /* 0x000fe40000410000 */
[----:B------:R-:W-:Y:S01]  /*adc0*/  LDSM.16.MT88.4 R92, [R186+0x800] ;  /* 0x00080000ba5c783b */ /* 0x000fe20000004200 */
[----:B------:R-:W-:Y:S02]  /*add0*/  FMUL.FTZ R13, R2, R97 ;  /* 0x00000061020d7220 */ /* 0x000fe40000410000 */
[C---:B------:R-:W-:Y:S01]  /*ade0*/  FMUL.FTZ R14, R0.reuse, R98 ;  /* 0x00000062000e7220 */ /* 0x040fe20000410000 */
[----:B------:R-:W-:Y:S01]  /*adf0*/  MUFU.EX2 R182, R174 ;  /* 0x000000ae00b67308 */ /* 0x000fe20000000800 */
[C---:B------:R-:W-:Y:S04]  /*ae00*/  HMMA.16816.F32 R8, R80.reuse, R20, R8 ;  /* 0x000000145008723c */ /* 0x040fe80000001808 */
[----:B------:R-:W-:Y:S02]  /*ae10*/  FMUL.FTZ R15, R0, R99 ;  /* 0x00000063000f7220 */ /* 0x000fe40000410000 */
[----:B------:R-:W-:Y:S01]  /*ae20*/  LDSM.16.MT88.4 R96, [R188+0x1000] ;  /* 0x00100000bc60783b */ /* 0x000fe20000004200 */
[C---:B------:R-:W-:Y:S02]  /*ae30*/  FMUL.FTZ R32, R65.reuse, R116 ;  /* 0x0000007441207220 */ /* 0x040fe40000410000 */
[C---:B------:R-:W-:Y:S01]  /*ae40*/  FMUL.FTZ R33, R65.reuse, R117 ;  /* 0x0000007541217220 */ /* 0x040fe20000410000 */
[----:B------:R-:W-:Y:S01]  /*ae50*/  MUFU.EX2 R174, R179 ;  /* 0x000000b300ae7308 */ /* 0x000fe20000000800 */
[-C--:B------:R-:W-:Y:S03]  /*ae60*/  HMMA.16816.F32 R12, R80, R22.reuse, R12 ;  /* 0x00000016500c723c */ /* 0x080fe6000000180c */
[C---:B------:R-:W-:Y:S02]  /*ae70*/  FMUL.FTZ R16, R65.reuse, R100 ;  /* 0x0000006441107220 */ /* 0x040fe40000410000 */
[----:B------:R-:W-:Y:S02]  /*ae80*/  FMUL.FTZ R17, R65, R101 ;  /* 0x0000006541117220 */ /* 0x000fe40000410000 */
[C---:B------:R-:W-:Y:S02]  /*ae90*/  FMUL.FTZ R18, R67.reuse, R102 ;  /* 0x0000006643127220 */ /* 0x040fe40000410000 */
[C---:B------:R-:W-:Y:S01]  /*aea0*/  FMUL.FTZ R19, R67.reuse, R103 ;  /* 0x0000006743137220 */ /* 0x040fe20000410000 */
[----:B------:R-:W-:Y:S02]  /*aeb0*/  MUFU.EX2 R101, R60 ;  /* 0x0000003c00657308 */ /* 0x000fe40000000800 */
[C---:B------:R-:W-:Y:S02]  /*aec0*/  FMUL.FTZ R34, R67.reuse, R118 ;  /* 0x0000007643227220 */ /* 0x040fe40000410000 */
[----:B------:R-:W-:Y:S02]  /*aed0*/  FMUL.FTZ R35, R67, R119 ;  /* 0x0000007743237220 */ /* 0x000fe40000410000 */
[C---:B------:R-:W-:Y:S01]  /*aee0*/  HMMA.16816.F32 R16, R76.reuse, R22, R16 ;  /* 0x000000164c10723c */ /* 0x040fe20000001810 */
[----:B------:R-:W-:Y:S03]  /*aef0*/  LDSM.16.MT88.4 R116, [R189+0x2000] ;  /* 0x00200000bd74783b */ /* 0x000fe60000004200 */
[C---:B------:R-:W-:Y:S01]  /*af00*/  FMUL.FTZ R20, R65.reuse, R104 ;  /* 0x0000006841147220 */ /* 0x040fe20000410000 */
[----:B------:R-:W-:Y:S01]  /*af10*/  MUFU.EX2 R103, R178 ;  /* 0x000000b200677308 */ /* 0x000fe20000000800 */
[----:B------:R-:W-:Y:S02]  /*af20*/  FMUL.FTZ R21, R65, R105 ;  /* 0x0000006941157220 */ /* 0x000fe40000410000 */
[C---:B------:R-:W-:Y:S04]  /*af30*/  FMUL.FTZ R22, R67.reuse, R106 ;  /* 0x0000006a43167220 */ /* 0x040fe80000410000 */
[----:B------:R-:W-:Y:S02]  /*af40*/  FMUL.FTZ R23, R67, R107 ;  /* 0x0000006b43177220 */ /* 0x000fe40000410000 */
[C---:B------:R-:W-:Y:S01]  /*af50*/  FMUL.FTZ R48, R65.reuse, R132 ;  /* 0x0000008441307220 */ /* 0x040fe20000410000 */
[----:B------:R-:W-:Y:S01]  /*af60*/  MUFU.EX2 R102, R168 ;  /* 0x000000a800667308 */ /* 0x000fe20000000800 */
[----:B------:R-:W-:Y:S02]  /*af70*/  FMUL.FTZ R49, R65, R133 ;  /* 0x0000008541317220 */ /* 0x000fe40000410000 */
[C---:B------:R-:W-:Y:S01]  /*af80*/  FMUL.FTZ R50, R67.reuse, R134 ;  /* 0x0000008643327220 */ /* 0x040fe20000410000 */
[-C--:B------:R-:W-:Y:S03]  /*af90*/  HMMA.16816.F32 R20, R76, R36.reuse, R20 ;  /* 0x000000244c14723c */ /* 0x080fe60000001814 */
[C---:B------:R-:W-:Y:S02]  /*afa0*/  FMUL.FTZ R24, R2.reuse, R108 ;  /* 0x0000006c02187220 */ /* 0x040fe40000410000 */
[----:B------:R-:W-:Y:S01]  /*afb0*/  FMUL.FTZ R25, R2, R109 ;  /* 0x0000006d02197220 */ /* 0x000fe20000410000 */
[----:B------:R-:W1:Y:S01]  /*afc0*/  MUFU.EX2 R105, R59 ;  /* 0x0000003b00697308 */ /* 0x000e620000000800 */
[C---:B------:R-:W-:Y:S02]  /*afd0*/  FMUL.FTZ R26, R0.reuse, R110 ;  /* 0x0000006e001a7220 */ /* 0x040fe40000410000 */
[----:B------:R-:W-:Y:S03]  /*afe0*/  FMUL.FTZ R27, R0, R111 ;  /* 0x0000006f001b7220 */ /* 0x000fe60000410000 */
[----:B------:R-:W-:Y:S02]  /*aff0*/  FMUL.FTZ R51, R67, R135 ;  /* 0x0000008743337220 */ /* 0x000fe40000410000 */
[----:B------:R-:W-:Y:S01]  /*b000*/  LDSM.16.MT88.4 R132, [R186+0x2000] ;  /* 0x00200000ba84783b */ /* 0x000fe20000004200 */
[C---:B------:R-:W-:Y:S01]  /*b010*/  FMUL.FTZ R28, R2.reuse, R112 ;  /* 0x00000070021c7220 */ /* 0x040fe20000410000 */
[C---:B------:R-:W-:Y:S01]  /*b020*/  HMMA.16816.F32 R24, R80.reuse, R36, R24 ;  /* 0x000000245018723c */ /* 0x040fe20000001818 */
[----:B------:R-:W-:Y:S03]  /*b030*/  MUFU.EX2 R109, R58 ;  /* 0x0000003a006d7308 */ /* 0x000fe60000000800 */
[----:B------:R-:W-:Y:S02]  /*b040*/  FMUL.FTZ R29, R2, R113 ;  /* 0x00000071021d7220 */ /* 0x000fe40000410000 */
[C---:B------:R-:W-:Y:S02]  /*b050*/  FMUL.FTZ R30, R0.reuse, R114 ;  /* 0x00000072001e7220 */ /* 0x040fe40000410000 */
[----:B------:R-:W-:Y:S03]  /*b060*/  FMUL.FTZ R31, R0, R115 ;  /* 0x00000073001f7220 */ /* 0x000fe60000410000 */
[----:B------:R-:W-:Y:S01]  /*b070*/  MUFU.EX2 R100, R152 ;  /* 0x0000009800647308 */ /* 0x000fe20000000800 */
[C---:B------:R-:W-:Y:S02]  /*b080*/  FMUL.FTZ R40, R2.reuse, R124 ;  /* 0x0000007c02287220 */ /* 0x040fe40000410000 */
[----:B------:R-:W-:Y:S01]  /*b090*/  FMUL.FTZ R41, R2, R125 ;  /* 0x0000007d02297220 */ /* 0x000fe20000410000 */
[-C--:B------:R-:W-:Y:S03]  /*b0a0*/  HMMA.16816.F32 R28, R80, R38.reuse, R28 ;  /* 0x00000026501c723c */ /* 0x080fe6000000181c */
[C---:B------:R-:W-:Y:S02]  /*b0b0*/  FMUL.FTZ R42, R0.reuse, R126 ;  /* 0x0000007e002a7220 */ /* 0x040fe40000410000 */
[----:B------:R-:W-:Y:S01]  /*b0c0*/  FMUL.FTZ R43, R0, R127 ;  /* 0x0000007f002b7220 */ /* 0x000fe20000410000 */
[----:B------:R2:W-:Y:S01]  /*b0d0*/  MUFU.EX2 R113, R57 ;  /* 0x0000003900717308 */ /* 0x0005e20000000800 */
[C---:B------:R-:W-:Y:S01]  /*b0e0*/  FMUL.FTZ R44, R2.reuse, R128 ;  /* 0x00000080022c7220 */ /* 0x040fe20000410000 */
[C---:B------:R-:W-:Y:S04]  /*b0f0*/  HMMA.16816.F32 R32, R76.reuse, R38, R32 ;  /* 0x000000264c20723c */ /* 0x040fe80000001820 */
[C---:B------:R-:W-:Y:S02]  /*b100*/  FMUL.FTZ R36, R65.reuse, R120 ;  /* 0x0000007841247220 */ /* 0x040fe40000410000 */
[----:B------:R-:W-:Y:S02]  /*b110*/  FMUL.FTZ R37, R65, R121 ;  /* 0x0000007941257220 */ /* 0x000fe40000410000 */
[C---:B------:R-:W-:Y:S01]  /*b120*/  FMUL.FTZ R38, R67.reuse, R122 ;  /* 0x0000007a43267220 */ /* 0x040fe20000410000 */
[----:B------:R4:W-:Y:S03]  /*b130*/  MUFU.EX2 R108, R64 ;  /* 0x00000040006c7308 */ /* 0x0009e60000000800 */
[----:B------:R-:W-:Y:S02]  /*b140*/  FMUL.FTZ R39, R67, R123 ;  /* 0x0000007b43277220 */ /* 0x000fe40000410000 */
[----:B------:R-:W-:Y:S02]  /*b150*/  FMUL.FTZ R45, R2, R129 ;  /* 0x00000081022d7220 */ /* 0x000fe40000410000 */
[C---:B------:R-:W-:Y:S02]  /*b160*/  FMUL.FTZ R46, R0.reuse, R130 ;  /* 0x00000082002e7220 */ /* 0x040fe40000410000 */
[----:B------:R-:W-:Y:S01]  /*b170*/  FMUL.FTZ R47, R0, R131 ;  /* 0x00000083002f7220 */ /* 0x000fe20000410000 */
[-C--:B------:R-:W-:Y:S01]  /*b180*/  HMMA.16816.F32 R36, R76, R52.reuse, R36 ;  /* 0x000000344c24723c */ /* 0x080fe20000001824 */
[----:B------:R5:W-:Y:S02]  /*b190*/  MUFU.EX2 R130, R3 ;  /* 0x0000000300827308 */ /* 0x000be40000000800 */
[C---:B------:R-:W-:Y:S02]  /*b1a0*/  FMUL.FTZ R56, R2.reuse, R140 ;  /* 0x0000008c02387220 */ /* 0x040fe40000410000 */
[----:B--2---:R-:W-:Y:S02]  /*b1b0*/  FMUL.FTZ R57, R2, R141 ;  /* 0x0000008d02397220 */ /* 0x004fe40000410000 */
[C---:B------:R-:W-:Y:S01]  /*b1c0*/  FMUL.FTZ R58, R0.reuse, R142 ;  /* 0x0000008e003a7220 */ /* 0x040fe20000410000 */
[C---:B------:R-:W-:Y:S03]  /*b1d0*/  HMMA.16816.F32 R40, R80.reuse, R52, R40 ;  /* 0x000000345028723c */ /* 0x040fe60000001828 */
[----:B------:R-:W-:Y:S01]  /*b1e0*/  MUFU.EX2 R104, R177 ;  /* 0x000000b100687308 */ /* 0x000fe20000000800 */
[----:B------:R-:W-:Y:S02]  /*b1f0*/  FMUL.FTZ R59, R0, R143 ;  /* 0x0000008f003b7220 */ /* 0x000fe40000410000 */
[C---:B------:R-:W-:Y:S02]  /*b200*/  FMUL.FTZ R60, R2.reuse, R144 ;  /* 0x00000090023c7220 */ /* 0x040fe40000410000 */
[-C--:B------:R-:W-:Y:S04]  /*b210*/  HMMA.16816.F32 R44, R80, R54.reuse, R44 ;  /* 0x00000036502c723c */ /* 0x080fe8000000182c */
[----:B------:R-:W-:Y:S01]  /*b220*/  FMUL.FTZ R61, R2, R145 ;  /* 0x00000091023d7220 */ /* 0x000fe20000410000 */
[----:B------:R-:W-:Y:S01]  /*b230*/  MUFU.EX2 R106, R167 ;  /* 0x000000a7006a7308 */ /* 0x000fe20000000800 */
[C---:B------:R-:W-:Y:S02]  /*b240*/  FMUL.FTZ R62, R0.reuse, R146 ;  /* 0x00000092003e7220 */ /* 0x040fe40000410000 */
[C---:B------:R-:W-:Y:S04]  /*b250*/  HMMA.16816.F32 R48, R76.reuse, R54, R48 ;  /* 0x000000364c30723c */ /* 0x040fe80000001830 */
[C---:B------:R-:W-:Y:S02]  /*b260*/  FMUL.FTZ R52, R65.reuse, R136 ;  /* 0x0000008841347220 */ /* 0x040fe40000410000 */
[----:B------:R-:W-:Y:S01]  /*b270*/  FMUL.FTZ R53, R65, R137 ;  /* 0x0000008941357220 */ /* 0x000fe20000410000 */
[----:B------:R-:W-:Y:S01]  /*b280*/  MUFU.EX2 R111, R173 ;  /* 0x000000ad006f7308 */ /* 0x000fe20000000800 */
[C---:B------:R-:W-:Y:S04]  /*b290*/  FMUL.FTZ R54, R67.reuse, R138 ;  /* 0x0000008a43367220 */ /* 0x040fe80000410000 */
[----:B------:R-:W-:Y:S02]  /*b2a0*/  FMUL.FTZ R55, R67, R139 ;  /* 0x0000008b43377220 */ /* 0x000fe40000410000 */
[C---:B------:R-:W-:Y:S02]  /*b2b0*/  FMUL.FTZ R63, R0.reuse, R147 ;  /* 0x00000093003f7220 */ /* 0x040fe40000410000 */
[C---:B----4-:R-:W-:Y:S01]  /*b2c0*/  FMUL.FTZ R64, R65.reuse, R148 ;  /* 0x0000009441407220 */ /* 0x050fe20000410000 */
[----:B------:R-:W2:Y:S01]  /*b2d0*/  MUFU.EX2 R107, R75 ;  /* 0x0000004b006b7308 */ /* 0x000ea20000000800 */
[----:B------:R-:W-:Y:S01]  /*b2e0*/  FMUL.FTZ R65, R65, R149 ;  /* 0x0000009541417220 */ /* 0x000fe20000410000 */
[-C--:B------:R-:W-:Y:S03]  /*b2f0*/  HMMA.16816.F32 R52, R76, R84.reuse, R52 ;  /* 0x000000544c34723c */ /* 0x080fe60000001834 */
[----:B------:R-:W-:Y:S01]  /*b300*/  FFMA.FTZ R0, R0, R252, R222 ;  /* 0x000000fc00007223 */ /* 0x000fe200000100de */
[----:B------:R-:W-:Y:S04]  /*b310*/  F2FP.PACK_AB R148, R175, R180 ;  /* 0x000000b4af94723e */ /* 0x000fe800000000ff */
[C---:B------:R-:W-:Y:S01]  /*b320*/  HMMA.16816.F32 R56, R80.reuse, R84, R56 ;  /* 0x000000545038723c */ /* 0x040fe20000001838 */
[----:B------:R-:W-:Y:S03]  /*b330*/  MUFU.EX2 R167, R212 ;  /* 0x000000d400a77308 */ /* 0x000fe60000000800 */
[----:B---3--:R-:W-:Y:S02]  /*b340*/  FFMA.FTZ R2, R2, R73, R230 ;  /* 0x0000004902027223 */ /* 0x008fe400000100e6 */
[----:B-----5:R-:W-:Y:S01]  /*b350*/  FFMA.FTZ R3, R67, R66, R232 ;  /* 0x0000004243037223 */ /* 0x020fe200000100e8 */
[----:B-1----:R-:W-:Y:S01]  /*b360*/  F2FP.PACK_AB R84, R105, R101 ;  /* 0x000000656954723e */ /* 0x002fe200000000ff */
[-C--:B------:R-:W-:Y:S01]  /*b370*/  HMMA.16816.F32 R60, R80, R86.reuse, R60 ;  /* 0x00000056503c723c */ /* 0x080fe2000000183c */
[----:B------:R-:W1:Y:S02]  /*b380*/  LDSM.16.MT88.4 R80, [R185+0x800] ;  /* 0x00080000b950783b */ /* 0x000e640000004200 */
[----:B------:R-:W3:Y:S01]  /*b390*/  MUFU.EX2 R112, R171 ;  /* 0x000000ab00707308 */ /* 0x000ee20000000800 */
[C---:B------:R-:W-:Y:S02]  /*b3a0*/  FMUL.FTZ R66, R67.reuse, R150 ;  /* 0x0000009643427220 */ /* 0x040fe40000410000 */
[----:B------:R-:W-:Y:S01]  /*b3b0*/  FMUL.FTZ R67, R67, R151 ;  /* 0x0000009743437220 */ /* 0x000fe20000410000 */
[----:B--2---:R-:W-:Y:S01]  /*b3c0*/  F2FP.PACK_AB R85, R107, R100 ;  /* 0x000000646b55723e */ /* 0x004fe200000000ff */
[----:B------:R-:W-:Y:S04]  /*b3d0*/  FADD.FTZ R73, R234, R69 ;  /* 0x00000045ea497221 */ /* 0x000fe80000010000 */
[----:B------:R-:W-:Y:S01]  /*b3e0*/  FADD.FTZ R69, R236, R0 ;  /* 0x00000000ec457221 */ /* 0x000fe20000010000 */
[----:B------:R-:W-:Y:S01]  /*b3f0*/  HMMA.16816.F32 R64, R76, R86, R64 ;  /* 0x000000564c40723c */ /* 0x000fe20000001840 */
[----:B------:R-:W-:Y:S03]  /*b400*/  MUFU.EX2 R110, R166 ;  /* 0x000000a6006e7308 */ /* 0x000fe60000000800 */
[----:B------:R-:W-:Y:S02]  /*b410*/  FADD.FTZ R0, R240, R73 ;  /* 0x00000049f0007221 */ /* 0x000fe40000010000 */
[----:B------:R-:W-:Y:S01]  /*b420*/  FADD.FTZ R73, R235, R69 ;  /* 0x00000045eb497221 */ /* 0x000fe20000010000 */
[----:B------:R-:W-:Y:S01]  /*b430*/  F2FP.PACK_AB R76, R104, R103 ;  /* 0x00000067684c723e */ /* 0x000fe200000000ff */
[----:B------:R-:W-:Y:S01]  /*b440*/  FADD.FTZ R0, R241, R0 ;  /* 0x00000000f1007221 */ /* 0x000fe20000010000 */
[----:B------:R-:W-:Y:S02]  /*b450*/  F2FP.PACK_AB R77, R106, R102 ;  /* 0x000000666a4d723e */ /* 0x000fe400000000ff */
[----:B------:R-:W2:Y:S01]  /*b460*/  MUFU.EX2 R114, R165 ;  /* 0x000000a500727308 */ /* 0x000ea20000000800 */
[----:B------:R-:W-:Y:S01]  /*b470*/  F2FP.PACK_AB R86, R113, R109 ;  /* 0x0000006d7156723e */ /* 0x000fe200000000ff */
[----:B------:R-:W-:Y:S01]  /*b480*/  FADD.FTZ R0, R103, R0 ;  /* 0x0000000067007221 */ /* 0x000fe20000010000 */
[----:B---3--:R-:W-:Y:S01]  /*b490*/  F2FP.PACK_AB R78, R112, R111 ;  /* 0x0000006f704e723e */ /* 0x008fe200000000ff */
[----:B------:R-:W-:Y:S01]  /*b4a0*/  FADD.FTZ R3, R233, R3 ;  /* 0x00000003e9037221 */ /* 0x000fe20000010000 */
[----:B------:R-:W-:Y:S01]  /*b4b0*/  F2FP.PACK_AB R87, R130, R108 ;  /* 0x0000006c8257723e */ /* 0x000fe200000000ff */
[----:B------:R-:W-:Y:S02]  /*b4c0*/  FADD.FTZ R2, R231, R2 ;  /* 0x00000002e7027221 */ /* 0x000fe40000010000 */
[----:B------:R-:W-:Y:S02]  /*b4d0*/  FADD.FTZ R3, R238, R3 ;  /* 0x00000003ee037221 */ /* 0x000fe40000010000 */
[----:B------:R-:W-:Y:S01]  /*b4e0*/  MUFU.EX2 R171, R210 ;  /* 0x000000d200ab7308 */ /* 0x000fe20000000800 */
[----:B------:R-:W-:Y:S02]  /*b4f0*/  FADD.FTZ R2, R237, R2 ;  /* 0x00000002ed027221 */ /* 0x000fe40000010000 */
[----:B------:R-:W-:Y:S02]  /*b500*/  FADD.FTZ R69, R242, R3 ;  /* 0x00000003f2457221 */ /* 0x000fe40000010000 */
[----:B------:R-:W-:Y:S02]  /*b510*/  FADD.FTZ R3, R239, R2 ;  /* 0x00000002ef037221 */ /* 0x000fe40000010000 */
[----:B------:R-:W-:Y:S02]  /*b520*/  FADD.FTZ R69, R102, R69 ;  /* 0x0000004566457221 */ /* 0x000fe40000010000 */
[----:B------:R-:W-:Y:S01]  /*b530*/  FADD.FTZ R3, R101, R3 ;  /* 0x0000000365037221 */ /* 0x000fe20000010000 */
[----:B------:R-:W-:Y:S01]  /*b540*/  MUFU.EX2 R143, R206 ;  /* 0x000000ce008f7308 */ /* 0x000fe20000000800 */
[----:B------:R-:W-:Y:S02]  /*b550*/  FADD.FTZ R2, R243, R73 ;  /* 0x00000049f3027221 */ /* 0x000fe40000010000 */
[----:B------:R-:W-:Y:S01]  /*b560*/  FADD.FTZ R0, R104, R0 ;  /* 0x0000000068007221 */ /* 0x000fe20000010000 */
[----:B--2---:R-:W-:Y:S01]  /*b570*/  F2FP.PACK_AB R79, R114, R110 ;  /* 0x0000006e724f723e */ /* 0x004fe200000000ff */
[----:B------:R-:W-:Y:S02]  /*b580*/  FADD.FTZ R2, R100, R2 ;  /* 0x0000000264027221 */ /* 0x000fe40000010000 */
[----:B------:R-:W-:Y:S01]  /*b590*/  LDSM.16.MT88.4 R100, [R185+0x2000] ;  /* 0x00200000b964783b */ /* 0x000fe20000004200 */
[----:B------:R-:W-:Y:S02]  /*b5a0*/  FADD.FTZ R0, R111, R0 ;  /* 0x000000006f007221 */ /* 0x000fe40000010000 */
[----:B------:R-:W-:Y:S01]  /*b5b0*/  MUFU.EX2 R173, R209 ;  /* 0x000000d100ad7308 */ /* 0x000fe20000000800 */
[-C--:B-1----:R-:W-:Y:S03]  /*b5c0*/  HMMA.16816.F32 R4, R76, R80.reuse, R4 ;  /* 0x000000504c04723c */ /* 0x082fe60000001804 */
[----:B------:R-:W-:Y:S02]  /*b5d0*/  FADD.FTZ R73, R112, R0 ;  /* 0x0000000070497221 */ /* 0x000fe40000010000 */
[----:B------:R-:W-:Y:S02]  /*b5e0*/  FADD.FTZ R3, R105, R3 ;  /* 0x0000000369037221 */ /* 0x000fe40000010000 */
[----:B------:R-:W-:Y:S01]  /*b5f0*/  FADD.FTZ R2, R107, R2 ;  /* 0x000000026b027221 */ /* 0x000fe20000010000 */
[C---:B------:R-:W-:Y:S01]  /*b600*/  HMMA.16816.F32 R8, R84.reuse, R80, R8 ;  /* 0x000000505408723c */ /* 0x040fe20000001808 */
[----:B------:R-:W-:Y:S03]  /*b610*/  MUFU.EX2 R179, R208 ;  /* 0x000000d000b37308 */ /* 0x000fe60000000800 */
[----:B------:R-:W-:Y:S02]  /*b620*/  FADD.FTZ R3, R109, R3 ;  /* 0x000000036d037221 */ /* 0x000fe40000010000 */
[----:B------:R-:W-:Y:S02]  /*b630*/  FADD.FTZ R69, R106, R69 ;  /* 0x000000456a457221 */ /* 0x000fe40000010000 */
[-C--:B------:R-:W-:Y:S03]  /*b640*/  HMMA.16816.F32 R12, R84, R82.reuse, R12 ;  /* 0x00000052540c723c */ /* 0x080fe6000000180c */
[----:B------:R-:W-:Y:S01]  /*b650*/  MUFU.EX2 R177, R204 ;  /* 0x000000cc00b17308 */ /* 0x000fe20000000800 */
[----:B------:R-:W-:Y:S04]  /*b660*/  FADD.FTZ R69, R110, R69 ;  /* 0x000000456e457221 */ /* 0x000fe80000010000 */
[C---:B------:R-:W-:Y:S01]  /*b670*/  HMMA.16816.F32 R16, R76.reuse, R82, R16 ;  /* 0x000000524c10723c */ /* 0x040fe20000001810 */
[----:B------:R-:W1:Y:S04]  /*b680*/  LDSM.16.MT88.4 R80, [R188+0x800] ;  /* 0x00080000bc50783b */ /* 0x000e680000004200 */
[----:B------:R-:W-:Y:S03]  /*b690*/  MUFU.EX2 R178, R200 ;  /* 0x000000c800b27308 */ /* 0x000fe60000000800 */
[-C--:B------:R-:W-:Y:S07]  /*b6a0*/  HMMA.16816.F32 R20, R76, R88.reuse, R20 ;  /* 0x000000584c14723c */ /* 0x080fee0000001814 */
[----:B------:R-:W-:Y:S01]  /*b6b0*/  MUFU.EX2 R152, R226 ;  /* 0x000000e200987308 */ /* 0x000fe20000000800 */
[C---:B------:R-:W-:Y:S08]  /*b6c0*/  HMMA.16816.F32 R24, R84.reuse, R88, R24 ;  /* 0x000000585418723c */ /* 0x040ff00000001818 */
[-C--:B------:R-:W-:Y:S01]  /*b6d0*/  HMMA.16816.F32 R28, R84, R90.reuse, R28 ;  /* 0x0000005a541c723c */ /* 0x080fe2000000181c */
[----:B------:R-:W-:Y:S07]  /*b6e0*/  MUFU.EX2 R75, R229 ;  /* 0x000000e5004b7308 */ /* 0x000fee0000000800 */
[C---:B------:R-:W-:Y:S01]  /*b6f0*/  HMMA.16816.F32 R32, R76.reuse, R90, R32 ;  /* 0x0000005a4c20723c */ /* 0x040fe20000001820 */
[----:B------:R-:W2:Y:S02]  /*b700*/  LDSM.16.MT88.4 R88, [R185+0x1000] ;  /* 0x00100000b958783b */ /* 0x000ea40000004200 */
[----:B------:R-:W-:Y:S05]  /*b710*/  MUFU.EX2 R131, R170 ;  /* 0x000000aa00837308 */ /* 0x000fea0000000800 */
[-C--:B------:R-:W-:Y:S05]  /*b720*/  HMMA.16816.F32 R36, R76, R92.reuse, R36 ;  /* 0x0000005c4c24723c */ /* 0x080fea0000001824 */
[----:B------:R-:W-:Y:S03]  /*b730*/  MUFU.EX2 R170, R205 ;  /* 0x000000cd00aa7308 */ /* 0x000fe60000000800 */
[C---:B------:R-:W-:Y:S07]  /*b740*/  HMMA.16816.F32 R40, R84.reuse, R92, R40 ;  /* 0x0000005c5428723c */ /* 0x040fee0000001828 */
[----:B------:R-:W3:Y:S01]  /*b750*/  MUFU.EX2 R129, R169 ;  /* 0x000000a900817308 */ /* 0x000ee20000000800 */
[-C--:B------:R-:W-:Y:S08]  /*b760*/  HMMA.16816.F32 R44, R84, R94.reuse, R44 ;  /* 0x0000005e542c723c */ /* 0x080ff0000000182c */
[C---:B------:R-:W-:Y:S01]  /*b770*/  HMMA.16816.F32 R48, R76.reuse, R94, R48 ;  /* 0x0000005e4c30723c */ /* 0x040fe20000001830 */
[----:B------:R-:W4:Y:S01]  /*b780*/  LDSM.16.MT88.4 R92, [R189+0x1000] ;  /* 0x00100000bd5c783b */ /* 0x000f220000004200 */
[----:B------:R-:W-:Y:S06]  /*b790*/  MUFU.EX2 R169, R181 ;  /* 0x000000b500a97308 */ /* 0x000fec0000000800 */
[-C--:B-1----:R-:W-:Y:S04]  /*b7a0*/  HMMA.16816.F32 R52, R76, R80.reuse, R52 ;  /* 0x000000504c34723c */ /* 0x082fe80000001834 */
[----:B------:R-:W1:Y:S04]  /*b7b0*/  MUFU.EX2 R139, R161 ;  /* 0x000000a1008b7308 */ /* 0x000e680000000800 */
[C---:B------:R-:W-:Y:S06]  /*b7c0*/  HMMA.16816.F32 R56, R84.reuse, R80, R56 ;  /* 0x000000505438723c */ /* 0x040fec0000001838 */
[----:B------:R5:W-:Y:S01]  /*b7d0*/  MUFU.EX2 R128, R74 ;  /* 0x0000004a00807308 */ /* 0x000be20000000800 */
[----:B---3--:R-:W-:Y:S01]  /*b7e0*/  F2FP.PACK_AB R80, R174, R129 ;  /* 0x00000081ae50723e */ /* 0x008fe200000000ff */
[-C--:B------:R-:W-:Y:S01]  /*b7f0*/  HMMA.16816.F32 R60, R84, R82.reuse, R60 ;  /* 0x00000052543c723c */ /* 0x080fe2000000183c */
[----:B------:R-:W3:Y:S07]  /*b800*/  LDSM.16.MT88.4 R84, [R186+0x1000] ;  /* 0x00100000ba54783b */ /* 0x000eee0000004200 */
[----:B------:R-:W-:Y:S01]  /*b810*/  HMMA.16816.F32 R64, R76, R82, R64 ;  /* 0x000000524c40723c */ /* 0x000fe20000001840 */
[----:B------:R-:W4:Y:S06]  /*b820*/  MUFU.EX2 R138, R156 ;  /* 0x0000009c008a7308 */ /* 0x000f2c0000000800 */
[----:B------:R-:W-:Y:S02]  /*b830*/  F2FP.PACK_AB R76, R247, R248 ;  /* 0x000000f8f74c723e */ /* 0x000fe400000000ff */
[----:B------:R-:W-:Y:S02]  /*b840*/  F2FP.PACK_AB R77, R244, R131 ;  /* 0x00000083f44d723e */ /* 0x000fe400000000ff */
[----:B------:R-:W-:Y:S01]  /*b850*/  MUFU.EX2 R137, R155 ;  /* 0x0000009b00897308 */ /* 0x000fe20000000800 */
[----:B------:R-:W-:Y:S02]  /*b860*/  F2FP.PACK_AB R78, R246, R183 ;  /* 0x000000b7f64e723e */ /* 0x000fe400000000ff */
[----:B------:R-:W-:Y:S01]  /*b870*/  F2FP.PACK_AB R79, R245, R182 ;  /* 0x000000b6f54f723e */ /* 0x000fe200000000ff */
[----:B-----5:R-:W-:Y:S01]  /*b880*/  FADD.FTZ R74, R108, R2 ;  /* 0x000000026c4a7221 */ /* 0x020fe20000010000 */
[----:B-1----:R-:W-:Y:S01]  /*b890*/  F2FP.PACK_AB R82, R139, R169 ;  /* 0x000000a98b52723e */ /* 0x002fe200000000ff */
[----:B------:R-:W-:Y:S02]  /*b8a0*/  FADD.FTZ R2, R114, R69 ;  /* 0x0000004572027221 */ /* 0x000fe40000010000 */
[----:B------:R-:W-:Y:S02]  /*b8b0*/  FADD.FTZ R0, R130, R74 ;  /* 0x0000004a82007221 */ /* 0x000fe40000010000 */
[-C--:B--2---:R-:W-:Y:S01]  /*b8c0*/  HMMA.16816.F32 R4, R76, R88.reuse, R4 ;  /* 0x000000584c04723c */ /* 0x084fe20000001804 */
[----:B------:R-:W1:Y:S02]  /*b8d0*/  MUFU.EX2 R136, R154 ;  /* 0x0000009a00887308 */ /* 0x000e640000000800 */
[----:B------:R-:W-:Y:S01]  /*b8e0*/  FADD.FTZ R2, R131, R2 ;  /* 0x0000000283027221 */ /* 0x000fe20000010000 */
[----:B----4-:R-:W-:Y:S01]  /*b8f0*/  F2FP.PACK_AB R81, R138, R128 ;  /* 0x000000808a51723e */ /* 0x010fe200000000ff */
[----:B------:R-:W-:Y:S02]  /*b900*/  FADD.FTZ R69, R113, R3 ;  /* 0x0000000371457221 */ /* 0x000fe40000010000 */
[----:B------:R-:W-:Y:S02]  /*b910*/  FADD.FTZ R2, R244, R2 ;  /* 0x00000002f4027221 */ /* 0x000fe40000010000 */
[----:B------:R-:W-:Y:S02]  /*b920*/  FADD.FTZ R3, R248, R73 ;  /* 0x00000049f8037221 */ /* 0x000fe40000010000 */
[----:B------:R-:W-:Y:S02]  /*b930*/  MUFU.EX2 R142, R160 ;  /* 0x000000a0008e7308 */ /* 0x000fe40000000800 */
[----:B------:R-:W-:Y:S08]  /*b940*/  FADD.FTZ R3, R247, R3 ;  /* 0x00000003f7037221 */ /* 0x000ff00000010000 */
[----:B------:R-:W-:Y:S01]  /*b950*/  MUFU.EX2 R168, R159 ;  /* 0x0000009f00a87308 */ /* 0x000fe20000000800 */
[----:B-1----:R-:W-:Y:S09]  /*b960*/  F2FP.PACK_AB R83, R136, R137 ;  /* 0x000000898853723e */ /* 0x002ff200000000ff */
[----:B------:R-:W1:Y:S01]  /*b970*/  MUFU.EX2 R159, R216 ;  /* 0x000000d8009f7308 */ /* 0x000e620000000800 */
[C---:B------:R-:W-:Y:S08]  /*b980*/  HMMA.16816.F32 R8, R80.reuse, R88, R8 ;  /* 0x000000585008723c */ /* 0x040ff00000001808 */
[-C--:B------:R-:W-:Y:S01]  /*b990*/  HMMA.16816.F32 R12, R80, R90.reuse, R12 ;  /* 0x0000005a500c723c */ /* 0x080fe2000000180c */
[----:B------:R-:W-:Y:S07]  /*b9a0*/  MUFU.EX2 R141, R164 ;  /* 0x000000a4008d7308 */ /* 0x000fee0000000800 */
[C---:B------:R-:W-:Y:S01]  /*b9b0*/  HMMA.16816.F32 R16, R76.reuse, R90, R16 ;  /* 0x0000005a4c10723c */ /* 0x040fe20000001810 */
[----:B------:R-:W2:Y:S02]  /*b9c0*/  LDSM.16.MT88.4 R88, [R185+0x1800] ;  /* 0x00180000b958783b */ /* 0x000ea40000004200 */
[----:B------:R-:W-:Y:S01]  /*b9d0*/  MUFU.EX2 R140, R163 ;  /* 0x000000a3008c7308 */ /* 0x000fe20000000800 */
[----:B-1----:R-:W-:Y:S04]  /*b9e0*/  F2FP.PACK_AB R151, R158, R159 ;  /* 0x0000009f9e97723e */ /* 0x002fe800000000ff */
[-C--:B------:R-:W-:Y:S05]  /*b9f0*/  HMMA.16816.F32 R20, R76, R92.reuse, R20 ;  /* 0x0000005c4c14723c */ /* 0x080fea0000001814 */
[----:B------:R-:W-:Y:S03]  /*ba00*/  MUFU.EX2 R156, R153 ;  /* 0x00000099009c7308 */ /* 0x000fe60000000800 */
[C---:B------:R-:W-:Y:S07]  /*ba10*/  HMMA.16816.F32 R24, R80.reuse, R92, R24 ;  /* 0x0000005c5018723c */ /* 0x040fee0000001818 */
[----:B------:R-:W1:Y:S01]  /*ba20*/  MUFU.EX2 R153, R224 ;  /* 0x000000e000997308 */ /* 0x000e620000000800 */
[-C--:B------:R-:W-:Y:S08]  /*ba30*/  HMMA.16816.F32 R28, R80, R94.reuse, R28 ;  /* 0x0000005e501c723c */ /* 0x080ff0000000181c */
[C---:B------:R-:W-:Y:S01]  /*ba40*/  HMMA.16816.F32 R32, R76.reuse, R94, R32 ;  /* 0x0000005e4c20723c */ /* 0x040fe20000001820 */
[----:B------:R-:W-:Y:S01]  /*ba50*/  LDSM.16.MT88.4 R92, [R186+0x1800] ;  /* 0x00180000ba5c783b */ /* 0x000fe20000004200 */
[----:B------:R-:W-:Y:S06]  /*ba60*/  MUFU.EX2 R165, R215 ;  /* 0x000000d700a57308 */ /* 0x000fec0000000800 */
[-C--:B---3--:R-:W-:Y:S04]  /*ba70*/  HMMA.16816.F32 R36, R76, R84.reuse, R36 ;  /* 0x000000544c24723c */ /* 0x088fe80000001824 */
[----:B------:R-:W-:Y:S01]  /*ba80*/  MUFU.EX2 R154, R223 ;  /* 0x000000df009a7308 */ /* 0x000fe20000000800 */
[----:B-1----:R-:W-:Y:S03]  /*ba90*/  F2FP.PACK_AB R146, R152, R153 ;  /* 0x000000999892723e */ /* 0x002fe600000000ff */
[C---:B------:R-:W-:Y:S06]  /*baa0*/  HMMA.16816.F32 R40, R80.reuse, R84, R40 ;  /* 0x000000545028723c */ /* 0x040fec0000001828 */
[----:B------:R-:W1:Y:S02]  /*bab0*/  MUFU.EX2 R166, R214 ;  /* 0x000000d600a67308 */ /* 0x000e640000000800 */
[-C--:B------:R-:W-:Y:S08]  /*bac0*/  HMMA.16816.F32 R44, R80, R86.reuse, R44 ;  /* 0x00000056502c723c */ /* 0x080ff0000000182c */
[C---:B------:R-:W-:Y:S01]  /*bad0*/  HMMA.16816.F32 R48, R76.reuse, R86, R48 ;  /* 0x000000564c30723c */ /* 0x040fe20000001830 */
[----:B------:R-:W3:Y:S01]  /*bae0*/  LDSM.16.MT88.4 R84, [R189+0x1800] ;  /* 0x00180000bd54783b */ /* 0x000ee20000004200 */
[----:B------:R-:W4:Y:S06]  /*baf0*/  MUFU.EX2 R155, R220 ;  /* 0x000000dc009b7308 */ /* 0x000f2c0000000800 */
[-C--:B------:R-:W-:Y:S04]  /*bb00*/  HMMA.16816.F32 R52, R76, R96.reuse, R52 ;  /* 0x000000604c34723c */ /* 0x080fe80000001834 */
[----:B------:R-:W-:Y:S01]  /*bb10*/  MUFU.EX2 R161, R218 ;  /* 0x000000da00a17308 */ /* 0x000fe20000000800 */
[----:B-1----:R-:W-:Y:S03]  /*bb20*/  F2FP.PACK_AB R149, R165, R166 ;  /* 0x000000a6a595723e */ /* 0x002fe600000000ff */
[C---:B------:R-:W-:Y:S06]  /*bb30*/  HMMA.16816.F32 R56, R80.reuse, R96, R56 ;  /* 0x000000605038723c */ /* 0x040fec0000001838 */
[----:B------:R-:W1:Y:S02]  /*bb40*/  MUFU.EX2 R160, R219 ;  /* 0x000000db00a07308 */ /* 0x000e640000000800 */
[-C--:B------:R-:W-:Y:S04]  /*bb50*/  HMMA.16816.F32 R60, R80, R98.reuse, R60 ;  /* 0x00000062503c723c */ /* 0x080fe8000000183c */
[----:B----4-:R-:W-:Y:S03]  /*bb60*/  F2FP.PACK_AB R144, R154, R155 ;  /* 0x0000009b9a90723e */ /* 0x010fe600000000ff */
[----:B------:R-:W-:Y:S01]  /*bb70*/  F2FP.PACK_AB R80, R168, R142 ;  /* 0x0000008ea850723e */ /* 0x000fe200000000ff */
[----:B------:R-:W-:Y:S01]  /*bb80*/  HMMA.16816.F32 R64, R76, R98, R64 ;  /* 0x000000624c40723c */ /* 0x000fe20000001840 */
[----:B------:R-:W4:Y:S03]  /*bb90*/  LDSM.16.MT88.4 R96, [R188+0x1800] ;  /* 0x00180000bc60783b */ /* 0x000f260000004200 */
[----:B------:R-:W-:Y:S02]  /*bba0*/  F2FP.PACK_AB R82, R176, R172 ;  /* 0x000000acb052723e */ /* 0x000fe400000000ff */
[----:B------:R-:W-:Y:S02]  /*bbb0*/  F2FP.PACK_AB R81, R140, R141 ;  /* 0x0000008d8c51723e */ /* 0x000fe400000000ff */
[----:B------:R-:W-:Y:S04]  /*bbc0*/  F2FP.PACK_AB R76, R171, R167 ;  /* 0x000000a7ab4c723e */ /* 0x000fe800000000ff */
[----:B------:R-:W-:Y:S02]  /*bbd0*/  F2FP.PACK_AB R77, R170, R143 ;  /* 0x0000008faa4d723e */ /* 0x000fe400000000ff */
[----:B------:R-:W-:Y:S02]  /*bbe0*/  F2FP.PACK_AB R78, R179, R173 ;  /* 0x000000adb34e723e */ /* 0x000fe400000000ff */
[----:B------:R-:W-:Y:S02]  /*bbf0*/  F2FP.PACK_AB R79, R178, R177 ;  /* 0x000000b1b24f723e */ /* 0x000fe400000000ff */
[----:B------:R-:W-:Y:S02]  /*bc00*/  F2FP.PACK_AB R83, R156, R157 ;  /* 0x0000009d9c53723e */ /* 0x000fe400000000ff */
[----:B-1----:R-:W-:Y:S03]  /*bc10*/  F2FP.PACK_AB R150, R160, R161 ;  /* 0x000000a1a096723e */ /* 0x002fe600000000ff */
[-C--:B--2---:R-:W-:Y:S08]  /*bc20*/  HMMA.16816.F32 R4, R76, R88.reuse, R4 ;  /* 0x000000584c04723c */ /* 0x084ff00000001804 */
[C---:B------:R-:W-:Y:S08]  /*bc30*/  HMMA.16816.F32 R8, R80.reuse, R88, R8 ;  /* 0x000000585008723c */ /* 0x040ff00000001808 */
[-C--:B------:R-:W-:Y:S08]  /*bc40*/  HMMA.16816.F32 R12, R80, R90.reuse, R12 ;  /* 0x0000005a500c723c */ /* 0x080ff0000000180c */
[C---:B------:R-:W-:Y:S08]  /*bc50*/  HMMA.16816.F32 R16, R76.reuse, R90, R16 ;  /* 0x0000005a4c10723c */ /* 0x040ff00000001810 */
[-C--:B---3--:R-:W-:Y:S08]  /*bc60*/  HMMA.16816.F32 R20, R76, R84.reuse, R20 ;  /* 0x000000544c14723c */ /* 0x088ff00000001814 */
[C---:B------:R-:W-:Y:S01]  /*bc70*/  HMMA.16816.F32 R24, R80.reuse, R84, R24 ;  /* 0x000000545018723c */ /* 0x040fe20000001818 */
[----:B------:R-:W1:Y:S07]  /*bc80*/  MUFU.EX2 R84, R228 ;  /* 0x000000e400547308 */ /* 0x000e6e0000000800 */
[-C--:B------:R-:W-:Y:S03]  /*bc90*/  HMMA.16816.F32 R28, R80, R86.reuse, R28 ;  /* 0x00000056501c723c */ /* 0x080fe6000000181c */
[----:B------:R-:W-:Y:S05]  /*bca0*/  MUFU.EX2 R85, R225 ;  /* 0x000000e100557308 */ /* 0x000fea0000000800 */
[C---:B------:R-:W-:Y:S05]  /*bcb0*/  HMMA.16816.F32 R32, R76.reuse, R86, R32 ;  /* 0x000000564c20723c */ /* 0x040fea0000001820 */
[----:B------:R-:W2:Y:S02]  /*bcc0*/  MUFU.EX2 R86, R227 ;  /* 0x000000e300567308 */ /* 0x000ea40000000800 */
[----:B------:R-:W-:Y:S01]  /*bcd0*/  MOV R87, R68 ;  /* 0x0000004400577202 */ /* 0x000fe20000000f00 */
[-C--:B------:R-:W-:Y:S04]  /*bce0*/  HMMA.16816.F32 R36, R76, R92.reuse, R36 ;  /* 0x0000005c4c24723c */ /* 0x080fe80000001824 */
[----:B-1----:R-:W-:Y:S04]  /*bcf0*/  F2FP.PACK_AB R147, R75, R84 ;  /* 0x000000544b93723e */ /* 0x002fe800000000ff */
[C---:B------:R-:W-:Y:S08]  /*bd00*/  HMMA.16816.F32 R40, R80.reuse, R92, R40 ;  /* 0x0000005c5028723c */ /* 0x040ff00000001828 */
[-C--:B------:R-:W-:Y:S04]  /*bd10*/  HMMA.16816.F32 R44, R80, R94.reuse, R44 ;  /* 0x0000005e502c723c */ /* 0x080fe8000000182c */
[----:B--2---:R-:W-:Y:S04]  /*bd20*/  F2FP.PACK_AB R145, R86, R85 ;  /* 0x000000555691723e */ /* 0x004fe800000000ff */
[C---:B------:R-:W-:Y:S08]  /*bd30*/  HMMA.16816.F32 R48, R76.reuse, R94, R48 ;  /* 0x0000005e4c30723c */ /* 0x040ff00000001830 */
[-C--:B----4-:R-:W-:Y:S08]  /*bd40*/  HMMA.16816.F32 R52, R76, R96.reuse, R52 ;  /* 0x000000604c34723c */ /* 0x090ff00000001834 */
[C---:B------:R-:W-:Y:S08]  /*bd50*/  HMMA.16816.F32 R56, R80.reuse, R96, R56 ;  /* 0x000000605038723c */ /* 0x040ff00000001838 */
[-C--:B------:R-:W-:Y:S08]  /*bd60*/  HMMA.16816.F32 R60, R80, R98.reuse, R60 ;  /* 0x00000062503c723c */ /* 0x080ff0000000183c */
[----:B------:R-:W-:Y:S01]  /*bd70*/  HMMA.16816.F32 R64, R76, R98, R64 ;  /* 0x000000624c40723c */ /* 0x000fe20000001840 */
[----:B------:R-:W1:Y:S07]  /*bd80*/  LDSM.16.MT88.4 R76, [R188+0x2000] ;  /* 0x00200000bc4c783b */ /* 0x000e6e0000004200 */
        /* <DEDUP_REMOVED lines=48> */
[----:B------:R-:W-:Y:S01]  /*c090*/  FADD.FTZ R5, R85, R5 ;  /* 0x0000000555057221 */ /* 0x000fe20000010000 */
[----:B------:R-:W-:Y:S01]  /*c0a0*/  MOV R85, R71 ;  /* 0x0000004700557202 */ /* 0x000fe20000000f00 */
        /* <DEDUP_REMOVED lines=8> */
[----:B------:R-:W-:Y:S01]  /*c130*/  FADD.FTZ R0, R84, R0 ;  /* 0x0000000054007221 */ /* 0x000fe20000010000 */
[----:B------:R1:W-:Y:S01]  /*c140*/  STL [R1], R3 ;  /* 0x0000000301007387 */ /* 0x0003e20000100800 */
[----:B------:R-:W-:Y:S01]  /*c150*/  FADD.FTZ R4, R161, R4 ;  /* 0x00000004a1047221 */ /* 0x000fe20000010000 */
[----:B------:R-:W-:Y:S01]  /*c160*/  MOV R84, R72 ;  /* 0x0000004800547202 */ /* 0x000fe20000000f00 */
[----:B------:R-:W-:Y:S01]  /*c170*/  FADD.FTZ R0, R75, R0 ;  /* 0x000000004b007221 */ /* 0x000fe20000010000 */
[----:B------:R1:W-:Y:S01]  /*c180*/  STL [R1+0x8], R2 ;  /* 0x0000080201007387 */ /* 0x0003e20000100800 */
[----:B------:R-:W-:Y:S03]  /*c190*/  FADD.FTZ R246, R160, R4 ;  /* 0x00000004a0f67221 */ /* 0x000fe60000010000 */
[----:B------:R1:W-:Y:S02]  /*c1a0*/  STL [R1+0x4], R0 ;  /* 0x0000040001007387 */ /* 0x0003e40000100800 */
[----:B-1----:R-:W-:-:S05]  /*c1b0*/  @P0 BRA `(.L_x_1471) ;  /* 0xffffb6e000000947 */ /* 0x002fca000383ffff */
.L_x_1460:
[----:B-1----:R-:W2:Y:S02]  /*c1c0*/  LDL R0, [R1+0x10] ;  /* 0x0000100001007983 */ /* 0x002ea40000100800 */
[----:B--2---:R-:W-:-:S13]  /*c1d0*/  ISETP.GE.AND P0, PT, R211, R0, PT ;  /* 0x00000000d300720c */ /* 0x004fda0003f06270 */
[----:B------:R-:W-:Y:S05]  /*c1e0*/  @!P0 BRA `(.L_x_1472) ;  /* 0x00003d2000008947 */ /* 0x000fea0003800000 */
[----:B------:R-:W-:Y:S01]  /*c1f0*/  IMAD.MOV.U32 R85, RZ, RZ, R71 ;  /* 0x000000ffff557224 */ /* 0x000fe200078e0047 */
[----:B------:R-:W-:Y:S01]  /*c200*/  MOV R87, R68 ;  /* 0x0000004400577202 */ /* 0x000fe20000000f00 */
[----:B------:R-:W-:Y:S01]  /*c210*/  IMAD.MOV.U32 R84, RZ, RZ, R72 ;  /* 0x000000ffff547224 */ /* 0x000fe200078e0048 */
[----:B------:R-:W-:Y:S02]  /*c220*/  MOV R86, R70 ;  /* 0x0000004600567202 */ /* 0x000fe40000000f00 */
.L_x_1479:
        /* <DEDUP_REMOVED lines=14> */
[C---:B------:R-:W-:Y:S04]  /*c310*/  IMAD.WIDE.U32 R2, R203.reuse, c[0x0][0x218], R2 ;  /* 0x00008600cb027a25 */ /* 0x040fe800078e0002 */
        /* <DEDUP_REMOVED lines=22> */
.L_x_1576:
        /* <DEDUP_REMOVED lines=21> */
[----:B------:R-:W-:Y:S01]  /*c5d0*/  LOP3.LUT R0, R0, 0xf, RZ, 0xc0, !PT ;  /* 0x0000000f00007812 */ /* 0x000fe200078ec0ff */
[----:B------:R-:W5:Y:S06]  /*c5e0*/  LDL R236, [R1+0x10] ;  /* 0x0000100001ec7983 */ /* 0x000f6c0000100800 */
[C---:B------:R-:W-:Y:S08]  /*c5f0*/  HMMA.16816.F32 R40, R76.reuse, R48, RZ ;  /* 0x000000304c28723c */ /* 0x040ff000000018ff */
[-C--:B------:R-:W-:Y:S08]  /*c600*/  HMMA.16816.F32 R44, R76, R50.reuse, RZ ;  /* 0x000000324c2c723c */ /* 0x080ff000000018ff */
[C---:B------:R-:W-:Y:S04]  /*c610*/  HMMA.16816.F32 R48, R80.reuse, R50, RZ ;  /* 0x000000325030723c */ /* 0x040fe800000018ff */
[-C--:B---3--:R-:W-:Y:S02]  /*c620*/  IADD3 R2, P2, R2, R58.reuse, RZ ;  /* 0x0000003a02027210 */ /* 0x088fe40007f5e0ff */
[----:B----4-:R-:W-:Y:S02]  /*c630*/  IADD3 R62, P1, R3, R58, RZ ;  /* 0x0000003a033e7210 */ /* 0x010fe40007f3e0ff */
[-C--:B--2---:R-:W-:Y:S04]  /*c640*/  IADD3.X R3, R57, R68.reuse, RZ, P2, !PT ;  /* 0x0000004439037210 */ /* 0x084fe800017fe4ff */
[----:B-1----:R-:W-:Y:S01]  /*c650*/  IADD3.X R63, R55, R68, RZ, P1, !PT ;  /* 0x00000044373f7210 */ /* 0x002fe20000ffe4ff */
        /* <DEDUP_REMOVED lines=12> */
[C---:B---3--:R-:W-:Y:S02]  /*c720*/  HMMA.16816.F32 R56, R76.reuse, R64, RZ ;  /* 0x000000404c38723c */ /* 0x048fe400000018ff */
[----:B----4-:R-:W-:Y:S05]  /*c730*/  IADD3.X R73, RZ, R0, R68, P2, P1 ;  /* 0x00000000ff497210 */ /* 0x010fea00017e2444 */
[----:B------:R3:W-:Y:S01]  /*c740*/  LDGSTS.E.BYPASS.LTC128B.128.ZFILL [R202+0x2100], [R72.64], P5 ;  /* 0x0210000048ca7fae */ /* 0x0007e2000a941d46 */
[-C--:B--2---:R-:W-:Y:S07]  /*c750*/  HMMA.16816.F32 R60, R76, R66.reuse, RZ ;  /* 0x000000424c3c723c */ /* 0x084fee00000018ff */
[----:B------:R-:W0:Y:S01]  /*c760*/  LDGDEPBAR ;  /* 0x00000000000079af */ /* 0x000e220000000000 */
[C---:B------:R-:W-:Y:S08]  /*c770*/  HMMA.16816.F32 R64, R80.reuse, R66, RZ ;  /* 0x000000425040723c */ /* 0x040ff000000018ff */
[-C--:B-1----:R-:W-:Y:S08]  /*c780*/  HMMA.16816.F32 R68, R80, R152.reuse, RZ ;  /* 0x000000985044723c */ /* 0x082ff000000018ff */
        /* <DEDUP_REMOVED lines=27> */
[----:B------:R-:W4:Y:S07]  /*c940*/  LDSM.16.M88.4 R164, [R190+0x1000] ;  /* 0x00100000bea4783b */ /* 0x000f2e0000000200 */
[----:B------:R-:W-:Y:S01]  /*c950*/  HMMA.16816.F32 R80, R156, R182, R80 ;  /* 0x000000b69c50723c */ /* 0x000fe20000001850 */
[----:B------:R-:W4:Y:S07]  /*c960*/  LDSM.16.M88.4 R156, [R190+0x1800] ;  /* 0x00180000be9c783b */ /* 0x000f2e0000000200 */
[-C--:B-1----:R-:W-:Y:S05]  /*c970*/  HMMA.16816.F32 R4, R152, R160.reuse, R4 ;  /* 0x000000a09804723c */ /* 0x082fea0000001804 */
[----:B-----5:R-:W-:Y:S03]  /*c980*/  ISETP.GT.AND P0, PT, R211, R236, PT ;  /* 0x000000ecd300720c */ /* 0x020fe60003f04270 */
        /* <DEDUP_REMOVED lines=8> */
[----:B------:R-:W2:Y:S07]  /*ca10*/  LDSM.16.M88.4 R172, [R193] ;  /* 0x00000000c1ac783b */ /* 0x000eae0000000200 */
[-C--:B----4-:R-:W-:Y:S08]  /*ca20*/  HMMA.16816.F32 R36, R152, R164.reuse, R36 ;  /* 0x000000a49824723c */ /* 0x090ff00000001824 */
        /* <DEDUP_REMOVED lines=236> */
.L_x_1577:
        /* <DEDUP_REMOVED lines=25> */
.L_x_1578:
        /* <DEDUP_REMOVED lines=9> */
.L_x_1475:
[----:B--234-:R-:W-:Y:S05]  /*db10*/  BSYNC B0 ;  /* 0x0000000000007941 */ /* 0x01cfea0003800000 */
.L_x_1474:
        /* <DEDUP_REMOVED lines=97> */
.L_x_1579:
[----:B------:R-:W-:Y:S01]  /*e130*/  FADD.FTZ R2, -R72, R84 ;  /* 0x0000005448027221 */ /* 0x000fe20000010100 */
[----:B----4-:R-:W-:Y:S01]  /*e140*/  FMNMX.FTZ R69, R0, R4, !PT ;  /* 0x0000000400457209 */ /* 0x010fe20007810000 */
[----:B------:R-:W-:Y:S01]  /*e150*/  FMUL.FTZ R6, R72, c[0x0][0x2d0] ;  /* 0x0000b40048067a20 */ /* 0x000fe20000410000 */
[----:B------:R-:W-:Y:S01]  /*e160*/  WARPSYNC 0xffffffff ;  /* 0xffffffff00007948 */ /* 0x000fe20003800000 */
[----:B------:R-:W-:Y:S01]  /*e170*/  FMUL.FTZ R2, R2, c[0x0][0x2d0] ;  /* 0x0000b40002027a20 */ /* 0x000fe20000410000 */
[----:B------:R-:W-:Y:S01]  /*e180*/  LDSM.16.MT88.4 R52, [R186] ;  /* 0x00000000ba34783b */ /* 0x000fe20000004200 */
[--C-:B------:R-:W-:Y:S02]  /*e190*/  FFMA.FTZ R172, R23, c[0x0][0x2d0], -R6.reuse ;  /* 0x0000b40017ac7a23 */ /* 0x100fe40000010806 */
[----:B------:R1:W2:Y:S01]  /*e1a0*/  MUFU.EX2 R68, R2 ;  /* 0x0000000200447308 */ /* 0x0002a20000000800 */
[----:B------:R-:W-:Y:S02]  /*e1b0*/  FMUL.FTZ R5, R71, c[0x0][0x2d0] ;  /* 0x0000b40047057a20 */ /* 0x000fe40000410000 */
[--C-:B------:R-:W-:Y:S02]  /*e1c0*/  FFMA.FTZ R10, R169, c[0x0][0x2d0], -R6.reuse ;  /* 0x0000b400a90a7a23 */ /* 0x100fe40000010806 */
[--C-:B------:R-:W-:Y:S01]  /*e1d0*/  FFMA.FTZ R7, R204, c[0x0][0x2d0], -R5.reuse ;  /* 0x0000b400cc077a23 */ /* 0x100fe20000010805 */
[----:B------:R-:W-:Y:S01]  /*e1e0*/  LDSM.16.MT88.4 R80, [R188] ;  /* 0x00000000bc50783b */ /* 0x000fe20000004200 */
[--C-:B------:R-:W-:Y:S02]  /*e1f0*/  FFMA.FTZ R8, R176, c[0x0][0x2d0], -R5.reuse ;  /* 0x0000b400b0087a23 */ /* 0x100fe40000010805 */
[--C-:B------:R-:W-:Y:S01]  /*e200*/  FFMA.FTZ R169, R22, c[0x0][0x2d0], -R6.reuse ;  /* 0x0000b40016a97a23 */ /* 0x100fe20000010806 */
[----:B------:R-:W-:Y:S01]  /*e210*/  MUFU.EX2 R237, R7 ;  /* 0x0000000700ed7308 */ /* 0x000fe20000000800 */
[--C-:B------:R-:W-:Y:S02]  /*e220*/  FFMA.FTZ R43, R168, c[0x0][0x2d0], -R6.reuse ;  /* 0x0000b400a82b7a23 */ /* 0x100fe40000010806 */
[--C-:B------:R-:W-:Y:S02]  /*e230*/  FFMA.FTZ R168, R21, c[0x0][0x2d0], -R6.reuse ;  /* 0x0000b40015a87a23 */ /* 0x100fe40000010806 */
[----:B------:R-:W4:Y:S01]  /*e240*/  LDSM.16.MT88.4 R20, [R185] ;  /* 0x00000000b914783b */ /* 0x000f220000004200 */
[--C-:B------:R-:W-:Y:S02]  /*e250*/  FFMA.FTZ R9, R161, c[0x0][0x2d0], -R6.reuse ;  /* 0x0000b400a1097a23 */ /* 0x100fe40000010806 */
[--C-:B------:R-:W-:Y:S02]  /*e260*/  FFMA.FTZ R62, R37, c[0x0][0x2d0], -R6.reuse ;  /* 0x0000b400253e7a23 */ /* 0x100fe40000010806 */
[----:B------:R-:W-:Y:S01]  /*e270*/  MUFU.EX2 R200, R8 ;  /* 0x0000000800c87308 */ /* 0x000fe20000000800 */
[--C-:B------:R-:W-:Y:S02]  /*e280*/  FFMA.FTZ R57, R38, c[0x0][0x2d0], -R5.reuse ;  /* 0x0000b40026397a23 */ /* 0x100fe40000010805 */
[----:B------:R-:W-:Y:S02]  /*e290*/  FFMA.FTZ R59, R36, c[0x0][0x2d0], -R5 ;  /* 0x0000b400243b7a23 */ /* 0x000fe40000010805 */
[----:B-1----:R-:W-:Y:S01]  /*e2a0*/  FADD.FTZ R2, -R71, R85 ;  /* 0x0000005547027221 */ /* 0x002fe20000010100 */
[----:B------:R-:W1:Y:S01]  /*e2b0*/  LDSM.16.MT88.4 R36, [R189] ;  /* 0x00000000bd24783b */ /* 0x000e620000004200 */
[--C-:B------:R-:W-:Y:S02]  /*e2c0*/  FFMA.FTZ R42, R163, c[0x0][0x2d0], -R6.reuse ;  /* 0x0000b400a32a7a23 */ /* 0x100fe40000010806 */
[----:B------:R-:W-:Y:S01]  /*e2d0*/  FMUL.FTZ R2, R2, c[0x0][0x2d0] ;  /* 0x0000b40002027a20 */ /* 0x000fe20000410000 */
[----:B------:R-:W-:Y:S01]  /*e2e0*/  MUFU.EX2 R238, R10 ;  /* 0x0000000a00ee7308 */ /* 0x000fe20000000800 */
        /* <DEDUP_REMOVED lines=20> */
[--C-:B----4-:R-:W-:Y:S02]  /*e430*/  FFMA.FTZ R2, R177, c[0x0][0x2d0], -R6.reuse ;  /* 0x0000b400b1027a23 */ /* 0x110fe40000010806 */
        /* <DEDUP_REMOVED lines=8> */
[----:B------:R-:W-:Y:S10]  /*e4c0*/  MUFU.EX2 R242, R40 ;  /* 0x0000002800f27308 */ /* 0x000ff40000000800 */
[----:B------:R-:W-:Y:S01]  /*e4d0*/  MUFU.EX2 R241, R44 ;  /* 0x0000002c00f17308 */ /* 0x000fe20000000800 */
[----:B----4-:R-:W-:Y:S09]  /*e4e0*/  FFMA.FTZ R2, R205, c[0x0][0x2d0], -R6 ;  /* 0x0000b400cd027a23 */ /* 0x010ff20000010806 */
[----:B------:R4:W5:Y:S10]  /*e4f0*/  MUFU.EX2 R239, R2 ;  /* 0x0000000200ef7308 */ /* 0x0009740000000800 */
[----:B------:R-:W-:Y:S10]  /*e500*/  MUFU.EX2 R251, R56 ;  /* 0x0000003800fb7308 */ /* 0x000ff40000000800 */
[----:B------:R-:W-:Y:S01]  /*e510*/  MUFU.EX2 R245, R57 ;  /* 0x0000003900f57308 */ /* 0x000fe20000000800 */
[----:B----4-:R-:W-:Y:S02]  /*e520*/  FFMA.FTZ R2, R153, c[0x0][0x2d0], -R5 ;  /* 0x0000b40099027a23 */ /* 0x010fe40000010805 */
[----:B------:R-:W-:Y:S07]  /*e530*/  FMUL.FTZ R153, R70, c[0x0][0x2d0] ;  /* 0x0000b40046997a20 */ /* 0x000fee0000410000 */
[----:B------:R4:W-:Y:S01]  /*e540*/  MUFU.EX2 R205, R2 ;  /* 0x0000000200cd7308 */ /* 0x0009e20000000800 */
[--C-:B------:R-:W-:Y:S02]  /*e550*/  FFMA.FTZ R7, R182, c[0x0][0x2d0], -R153.reuse ;  /* 0x0000b400b6077a23 */ /* 0x100fe40000010899 */
[--C-:B------:R-:W-:Y:S02]  /*e560*/  FFMA.FTZ R0, R179, c[0x0][0x2d0], -R153.reuse ;  /* 0x0000b400b3007a23 */ /* 0x100fe40000010899 */
[--C-:B------:R-:W-:Y:S02]  /*e570*/  FFMA.FTZ R75, R221, c[0x0][0x2d0], -R153.reuse ;  /* 0x0000b400dd4b7a23 */ /* 0x100fe40000010899 */
[----:B------:R-:W-:Y:S03]  /*e580*/  FFMA.FTZ R74, R222, c[0x0][0x2d0], -R153 ;  /* 0x0000b400de4a7a23 */ /* 0x000fe60000010899 */
[----:B------:R1:W-:Y:S10]  /*e590*/  MUFU.EX2 R177, R7 ;  /* 0x0000000700b17308 */ /* 0x0003f40000000800 */
[----:B------:R2:W-:Y:S01]  /*e5a0*/  MUFU.EX2 R244, R0 ;  /* 0x0000000000f47308 */ /* 0x0005e20000000800 */
[----:B----4-:R-:W-:Y:S02]  /*e5b0*/  FFMA.FTZ R2, R152, c[0x0][0x2d0], -R5 ;  /* 0x0000b40098027a23 */ /* 0x010fe40000010805 */
[----:B------:R-:W-:Y:S07]  /*e5c0*/  FMUL.FTZ R152, R69, c[0x0][0x2d0] ;  /* 0x0000b40045987a20 */ /* 0x000fee0000410000 */
[----:B------:R4:W4:Y:S01]  /*e5d0*/  MUFU.EX2 R248, R2 ;  /* 0x0000000200f87308 */ /* 0x0009220000000800 */
[----:B------:R-:W-:Y:S02]  /*e5e0*/  FFMA.FTZ R4, R183, c[0x0][0x2d0], -R152 ;  /* 0x0000b400b7047a23 */ /* 0x000fe40000010898 */
[----:B------:R-:W3:Y:S01]  /*e5f0*/  LDL.LU R183, [R1+0x4] ;  /* 0x0000040001b77983 */ /* 0x000ee20000300800 */
[----:B-1----:R-:W-:Y:S06]  /*e600*/  FFMA.FTZ R7, R206, c[0x0][0x2d0], -R153 ;  /* 0x0000b400ce077a23 */ /* 0x002fec0000010899 */
[----:B------:R1:W-:Y:S01]  /*e610*/  MUFU.EX2 R176, R4 ;  /* 0x0000000400b07308 */ /* 0x0003e20000000800 */
[----:B--2---:R-:W-:Y:S04]  /*e620*/  FADD.FTZ R0, -R69, R87 ;  /* 0x0000005745007221 */ /* 0x004fe80000010100 */
[----:B------:R-:W-:Y:S05]  /*e630*/  FMUL.FTZ R0, R0, c[0x0][0x2d0] ;  /* 0x0000b40000007a20 */ /* 0x000fea0000410000 */
[----:B------:R2:W-:Y:S01]  /*e640*/  MUFU.EX2 R204, R7 ;  /* 0x0000000700cc7308 */ /* 0x0005e20000000800 */
[----:B----4-:R-:W-:Y:S02]  /*e650*/  FADD.FTZ R2, -R70, R86 ;  /* 0x0000005646027221 */ /* 0x010fe40000010100 */
[----:B------:R-:W4:Y:S02]  /*e660*/  LDSM.16.MT88.4 R84, [R185+0x800] ;  /* 0x00080000b954783b */ /* 0x000f240000004200 */
[----:B------:R-:W-:Y:S05]  /*e670*/  FMUL.FTZ R2, R2, c[0x0][0x2d0] ;  /* 0x0000b40002027a20 */ /* 0x000fea0000410000 */
[----:B------:R-:W-:Y:S01]  /*e680*/  MUFU.EX2 R0, R0 ;  /* 0x0000000000007308 */ /* 0x000fe20000000800 */
[--C-:B-1----:R-:W-:Y:S02]  /*e690*/  FFMA.FTZ R4, R208, c[0x0][0x2d0], -R152.reuse ;  /* 0x0000b400d0047a23 */ /* 0x102fe40000010898 */
[----:B------:R-:W3:Y:S07]  /*e6a0*/  LDL.LU R208, [R1+0x8] ;  /* 0x0000080001d07983 */ /* 0x000eee0000300800 */
[----:B------:R1:W-:Y:S01]  /*e6b0*/  MUFU.EX2 R179, R4 ;  /* 0x0000000400b37308 */ /* 0x0003e20000000800 */
[--C-:B--2---:R-:W-:Y:S09]  /*e6c0*/  FFMA.FTZ R7, R180, c[0x0][0x2d0], -R153.reuse ;  /* 0x0000b400b4077a23 */ /* 0x104ff20000010899 */
[----:B------:R-:W-:Y:S10]  /*e6d0*/  MUFU.EX2 R206, R7 ;  /* 0x0000000700ce7308 */ /* 0x000ff40000000800 */
[----:B------:R-:W2:Y:S01]  /*e6e0*/  MUFU.EX2 R2, R2 ;  /* 0x0000000200027308 */ /* 0x000ea20000000800 */
[--C-:B-1----:R-:W-:Y:S02]  /*e6f0*/  FFMA.FTZ R4, R207, c[0x0][0x2d0], -R152.reuse ;  /* 0x0000b400cf047a23 */ /* 0x102fe40000010898 */
[----:B------:R-:W3:Y:S07]  /*e700*/  LDL.LU R207, [R1] ;  /* 0x0000000001cf7983 */ /* 0x000eee0000300800 */
[----:B------:R1:W-:Y:S10]  /*e710*/  MUFU.EX2 R182, R4 ;  /* 0x0000000400b67308 */ /* 0x0003f40000000800 */
[----:B------:R-:W-:Y:S10]  /*e720*/  MUFU.EX2 R180, R41 ;  /* 0x0000002900b47308 */ /* 0x000ff40000000800 */
[----:B------:R-:W-:Y:S01]  /*e730*/  MUFU.EX2 R249, R62 ;  /* 0x0000003e00f97308 */ /* 0x000fe20000000800 */
[--C-:B-1----:R-:W-:Y:S09]  /*e740*/  FFMA.FTZ R4, R209, c[0x0][0x2d0], -R152.reuse ;  /* 0x0000b400d1047a23 */ /* 0x102ff20000010898 */
[----:B------:R1:W1:Y:S10]  /*e750*/  MUFU.EX2 R240, R4 ;  /* 0x0000000400f07308 */ /* 0x0002740000000800 */
[----:B------:R-:W-:Y:S10]  /*e760*/  MUFU.EX2 R250, R61 ;  /* 0x0000003d00fa7308 */ /* 0x000ff40000000800 */
[----:B------:R-:W-:Y:S10]  /*e770*/  MUFU.EX2 R252, R60 ;  /* 0x0000003c00fc7308 */ /* 0x000ff40000000800 */
[----:B------:R-:W-:Y:S10]  /*e780*/  MUFU.EX2 R172, R172 ;  /* 0x000000ac00ac7308 */ /* 0x000ff40000000800 */
[----:B------:R-:W-:Y:S10]  /*e790*/  MUFU.EX2 R209, R163 ;  /* 0x000000a300d17308 */ /* 0x000ff40000000800 */
[----:B------:R-:W-:Y:S10]  /*e7a0*/  MUFU.EX2 R173, R173 ;  /* 0x000000ad00ad7308 */ /* 0x000ff40000000800 */
[----:B------:R-:W-:Y:S01]  /*e7b0*/  MUFU.EX2 R163, R170 ;  /* 0x000000aa00a37308 */ /* 0x000fe20000000800 */
[C---:B-1----:R-:W-:Y:S01]  /*e7c0*/  FMUL.FTZ R4, R68.reuse, R88 ;  /* 0x0000005844047220 */ /* 0x042fe20000410000 */
[----:B-----5:R-:W-:Y:S01]  /*e7d0*/  F2FP.PACK_AB R76, R239, R236 ;  /* 0x000000ecef4c723e */ /* 0x020fe200000000ff */
[----:B------:R-:W-:Y:S01]  /*e7e0*/  FMUL.FTZ R5, R68, R89 ;  /* 0x0000005944057220 */ /* 0x000fe20000410000 */
[----:B------:R-:W-:Y:S01]  /*e7f0*/  F2FP.PACK_AB R77, R237, R200 ;  /* 0x000000c8ed4d723e */ /* 0x000fe200000000ff */
[----:B------:R-:W-:Y:S01]  /*e800*/  FMUL.FTZ R6, R3, R90 ;  /* 0x0000005a03067220 */ /* 0x000fe20000410000 */
[----:B------:R-:W-:Y:S01]  /*e810*/  F2FP.PACK_AB R78, R247, R238 ;  /* 0x000000eef74e723e */ /* 0x000fe200000000ff */
[----:B------:R-:W-:Y:S01]  /*e820*/  FMUL.FTZ R7, R3, R91 ;  /* 0x0000005b03077220 */ /* 0x000fe20000410000 */
[----:B------:R-:W-:Y:S01]  /*e830*/  F2FP.PACK_AB R79, R248, R205 ;  /* 0x000000cdf84f723e */ /* 0x000fe200000000ff */
[----:B------:R-:W1:Y:S01]  /*e840*/  LDSM.16.MT88.4 R88, [R189+0x800] ;  /* 0x00080000bd58783b */ /* 0x000e620000004200 */
[----:B--2---:R-:W-:Y:S01]  /*e850*/  FMUL.FTZ R8, R2, R92 ;  /* 0x0000005c02087220 */ /* 0x004fe20000410000 */
[----:B------:R-:W-:Y:S01]  /*e860*/  F2FP.PACK_AB R64, R204, R177 ;  /* 0x000000b1cc40723e */ /* 0x000fe200000000ff */
[----:B------:R-:W-:Y:S01]  /*e870*/  FMUL.FTZ R9, R2, R93 ;  /* 0x0000005d02097220 */ /* 0x000fe20000410000 */
[----:B------:R-:W-:Y:S01]  /*e880*/  F2FP.PACK_AB R66, R244, R206 ;  /* 0x000000cef442723e */ /* 0x000fe200000000ff */
[C---:B------:R-:W-:Y:S01]  /*e890*/  FMUL.FTZ R10, R0.reuse, R94 ;  /* 0x0000005e000a7220 */ /* 0x040fe20000410000 */
[-C--:B------:R-:W-:Y:S05]  /*e8a0*/  HMMA.16816.F32 R4, R76, R20.reuse, R4 ;  /* 0x000000144c04723c */ /* 0x080fea0000001804 */
[----:B------:R-:W-:Y:S01]  /*e8b0*/  FMUL.FTZ R11, R0, R95 ;  /* 0x0000005f000b7220 */ /* 0x000fe20000410000 */
[----:B------:R-:W-:Y:S01]  /*e8c0*/  F2FP.PACK_AB R65, R179, R176 ;  /* 0x000000b0b341723e */ /* 0x000fe200000000ff */
[----:B------:R-:W-:Y:S01]  /*e8d0*/  FMUL.FTZ R12, R2, R96 ;  /* 0x00000060020c7220 */ /* 0x000fe20000410000 */
[----:B------:R-:W-:Y:S01]  /*e8e0*/  F2FP.PACK_AB R67, R240, R182 ;  /* 0x000000b6f043723e */ /* 0x000fe200000000ff */
[----:B------:R-:W2:Y:S03]  /*e8f0*/  LDSM.16.MT88.4 R92, [R186+0x800] ;  /* 0x00080000ba5c783b */ /* 0x000ea60000004200 */
[----:B------:R-:W-:Y:S02]  /*e900*/  FMUL.FTZ R49, R68, R133 ;  /* 0x0000008544317220 */ /* 0x000fe40000410000 */
[C---:B------:R-:W-:Y:S01]  /*e910*/  FMUL.FTZ R50, R3.reuse, R134 ;  /* 0x0000008603327220 */ /* 0x040fe20000410000 */
[C---:B------:R-:W-:Y:S04]  /*e920*/  HMMA.16816.F32 R8, R64.reuse, R20, R8 ;  /* 0x000000144008723c */ /* 0x040fe80000001808 */
[----:B------:R-:W-:Y:S02]  /*e930*/  FMUL.FTZ R13, R2, R97 ;  /* 0x00000061020d7220 */ /* 0x000fe40000410000 */
[C---:B------:R-:W-:Y:S02]  /*e940*/  FMUL.FTZ R14, R0.reuse, R98 ;  /* 0x00000062000e7220 */ /* 0x040fe40000410000 */
[----:B------:R-:W-:Y:S04]  /*e950*/  FMUL.FTZ R15, R0, R99 ;  /* 0x00000063000f7220 */ /* 0x000fe80000410000 */
[C---:B------:R-:W-:Y:S02]  /*e960*/  FMUL.FTZ R51, R3.reuse, R135 ;  /* 0x0000008703337220 */ /* 0x040fe40000410000 */
[--C-:B------:R-:W-:Y:S01]  /*e970*/  FFMA.FTZ R96, R220, c[0x0][0x2d0], -R153.reuse ;  /* 0x0000b400dc607a23 */ /* 0x100fe20000010899 */
[-C--:B------:R-:W-:Y:S03]  /*e980*/  HMMA.16816.F32 R12, R64, R22.reuse, R12 ;  /* 0x00000016400c723c */ /* 0x080fe6000000180c */
        /* <DEDUP_REMOVED lines=11> */
[--C-:B------:R-:W-:Y:S02]  /*ea40*/  FFMA.FTZ R103, R224, c[0x0][0x2d0], -R152.reuse ;  /* 0x0000b400e0677a23 */ /* 0x100fe40000010898 */
[--C-:B------:R-:W-:Y:S02]  /*ea50*/  FFMA.FTZ R99, R213, c[0x0][0x2d0], -R153.reuse ;  /* 0x0000b400d5637a23 */ /* 0x100fe40000010899 */
[--C-:B------:R-:W-:Y:S01]  /*ea60*/  FFMA.FTZ R98, R212, c[0x0][0x2d0], -R153.reuse ;  /* 0x0000b400d4627a23 */ /* 0x100fe20000010899 */
[-C--:B------:R-:W-:Y:S01]  /*ea70*/  HMMA.16816.F32 R20, R76, R36.reuse, R20 ;  /* 0x000000244c14723c */ /* 0x080fe20000001814 */
[----:B------:R-:W5:Y:S02]  /*ea80*/  LDL R212, [R1+0x10] ;  /* 0x0000100001d47983 */ /* 0x000f640000100800 */
[C---:B------:R-:W-:Y:S02]  /*ea90*/  FMUL.FTZ R24, R2.reuse, R108 ;  /* 0x0000006c02187220 */ /* 0x040fe40000410000 */
[----:B------:R-:W-:Y:S02]  /*eaa0*/  FMUL.FTZ R25, R2, R109 ;  /* 0x0000006d02197220 */ /* 0x000fe40000410000 */
[C---:B------:R-:W-:Y:S02]  /*eab0*/  FMUL.FTZ R26, R0.reuse, R110 ;  /* 0x0000006e001a7220 */ /* 0x040fe40000410000 */
[----:B------:R-:W-:Y:S03]  /*eac0*/  FMUL.FTZ R27, R0, R111 ;  /* 0x0000006f001b7220 */ /* 0x000fe60000410000 */
[--C-:B------:R-:W-:Y:S02]  /*ead0*/  FFMA.FTZ R97, R210, c[0x0][0x2d0], -R153.reuse ;  /* 0x0000b400d2617a23 */ /* 0x100fe40000010899 */
[--C-:B------:R-:W-:Y:S01]  /*eae0*/  FFMA.FTZ R100, R216, c[0x0][0x2d0], -R153.reuse ;  /* 0x0000b400d8647a23 */ /* 0x100fe20000010899 */
[----:B------:R-:W-:Y:S01]  /*eaf0*/  MUFU.EX2 R210, R161 ;  /* 0x000000a100d27308 */ /* 0x000fe20000000800 */
[C---:B------:R-:W-:Y:S04]  /*eb00*/  HMMA.16816.F32 R24, R64.reuse, R36, R24 ;  /* 0x000000244018723c */ /* 0x040fe80000001818 */
[C---:B------:R-:W-:Y:S02]  /*eb10*/  FMUL.FTZ R28, R2.reuse, R112 ;  /* 0x00000070021c7220 */ /* 0x040fe40000410000 */
[----:B------:R-:W-:Y:S02]  /*eb20*/  FMUL.FTZ R29, R2, R113 ;  /* 0x00000071021d7220 */ /* 0x000fe40000410000 */
[C---:B------:R-:W-:Y:S04]  /*eb30*/  FMUL.FTZ R30, R0.reuse, R114 ;  /* 0x00000072001e7220 */ /* 0x040fe80000410000 */
[----:B------:R-:W-:Y:S02]  /*eb40*/  FMUL.FTZ R31, R0, R115 ;  /* 0x00000073001f7220 */ /* 0x000fe40000410000 */
[C---:B------:R-:W-:Y:S02]  /*eb50*/  FMUL.FTZ R35, R3.reuse, R119 ;  /* 0x0000007703237220 */ /* 0x040fe40000410000 */
[----:B------:R1:W-:Y:S01]  /*eb60*/  MUFU.EX2 R119, R43 ;  /* 0x0000002b00777308 */ /* 0x0003e20000000800 */
[C---:B------:R-:W-:Y:S02]  /*eb70*/  FMUL.FTZ R32, R68.reuse, R116 ;  /* 0x0000007444207220 */ /* 0x040fe40000410000 */
[-C--:B------:R-:W-:Y:S03]  /*eb80*/  HMMA.16816.F32 R28, R64, R38.reuse, R28 ;  /* 0x00000026401c723c */ /* 0x080fe6000000181c */
[----:B------:R-:W-:Y:S02]  /*eb90*/  FMUL.FTZ R33, R68, R117 ;  /* 0x0000007544217220 */ /* 0x000fe40000410000 */
[C---:B------:R-:W-:Y:S02]  /*eba0*/  FMUL.FTZ R34, R3.reuse, R118 ;  /* 0x0000007603227220 */ /* 0x040fe40000410000 */
[--C-:B------:R-:W-:Y:S02]  /*ebb0*/  FFMA.FTZ R116, R162, c[0x0][0x2d0], -R152.reuse ;  /* 0x0000b400a2747a23 */ /* 0x100fe40000010898 */
[----:B------:R-:W-:Y:S01]  /*ebc0*/  FMUL.FTZ R44, R2, R128 ;  /* 0x00000080022c7220 */ /* 0x000fe20000410000 */
[----:B------:R-:W-:Y:S02]  /*ebd0*/  MUFU.EX2 R162, R171 ;  /* 0x000000ab00a27308 */ /* 0x000fe40000000800 */
        /* <DEDUP_REMOVED lines=8> */
[----:B------:R-:W-:Y:S01]  /*ec60*/  FMUL.FTZ R41, R2, R125 ;  /* 0x0000007d02297220 */ /* 0x000fe20000410000 */
[-C--:B------:R-:W-:Y:S01]  /*ec70*/  HMMA.16816.F32 R36, R76, R52.reuse, R36 ;  /* 0x000000344c24723c */ /* 0x080fe20000001824 */
[----:B------:R2:W-:Y:S02]  /*ec80*/  MUFU.EX2 R125, R45 ;  /* 0x0000002d007d7308 */ /* 0x0005e40000000800 */
[C---:B------:R-:W-:Y:S02]  /*ec90*/  FMUL.FTZ R42, R0.reuse, R126 ;  /* 0x0000007e002a7220 */ /* 0x040fe40000410000 */
[C---:B-1----:R-:W-:Y:S02]  /*eca0*/  FMUL.FTZ R43, R0.reuse, R127 ;  /* 0x0000007f002b7220 */ /* 0x042fe40000410000 */
[C---:B------:R-:W-:Y:S02]  /*ecb0*/  FMUL.FTZ R47, R0.reuse, R131 ;  /* 0x00000083002f7220 */ /* 0x040fe40000410000 */
[----:B------:R-:W-:Y:S02]  /*ecc0*/  FMUL.FTZ R46, R0, R130 ;  /* 0x00000082002e7220 */ /* 0x000fe40000410000 */
[----:B------:R-:W-:Y:S01]  /*ecd0*/  MUFU.EX2 R178, R98 ;  /* 0x0000006200b27308 */ /* 0x000fe20000000800 */
[C---:B------:R-:W-:Y:S04]  /*ece0*/  HMMA.16816.F32 R40, R64.reuse, R52, R40 ;  /* 0x000000344028723c */ /* 0x040fe80000001828 */
[C---:B------:R-:W-:Y:S02]  /*ecf0*/  FMUL.FTZ R56, R2.reuse, R140 ;  /* 0x0000008c02387220 */ /* 0x040fe40000410000 */
[----:B------:R-:W-:Y:S02]  /*ed00*/  FMUL.FTZ R57, R2, R141 ;  /* 0x0000008d02397220 */ /* 0x000fe40000410000 */
[--C-:B------:R-:W-:Y:S01]  /*ed10*/  FFMA.FTZ R52, R231, c[0x0][0x2d0], -R153.reuse ;  /* 0x0000b400e7347a23 */ /* 0x100fe20000010899 */
[----:B------:R1:W-:Y:S03]  /*ed20*/  MUFU.EX2 R124, R48 ;  /* 0x00000030007c7308 */ /* 0x0003e60000000800 */
[----:B------:R-:W-:Y:S02]  /*ed30*/  FMUL.FTZ R53, R68, R137 ;  /* 0x0000008944357220 */ /* 0x000fe40000410000 */
[C---:B--2---:R-:W-:Y:S02]  /*ed40*/  FMUL.FTZ R45, R2.reuse, R129 ;  /* 0x00000081022d7220 */ /* 0x044fe40000410000 */
[C---:B------:R-:W-:Y:S02]  /*ed50*/  FMUL.FTZ R60, R2.reuse, R144 ;  /* 0x00000090023c7220 */ /* 0x040fe40000410000 */
[----:B------:R-:W-:Y:S01]  /*ed60*/  FMUL.FTZ R61, R2, R145 ;  /* 0x00000091023d7220 */ /* 0x000fe20000410000 */
[----:B------:R2:W-:Y:S01]  /*ed70*/  MUFU.EX2 R118, R52 ;  /* 0x0000003400767308 */ /* 0x0005e20000000800 */
[----:B------:R-:W-:Y:S01]  /*ed80*/  FMUL.FTZ R62, R0, R146 ;  /* 0x00000092003e7220 */ /* 0x000fe20000410000 */
[-C--:B------:R-:W-:Y:S03]  /*ed90*/  HMMA.16816.F32 R44, R64, R54.reuse, R44 ;  /* 0x00000036402c723c */ /* 0x080fe6000000182c */
[----:B------:R-:W-:Y:S02]  /*eda0*/  FFMA.FTZ R114, R181, c[0x0][0x2d0], -R152 ;  /* 0x0000b400b5727a23 */ /* 0x000fe40000010898 */
[----:B------:R-:W-:Y:S02]  /*edb0*/  FFMA.FTZ R106, R68, R246, R236 ;  /* 0x000000f6446a7223 */ /* 0x000fe400000100ec */
[--C-:B------:R-:W-:Y:S01]  /*edc0*/  FFMA.FTZ R111, R166, c[0x0][0x2d0], -R153.reuse ;  /* 0x0000b400a66f7a23 */ /* 0x100fe20000010899 */
[----:B------:R3:W-:Y:S01]  /*edd0*/  MUFU.EX2 R231, R59 ;  /* 0x0000003b00e77308 */ /* 0x0007e20000000800 */
[--C-:B------:R-:W-:Y:S03]  /*ede0*/  FFMA.FTZ R112, R167, c[0x0][0x2d0], -R153.reuse ;  /* 0x0000b400a7707a23 */ /* 0x100fe60000010899 */
[----:B-1----:R-:W-:Y:S02]  /*edf0*/  FMUL.FTZ R48, R68, R132 ;  /* 0x0000008444307220 */ /* 0x002fe40000410000 */
[----:B------:R-:W-:Y:S01]  /*ee00*/  LDSM.16.MT88.4 R132, [R186+0x2000] ;  /* 0x00200000ba84783b */ /* 0x000fe20000004200 */
[--C-:B------:R-:W-:Y:S02]  /*ee10*/  FFMA.FTZ R113, R165, c[0x0][0x2d0], -R153.reuse ;  /* 0x0000b400a5717a23 */ /* 0x100fe40000010899 */
[--C-:B------:R-:W-:Y:S01]  /*ee20*/  FFMA.FTZ R104, R223, c[0x0][0x2d0], -R152.reuse ;  /* 0x0000b400df687a23 */ /* 0x100fe20000010898 */
[----:B------:R-:W-:Y:S01]  /*ee30*/  MUFU.EX2 R137, R103 ;  /* 0x0000006700897308 */ /* 0x000fe20000000800 */
[C---:B------:R-:W-:Y:S04]  /*ee40*/  HMMA.16816.F32 R48, R76.reuse, R54, R48 ;  /* 0x000000364c30723c */ /* 0x040fe80000001830 */
[--C-:B--2---:R-:W-:Y:S02]  /*ee50*/  FFMA.FTZ R52, R230, c[0x0][0x2d0], -R153.reuse ;  /* 0x0000b400e6347a23 */ /* 0x104fe40000010899 */
[----:B------:R-:W-:Y:S02]  /*ee60*/  FFMA.FTZ R107, R219, c[0x0][0x2d0], -R152 ;  /* 0x0000b400db6b7a23 */ /* 0x000fe40000010898 */
[C---:B------:R-:W-:Y:S01]  /*ee70*/  FMUL.FTZ R54, R3.reuse, R138 ;  /* 0x0000008a03367220 */ /* 0x040fe20000410000 */
[----:B------:R1:W2:Y:S03]  /*ee80*/  MUFU.EX2 R122, R52 ;  /* 0x00000034007a7308 */ /* 0x0002a60000000800 */
[C---:B------:R-:W-:Y:S02]  /*ee90*/  FMUL.FTZ R55, R3.reuse, R139 ;  /* 0x0000008b03377220 */ /* 0x040fe40000410000 */
[----:B---3--:R-:W-:Y:S02]  /*eea0*/  FMUL.FTZ R59, R0, R143 ;  /* 0x0000008f003b7220 */ /* 0x008fe40000410000 */
[----:B------:R-:W-:Y:S02]  /*eeb0*/  FFMA.FTZ R105, R3, R207, R200 ;  /* 0x000000cf03697223 */ /* 0x000fe400000100c8 */
[--C-:B------:R-:W-:Y:S01]  /*eec0*/  FFMA.FTZ R108, R218, c[0x0][0x2d0], -R152.reuse ;  /* 0x0000b400da6c7a23 */ /* 0x100fe20000010898 */
[----:B------:R3:W-:Y:S01]  /*eed0*/  MUFU.EX2 R230, R63 ;  /* 0x0000003f00e67308 */ /* 0x0007e20000000800 */
[--C-:B------:R-:W-:Y:S02]  /*eee0*/  FFMA.FTZ R109, R215, c[0x0][0x2d0], -R152.reuse ;  /* 0x0000b400d76d7a23 */ /* 0x100fe40000010898 */
[--C-:B------:R-:W-:Y:S07]  /*eef0*/  FFMA.FTZ R110, R214, c[0x0][0x2d0], -R152.reuse ;  /* 0x0000b400d66e7a23 */ /* 0x100fee0000010898 */
[----:B------:R-:W-:Y:S01]  /*ef00*/  MUFU.EX2 R139, R96 ;  /* 0x00000060008b7308 */ /* 0x000fe20000000800 */
[--C-:B-1----:R-:W-:Y:S09]  /*ef10*/  FFMA.FTZ R52, R227, c[0x0][0x2d0], -R153.reuse ;  /* 0x0000b400e3347a23 */ /* 0x102ff20000010899 */
[----:B------:R1:W-:Y:S01]  /*ef20*/  MUFU.EX2 R123, R52 ;  /* 0x00000034007b7308 */ /* 0x0003e20000000800 */
[----:B---3--:R-:W-:Y:S09]  /*ef30*/  FMUL.FTZ R63, R0, R147 ;  /* 0x00000093003f7220 */ /* 0x008ff20000410000 */
[----:B------:R3:W-:Y:S10]  /*ef40*/  MUFU.EX2 R227, R58 ;  /* 0x0000003a00e37308 */ /* 0x0007f40000000800 */
[----:B------:R-:W-:Y:S01]  /*ef50*/  MUFU.EX2 R138, R102 ;  /* 0x00000066008a7308 */ /* 0x000fe20000000800 */
[--C-:B-1----:R-:W-:Y:S09]  /*ef60*/  FFMA.FTZ R52, R226, c[0x0][0x2d0], -R153.reuse ;  /* 0x0000b400e2347a23 */ /* 0x102ff20000010899 */
[----:B------:R1:W-:Y:S01]  /*ef70*/  MUFU.EX2 R131, R52 ;  /* 0x0000003400837308 */ /* 0x0003e20000000800 */
[----:B---3--:R-:W-:Y:S09]  /*ef80*/  FMUL.FTZ R58, R0, R142 ;  /* 0x0000008e003a7220 */ /* 0x008ff20000410000 */
[----:B------:R3:W-:Y:S10]  /*ef90*/  MUFU.EX2 R226, R73 ;  /* 0x0000004900e27308 */ /* 0x0007f40000000800 */
[----:B------:R-:W-:Y:S01]  /*efa0*/  MUFU.EX2 R200, R97 ;  /* 0x0000006100c87308 */ /* 0x000fe20000000800 */
[----:B-1----:R-:W-:Y:S09]  /*efb0*/  FMUL.FTZ R52, R68, R136 ;  /* 0x0000008844347220 */ /* 0x002ff20000410000 */
[----:B------:R1:W-:Y:S01]  /*efc0*/  MUFU.EX2 R142, R100 ;  /* 0x00000064008e7308 */ /* 0x0003e20000000800 */
[-C--:B------:R-:W-:Y:S03]  /*efd0*/  HMMA.16816.F32 R52, R76, R80.reuse, R52 ;  /* 0x000000504c34723c */ /* 0x080fe60000001834 */
[--C-:B---3--:R-:W-:Y:S05]  /*efe0*/  FFMA.FTZ R73, R232, c[0x0][0x2d0], -R152.reuse ;  /* 0x0000b400e8497a23 */ /* 0x108fea0000010898 */
[C---:B------:R-:W-:Y:S01]  /*eff0*/  HMMA.16816.F32 R56, R64.reuse, R80, R56 ;  /* 0x000000504038723c */ /* 0x040fe20000001838 */
[----:B------:R3:W-:Y:S06]  /*f000*/  MUFU.EX2 R117, R73 ;  /* 0x0000004900757308 */ /* 0x0007ec0000000800 */
[----:B--2---:R-:W-:Y:S01]  /*f010*/  F2FP.PACK_AB R80, R122, R118 ;  /* 0x000000767a50723e */ /* 0x004fe200000000ff */
[-C--:B------:R-:W-:Y:S03]  /*f020*/  HMMA.16816.F32 R60, R64, R82.reuse, R60 ;  /* 0x00000052403c723c */ /* 0x080fe6000000183c */
[----:B------:R-:W-:Y:S04]  /*f030*/  MUFU.EX2 R181, R168 ;  /* 0x000000a800b57308 */ /* 0x000fe80000000800 */
[--C-:B------:R-:W-:Y:S01]  /*f040*/  FFMA.FTZ R64, R234, c[0x0][0x2d0], -R152.reuse ;  /* 0x0000b400ea407a23 */ /* 0x100fe20000010898 */
[----:B-1----:R-:W-:Y:S01]  /*f050*/  LDSM.16.MT88.4 R100, [R185+0x2000] ;  /* 0x00200000b964783b */ /* 0x002fe20000004200 */
[----:B------:R-:W-:Y:S03]  /*f060*/  FFMA.FTZ R65, R233, c[0x0][0x2d0], -R152 ;  /* 0x0000b400e9417a23 */ /* 0x000fe60000010898 */
[C---:B------:R-:W-:Y:S01]  /*f070*/  FMUL.FTZ R66, R3.reuse, R150 ;  /* 0x0000009603427220 */ /* 0x040fe20000410000 */
[----:B------:R1:W2:Y:S01]  /*f080*/  MUFU.EX2 R120, R64 ;  /* 0x0000004000787308 */ /* 0x0002a20000000800 */
[----:B------:R-:W-:Y:S01]  /*f090*/  FMUL.FTZ R67, R3, R151 ;  /* 0x0000009703437220 */ /* 0x000fe20000410000 */
[----:B------:R-:W-:Y:S01]  /*f0a0*/  F2FP.PACK_AB R151, R162, R163 ;  /* 0x000000a3a297723e */ /* 0x000fe200000000ff */
[----:B------:R-:W-:Y:S02]  /*f0b0*/  FFMA.FTZ R3, R0, R183, R176 ;  /* 0x000000b700037223 */ /* 0x000fe400000100b0 */
[--C-:B---3--:R-:W-:Y:S02]  /*f0c0*/  FFMA.FTZ R73, R225, c[0x0][0x2d0], -R153.reuse ;  /* 0x0000b400e1497a23 */ /* 0x108fe40000010899 */
[----:B------:R-:W-:Y:S02]  /*f0d0*/  FFMA.FTZ R153, R160, c[0x0][0x2d0], -R153 ;  /* 0x0000b400a0997a23 */ /* 0x000fe40000010899 */
[----:B------:R-:W-:Y:S01]  /*f0e0*/  FADD.FTZ R3, R179, R3 ;  /* 0x00000003b3037221 */ /* 0x000fe20000010000 */
[----:B------:R3:W-:Y:S01]  /*f0f0*/  MUFU.EX2 R121, R65 ;  /* 0x0000004100797308 */ /* 0x0007e20000000800 */
[----:B------:R-:W-:Y:S02]  /*f100*/  FADD.FTZ R0, R237, R105 ;  /* 0x00000069ed007221 */ /* 0x000fe40000010000 */
[----:B------:R-:W-:Y:S02]  /*f110*/  FADD.FTZ R3, R182, R3 ;  /* 0x00000003b6037221 */ /* 0x000fe40000010000 */
[----:B------:R-:W-:Y:S02]  /*f120*/  FADD.FTZ R0, R205, R0 ;  /* 0x00000000cd007221 */ /* 0x000fe40000010000 */
[----:B------:R-:W-:Y:S02]  /*f130*/  FADD.FTZ R3, R240, R3 ;  /* 0x00000003f0037221 */ /* 0x000fe40000010000 */
[----:B------:R-:W-:Y:S01]  /*f140*/  FADD.FTZ R0, R248, R0 ;  /* 0x00000000f8007221 */ /* 0x000fe20000010000 */
[----:B------:R4:W-:Y:S01]  /*f150*/  MUFU.EX2 R168, R99 ;  /* 0x0000006300a87308 */ /* 0x0009e20000000800 */
[--C-:B-1----:R-:W-:Y:S01]  /*f160*/  FFMA.FTZ R64, R235, c[0x0][0x2d0], -R152.reuse ;  /* 0x0000b400eb407a23 */ /* 0x102fe20000010898 */
[----:B--2---:R-:W-:Y:S01]  /*f170*/  F2FP.PACK_AB R81, R120, R117 ;  /* 0x000000757851723e */ /* 0x004fe200000000ff */
[----:B------:R-:W-:Y:S07]  /*f180*/  FFMA.FTZ R152, R164, c[0x0][0x2d0], -R152 ;  /* 0x0000b400a4987a23 */ /* 0x000fee0000010898 */
[----:B------:R1:W2:Y:S01]  /*f190*/  MUFU.EX2 R130, R64 ;  /* 0x0000004000827308 */ /* 0x0002a20000000800 */
[C---:B---3--:R-:W-:Y:S09]  /*f1a0*/  FMUL.FTZ R65, R68.reuse, R149 ;  /* 0x0000009544417220 */ /* 0x048ff20000410000 */
[----:B------:R-:W-:Y:S01]  /*f1b0*/  MUFU.EX2 R129, R73 ;  /* 0x0000004900817308 */ /* 0x000fe20000000800 */
[----:B----4-:R-:W-:Y:S09]  /*f1c0*/  LDSM.16.MT88.4 R96, [R186+0x1000] ;  /* 0x00100000ba60783b */ /* 0x010ff20000004200 */
[----:B------:R3:W-:Y:S01]  /*f1d0*/  MUFU.EX2 R176, R75 ;  /* 0x0000004b00b07308 */ /* 0x0007e20000000800 */
[----:B-1----:R-:W-:Y:S01]  /*f1e0*/  FMUL.FTZ R64, R68, R148 ;  /* 0x0000009444407220 */ /* 0x002fe20000410000 */
[----:B------:R-:W-:Y:S01]  /*f1f0*/  F2FP.PACK_AB R148, R173, R210 ;  /* 0x000000d2ad94723e */ /* 0x000fe200000000ff */
[----:B------:R-:W-:Y:S01]  /*f200*/  FFMA.FTZ R68, R2, R208, R177 ;  /* 0x000000d002447223 */ /* 0x000fe200000100b1 */
[----:B-----5:R-:W-:Y:S01]  /*f210*/  ISETP.GT.AND P0, PT, R211, R212, PT ;  /* 0x000000d4d300720c */ /* 0x020fe20003f04270 */
[----:B------:R-:W-:Y:S05]  /*f220*/  FADD.FTZ R2, R239, R106 ;  /* 0x0000006aef027221 */ /* 0x000fea0000010000 */
[----:B------:R1:W-:Y:S01]  /*f230*/  MUFU.EX2 R183, R74 ;  /* 0x0000004a00b77308 */ /* 0x0003e20000000800 */
[----:B------:R-:W-:Y:S04]  /*f240*/  HMMA.16816.F32 R64, R76, R82, R64 ;  /* 0x000000524c40723c */ /* 0x000fe80000001840 */
[----:B------:R-:W-:Y:S02]  /*f250*/  FADD.FTZ R2, R238, R2 ;  /* 0x00000002ee027221 */ /* 0x000fe40000010000 */
[----:B------:R-:W-:Y:S01]  /*f260*/  FADD.FTZ R68, R204, R68 ;  /* 0x00000044cc447221 */ /* 0x000fe20000010000 */
[----:B------:R-:W-:Y:S01]  /*f270*/  F2FP.PACK_AB R76, R243, R119 ;  /* 0x00000077f34c723e */ /* 0x000fe200000000ff */
[----:B------:R-:W-:Y:S01]  /*f280*/  FADD.FTZ R2, R247, R2 ;  /* 0x00000002f7027221 */ /* 0x000fe20000010000 */
[----:B------:R-:W-:Y:S01]  /*f290*/  F2FP.PACK_AB R77, R242, R180 ;  /* 0x000000b4f24d723e */ /* 0x000fe200000000ff */
[----:B------:R-:W-:Y:S02]  /*f2a0*/  MUFU.EX2 R136, R104 ;  /* 0x0000006800887308 */ /* 0x000fe40000000800 */
[----:B------:R-:W-:Y:S01]  /*f2b0*/  F2FP.PACK_AB R78, R125, R241 ;  /* 0x000000f17d4e723e */ /* 0x000fe200000000ff */
[----:B---3--:R-:W-:Y:S01]  /*f2c0*/  FADD.FTZ R75, R119, R2 ;  /* 0x00000002774b7221 */ /* 0x008fe20000010000 */
[----:B------:R-:W-:Y:S01]  /*f2d0*/  F2FP.PACK_AB R79, R251, R124 ;  /* 0x0000007cfb4f723e */ /* 0x000fe200000000ff */
[----:B------:R-:W-:Y:S01]  /*f2e0*/  FADD.FTZ R2, R117, R3 ;  /* 0x0000000375027221 */ /* 0x000fe20000010000 */
[----:B------:R-:W-:Y:S01]  /*f2f0*/  F2FP.PACK_AB R82, R131, R123 ;  /* 0x0000007b8352723e */ /* 0x000fe200000000ff */
[----:B------:R-:W-:Y:S01]  /*f300*/  FADD.FTZ R68, R206, R68 ;  /* 0x00000044ce447221 */ /* 0x000fe20000010000 */
[----:B--2---:R-:W-:Y:S01]  /*f310*/  F2FP.PACK_AB R83, R130, R121 ;  /* 0x000000798253723e */ /* 0x004fe200000000ff */
[----:B------:R-:W-:Y:S01]  /*f320*/  FADD.FTZ R2, R120, R2 ;  /* 0x0000000278027221 */ /* 0x000fe20000010000 */
[----:B------:R-:W-:Y:S01]  /*f330*/  MUFU.EX2 R177, R169 ;  /* 0x000000a900b17308 */ /* 0x000fe20000000800 */
[-C--:B------:R-:W-:Y:S03]  /*f340*/  HMMA.16816.F32 R4, R76, R84.reuse, R4 ;  /* 0x000000544c04723c */ /* 0x080fe60000001804 */
[----:B------:R-:W-:Y:S02]  /*f350*/  FADD.FTZ R68, R244, R68 ;  /* 0x00000044f4447221 */ /* 0x000fe40000010000 */
[----:B-1----:R-:W-:Y:S02]  /*f360*/  FADD.FTZ R74, R180, R0 ;  /* 0x00000000b44a7221 */ /* 0x002fe40000010000 */
[----:B------:R-:W-:Y:S01]  /*f370*/  FADD.FTZ R73, R118, R68 ;  /* 0x0000004476497221 */ /* 0x000fe20000010000 */
[C---:B------:R-:W-:Y:S01]  /*f380*/  HMMA.16816.F32 R8, R80.reuse, R84, R8 ;  /* 0x000000545008723c */ /* 0x040fe20000001808 */
[----:B------:R-:W-:Y:S03]  /*f390*/  MUFU.EX2 R143, R157 ;  /* 0x0000009d008f7308 */ /* 0x000fe60000000800 */
[----:B------:R-:W-:Y:S02]  /*f3a0*/  FADD.FTZ R3, R122, R73 ;  /* 0x000000497a037221 */ /* 0x000fe40000010000 */
[----:B------:R-:W-:Y:S02]  /*f3b0*/  FADD.FTZ R0, R243, R75 ;  /* 0x0000004bf3007221 */ /* 0x000fe40000010000 */
[-C--:B------:R-:W-:Y:S03]  /*f3c0*/  HMMA.16816.F32 R12, R80, R86.reuse, R12 ;  /* 0x00000056500c723c */ /* 0x080fe6000000180c */
[----:B------:R-:W-:Y:S01]  /*f3d0*/  MUFU.EX2 R169, R156 ;  /* 0x0000009c00a97308 */ /* 0x000fe20000000800 */
[----:B------:R-:W-:Y:S02]  /*f3e0*/  FADD.FTZ R68, R242, R74 ;  /* 0x0000004af2447221 */ /* 0x000fe40000010000 */
[----:B------:R-:W-:Y:S02]  /*f3f0*/  FADD.FTZ R74, R241, R0 ;  /* 0x00000000f14a7221 */ /* 0x000fe40000010000 */
[C---:B------:R-:W-:Y:S01]  /*f400*/  HMMA.16816.F32 R16, R76.reuse, R86, R16 ;  /* 0x000000564c10723c */ /* 0x040fe20000001810 */
[----:B------:R-:W1:Y:S03]  /*f410*/  LDSM.16.MT88.4 R84, [R188+0x800] ;  /* 0x00080000bc54783b */ /* 0x000e660000004200 */
[----:B------:R-:W-:Y:S01]  /*f420*/  FADD.FTZ R73, R124, R68 ;  /* 0x000000447c497221 */ /* 0x000fe20000010000 */
[----:B------:R-:W-:Y:S01]  /*f430*/  MUFU.EX2 R156, R153 ;  /* 0x00000099009c7308 */ /* 0x000fe20000000800 */
[----:B------:R-:W-:Y:S02]  /*f440*/  FADD.FTZ R68, R123, R3 ;  /* 0x000000037b447221 */ /* 0x000fe40000010000 */
[-C--:B------:R-:W-:Y:S04]  /*f450*/  HMMA.16816.F32 R20, R76, R88.reuse, R20 ;  /* 0x000000584c14723c */ /* 0x080fe80000001814 */
[----:B------:R-:W-:Y:S02]  /*f460*/  FADD.FTZ R0, R121, R2 ;  /* 0x0000000279007221 */ /* 0x000fe40000010000 */
[----:B------:R-:W-:Y:S01]  /*f470*/  FADD.FTZ R2, R131, R68 ;  /* 0x0000004483027221 */ /* 0x000fe20000010000 */
[----:B------:R2:W-:Y:S01]  /*f480*/  MUFU.EX2 R153, R116 ;  /* 0x0000007400997308 */ /* 0x0005e20000000800 */
[C---:B------:R-:W-:Y:S04]  /*f490*/  HMMA.16816.F32 R24, R80.reuse, R88, R24 ;  /* 0x000000585018723c */ /* 0x040fe80000001818 */
[----:B------:R-:W-:Y:S01]  /*f4a0*/  FADD.FTZ R0, R130, R0 ;  /* 0x0000000082007221 */ /* 0x000fe20000010000 */
[----:B------:R-:W-:Y:S01]  /*f4b0*/  MOV R68, R69 ;  /* 0x0000004500447202 */ /* 0x000fe20000000f00 */
[----:B------:R-:W-:Y:S02]  /*f4c0*/  FADD.FTZ R3, R251, R73 ;  /* 0x00000049fb037221 */ /* 0x000fe40000010000 */
[-C--:B------:R-:W-:Y:S01]  /*f4d0*/  HMMA.16816.F32 R28, R80, R90.reuse, R28 ;  /* 0x0000005a501c723c */ /* 0x080fe2000000181c */
[----:B------:R-:W-:Y:S07]  /*f4e0*/  MUFU.EX2 R207, R155 ;  /* 0x0000009b00cf7308 */ /* 0x000fee0000000800 */
[C---:B------:R-:W-:Y:S01]  /*f4f0*/  HMMA.16816.F32 R32, R76.reuse, R90, R32 ;  /* 0x0000005a4c20723c */ /* 0x040fe20000001820 */
[----:B------:R-:W3:Y:S02]  /*f500*/  LDSM.16.MT88.4 R88, [R185+0x1000] ;  /* 0x00100000b958783b */ /* 0x000ee40000004200 */
[----:B------:R-:W-:Y:S05]  /*f510*/  MUFU.EX2 R208, R154 ;  /* 0x0000009a00d07308 */ /* 0x000fea0000000800 */
[-C--:B------:R-:W-:Y:S01]  /*f520*/  HMMA.16816.F32 R36, R76, R92.reuse, R36 ;  /* 0x0000005c4c24723c */ /* 0x080fe20000001824 */
[----:B--2---:R-:W-:Y:S04]  /*f530*/  LDSM.16.MT88.4 R116, [R189+0x2000] ;  /* 0x00200000bd74783b */ /* 0x004fe80000004200 */
[----:B------:R-:W-:Y:S03]  /*f540*/  MUFU.EX2 R167, R158 ;  /* 0x0000009e00a77308 */ /* 0x000fe60000000800 */
[C---:B------:R-:W-:Y:S07]  /*f550*/  HMMA.16816.F32 R40, R80.reuse, R92, R40 ;  /* 0x0000005c5028723c */ /* 0x040fee0000001828 */
[----:B------:R-:W2:Y:S01]  /*f560*/  MUFU.EX2 R166, R159 ;  /* 0x0000009f00a67308 */ /* 0x000ea20000000800 */
[-C--:B------:R-:W-:Y:S08]  /*f570*/  HMMA.16816.F32 R44, R80, R94.reuse, R44 ;  /* 0x0000005e502c723c */ /* 0x080ff0000000182c */
[C---:B------:R-:W-:Y:S01]  /*f580*/  HMMA.16816.F32 R48, R76.reuse, R94, R48 ;  /* 0x0000005e4c30723c */ /* 0x040fe20000001830 */
[----:B------:R-:W4:Y:S01]  /*f590*/  LDSM.16.MT88.4 R92, [R189+0x1000] ;  /* 0x00100000bd5c783b */ /* 0x000f220000004200 */
[----:B------:R-:W-:Y:S06]  /*f5a0*/  MUFU.EX2 R165, R174 ;  /* 0x000000ae00a57308 */ /* 0x000fec0000000800 */
[-C--:B-1----:R-:W-:Y:S04]  /*f5b0*/  HMMA.16816.F32 R52, R76, R84.reuse, R52 ;  /* 0x000000544c34723c */ /* 0x082fe80000001834 */
[----:B------:R-:W1:Y:S01]  /*f5c0*/  MUFU.EX2 R164, R175 ;  /* 0x000000af00a47308 */ /* 0x000e620000000800 */
[----:B--2---:R-:W-:Y:S03]  /*f5d0*/  F2FP.PACK_AB R149, R166, R167 ;  /* 0x000000a7a695723e */ /* 0x004fe600000000ff */
[C---:B------:R-:W-:Y:S06]  /*f5e0*/  HMMA.16816.F32 R56, R80.reuse, R84, R56 ;  /* 0x000000545038723c */ /* 0x040fec0000001838 */
[----:B------:R-:W2:Y:S02]  /*f5f0*/  MUFU.EX2 R157, R113 ;  /* 0x00000071009d7308 */ /* 0x000ea40000000800 */
[-C--:B------:R-:W-:Y:S07]  /*f600*/  HMMA.16816.F32 R60, R80, R86.reuse, R60 ;  /* 0x00000056503c723c */ /* 0x080fee000000183c */
[----:B------:R-:W-:Y:S01]  /*f610*/  F2FP.PACK_AB R80, R183, R129 ;  /* 0x00000081b750723e */ /* 0x000fe200000000ff */
[----:B------:R-:W-:Y:S01]  /*f620*/  HMMA.16816.F32 R64, R76, R86, R64 ;  /* 0x000000564c40723c */ /* 0x000fe20000001840 */
[----:B------:R-:W5:Y:S01]  /*f630*/  LDSM.16.MT88.4 R84, [R188+0x1000] ;  /* 0x00100000bc54783b */ /* 0x000f620000004200 */
        /* <DEDUP_REMOVED lines=8> */
[----:B------:R-:W-:Y:S02]  /*f6c0*/  F2FP.PACK_AB R83, R136, R137 ;  /* 0x000000898853723e */ /* 0x000fe400000000ff */
[----:B-1----:R-:W-:Y:S02]  /*f6d0*/  F2FP.PACK_AB R150, R164, R165 ;  /* 0x000000a5a496723e */ /* 0x002fe400000000ff */
[----:B--2---:R-:W-:Y:S01]  /*f6e0*/  F2FP.PACK_AB R146, R156, R157 ;  /* 0x0000009d9c92723e */ /* 0x004fe200000000ff */
[-C--:B---3--:R-:W-:Y:S01]  /*f6f0*/  HMMA.16816.F32 R4, R76, R88.reuse, R4 ;  /* 0x000000584c04723c */ /* 0x088fe20000001804 */
[----:B------:R-:W-:Y:S07]  /*f700*/  MUFU.EX2 R161, R109 ;  /* 0x0000006d00a17308 */ /* 0x000fee0000000800 */
[C---:B------:R-:W-:Y:S03]  /*f710*/  HMMA.16816.F32 R8, R80.reuse, R88, R8 ;  /* 0x000000585008723c */ /* 0x040fe60000001808 */
[----:B------:R-:W-:Y:S05]  /*f720*/  MUFU.EX2 R160, R110 ;  /* 0x0000006e00a07308 */ /* 0x000fea0000000800 */
[-C--:B------:R-:W-:Y:S05]  /*f730*/  HMMA.16816.F32 R12, R80, R90.reuse, R12 ;  /* 0x0000005a500c723c */ /* 0x080fea000000180c */
[----:B------:R-:W-:Y:S03]  /*f740*/  MUFU.EX2 R158, R112 ;  /* 0x00000070009e7308 */ /* 0x000fe60000000800 */
[C---:B------:R-:W-:Y:S01]  /*f750*/  HMMA.16816.F32 R16, R76.reuse, R90, R16 ;  /* 0x0000005a4c10723c */ /* 0x040fe20000001810 */
[----:B------:R-:W1:Y:S06]  /*f760*/  LDSM.16.MT88.4 R88, [R185+0x1800] ;  /* 0x00180000b958783b */ /* 0x000e6c0000004200 */
[----:B------:R-:W-:Y:S01]  /*f770*/  MUFU.EX2 R155, R114 ;  /* 0x00000072009b7308 */ /* 0x000fe20000000800 */
[-C--:B----4-:R-:W-:Y:S08]  /*f780*/  HMMA.16816.F32 R20, R76, R92.reuse, R20 ;  /* 0x0000005c4c14723c */ /* 0x090ff00000001814 */
[C---:B------:R-:W-:Y:S01]  /*f790*/  HMMA.16816.F32 R24, R80.reuse, R92, R24 ;  /* 0x0000005c5018723c */ /* 0x040fe20000001818 */
[----:B------:R-:W2:Y:S07]  /*f7a0*/  MUFU.EX2 R154, R115 ;  /* 0x00000073009a7308 */ /* 0x000eae0000000800 */
[-C--:B------:R-:W-:Y:S03]  /*f7b0*/  HMMA.16816.F32 R28, R80, R94.reuse, R28 ;  /* 0x0000005e501c723c */ /* 0x080fe6000000181c */
[----:B------:R-:W3:Y:S05]  /*f7c0*/  MUFU.EX2 R159, R111 ;  /* 0x0000006f009f7308 */ /* 0x000eea0000000800 */
[C---:B------:R-:W-:Y:S01]  /*f7d0*/  HMMA.16816.F32 R32, R76.reuse, R94, R32 ;  /* 0x0000005e4c20723c */ /* 0x040fe20000001820 */
[----:B------:R-:W4:Y:S07]  /*f7e0*/  LDSM.16.MT88.4 R92, [R189+0x1800] ;  /* 0x00180000bd5c783b */ /* 0x000f2e0000004200 */
[-C--:B------:R-:W-:Y:S04]  /*f7f0*/  HMMA.16816.F32 R36, R76, R96.reuse, R36 ;  /* 0x000000604c24723c */ /* 0x080fe80000001824 */
[----:B--2---:R-:W-:Y:S04]  /*f800*/  F2FP.PACK_AB R145, R154, R155 ;  /* 0x0000009b9a91723e */ /* 0x004fe800000000ff */
[C---:B------:R-:W-:Y:S04]  /*f810*/  HMMA.16816.F32 R40, R80.reuse, R96, R40 ;  /* 0x000000605028723c */ /* 0x040fe80000001828 */
[----:B---3--:R-:W-:Y:S04]  /*f820*/  F2FP.PACK_AB R144, R158, R159 ;  /* 0x0000009f9e90723e */ /* 0x008fe800000000ff */
[-C--:B------:R-:W-:Y:S08]  /*f830*/  HMMA.16816.F32 R44, R80, R98.reuse, R44 ;  /* 0x00000062502c723c */ /* 0x080ff0000000182c */
[C---:B------:R-:W-:Y:S01]  /*f840*/  HMMA.16816.F32 R48, R76.reuse, R98, R48 ;  /* 0x000000624c30723c */ /* 0x040fe20000001830 */
[----:B------:R-:W2:Y:S07]  /*f850*/  LDSM.16.MT88.4 R96, [R186+0x1800] ;  /* 0x00180000ba60783b */ /* 0x000eae0000004200 */
[-C--:B-----5:R-:W-:Y:S08]  /*f860*/  HMMA.16816.F32 R52, R76, R84.reuse, R52 ;  /* 0x000000544c34723c */ /* 0x0a0ff00000001834 */
        /* <DEDUP_REMOVED lines=13> */
[C---:B------:R-:W-:Y:S08]  /*f940*/  HMMA.16816.F32 R8, R80.reuse, R88, R8 ;  /* 0x000000585008723c */ /* 0x040ff00000001808 */
[-C--:B------:R-:W-:Y:S08]  /*f950*/  HMMA.16816.F32 R12, R80, R90.reuse, R12 ;  /* 0x0000005a500c723c */ /* 0x080ff0000000180c */
[C---:B------:R-:W-:Y:S08]  /*f960*/  HMMA.16816.F32 R16, R76.reuse, R90, R16 ;  /* 0x0000005a4c10723c */ /* 0x040ff00000001810 */
[-C--:B----4-:R-:W-:Y:S08]  /*f970*/  HMMA.16816.F32 R20, R76, R92.reuse, R20 ;  /* 0x0000005c4c14723c */ /* 0x090ff00000001814 */
[C---:B------:R-:W-:Y:S08]  /*f980*/  HMMA.16816.F32 R24, R80.reuse, R92, R24 ;  /* 0x0000005c5018723c */ /* 0x040ff00000001818 */
[-C--:B------:R-:W-:Y:S08]  /*f990*/  HMMA.16816.F32 R28, R80, R94.reuse, R28 ;  /* 0x0000005e501c723c */ /* 0x080ff0000000181c */
[C---:B------:R-:W-:Y:S08]  /*f9a0*/  HMMA.16816.F32 R32, R76.reuse, R94, R32 ;  /* 0x0000005e4c20723c */ /* 0x040ff00000001820 */
[-C--:B--2---:R-:W-:Y:S08]  /*f9b0*/  HMMA.16816.F32 R36, R76, R96.reuse, R36 ;  /* 0x000000604c24723c */ /* 0x084ff00000001824 */
[C---:B------:R-:W-:Y:S08]  /*f9c0*/  HMMA.16816.F32 R40, R80.reuse, R96, R40 ;  /* 0x000000605028723c */ /* 0x040ff00000001828 */
[-C--:B------:R-:W-:Y:S08]  /*f9d0*/  HMMA.16816.F32 R44, R80, R98.reuse, R44 ;  /* 0x00000062502c723c */ /* 0x080ff0000000182c */
[C---:B------:R-:W-:Y:S08]  /*f9e0*/  HMMA.16816.F32 R48, R76.reuse, R98, R48 ;  /* 0x000000624c30723c */ /* 0x040ff00000001830 */
[-C--:B---3--:R-:W-:Y:S08]  /*f9f0*/  HMMA.16816.F32 R52, R76, R84.reuse, R52 ;  /* 0x000000544c34723c */ /* 0x088ff00000001834 */
        /* <DEDUP_REMOVED lines=71> */
[----:B------:R1:W-:Y:S01]  /*fe70*/  STL [R1], R5 ;  /* 0x0000000501007387 */ /* 0x0003e20000100800 */
[----:B------:R-:W-:Y:S01]  /*fe80*/  FADD.FTZ R246, R164, R3 ;  /* 0x00000003a4f67221 */ /* 0x000fe20000010000 */
[----:B------:R-:W-:Y:S01]  /*fe90*/  IADD3 R0, R211, -0x1, RZ ;  /* 0xffffffffd3007810 */ /* 0x000fe20007ffe0ff */
[----:B------:R-:W-:Y:S02]  /*fea0*/  FADD.FTZ R3, R156, R4 ;  /* 0x000000049c037221 */ /* 0x000fe40000010000 */
[----:B------:R-:W-:Y:S01]  /*feb0*/  FADD.FTZ R2, R84, R2 ;  /* 0x0000000254027221 */ /* 0x000fe20000010000 */
[----:B------:R-:W-:Y:S02]  /*fec0*/  MOV R211, R0 ;  /* 0x0000000000d37202 */ /* 0x000fe40000000f00 */
[----:B------:R1:W-:Y:S01]  /*fed0*/  STL [R1+0x8], R3 ;  /* 0x0000080301007387 */ /* 0x0003e20000100800 */
[----:B------:R-:W-:Y:S03]  /*fee0*/  MOV R84, R72 ;  /* 0x0000004800547202 */ /* 0x000fe60000000f00 */
[----:B------:R1:W-:Y:S02]  /*fef0*/  STL [R1+0x4], R2 ;  /* 0x0000040201007387 */ /* 0x0003e40000100800 */
[----:B-1----:R-:W-:-:S05]  /*ff00*/  @P0 BRA `(.L_x_1479) ;  /* 0xffffc32000000947 */ /* 0x002fca000383ffff */
.L_x_1472:
[----:B------:R-:W-:Y:S05]  /*ff10*/  BRA.DIV ~URZ, `(.L_x_1480) ;  /* 0x00008ed27f007947 */ /* 0x000fea000b800000 */
[----:B------:R1:W2:Y:S02]  /*ff20*/  SHFL.BFLY PT, R0, R246, 0x2, 0x1f ;  /* 0x0c401f00f6007f89 */ /* 0x0002a400000e0000 */
.L_x_1580:
[----:B--2---:R-:W-:Y:S01]  /*ff30*/  FADD.FTZ R5, R0, R246 ;  /* 0x000000f600057221 */ /* 0x004fe20000010000 */
[----:B------:R-:W-:Y:S05]  /*ff40*/  BRA.DIV ~URZ, `(.L_x_1481) ;  /* 0x00008ef27f007947 */ /* 0x000fea000b800000 */
[----:B------:R-:W2:Y:S04]  /*ff50*/  LDL.LU R10, [R1] ;  /* 0x00000000010a7983 */ /* 0x000ea80000300800 */
[----:B------:R-:W3:Y:S04]  /*ff60*/  LDL.LU R3, [R1+0x8] ;  /* 0x0000080001037983 */ /* 0x000ee80000300800 */
[----:B------:R-:W4:Y:S04]  /*ff70*/  LDL.LU R9, [R1+0x4] ;  /* 0x0000040001097983 */ /* 0x000f280000300800 */
[----:B--2---:R-:W2:Y:S04]  /*ff80*/  SHFL.BFLY PT, R0, R10, 0x2, 0x1f ;  /* 0x0c401f000a007f89 */ /* 0x004ea800000e0000 */
[----:B---3--:R-:W3:Y:S04]  /*ff90*/  SHFL.BFLY PT, R2, R3, 0x2, 0x1f ;  /* 0x0c401f0003027f89 */ /* 0x008ee800000e0000 */
[----:B----4-:R-:W4:Y:S01]  /*ffa0*/  SHFL.BFLY PT, R4, R9, 0x2, 0x1f ;  /* 0x0c401f0009047f89 */ /* 0x010f2200000e0000 */
[----:B--2---:R-:W-:-:S02]  /*ffb0*/  FADD.FTZ R0, R0, R10 ;  /* 0x0000000a00007221 */ /* 0x004fc40000010000 */
[----:B---3--:R-:W-:-:S03]  /*ffc0*/  FADD.FTZ R2, R2, R3 ;  /* 0x0000000302027221 */ /* 0x008fc60000010000 */
[----:B------:R-:W2:Y:S01]  /*ffd0*/  SHFL.BFLY PT, R6, R0, 0x1, 0x1f ;  /* 0x0c201f0000067f89 */ /* 0x000ea200000e0000 */
[----:B----4-:R-:W-:-:S03]  /*ffe0*/  FADD.FTZ R4, R4, R9 ;  /* 0x0000000904047221 */ /* 0x010fc60000010000 */
[----:B------:R-:W3:Y:S04]  /*fff0*/  SHFL.BFLY PT, R3, R5, 0x1, 0x1f ;  /* 0x0c201f0005037f89 */ /* 0x000ee800000e0000 */
[----:B------:R-:W4:Y:S04]  /*10000*/  SHFL.BFLY PT, R7, R2, 0x1, 0x1f ;  /* 0x0c201f0002077f89 */ /* 0x000f2800000e0000 */
[----:B------:R1:W1:Y:S01]  /*10010*/  SHFL.BFLY PT, R8, R4, 0x1, 0x1f ;  /* 0x0c201f0004087f89 */ /* 0x00026200000e0000 */
[----:B--2---:R-:W-:Y:S02]  /*10020*/  FADD.FTZ R6, R0, R6 ;  /* 0x0000000600067221 */ /* 0x004fe40000010000 */
[----:B---3--:R-:W-:-:S02]  /*10030*/  FADD.FTZ R5, R5, R3 ;  /* 0x0000000305057221 */ /* 0x008fc40000010000 */
[----:B----4-:R-:W-:-:S03]  /*10040*/  FADD.FTZ R7, R2, R7 ;  /* 0x0000000702077221 */ /* 0x010fc60000010000 */
.L_x_1581:
[----:B------:R-:W-:Y:S01]  /*10050*/  FSETP.NE.FTZ.AND P3, PT, R5, RZ, PT ;  /* 0x000000ff0500720b */ /* 0x000fe20003f75000 */
[----:B------:R-:W-:Y:S01]  /*10060*/  CS2R R2, SRZ ;  /* 0x0000000000027805 */ /* 0x000fe2000001ff00 */
[----:B------:R-:W-:Y:S01]  /*10070*/  MOV R0, RZ ;  /* 0x000000ff00007202 */ /* 0x000fe20000000f00 */
[----:B-1----:R-:W-:Y:S01]  /*10080*/  FADD.FTZ R4, R8, R4 ;  /* 0x0000000408047221 */ /* 0x002fe20000010000 */
        /* <DEDUP_REMOVED lines=98> */
.L_x_1427:
[----:B--2---:R2:W5:Y:S04]  /*106b0*/  LDL R6, [R1+0x50] ;  /* 0x0000500001067983 */ /* 0x0045680000100800 */
[----:B------:R-:W3:Y:S01]  /*106c0*/  S2R R2, SR_TID.X ;  /* 0x0000000000027919 */ /* 0x000ee20000002100 */
[----:B------:R-:W-:Y:S01]  /*106d0*/  BSSY B0, `(.L_x_1482) ;  /* 0x0000011000007945 */ /* 0x000fe20003800000 */
[----:B---3--:R-:W-:-:S13]  /*106e0*/  LOP3.LUT P0, RZ, R2, 0x7f, RZ, 0xc0, !PT ;  /* 0x0000007f02ff7812 */ /* 0x008fda000780c0ff */
[----:B------:R-:W-:Y:S05]  /*106f0*/  @P0 BRA `(.L_x_1483) ;  /* 0x000000e000000947 */ /* 0x000fea0003800000 */
[----:B--2---:R-:W2:Y:S01]  /*10700*/  S2R R4, SR_LANEID ;  /* 0x0000000000047919 */ /* 0x004ea20000000000 */
[----:B------:R-:W-:Y:S01]  /*10710*/  VOTEU.ANY UR4, UPT, PT ;  /* 0x0000000000047886 */ /* 0x000fe200038e0100 */
[----:B-1----:R-:W-:Y:S01]  /*10720*/  IMAD.MOV.U32 R5, RZ, RZ, c[0x0][0x564] ;  /* 0x00015900ff057624 */ /* 0x002fe200078e00ff */
[----:B------:R-:W2:Y:S08]  /*10730*/  FLO.U32 R3, UR4 ;  /* 0x0000000400037d00 */ /* 0x000eb000080e0000 */
[----:B------:R-:W1:Y:S01]  /*10740*/  POPC R2, UR4 ;  /* 0x0000000400027d09 */ /* 0x000e620008000000 */
[----:B--2---:R-:W-:Y:S01]  /*10750*/  ISETP.EQ.U32.AND P0, PT, R3, R4, PT ;  /* 0x000000040300720c */ /* 0x004fe20003f02070 */
[----:B------:R-:W-:-:S12]  /*10760*/  IMAD.MOV.U32 R4, RZ, RZ, c[0x0][0x560] ;  /* 0x00015800ff047624 */ /* 0x000fd800078e00ff */
[----:B-1----:R1:W2:Y:S04]  /*10770*/  @P0 ATOMG.E.ADD.STRONG.GPU PT, R2, [R4.64], R2 ;  /* 0x00000002040209a8 */ /* 0x0022a800081ee1c6 */
[----:B-1----:R-:W1:Y:S04]  /*10780*/  S2R R4, SR_LTMASK ;  /* 0x0000000000047919 */ /* 0x002e680000003900 */
[----:B--2---:R1:W2:Y:S02]  /*10790*/  SHFL.IDX PT, R3, R2, R3, 0x1f ;  /* 0x00001f0302037589 */ /* 0x0042a400000e0000 */
[----:B-1----:R-:W-:-:S06]  /*107a0*/  LOP3.LUT R2, R4, UR4, RZ, 0xc0, !PT ;  /* 0x0000000404027c12 */ /* 0x002fcc000f8ec0ff */
[----:B------:R-:W2:Y:S02]  /*107b0*/  POPC R2, R2 ;  /* 0x0000000200027309 */ /* 0x000ea40000000000 */
[----:B--2--5:R-:W-:-:S05]  /*107c0*/  IADD3 R6, R3, c[0x0][0xc], R2 ;  /* 0x0000030003067a10 */ /* 0x024fca0007ffe002 */
[----:B------:R1:W-:Y:S02]  /*107d0*/  STL [R1+0x50], R6 ;  /* 0x0000500601007387 */ /* 0x0003e40000100800 */
.L_x_1483:
[----:B--2---:R-:W-:Y:S05]  /*107e0*/  BSYNC B0 ;  /* 0x0000000000007941 */ /* 0x004fea0003800000 */
.L_x_1482:
[----:B------:R-:W-:Y:S01]  /*107f0*/  PRMT R0, R0, 0x9910, RZ ;  /* 0x0000991000007816 */ /* 0x000fe200000000ff */
[----:B------:R-:W-:Y:S01]  /*10800*/  BSSY B1, `(.L_x_1484) ;  /* 0x00002f9000017945 */ /* 0x000fe20003800000 */
[----:B-----5:R-:W-:Y:S02]  /*10810*/  IMAD.MOV.U32 R57, RZ, RZ, R6 ;  /* 0x000000ffff397224 */ /* 0x020fe400078e0006 */
[----:B------:R-:W-:-:S13]  /*10820*/  ISETP.NE.AND P0, PT, R0, RZ, PT ;  /* 0x000000ff0000720c */ /* 0x000fda0003f05270 */
[----:B------:R-:W-:Y:S05]  /*10830*/  @!P0 BRA `(.L_x_1485) ;  /* 0x000022d000008947 */ /* 0x000fea0003800000 */
[----:B-1----:R-:W2:Y:S04]  /*10840*/  LDL R6, [R1+0x88] ;  /* 0x0000880001067983 */ /* 0x002ea80000100800 */
        /* <DEDUP_REMOVED lines=97> */
.L_x_1486:
[----:B------:R-:W2:Y:S04]  /*10e60*/  LDL.LU R2, [R1+0x48] ;  /* 0x0000480001027983 */ /* 0x000ea80000300800 */
[----:B-1----:R-:W3:Y:S04]  /*10e70*/  LDL R5, [R1+0x44] ;  /* 0x0000440001057983 */ /* 0x002ee80000100800 */
[----:B------:R-:W4:Y:S04]  /*10e80*/  LDL.LU R6, [R1+0x84] ;  /* 0x0000840001067983 */ /* 0x000f280000300800 */
[----:B------:R-:W3:Y:S04]  /*10e90*/  LDL.LU R4, [R1+0x58] ;  /* 0x0000580001047983 */ /* 0x000ee80000300800 */
[----:B------:R-:W3:Y:S04]  /*10ea0*/  LDL R62, [R1+0x3c] ;  /* 0x00003c00013e7983 */ /* 0x000ee80000100800 */
[----:B------:R-:W3:Y:S04]  /*10eb0*/  LDL R16, [R1+0x80] ;  /* 0x0000800001107983 */ /* 0x000ee80000100800 */
[----:B------:R-:W3:Y:S01]  /*10ec0*/  LDL R56, [R1+0xd0] ;  /* 0x0000d00001387983 */ /* 0x000ee20000100800 */
[----:B------:R-:W-:Y:S01]  /*10ed0*/  ISETP.GT.AND P3, PT, R0, 0x1, PT ;  /* 0x000000010000780c */ /* 0x000fe20003f64270 */
[----:B------:R-:W-:-:S05]  /*10ee0*/  IMAD.MOV.U32 R0, RZ, RZ, 0x368 ;  /* 0x00000368ff007424 */ /* 0x000fca00078e00ff */
[----:B------:R-:W-:-:S04]  /*10ef0*/  SEL R0, R0, 0x328, P3 ;  /* 0x0000032800007807 */ /* 0x000fc80001800000 */
[----:B------:R1:W2:Y:S08]  /*10f00*/  LDC.64 R8, c[0x0][R0+0x170] ;  /* 0x00005c0000087b82 */ /* 0x0002b00000000a00 */
[----:B------:R1:W2:Y:S08]  /*10f10*/  LDC.64 R14, c[0x0][R0+0x168] ;  /* 0x00005a00000e7b82 */ /* 0x0002b00000000a00 */
[----:B------:R1:W2:Y:S08]  /*10f20*/  LDC.64 R18, c[0x0][R0+0x178] ;  /* 0x00005e0000127b82 */ /* 0x0002b00000000a00 */
[----:B------:R1:W2:Y:S01]  /*10f30*/  LDC.64 R20, c[0x0][R0+0x160] ;  /* 0x0000580000147b82 */ /* 0x0002a20000000a00 */
[----:B------:R-:W-:-:S04]  /*10f40*/  ISETP.NE.U32.AND P0, PT, RZ, c[0x0][0x500], PT ;  /* 0x00014000ff007a0c */ /* 0x000fc80003f05070 */
[----:B------:R-:W-:Y:S01]  /*10f50*/  ISETP.NE.AND.EX P0, PT, RZ, c[0x0][0x504], PT, P0 ;  /* 0x00014100ff007a0c */ /* 0x000fe20003f05300 */
[----:B-1----:R-:W-:-:S05]  /*10f60*/  IMAD.MOV.U32 R0, RZ, RZ, c[0x0][0x4e8] ;  /* 0x00013a00ff007624 */ /* 0x002fca00078e00ff */
[----:B------:R-:W-:Y:S01]  /*10f70*/  ISETP.NE.AND P2, PT, R0, 0x1, PT ;  /* 0x000000010000780c */ /* 0x000fe20003f45270 */
[----:B------:R-:W1:Y:S01]  /*10f80*/  S2R R63, SR_TID.X ;  /* 0x00000000003f7919 */ /* 0x000e620000002100 */
[----:B-----5:R-:W-:Y:S02]  /*10f90*/  SHF.R.S32.HI R17, RZ, 0x1f, R3 ;  /* 0x0000001fff117819 */ /* 0x020fe40000011403 */
[----:B--2---:R-:W-:-:S05]  /*10fa0*/  SEL R2, R2, RZ, !P0 ;  /* 0x000000ff02027207 */ /* 0x004fca0004000000 */
[----:B------:R-:W-:Y:S01]  /*10fb0*/  IMAD R0, R9, R2, RZ ;  /* 0x0000000209007224 */ /* 0x000fe200078e02ff */
[----:B----4-:R-:W-:Y:S02]  /*10fc0*/  SEL R6, R6, RZ, !P0 ;  /* 0x000000ff06067207 */ /* 0x010fe40004000000 */
[----:B---3--:R-:W-:Y:S01]  /*10fd0*/  LOP3.LUT R4, R4, 0xffff, RZ, 0xc0, !PT ;  /* 0x0000ffff04047812 */ /* 0x008fe200078ec0ff */
[----:B------:R-:W-:Y:S02]  /*10fe0*/  IMAD.IADD R5, R5, 0x1, R62 ;  /* 0x0000000105057824 */ /* 0x000fe400078e023e */
        /* <DEDUP_REMOVED lines=9> */
[----:B------:R-:W-:Y:S01]  /*11080*/  IADD3 R14, P1, P0, R6, R8, R3 ;  /* 0x00000008060e7210 */ /* 0x000fe2000783e003 */
[----:B------:R-:W-:Y:S02]  /*11090*/  IMAD.IADD R6, R9, 0x1, R12 ;  /* 0x0000000109067824 */ /* 0x000fe400078e020c */
        /* <DEDUP_REMOVED lines=16> */
[----:B-1----:R-:W-:Y:S01]  /*111a0*/  SHF.R.S32.HI R16, RZ, 0x1f, R63 ;  /* 0x0000001fff107819 */ /* 0x002fe2000001143f */
[----:B------:R-:W-:Y:S01]  /*111b0*/  IMAD.IADD R0, R7, 0x1, R0 ;  /* 0x0000000107007824 */ /* 0x000fe200078e0200 */
[----:B------:R-:W-:Y:S02]  /*111c0*/  LEA R7, P0, R6, R8, 0x2 ;  /* 0x0000000806077211 */ /* 0x000fe400078010ff */
[----:B------:R-:W-:Y:S02]  /*111d0*/  SEL R9, R9, c[0x0][0x454], P3 ;  /* 0x0001150009097a07 */ /* 0x000fe40001800000 */
[----:B------:R-:W-:Y:S02]  /*111e0*/  LEA.HI R16, R16, R63, RZ, 0x5 ;  /* 0x0000003f10107211 */ /* 0x000fe400078f28ff */
[----:B------:R-:W-:Y:S02]  /*111f0*/  LEA.HI.X R6, R6, R9, R0, 0x2, P0 ;  /* 0x0000000906067211 */ /* 0x000fe400000f1400 */
[----:B------:R-:W-:Y:S01]  /*11200*/  LOP3.LUT R16, R16, 0xffffffe0, RZ, 0xc0, !PT ;  /* 0xffffffe010107812 */ /* 0x000fe200078ec0ff */
[----:B------:R-:W-:Y:S01]  /*11210*/  SHFL.IDX PT, R14, R7, RZ, 0x1c1f ;  /* 0x001c1fff070e7589 */ /* 0x000fe200000e0000 */
[----:B------:R-:W-:-:S03]  /*11220*/  IMAD R0, R11, c[0x0][0x4e8], RZ ;  /* 0x00013a000b007a24 */ /* 0x000fc600078e02ff */
[----:B------:R-:W1:Y:S01]  /*11230*/  SHFL.IDX PT, R15, R6, RZ, 0x1c1f ;  /* 0x001c1fff060f7589 */ /* 0x000e6200000e0000 */
[----:B------:R-:W-:-:S03]  /*11240*/  IMAD.IADD R16, R63, 0x1, -R16 ;  /* 0x000000013f107824 */ /* 0x000fc600078e0a10 */
[----:B------:R-:W-:Y:S04]  /*11250*/  SHFL.IDX PT, R12, R7, 0x1, 0x1c1f ;  /* 0x003c1f00070c7f89 */ /* 0x000fe800000e0000 */
[----:B------:R-:W2:Y:S04]  /*11260*/  SHFL.IDX PT, R13, R6, 0x1, 0x1c1f ;  /* 0x003c1f00060d7f89 */ /* 0x000ea800000e0000 */
[----:B------:R-:W-:Y:S04]  /*11270*/  SHFL.IDX PT, R10, R7, 0x2, 0x1c1f ;  /* 0x005c1f00070a7f89 */ /* 0x000fe800000e0000 */
[----:B------:R-:W3:Y:S04]  /*11280*/  SHFL.IDX PT, R11, R6, 0x2, 0x1c1f ;  /* 0x005c1f00060b7f89 */ /* 0x000ee800000e0000 */
[----:B------:R4:W-:Y:S04]  /*11290*/  SHFL.IDX PT, R9, R6, 0x3, 0x1c1f ;  /* 0x007c1f0006097f89 */ /* 0x0009e800000e0000 */
[----:B------:R1:W1:Y:S01]  /*112a0*/  SHFL.IDX PT, R8, R7, 0x3, 0x1c1f ;  /* 0x007c1f0007087f89 */ /* 0x00026200000e0000 */
[----:B------:R-:W-:Y:S01]  /*112b0*/  LOP3.LUT P0, RZ, R16, 0x3, RZ, 0xc0, !PT ;  /* 0x0000000310ff7812 */ /* 0x000fe2000780c0ff */
[----:B----4-:R-:W-:-:S05]  /*112c0*/  IMAD.IADD R6, R56, 0x1, R62 ;  /* 0x0000000138067824 */ /* 0x010fca00078e023e */
[C---:B------:R-:W-:Y:S02]  /*112d0*/  IADD3 R18, R6.reuse, 0x8, RZ ;  /* 0x0000000806127810 */ /* 0x040fe40007ffe0ff */
[C---:B------:R-:W-:Y:S02]  /*112e0*/  IADD3 R16, R6.reuse, 0x40, RZ ;  /* 0x0000004006107810 */ /* 0x040fe40007ffe0ff */
[C---:B-1----:R-:W-:Y:S02]  /*112f0*/  IADD3 R7, R6.reuse, 0x48, RZ ;  /* 0x0000004806077810 */ /* 0x042fe40007ffe0ff */
[-C--:B------:R-:W-:Y:S02]  /*11300*/  ISETP.GE.OR P5, PT, R6, R0.reuse, P0 ;  /* 0x000000000600720c */ /* 0x080fe400007a6670 */
[-C--:B------:R-:W-:Y:S02]  /*11310*/  ISETP.GE.OR P4, PT, R18, R0.reuse, P0 ;  /* 0x000000001200720c */ /* 0x080fe40000786670 */
[----:B------:R-:W-:-:S02]  /*11320*/  ISETP.GE.OR P1, PT, R16, R0, P0 ;  /* 0x000000001000720c */ /* 0x000fc40000726670 */
[----:B------:R-:W-:-:S07]  /*11330*/  ISETP.GE.OR P0, PT, R7, R0, P0 ;  /* 0x000000000700720c */ /* 0x000fce0000706670 */
[----:B------:R1:W-:Y:S01]  /*11340*/  @!P5 ST.E [R14.64], R23 ;  /* 0x000000170e00d985 */ /* 0x0003e2000c101906 */
        /* <DEDUP_REMOVED lines=8> */
[----:B------:R-:W2:Y:S01]  /*113d0*/  LDL R56, [R1+0xc] ;  /* 0x00000c0001387983 */ /* 0x000ea20000100800 */
[----:B------:R-:W-:Y:S01]  /*113e0*/  IMAD R17, R17, c[0x0][0x3a0], RZ ;  /* 0x0000e80011117a24 */ /* 0x000fe200078e02ff */
[----:B-1----:R-:W-:Y:S01]  /*113f0*/  SHF.R.S32.HI R9, RZ, 0x1f, R2 ;  /* 0x0000001fff097819 */ /* 0x002fe20000011402 */
[C---:B------:R-:W-:Y:S01]  /*11400*/  IMAD.WIDE.U32 R6, R3.reuse, c[0x0][0x3a0], RZ ;  /* 0x0000e80003067a25 */ /* 0x040fe200078e00ff */
[----:B------:R1:W3:Y:S03]  /*11410*/  LDS.128 R12, [R202+0x80] ;  /* 0x00008000ca0c7984 */ /* 0x0002e60000000c00 */
        /* <DEDUP_REMOVED lines=37> */
.L_x_1582:
[----:B------:R-:W-:Y:S05]  /*11670*/  BRA.DIV ~URZ, `(.L_x_1489) ;  /* 0x00007a927f007947 */ /* 0x000fea000b800000 */
[----:B------:R3:W4:Y:S02]  /*11680*/  SHFL.IDX PT, R2, R6, RZ, 0x181f ;  /* 0x00181fff06027589 */ /* 0x00072400000e0000 */
.L_x_1583:
        /* <DEDUP_REMOVED lines=14> */
.L_x_1584:
        /* <DEDUP_REMOVED lines=8> */
.L_x_1585:
[----:B------:R-:W-:Y:S05]  /*117f0*/  BRA.DIV ~URZ, `(.L_x_1492) ;  /* 0x00007ac27f007947 */ /* 0x000fea000b800000 */
[----:B-1----:R1:W2:Y:S02]  /*11800*/  SHFL.IDX PT, R2, R6, 0x2, 0x181f ;  /* 0x00581f0006027f89 */ /* 0x0022a400000e0000 */
.L_x_1586:
        /* <DEDUP_REMOVED lines=9> */
.L_x_1587:
        /* <DEDUP_REMOVED lines=8> */
.L_x_1588:
[----:B------:R-:W-:Y:S05]  /*11920*/  BRA.DIV ~URZ, `(.L_x_1495) ;  /* 0x00007b427f007947 */ /* 0x000fea000b800000 */
[----:B--2---:R2:W1:Y:S02]  /*11930*/  SHFL.IDX PT, R2, R6, 0x4, 0x181f ;  /* 0x00981f0006027f89 */ /* 0x00446400000e0000 */
.L_x_1589:
        /* <DEDUP_REMOVED lines=9> */
.L_x_1590:
        /* <DEDUP_REMOVED lines=8> */
.L_x_1591:
[----:B------:R-:W-:Y:S05]  /*11a50*/  BRA.DIV ~URZ, `(.L_x_1498) ;  /* 0x00007bc27f007947 */ /* 0x000fea000b800000 */
[----:B--2---:R2:W3:Y:S02]  /*11a60*/  SHFL.IDX PT, R2, R6, 0x6, 0x181f ;  /* 0x00d81f0006027f89 */ /* 0x0044e400000e0000 */
.L_x_1592:
        /* <DEDUP_REMOVED lines=9> */
.L_x_1593:
        /* <DEDUP_REMOVED lines=8> */
.L_x_1487:
        /* <DEDUP_REMOVED lines=33> */
.L_x_1594:
[----:B------:R-:W-:Y:S05]  /*11d90*/  BRA.DIV ~URZ, `(.L_x_1502) ;  /* 0x00007a327f007947 */ /* 0x000fea000b800000 */
[----:B------:R3:W4:Y:S02]  /*11da0*/  SHFL.IDX PT, R0, R12, RZ, 0x1c1f ;  /* 0x001c1fff0c007589 */ /* 0x00072400000e0000 */
.L_x_1595:
[----:B------:R-:W-:Y:S01]  /*11db0*/  BSSY B0, `(.L_x_1503) ;  /* 0x0000032000007945 */ /* 0x000fe20003800000 */
[----:B------:R-:W-:Y:S05]  /*11dc0*/  @P1 BRA `(.L_x_1504) ;  /* 0x0000030000001947 */ /* 0x000fea0003800000 */
[----:B------:R-:W5:Y:S04]  /*11dd0*/  LDL R6, [R1+0x40] ;  /* 0x0000400001067983 */ /* 0x000f680000100800 */
        /* <DEDUP_REMOVED lines=36> */
[----:B------:R-:W-:-:S03]  /*12020*/  ISETP.GE.AND P2, PT, R10, c[0x0][0x3c8], PT ;  /* 0x0000f2000a007a0c */ /* 0x000fc60003f46270 */
[----:B------:R2:W-:Y:S01]  /*12030*/  @!P1 ST.E.64 [R2.64], R66 ;  /* 0x0000004202009985 */ /* 0x0005e2000c101b06 */
[----:B------:R-:W-:-:S04]  /*12040*/  @!P6 LEA R8, P1, R15, R0, 0x2 ;  /* 0x000000000f08e211 */ /* 0x000fc800078210ff */
[----:B------:R-:W-:Y:S02]  /*12050*/  @!P6 LEA.HI.X R9, R15, R4, R16, 0x2, P1 ;  /* 0x000000040f09e211 */ /* 0x000fe400008f1410 */
[----:B---3--:R-:W-:-:S04]  /*12060*/  @!P3 LEA R6, P1, R13, R0, 0x2 ;  /* 0x000000000d06b211 */ /* 0x008fc800078210ff */
[----:B------:R-:W-:Y:S01]  /*12070*/  @!P3 LEA.HI.X R7, R13, R4, R14, 0x2, P1 ;  /* 0x000000040d07b211 */ /* 0x000fe200008f140e */
[----:B------:R3:W-:Y:S04]  /*12080*/  @!P6 ST.E.64 [R8.64], R104 ;  /* 0x000000680800e985 */ /* 0x0007e8000c101b06 */
[----:B------:R3:W-:Y:S01]  /*12090*/  @!P3 ST.E.64 [R6.64], R82 ;  /* 0x000000520600b985 */ /* 0x0007e2000c101b06 */
[----:B--2---:R-:W-:-:S04]  /*120a0*/  @!P2 LEA R2, P1, R10, R0, 0x2 ;  /* 0x000000000a02a211 */ /* 0x004fc800078210ff */
[----:B------:R-:W-:-:S05]  /*120b0*/  @!P2 LEA.HI.X R3, R10, R4, R11, 0x2, P1 ;  /* 0x000000040a03a211 */ /* 0x000fca00008f140b */
[----:B------:R3:W-:Y:S04]  /*120c0*/  @!P2 ST.E.64 [R2.64], R60 ;  /* 0x0000003c0200a985 */ /* 0x0007e8000c101b06 */
.L_x_1504:
[----:B------:R-:W-:Y:S05]  /*120d0*/  BSYNC B0 ;  /* 0x0000000000007941 */ /* 0x000fea0003800000 */
.L_x_1503:
[----:B------:R-:W-:Y:S05]  /*120e0*/  BRA.DIV ~URZ, `(.L_x_1505) ;  /* 0x000077527f007947 */ /* 0x000fea000b800000 */
[----:B--2---:R2:W1:Y:S04]  /*120f0*/  SHFL.IDX PT, R4, R5, 0x1, 0x1c1f ;  /* 0x003c1f0005047f89 */ /* 0x00446800000e0000 */
[----:B----4-:R2:W4:Y:S02]  /*12100*/  SHFL.IDX PT, R0, R12, 0x1, 0x1c1f ;  /* 0x003c1f000c007f89 */ /* 0x01052400000e0000 */
.L_x_1596:
[----:B------:R-:W-:Y:S01]  /*12110*/  BSSY B0, `(.L_x_1506) ;  /* 0x0000032000007945 */ /* 0x000fe20003800000 */
        /* <DEDUP_REMOVED lines=37> */
[----:B------:R-:W-:Y:S02]  /*12370*/  ISETP.GE.AND P0, PT, R13, c[0x0][0x3c8], PT ;  /* 0x0000f2000d007a0c */ /* 0x000fe40003f06270 */
[----:B------:R-:W-:Y:S02]  /*12380*/  @!P3 LEA.HI.X R11, R19, R4, R20, 0x2, P6 ;  /* 0x00000004130bb211 */ /* 0x000fe400030f1414 */
[----:B--2---:R-:W-:-:S04]  /*12390*/  @!P2 LEA R8, P6, R17, R0, 0x2 ;  /* 0x000000001108a211 */ /* 0x004fc800078c10ff */
[----:B------:R-:W-:Y:S02]  /*123a0*/  @!P2 LEA.HI.X R9, R17, R4, R18, 0x2, P6 ;  /* 0x000000041109a211 */ /* 0x000fe400030f1412 */
[----:B---3--:R-:W-:-:S04]  /*123b0*/  @!P1 LEA R6, P6, R15, R0, 0x2 ;  /* 0x000000000f069211 */ /* 0x008fc800078c10ff */
[----:B------:R-:W-:Y:S01]  /*123c0*/  @!P1 LEA.HI.X R7, R15, R4, R16, 0x2, P6 ;  /* 0x000000040f079211 */ /* 0x000fe200030f1410 */
[----:B------:R2:W-:Y:S04]  /*123d0*/  @!P3 ST.E.64 [R10.64], R106 ;  /* 0x0000006a0a00b985 */ /* 0x0005e8000c101b06 */
[----:B------:R2:W-:Y:S01]  /*123e0*/  @!P2 ST.E.64 [R8.64], R102 ;  /* 0x000000660800a985 */ /* 0x0005e2000c101b06 */
[----:B-1----:R-:W-:-:S04]  /*123f0*/  @!P0 LEA R2, P6, R13, R0, 0x2 ;  /* 0x000000000d028211 */ /* 0x002fc800078c10ff */
[----:B------:R-:W-:Y:S01]  /*12400*/  @!P0 LEA.HI.X R3, R13, R4, R14, 0x2, P6 ;  /* 0x000000040d038211 */ /* 0x000fe200030f140e */
[----:B------:R2:W-:Y:S04]  /*12410*/  @!P1 ST.E.64 [R6.64], R84 ;  /* 0x0000005406009985 */ /* 0x0005e8000c101b06 */
[----:B------:R2:W-:Y:S04]  /*12420*/  @!P0 ST.E.64 [R2.64], R64 ;  /* 0x0000004002008985 */ /* 0x0005e8000c101b06 */
.L_x_1507:
[----:B------:R-:W-:Y:S05]  /*12430*/  BSYNC B0 ;  /* 0x0000000000007941 */ /* 0x000fea0003800000 */
.L_x_1506:
[----:B------:R-:W-:Y:S05]  /*12440*/  BRA.DIV ~URZ, `(.L_x_1508) ;  /* 0x000074c27f007947 */ /* 0x000fea000b800000 */
[----:B-1----:R1:W2:Y:S02]  /*12450*/  SHFL.IDX PT, R4, R5, 0x2, 0x1c1f ;  /* 0x005c1f0005047f89 */ /* 0x0022a400000e0000 */
.L_x_1597:
[----:B------:R-:W-:Y:S05]  /*12460*/  BRA.DIV ~URZ, `(.L_x_1509) ;  /* 0x000075127f007947 */ /* 0x000fea000b800000 */
[----:B----4-:R4:W1:Y:S02]  /*12470*/  SHFL.IDX PT, R0, R12, 0x2, 0x1c1f ;  /* 0x005c1f000c007f89 */ /* 0x01086400000e0000 */
.L_x_1598:
[----:B------:R-:W-:Y:S01]  /*12480*/  BSSY B0, `(.L_x_1510) ;  /* 0x0000032000007945 */ /* 0x000fe20003800000 */
[----:B------:R-:W-:Y:S05]  /*12490*/  @P4 BRA `(.L_x_1511) ;  /* 0x0000030000004947 */ /* 0x000fea0003800000 */
[----:B--23--:R-:W2:Y:S04]  /*124a0*/  LDL R8, [R1+0x40] ;  /* 0x0000400001087983 */ /* 0x00cea80000100800 */
        /* <DEDUP_REMOVED lines=17> */
[----:B-----5:R-:W-:Y:S02]  /*125c0*/  ISETP.GE.AND P0, PT, R21, c[0x0][0x3c8], PT ;  /* 0x0000f20015007a0c */ /* 0x020fe40003f06270 */
[----:B----4-:R-:W-:-:S07]  /*125d0*/  ISETP.GE.AND P4, PT, R10, c[0x0][0x3c8], PT ;  /* 0x0000f2000a007a0c */ /* 0x010fce0003f86270 */
[CC--:B-1----:R-:W-:Y:S02]  /*125e0*/  @!P3 LEA R6, P2, R8.reuse, R0.reuse, 0x2 ;  /* 0x000000000806b211 */ /* 0x0c2fe400078410ff */
[----:B------:R-:W-:Y:S02]  /*125f0*/  @!P1 LEA R2, P6, R23, R0, 0x2 ;  /* 0x0000000017029211 */ /* 0x000fe400078c10ff */
[----:B------:R-:W-:Y:S02]  /*12600*/  @!P3 LEA.HI.X R7, R8, R4, R9, 0x2, P2 ;  /* 0x000000040807b211 */ /* 0x000fe400010f1409 */
[----:B------:R-:W-:Y:S02]  /*12610*/  @!P0 LEA R8, P2, R21, R0, 0x2 ;  /* 0x0000000015088211 */ /* 0x000fe400078410ff */
[-C--:B------:R-:W-:Y:S01]  /*12620*/  @!P1 LEA.HI.X R3, R23, R4.reuse, R24, 0x2, P6 ;  /* 0x0000000417039211 */ /* 0x080fe200030f1418 */
[----:B------:R-:W-:Y:S01]  /*12630*/  @!P3 ST.E.64 [R6.64], R48 ;  /* 0x000000300600b985 */ /* 0x000fe2000c101b06 */
[----:B------:R-:W-:-:S02]  /*12640*/  @!P0 LEA.HI.X R9, R21, R4, R22, 0x2, P2 ;  /* 0x0000000415098211 */ /* 0x000fc400010f1416 */
[----:B------:R-:W-:Y:S01]  /*12650*/  ISETP.GE.AND P3, PT, R19, c[0x0][0x3c8], PT ;  /* 0x0000f20013007a0c */ /* 0x000fe20003f66270 */
[----:B------:R1:W-:Y:S01]  /*12660*/  @!P1 ST.E.64 [R2.64], R34 ;  /* 0x0000002202009985 */ /* 0x0003e2000c101b06 */
[----:B------:R-:W-:-:S03]  /*12670*/  ISETP.GE.AND P2, PT, R17, c[0x0][0x3c8], PT ;  /* 0x0000f20011007a0c */ /* 0x000fc60003f46270 */
[----:B------:R2:W-:Y:S01]  /*12680*/  @!P0 ST.E.64 [R8.64], R38 ;  /* 0x0000002608008985 */ /* 0x0005e2000c101b06 */
[----:B------:R-:W-:Y:S02]  /*12690*/  ISETP.GE.AND P1, PT, R15, c[0x0][0x3c8], PT ;  /* 0x0000f2000f007a0c */ /* 0x000fe40003f26270 */
[----:B------:R-:W-:Y:S02]  /*126a0*/  ISETP.GE.AND P0, PT, R13, c[0x0][0x3c8], PT ;  /* 0x0000f2000d007a0c */ /* 0x000fe40003f06270 */
[----:B-1----:R-:W-:-:S04]  /*126b0*/  @!P4 LEA R2, P6, R10, R0, 0x2 ;  /* 0x000000000a02c211 */ /* 0x002fc800078c10ff */
[----:B------:R-:W-:Y:S02]  /*126c0*/  @!P4 LEA.HI.X R3, R10, R4, R11, 0x2, P6 ;  /* 0x000000040a03c211 */ /* 0x000fe400030f140b */
[----:B------:R-:W-:-:S03]  /*126d0*/  @!P3 LEA R10, P6, R19, R0, 0x2 ;  /* 0x00000000130ab211 */ /* 0x000fc600078c10ff */
[----:B------:R1:W-:Y:S01]  /*126e0*/  @!P4 ST.E.64 [R2.64], R42 ;  /* 0x0000002a0200c985 */ /* 0x0003e2000c101b06 */
[----:B--2---:R-:W-:Y:S02]  /*126f0*/  @!P2 LEA R8, P4, R17, R0, 0x2 ;  /* 0x000000001108a211 */ /* 0x004fe400078810ff */
[----:B------:R-:W-:Y:S02]  /*12700*/  @!P3 LEA.HI.X R11, R19, R4, R20, 0x2, P6 ;  /* 0x00000004130bb211 */ /* 0x000fe400030f1414 */
[----:B------:R-:W-:Y:S02]  /*12710*/  @!P1 LEA R6, P6, R15, R0, 0x2 ;  /* 0x000000000f069211 */ /* 0x000fe400078c10ff */
        /* <DEDUP_REMOVED lines=8> */
.L_x_1511:
[----:B------:R-:W-:Y:S05]  /*127a0*/  BSYNC B0 ;  /* 0x0000000000007941 */ /* 0x000fea0003800000 */
.L_x_1510:
[----:B------:R-:W-:Y:S05]  /*127b0*/  BRA.DIV ~URZ, `(.L_x_1512) ;  /* 0x000072327f007947 */ /* 0x000fea000b800000 */
[----:B--2---:R2:W3:Y:S04]  /*127c0*/  SHFL.IDX PT, R4, R5, 0x3, 0x1c1f ;  /* 0x007c1f0005047f89 */ /* 0x0044e800000e0000 */
[----:B-1----:R2:W1:Y:S02]  /*127d0*/  SHFL.IDX PT, R0, R12, 0x3, 0x1c1f ;  /* 0x007c1f000c007f89 */ /* 0x00246400000e0000 */
.L_x_1599:
[----:B------:R-:W-:Y:S05]  /*127e0*/  @P5 BRA `(.L_x_1500) ;  /* 0x00000fa000005947 */ /* 0x000fea0003800000 */
[----:B---3--:R-:W3:Y:S04]  /*127f0*/  LDL R6, [R1+0x40] ;  /* 0x0000400001067983 */ /* 0x008ee80000100800 */
[----:B------:R-:W5:Y:S04]  /*12800*/  LDL R10, [R1+0x74] ;  /* 0x00007400010a7983 */ /* 0x000f680000100800 */
[----:B--2---:R-:W2:Y:S04]  /*12810*/  LDL R7, [R1+0xc0] ;  /* 0x0000c00001077983 */ /* 0x004ea80000100800 */
[----:B----4-:R-:W4:Y:S04]  /*12820*/  LDL R8, [R1+0x70] ;  /* 0x0000700001087983 */ /* 0x010f280000100800 */
        /* <DEDUP_REMOVED lines=12> */
[----:B-----5:R-:W-:-:S11]  /*128f0*/  ISETP.GE.AND P4, PT, R10, c[0x0][0x3c8], PT ;  /* 0x0000f2000a007a0c */ /* 0x020fd60003f86270 */
[----:B-1----:R-:W-:Y:S02]  /*12900*/  @!P0 LEA R2, P1, R6, R0, 0x2 ;  /* 0x0000000006028211 */ /* 0x002fe400078210ff */
[----:B----4-:R-:W-:Y:S02]  /*12910*/  ISETP.GE.AND P5, PT, R8, c[0x0][0x3c8], PT ;  /* 0x0000f20008007a0c */ /* 0x010fe40003fa6270 */
[----:B--2---:R-:W-:Y:S02]  /*12920*/  @!P0 LEA.HI.X R3, R6, R4, R7, 0x2, P1 ;  /* 0x0000000406038211 */ /* 0x004fe400008f1407 */
[----:B------:R-:W-:-:S03]  /*12930*/  ISETP.GE.AND P3, PT, R18, c[0x0][0x3c8], PT ;  /* 0x0000f20012007a0c */ /* 0x000fc60003f66270 */
[----:B------:R1:W-:Y:S01]  /*12940*/  @!P0 ST.E.64 [R2.64], R30 ;  /* 0x0000001e02008985 */ /* 0x0003e2000c101b06 */
[----:B------:R-:W-:Y:S02]  /*12950*/  @!P4 LEA R6, P0, R10, R0, 0x2 ;  /* 0x000000000a06c211 */ /* 0x000fe400078010ff */
[----:B------:R-:W-:Y:S02]  /*12960*/  ISETP.GE.AND P2, PT, R16, c[0x0][0x3c8], PT ;  /* 0x0000f20010007a0c */ /* 0x000fe40003f46270 */
[----:B------:R-:W-:Y:S02]  /*12970*/  @!P4 LEA.HI.X R7, R10, R4, R11, 0x2, P0 ;  /* 0x000000040a07c211 */ /* 0x000fe400000f140b */
[----:B------:R-:W-:Y:S02]  /*12980*/  ISETP.GE.AND P1, PT, R14, c[0x0][0x3c8], PT ;  /* 0x0000f2000e007a0c */ /* 0x000fe40003f26270 */
[----:B------:R-:W-:Y:S01]  /*12990*/  ISETP.GE.AND P0, PT, R12, c[0x0][0x3c8], PT ;  /* 0x0000f2000c007a0c */ /* 0x000fe20003f06270 */
        /* <DEDUP_REMOVED lines=23> */
.L_x_1485:
[----:B------:R-:W2:Y:S04]  /*12b10*/  LDL.LU R0, [R1+0x78] ;  /* 0x0000780001007983 */ /* 0x000ea80000300800 */
[----:B------:R-:W3:Y:S01]  /*12b20*/  LDL.LU R7, [R1+0x7c] ;  /* 0x00007c0001077983 */ /* 0x000ee20000300800 */
[----:B------:R-:W-:Y:S02]  /*12b30*/  ISETP.NE.U32.AND P1, PT, RZ, c[0x0][0x508], PT ;  /* 0x00014200ff007a0c */ /* 0x000fe40003f25070 */
[----:B------:R-:W-:Y:S01]  /*12b40*/  ISETP.NE.U32.AND P3, PT, RZ, c[0x0][0x500], PT ;  /* 0x00014000ff007a0c */ /* 0x000fe20003f65070 */
[----:B-1----:R-:W4:Y:S01]  /*12b50*/  LDL.LU R6, [R1+0x54] ;  /* 0x0000540001067983 */ /* 0x002f220000300800 */
        /* <DEDUP_REMOVED lines=17> */
.L_x_1513:
        /* <DEDUP_REMOVED lines=60> */
.L_x_1515:
[----:B------:R-:W-:Y:S05]  /*13030*/  BSYNC B0 ;  /* 0x0000000000007941 */ /* 0x000fea0003800000 */
.L_x_1514:
[----:B------:R-:W-:-:S13]  /*13040*/  ISETP.GT.AND P0, PT, R20, 0x1, PT ;  /* 0x000000011400780c */ /* 0x000fda0003f04270 */
[----:B------:R-:W-:Y:S05]  /*13050*/  @P0 BRA `(.L_x_1500) ;  /* 0x0000073000000947 */ /* 0x000fea0003800000 */
[----:B------:R-:W2:Y:S04]  /*13060*/  LDL R6, [R1+0x3c] ;  /* 0x00003c0001067983 */ /* 0x000ea80000100800 */
[----:B-1----:R-:W2:Y:S01]  /*13070*/  LDL R5, [R1+0xc] ;  /* 0x00000c0001057983 */ /* 0x002ea20000100800 */
[----:B------:R-:W-:Y:S01]  /*13080*/  MOV R2, c[0x0][0x4e8] ;  /* 0x00013a0000027a02 */ /* 0x000fe20000000f00 */
[----:B------:R-:W-:-:S03]  /*13090*/  IMAD R4, R18, c[0x0][0x3a0], RZ ;  /* 0x0000e80012047a24 */ /* 0x000fc600078e02ff */
        /* <DEDUP_REMOVED lines=12> */
[----:B------:R-:W-:Y:S02]  /*13160*/  @P0 SHF.R.U32.HI R0, RZ, c[0x0][0x4f0], R6 ;  /* 0x00013c00ff000a19 */ /* 0x000fe40000011606 */
[----:B------:R-:W-:Y:S02]  /*13170*/  ISETP.GE.AND P0, PT, R201, c[0x0][0x3c8], PT ;  /* 0x0000f200c9007a0c */ /* 0x000fe40003f06270 */
[----:B------:R-:W-:Y:S02]  /*13180*/  SHF.R.S32.HI R6, RZ, 0x1f, R0 ;  /* 0x0000001fff067819 */ /* 0x000fe40000011400 */
[----:B------:R-:W-:Y:S02]  /*13190*/  IADD3 R5, -R0, RZ, RZ ;  /* 0x000000ff00057210 */ /* 0x000fe40007ffe1ff */
[----:B------:R-:W-:Y:S01]  /*131a0*/  IADD3 R3, R3, R7, RZ ;  /* 0x0000000703037210 */ /* 0x000fe20007ffe0ff */
[----:B------:R-:W-:-:S02]  /*131b0*/  IMAD R6, R6, c[0x0][0x3e0], RZ ;  /* 0x0000f80006067a24 */ /* 0x000fc400078e02ff */
        /* <DEDUP_REMOVED lines=13> */
.L_x_1600:
[----:B------:R-:W-:Y:S05]  /*13290*/  BRA.DIV ~URZ, `(.L_x_1517) ;  /* 0x000068927f007947 */ /* 0x000fea000b800000 */
[----:B------:R3:W4:Y:S02]  /*132a0*/  SHFL.IDX PT, R2, R6, RZ, 0x181f ;  /* 0x00181fff06027589 */ /* 0x00072400000e0000 */
.L_x_1601:
        /* <DEDUP_REMOVED lines=15> */
.L_x_1602:
        /* <DEDUP_REMOVED lines=8> */
.L_x_1603:
[----:B------:R-:W-:Y:S05]  /*13420*/  BRA.DIV ~URZ, `(.L_x_1520) ;  /* 0x000068b27f007947 */ /* 0x000fea000b800000 */
[----:B-1----:R1:W2:Y:S02]  /*13430*/  SHFL.IDX PT, R2, R6, 0x2, 0x181f ;  /* 0x00581f0006027f89 */ /* 0x0022a400000e0000 */
.L_x_1604:
        /* <DEDUP_REMOVED lines=9> */
.L_x_1605:
        /* <DEDUP_REMOVED lines=8> */
.L_x_1606:
[----:B------:R-:W-:Y:S05]  /*13550*/  BRA.DIV ~URZ, `(.L_x_1523) ;  /* 0x000069327f007947 */ /* 0x000fea000b800000 */
[----:B--2---:R2:W1:Y:S02]  /*13560*/  SHFL.IDX PT, R2, R6, 0x4, 0x181f ;  /* 0x00981f0006027f89 */ /* 0x00446400000e0000 */
.L_x_1607:
        /* <DEDUP_REMOVED lines=9> */
.L_x_1608:
        /* <DEDUP_REMOVED lines=8> */
.L_x_1609:
[----:B------:R-:W-:Y:S05]  /*13680*/  BRA.DIV ~URZ, `(.L_x_1526) ;  /* 0x000069b27f007947 */ /* 0x000fea000b800000 */
[----:B--2---:R2:W3:Y:S02]  /*13690*/  SHFL.IDX PT, R2, R6, 0x6, 0x181f ;  /* 0x00d81f0006027f89 */ /* 0x0044e400000e0000 */
.L_x_1610:
        /* <DEDUP_REMOVED lines=9> */
.L_x_1611:
[----:B------:R-:W-:Y:S02]  /*13730*/  IADD3 R0, R0, 0x70, RZ ;  /* 0x0000007000007810 */ /* 0x000fe40007ffe0ff */
[----:B-12---:R-:W-:Y:S02]  /*13740*/  SHF.R.S32.HI R6, RZ, 0x1f, R201 ;  /* 0x0000001fff067819 */ /* 0x006fe400000114c9 */
[----:B------:R-:W-:-:S13]  /*13750*/  ISETP.GE.OR P1, PT, R0, R4, P0 ;  /* 0x000000040000720c */ /* 0x000fda0000726670 */
[----:B----4-:R-:W-:-:S04]  /*13760*/  @!P1 LEA R2, P0, R201, R2, 0x1 ;  /* 0x00000002c9029211 */ /* 0x010fc800078008ff */
[----:B---3--:R-:W-:-:S05]  /*13770*/  @!P1 LEA.HI.X R3, R201, R5, R6, 0x1, P0 ;  /* 0x00000005c9039211 */ /* 0x008fca00000f0c06 */
[----:B------:R1:W-:Y:S04]  /*13780*/  @!P1 ST.E.128 [R2.64], RZ ;  /* 0x000000ff02009985 */ /* 0x0003e8000c101d06 */
.L_x_1500:
[----:B------:R-:W-:Y:S05]  /*13790*/  BSYNC B1 ;  /* 0x0000000000017941 */ /* 0x000fea0003800000 */
.L_x_1484:
        /* <DEDUP_REMOVED lines=15> */
.L_x_1612:
[----:B------:R-:W-:Y:S05]  /*13890*/  BRA.DIV ~URZ, `(.L_x_1530) ;  /* 0x000069527f007947 */ /* 0x000fea000b800000 */
[----:B------:R3:W4:Y:S02]  /*138a0*/  SHFL.IDX PT, R8, R57, 0x1, 0x1f ;  /* 0x00201f0039087f89 */ /* 0x00072400000e0000 */
.L_x_1613:
        /* <DEDUP_REMOVED lines=19> */
.L_x_1614:
        /* <DEDUP_REMOVED lines=16> */
.L_x_1615:
[----:B---3--:R-:W-:Y:S01]  /*13ae0*/  IMAD R0, R0, c[0x0][0x538], RZ ;  /* 0x00014e0000007a24 */ /* 0x008fe200078e02ff */
[----:B------:R-:W-:Y:S04]  /*13af0*/  BSSY B1, `(.L_x_1533) ;  /* 0x00000ce000017945 */ /* 0x000fe80003800000 */
[----:B----4-:R-:W-:-:S04]  /*13b00*/  IADD3 R8, R0, R8, RZ ;  /* 0x0000000800087210 */ /* 0x010fc80007ffe0ff */
[----:B--2---:R-:W-:-:S13]  /*13b10*/  ISETP.GT.AND P6, PT, R8, R9, PT ;  /* 0x000000090800720c */ /* 0x004fda0003fc4270 */
[----:B------:R-:W-:Y:S05]  /*13b20*/  @P6 BRA `(.L_x_1534) ;  /* 0x0000025000006947 */ /* 0x000fea0003800000 */
.L_x_1538:
        /* <DEDUP_REMOVED lines=17> */
.L_x_1616:
        /* <DEDUP_REMOVED lines=16> */
.L_x_1617:
[----:B--2---:R-:W-:-:S05]  /*13d40*/  IMAD R0, R0, c[0x0][0x538], RZ ;  /* 0x00014e0000007a24 */ /* 0x004fca00078e02ff */
[----:B------:R-:W-:-:S04]  /*13d50*/  IADD3 R8, R0, R8, RZ ;  /* 0x0000000800087210 */ /* 0x000fc80007ffe0ff */
[----:B------:R-:W-:-:S13]  /*13d60*/  ISETP.GT.AND P6, PT, R8, R9, PT ;  /* 0x000000090800720c */ /* 0x000fda0003fc4270 */
[----:B-1----:R-:W-:Y:S05]  /*13d70*/  @!P6 BRA `(.L_x_1538) ;  /* 0xfffffdb00000e947 */ /* 0x002fea000383ffff */
.L_x_1534:
[----:B------:R-:W-:-:S05]  /*13d80*/  IADD3 R5, -R0, R8, RZ ;  /* 0x0000000800057210 */ /* 0x000fca0007ffe1ff */
[----:B------:R-:W-:-:S05]  /*13d90*/  IMAD R0, R4, c[0x0][0x538], R5 ;  /* 0x00014e0004007a24 */ /* 0x000fca00078e0205 */
[----:B------:R-:W-:Y:S01]  /*13da0*/  ISETP.GT.AND P0, PT, R0, R9, PT ;  /* 0x000000090000720c */ /* 0x000fe20003f04270 */
[----:B------:R-:W-:-:S12]  /*13db0*/  BRA.DIV ~URZ, `(.L_x_1539) ;  /* 0x000068927f007947 */ /* 0x000fd8000b800000 */
[----:B------:R-:W-:-:S03]  /*13dc0*/  VOTE.ANY R10, PT, !P0 ;  /* 0x00000000000a7806 */ /* 0x000fc600040e0100 */
.L_x_1618:
[----:B------:R-:W2:Y:S01]  /*13dd0*/  LDL.LU R2, [R1+0x5c] ;  /* 0x00005c0001027983 */ /* 0x000ea20000300800 */
[----:B------:R-:W2:Y:S02]  /*13de0*/  POPC R0, R10 ;  /* 0x0000000a00007309 */ /* 0x000ea40000000000 */
[----:B--2---:R-:W-:-:S05]  /*13df0*/  IADD3 R2, R0, R2, RZ ;  /* 0x0000000200027210 */ /* 0x004fca0007ffe0ff */
[----:B------:R2:W-:Y:S01]  /*13e00*/  STL [R1+0x5c], R2 ;  /* 0x00005c0201007387 */ /* 0x0005e20000100800 */
[----:B------:R-:W-:Y:S05]  /*13e10*/  BRA.DIV ~URZ, `(.L_x_1540) ;  /* 0x000068827f007947 */ /* 0x000fea000b800000 */
[----:B------:R3:W4:Y:S04]  /*13e20*/  SHFL.IDX PT, R8, R6, R0, 0x1f ;  /* 0x00001f0006087589 */ /* 0x00072800000e0000 */
[----:B------:R3:W1:Y:S02]  /*13e30*/  SHFL.IDX PT, R7, R7, R0, 0x1f ;  /* 0x00001f0007077589 */ /* 0x00066400000e0000 */
.L_x_1619:
[----:B------:R-:W-:Y:S01]  /*13e40*/  ISETP.NE.AND P0, PT, R10, RZ, PT ;  /* 0x000000ff0a00720c */ /* 0x000fe20003f05270 */
[----:B------:R-:W-:-:S12]  /*13e50*/  BSSY B0, `(.L_x_1541) ;  /* 0x0000005000007945 */ /* 0x000fd80003800000 */
[----:B------:R-:W-:Y:S05]  /*13e60*/  @!P0 BRA `(.L_x_1542) ;  /* 0x0000003000008947 */ /* 0x000fea0003800000 */
[----:B---3--:R-:W-:Y:S01]  /*13e70*/  IADD3 R0, R0, -0x1, RZ ;  /* 0xffffffff00007810 */ /* 0x008fe20007ffe0ff */
[----:B------:R-:W-:Y:S05]  /*13e80*/  BRA.DIV ~URZ, `(.L_x_1543) ;  /* 0x000068e27f007947 */ /* 0x000fea000b800000 */
[----:B------:R3:W2:Y:S02]  /*13e90*/  SHFL.IDX PT, R11, R4, R0, 0x1f ;  /* 0x00001f00040b7589 */ /* 0x0006a400000e0000 */
.L_x_1542:
[----:B------:R-:W-:Y:S05]  /*13ea0*/  BSYNC B0 ;  /* 0x0000000000007941 */ /* 0x000fea0003800000 */
.L_x_1541:
        /* <DEDUP_REMOVED lines=68> */
.L_x_1545:
        /* <DEDUP_REMOVED lines=68> */
.L_x_1546:
[----:B------:R-:W-:Y:S05]  /*14730*/  BSYNC B0 ;  /* 0x0000000000007941 */ /* 0x000fea0003800000 */
.L_x_1544:
[----:B------:R-:W-:-:S04]  /*14740*/  LOP3.LUT R2, RZ, R2, RZ, 0x33, !PT ;  /* 0x00000002ff027212 */ /* 0x000fc800078e33ff */
[----:B-1----:R-:W-:-:S05]  /*14750*/  IADD3 R0, R2, R8, RZ ;  /* 0x0000000802007210 */ /* 0x002fca0007ffe0ff */
[----:B------:R1:W-:Y:S01]  /*14760*/  STL [R1+0x54], R0 ;  /* 0x0000540001007387 */ /* 0x0003e20000100800 */
[----:B------:R-:W-:Y:S05]  /*14770*/  BRA `(.L_x_1547) ;  /* 0x0000005000007947 */ /* 0x000fea0003800000 */
.L_x_1535:
[----:B------:R-:W-:Y:S01]  /*14780*/  MOV R0, c[0x0][0x53c] ;  /* 0x00014f0000007a02 */ /* 0x000fe20000000f00 */
[----:B------:R2:W-:Y:S04]  /*14790*/  STL [R1+0x50], R9 ;  /* 0x0000500901007387 */ /* 0x0005e80000100800 */
[----:B------:R2:W-:Y:S04]  /*147a0*/  STL [R1+0x54], RZ ;  /* 0x000054ff01007387 */ /* 0x0005e80000100800 */
[----:B------:R2:W-:Y:S04]  /*147b0*/  STL [R1+0x58], RZ ;  /* 0x000058ff01007387 */ /* 0x0005e80000100800 */
[----:B------:R2:W-:Y:S02]  /*147c0*/  STL [R1+0x5c], R0 ;  /* 0x00005c0001007387 */ /* 0x0005e40000100800 */
.L_x_1547:
[----:B------:R-:W-:Y:S05]  /*147d0*/  BSYNC B1 ;  /* 0x0000000000017941 */ /* 0x000fea0003800000 */
.L_x_1533:
        /* <DEDUP_REMOVED lines=9> */
.L_x_1528:
[----:B--2---:R-:W2:Y:S02]  /*14870*/  LDL R0, [R1+0x5c] ;  /* 0x00005c0001007983 */ /* 0x004ea40000100800 */
[----:B--2---:R-:W-:-:S13]  /*14880*/  ISETP.GE.AND P0, PT, R0, c[0x0][0x53c], PT ;  /* 0x00014f0000007a0c */ /* 0x004fda0003f06270 */
[----:B-1--4-:R-:W-:Y:S01]  /*14890*/  @P0 CALL.REL.NOINC `(.L_x_1548) ;  /* 0x0000001000000944 */ /* 0x012fe20003c00000 */
[----:B------:R-:W-:Y:S05]  /*148a0*/  BRA `(.L_x_1549) ;  /* 0xfffed2c000007947 */ /* 0x000fea000383ffff */
.L_x_1548:
[----:B------:R-:W-:Y:S05]  /*148b0*/  EXIT ;  /* 0x000000000000794d */ /* 0x000fea0003800000 */
.L_x_1410:
[----:B------:R-:W-:Y:S01]  /*148c0*/  IMAD.MOV.U32 R0, RZ, RZ, R5 ;  /* 0x000000ffff007224 */ /* 0x000fe200078e0005 */
[----:B------:R-:W-:Y:S02]  /*148d0*/  MOV R2, 0x1 ;  /* 0x0000000100027802 */ /* 0x000fe40000000f00 */
[----:B------:R-:W-:Y:S02]  /*148e0*/  MOV R3, 0x14900 ;  /* 0x0001490000037802 */ /* 0x000fe40000000f00 */
[----:B------:R-:W-:Y:S05]  /*148f0*/  CALL.REL.NOINC `($__internal_20_$__cuda_sm70_shflsync_up_p) ;  /* 0x00005fa000007944 */ /* 0x000fea0003c00000 */
[----:B------:R-:W-:Y:S01]  /*14900*/  MOV R0, R4 ;  /* 0x0000000400007202 */ /* 0x000fe20000000f00 */
[----:B------:R-:W-:Y:S05]  /*14910*/  BRA `(.L_x_1550) ;  /* 0xfffebb4000007947 */ /* 0x000fea000383ffff */
.L_x_1411:
[----:B------:R-:W-:Y:S01]  /*14920*/  IMAD.MOV.U32 R0, RZ, RZ, R5 ;  /* 0x000000ffff007224 */ /* 0x000fe200078e0005 */
[----:B------:R-:W-:Y:S02]  /*14930*/  MOV R2, 0x2 ;  /* 0x0000000200027802 */ /* 0x000fe40000000f00 */
[----:B------:R-:W-:Y:S02]  /*14940*/  MOV R3, 0x14960 ;  /* 0x0001496000037802 */ /* 0x000fe40000000f00 */
[----:B------:R-:W-:Y:S05]  /*14950*/  CALL.REL.NOINC `($__internal_20_$__cuda_sm70_shflsync_up_p) ;  /* 0x00005f4000007944 */ /* 0x000fea0003c00000 */
[----:B------:R-:W-:Y:S01]  /*14960*/  SEL R0, R4, RZ, P4 ;  /* 0x000000ff04007207 */ /* 0x000fe20002000000 */
[----:B------:R-:W-:Y:S01]  /*14970*/  IMAD.MOV.U32 R2, RZ, RZ, 0x4 ;  /* 0x00000004ff027424 */ /* 0x000fe200078e00ff */
[----:B------:R-:W-:-:S03]  /*14980*/  MOV R3, 0x149b0 ;  /* 0x000149b000037802 */ /* 0x000fc60000000f00 */
[----:B------:R-:W-:Y:S02]  /*14990*/  IMAD.IADD R0, R5, 0x1, R0 ;  /* 0x0000000105007824 */ /* 0x000fe400078e0200 */
        /* <DEDUP_REMOVED lines=13> */
[----:B------:R-:W-:Y:S02]  /*14a70*/  MOV R62, 0x1f ;  /* 0x0000001f003e7802 */ /* 0x000fe40000000f00 */
[----:B------:R-:W-:Y:S01]  /*14a80*/  MOV R3, 0x14ac0 ;  /* 0x00014ac000037802 */ /* 0x000fe20000000f00 */
[----:B------:R-:W-:-:S04]  /*14a90*/  IMAD.IADD R4, R0, 0x1, R4 ;  /* 0x0000000100047824 */ /* 0x000fc800078e0204 */
[----:B------:R-:W-:Y:S02]  /*14aa0*/  IMAD.MOV.U32 R56, RZ, RZ, R4 ;  /* 0x000000ffff387224 */ /* 0x000fe400078e0004 */
[----:B------:R-:W-:Y:S05]  /*14ab0*/  CALL.REL.NOINC `($__internal_19_$__cuda_sm70_shflsync_idx_p) ;  /* 0x00005d8000007944 */ /* 0x000fea0003c00000 */
[----:B------:R-:W-:Y:S01]  /*14ac0*/  MOV R0, R62 ;  /* 0x0000003e00007202 */ /* 0x000fe20000000f00 */
[----:B------:R-:W-:Y:S05]  /*14ad0*/  BRA `(.L_x_1551) ;  /* 0xfffeba8000007947 */ /* 0x000fea000383ffff */
.L_x_1413:
[----:B------:R-:W-:Y:S02]  /*14ae0*/  SEL R0, RZ, 0x1, P0 ;  /* 0x00000001ff007807 */ /* 0x000fe40000000000 */
[----:B------:R-:W-:Y:S02]  /*14af0*/  MOV R2, 0x14b10 ;  /* 0x00014b1000027802 */ /* 0x000fe40000000f00 */
[----:B------:R-:W-:Y:S05]  /*14b00*/  CALL.REL.NOINC `($__internal_21_$__cuda_sm70_votesync_ballot) ;  /* 0x00005e0000007944 */ /* 0x000fea0003c00000 */
[----:B------:R-:W-:Y:S01]  /*14b10*/  MOV R7, R0 ;  /* 0x0000000000077202 */ /* 0x000fe20000000f00 */
[----:B------:R-:W-:Y:S05]  /*14b20*/  BRA `(.L_x_1552) ;  /* 0xfffebac000007947 */ /* 0x000fea000383ffff */
.L_x_1414:
[----:B------:R-:W-:Y:S01]  /*14b30*/  IMAD.MOV.U32 R56, RZ, RZ, R9 ;  /* 0x000000ffff387224 */ /* 0x000fe200078e0009 */
[----:B-1----:R-:W-:Y:S01]  /*14b40*/  MOV R2, R0 ;  /* 0x0000000000027202 */ /* 0x002fe20000000f00 */
[----:B------:R-:W-:Y:S01]  /*14b50*/  IMAD.MOV.U32 R62, RZ, RZ, 0x1f ;  /* 0x0000001fff3e7424 */ /* 0x000fe200078e00ff */
[----:B------:R-:W-:Y:S02]  /*14b60*/  MOV R3, 0x14b80 ;  /* 0x00014b8000037802 */ /* 0x000fe40000000f00 */
[----:B------:R-:W-:Y:S05]  /*14b70*/  CALL.REL.NOINC `($__internal_19_$__cuda_sm70_shflsync_idx_p) ;  /* 0x00005cc000007944 */ /* 0x000fea0003c00000 */
[----:B------:R-:W-:Y:S01]  /*14b80*/  IMAD.MOV.U32 R12, RZ, RZ, R62 ;  /* 0x000000ffff0c7224 */ /* 0x000fe200078e003e */
[----:B------:R-:W-:Y:S01]  /*14b90*/  MOV R56, R8 ;  /* 0x0000000800387202 */ /* 0x000fe20000000f00 */
[----:B------:R-:W-:Y:S01]  /*14ba0*/  IMAD.MOV.U32 R5, RZ, RZ, RZ ;  /* 0x000000ffff057224 */ /* 0x000fe200078e00ff */
[----:B------:R-:W-:Y:S01]  /*14bb0*/  MOV R2, R0 ;  /* 0x0000000000027202 */ /* 0x000fe20000000f00 */
[----:B------:R-:W-:Y:S01]  /*14bc0*/  IMAD.MOV.U32 R62, RZ, RZ, 0x1f ;  /* 0x0000001fff3e7424 */ /* 0x000fe200078e00ff */
[----:B------:R-:W-:-:S02]  /*14bd0*/  MOV R3, 0x14bf0 ;  /* 0x00014bf000037802 */ /* 0x000fc40000000f00 */
[----:B------:R-:W-:Y:S05]  /*14be0*/  CALL.REL.NOINC `($__internal_19_$__cuda_sm70_shflsync_idx_p) ;  /* 0x00005c5000007944 */ /* 0x000fea0003c00000 */
[----:B------:R-:W-:Y:S01]  /*14bf0*/  MOV R9, R62 ;  /* 0x0000003e00097202 */ /* 0x000fe20000000f00 */
[----:B------:R-:W-:Y:S05]  /*14c00*/  BRA `(.L_x_1553) ;  /* 0xfffeba5000007947 */ /* 0x000fea000383ffff */
.L_x_1417:
[----:B------:R-:W-:Y:S01]  /*14c10*/  IMAD.MOV.U32 R56, RZ, RZ, R4 ;  /* 0x000000ffff387224 */ /* 0x000fe200078e0004 */
[----:B-1----:R-:W-:Y:S01]  /*14c20*/  MOV R2, R0 ;  /* 0x0000000000027202 */ /* 0x002fe20000000f00 */
[----:B------:R-:W-:Y:S01]  /*14c30*/  IMAD.MOV.U32 R62, RZ, RZ, 0x1f ;  /* 0x0000001fff3e7424 */ /* 0x000fe200078e00ff */
[----:B------:R-:W-:-:S02]  /*14c40*/  MOV R3, 0x14c60 ;  /* 0x00014c6000037802 */ /* 0x000fc40000000f00 */
[----:B---34-:R-:W-:Y:S05]  /*14c50*/  CALL.REL.NOINC `($__internal_19_$__cuda_sm70_shflsync_idx_p) ;  /* 0x00005be000007944 */ /* 0x018fea0003c00000 */
[----:B------:R-:W-:Y:S01]  /*14c60*/  MOV R5, R62 ;  /* 0x0000003e00057202 */ /* 0x000fe20000000f00 */
[----:B------:R-:W-:Y:S05]  /*14c70*/  BRA `(.L_x_1416) ;  /* 0xfffeba4000007947 */ /* 0x000fea000383ffff */
.L_x_1428:
[----:B------:R-:W-:Y:S01]  /*14c80*/  IMAD.MOV.U32 R56, RZ, RZ, R5 ;  /* 0x000000ffff387224 */ /* 0x000fe200078e0005 */
[----:B------:R-:W-:Y:S01]  /*14c90*/  MOV R2, RZ ;  /* 0x000000ff00027202 */ /* 0x000fe20000000f00 */
[----:B------:R-:W-:Y:S01]  /*14ca0*/  IMAD.MOV.U32 R62, RZ, RZ, 0x181f ;  /* 0x0000181fff3e7424 */ /* 0x000fe200078e00ff */
[----:B------:R-:W-:-:S02]  /*14cb0*/  MOV R3, 0x14cd0 ;  /* 0x00014cd000037802 */ /* 0x000fc40000000f00 */
[----:B-----5:R-:W-:Y:S05]  /*14cc0*/  CALL.REL.NOINC `($__internal_19_$__cuda_sm70_shflsync_idx_p) ;  /* 0x00005b7000007944 */ /* 0x020fea0003c00000 */
[----:B------:R-:W-:Y:S01]  /*14cd0*/  MOV R7, R62 ;  /* 0x0000003e00077202 */ /* 0x000fe20000000f00 */
[----:B------:R-:W-:Y:S05]  /*14ce0*/  BRA `(.L_x_1554) ;  /* 0xfffedaf000007947 */ /* 0x000fea000383ffff */
.L_x_1429:
[----:B------:R-:W-:Y:S01]  /*14cf0*/  IMAD.MOV.U32 R56, RZ, RZ, R6 ;  /* 0x000000ffff387224 */ /* 0x000fe200078e0006 */
[----:B------:R-:W-:Y:S01]  /*14d00*/  MOV R2, RZ ;  /* 0x000000ff00027202 */ /* 0x000fe20000000f00 */
[----:B------:R-:W-:Y:S01]  /*14d10*/  IMAD.MOV.U32 R62, RZ, RZ, 0x181f ;  /* 0x0000181fff3e7424 */ /* 0x000fe200078e00ff */
[----:B------:R-:W-:-:S02]  /*14d20*/  MOV R3, 0x14d40 ;  /* 0x00014d4000037802 */ /* 0x000fc40000000f00 */
[----:B-12--5:R-:W-:Y:S05]  /*14d30*/  CALL.REL.NOINC `($__internal_19_$__cuda_sm70_shflsync_idx_p) ;  /* 0x00005b0000007944 */ /* 0x026fea0003c00000 */
[----:B------:R-:W-:Y:S01]  /*14d40*/  MOV R2, R62 ;  /* 0x0000003e00027202 */ /* 0x000fe20000000f00 */
[----:B------:R-:W-:Y:S05]  /*14d50*/  BRA `(.L_x_1555) ;  /* 0xfffedaa000007947 */ /* 0x000fea000383ffff */
.L_x_1432:
[----:B------:R-:W-:Y:S01]  /*14d60*/  IMAD.MOV.U32 R56, RZ, RZ, R5 ;  /* 0x000000ffff387224 */ /* 0x000fe200078e0005 */
[----:B-1--4-:R-:W-:Y:S01]  /*14d70*/  MOV R2, 0x1 ;  /* 0x0000000100027802 */ /* 0x012fe20000000f00 */
[----:B------:R-:W-:Y:S01]  /*14d80*/  IMAD.MOV.U32 R62, RZ, RZ, 0x181f ;  /* 0x0000181fff3e7424 */ /* 0x000fe200078e00ff */
[----:B------:R-:W-:-:S02]  /*14d90*/  MOV R3, 0x14db0 ;  /* 0x00014db000037802 */ /* 0x000fc40000000f00 */
[----:B--2--5:R-:W-:Y:S05]  /*14da0*/  CALL.REL.NOINC `($__internal_19_$__cuda_sm70_shflsync_idx_p) ;  /* 0x00005a9000007944 */ /* 0x024fea0003c00000 */
[----:B------:R-:W-:Y:S01]  /*14db0*/  IMAD.MOV.U32 R7, RZ, RZ, R62 ;  /* 0x000000ffff077224 */ /* 0x000fe200078e003e */
[----:B------:R-:W-:Y:S01]  /*14dc0*/  MOV R2, 0x1 ;  /* 0x0000000100027802 */ /* 0x000fe20000000f00 */
[----:B------:R-:W-:Y:S01]  /*14dd0*/  IMAD.MOV.U32 R56, RZ, RZ, R6 ;  /* 0x000000ffff387224 */ /* 0x000fe200078e0006 */
[----:B------:R-:W-:-:S02]  /*14de0*/  MOV R62, 0x181f ;  /* 0x0000181f003e7802 */ /* 0x000fc40000000f00 */
[----:B------:R-:W-:Y:S02]  /*14df0*/  MOV R3, 0x14e10 ;  /* 0x00014e1000037802 */ /* 0x000fe40000000f00 */
[----:B------:R-:W-:Y:S05]  /*14e00*/  CALL.REL.NOINC `($__internal_19_$__cuda_sm70_shflsync_idx_p) ;  /* 0x00005a3000007944 */ /* 0x000fea0003c00000 */
[----:B------:R-:W-:Y:S01]  /*14e10*/  MOV R2, R62 ;  /* 0x0000003e00027202 */ /* 0x000fe20000000f00 */
[----:B------:R-:W-:Y:S05]  /*14e20*/  BRA `(.L_x_1556) ;  /* 0xfffedb2000007947 */ /* 0x000fea000383ffff */
.L_x_1435:
[----:B------:R-:W-:Y:S01]  /*14e30*/  IMAD.MOV.U32 R56, RZ, RZ, R5 ;  /* 0x000000ffff387224 */ /* 0x000fe200078e0005 */
[----:B-1----:R-:W-:Y:S01]  /*14e40*/  MOV R2, 0x2 ;  /* 0x0000000200027802 */ /* 0x002fe20000000f00 */
[----:B------:R-:W-:Y:S01]  /*14e50*/  IMAD.MOV.U32 R62, RZ, RZ, 0x181f ;  /* 0x0000181fff3e7424 */ /* 0x000fe200078e00ff */
[----:B------:R-:W-:Y:S02]  /*14e60*/  MOV R3, 0x14e80 ;  /* 0x00014e8000037802 */ /* 0x000fe40000000f00 */
[----:B--23-5:R-:W-:Y:S05]  /*14e70*/  CALL.REL.NOINC `($__internal_19_$__cuda_sm70_shflsync_idx_p) ;  /* 0x000059c000007944 */ /* 0x02cfea0003c00000 */
[----:B------:R-:W-:Y:S01]  /*14e80*/  MOV R7, R62 ;  /* 0x0000003e00077202 */ /* 0x000fe20000000f00 */
[----:B------:R-:W-:Y:S05]  /*14e90*/  BRA `(.L_x_1557) ;  /* 0xfffedb9000007947 */ /* 0x000fea000383ffff */
.L_x_1436:
[----:B------:R-:W-:Y:S01]  /*14ea0*/  IMAD.MOV.U32 R56, RZ, RZ, R6 ;  /* 0x000000ffff387224 */ /* 0x000fe200078e0006 */
[----:B-1----:R-:W-:Y:S01]  /*14eb0*/  MOV R2, 0x2 ;  /* 0x0000000200027802 */ /* 0x002fe20000000f00 */
[----:B------:R-:W-:Y:S01]  /*14ec0*/  IMAD.MOV.U32 R62, RZ, RZ, 0x181f ;  /* 0x0000181fff3e7424 */ /* 0x000fe200078e00ff */
[----:B------:R-:W-:Y:S02]  /*14ed0*/  MOV R3, 0x14ef0 ;  /* 0x00014ef000037802 */ /* 0x000fe40000000f00 */
[----:B--2345:R-:W-:Y:S05]  /*14ee0*/  CALL.REL.NOINC `($__internal_19_$__cuda_sm70_shflsync_idx_p) ;  /* 0x0000595000007944 */ /* 0x03cfea0003c00000 */
[----:B------:R-:W-:Y:S01]  /*14ef0*/  MOV R2, R62 ;  /* 0x0000003e00027202 */ /* 0x000fe20000000f00 */
[----:B------:R-:W-:Y:S05]  /*14f00*/  BRA `(.L_x_1558) ;  /* 0xfffedb4000007947 */ /* 0x000fea000383ffff */
.L_x_1439:
[----:B------:R-:W-:Y:S01]  /*14f10*/  IMAD.MOV.U32 R56, RZ, RZ, R5 ;  /* 0x000000ffff387224 */ /* 0x000fe200078e0005 */
[----:B--2---:R-:W-:Y:S01]  /*14f20*/  MOV R2, 0x3 ;  /* 0x0000000300027802 */ /* 0x004fe20000000f00 */
[----:B------:R-:W-:Y:S01]  /*14f30*/  IMAD.MOV.U32 R62, RZ, RZ, 0x181f ;  /* 0x0000181fff3e7424 */ /* 0x000fe200078e00ff */
[----:B------:R-:W-:-:S02]  /*14f40*/  MOV R3, 0x14f60 ;  /* 0x00014f6000037802 */ /* 0x000fc40000000f00 */
[----:B-1-345:R-:W-:Y:S05]  /*14f50*/  CALL.REL.NOINC `($__internal_19_$__cuda_sm70_shflsync_idx_p) ;  /* 0x000058e000007944 */ /* 0x03afea0003c00000 */
        /* <DEDUP_REMOVED lines=8> */
.L_x_1442:
[----:B------:R-:W-:Y:S01]  /*14fe0*/  IMAD.MOV.U32 R56, RZ, RZ, R5 ;  /* 0x000000ffff387224 */ /* 0x000fe200078e0005 */
[----:B-12---:R-:W-:Y:S01]  /*14ff0*/  MOV R2, 0x4 ;  /* 0x0000000400027802 */ /* 0x006fe20000000f00 */
[----:B------:R-:W-:Y:S01]  /*15000*/  IMAD.MOV.U32 R62, RZ, RZ, 0x181f ;  /* 0x0000181fff3e7424 */ /* 0x000fe200078e00ff */
[----:B------:R-:W-:Y:S02]  /*15010*/  MOV R3, 0x15030 ;  /* 0x0001503000037802 */ /* 0x000fe40000000f00 */
[----:B---345:R-:W-:Y:S05]  /*15020*/  CALL.REL.NOINC `($__internal_19_$__cuda_sm70_shflsync_idx_p) ;  /* 0x0000581000007944 */ /* 0x038fea0003c00000 */
[----:B------:R-:W-:Y:S01]  /*15030*/  MOV R7, R62 ;  /* 0x0000003e00077202 */ /* 0x000fe20000000f00 */
[----:B------:R-:W-:Y:S05]  /*15040*/  BRA `(.L_x_1560) ;  /* 0xfffedbd000007947 */ /* 0x000fea000383ffff */
.L_x_1443:
[----:B------:R-:W-:Y:S01]  /*15050*/  IMAD.MOV.U32 R56, RZ, RZ, R6 ;  /* 0x000000ffff387224 */ /* 0x000fe200078e0006 */
[----:B--2---:R-:W-:Y:S01]  /*15060*/  MOV R2, 0x4 ;  /* 0x0000000400027802 */ /* 0x004fe20000000f00 */
[----:B------:R-:W-:Y:S01]  /*15070*/  IMAD.MOV.U32 R62, RZ, RZ, 0x181f ;  /* 0x0000181fff3e7424 */ /* 0x000fe200078e00ff */
[----:B------:R-:W-:Y:S02]  /*15080*/  MOV R3, 0x150a0 ;  /* 0x000150a000037802 */ /* 0x000fe40000000f00 */
[----:B-1-345:R-:W-:Y:S05]  /*15090*/  CALL.REL.NOINC `($__internal_19_$__cuda_sm70_shflsync_idx_p) ;  /* 0x000057a000007944 */ /* 0x03afea0003c00000 */
[----:B------:R-:W-:Y:S01]  /*150a0*/  MOV R2, R62 ;  /* 0x0000003e00027202 */ /* 0x000fe20000000f00 */
[----:B------:R-:W-:Y:S05]  /*150b0*/  BRA `(.L_x_1561) ;  /* 0xfffedb8000007947 */ /* 0x000fea000383ffff */
.L_x_1446:
[----:B------:R-:W-:Y:S01]  /*150c0*/  IMAD.MOV.U32 R56, RZ, RZ, R5 ;  /* 0x000000ffff387224 */ /* 0x000fe200078e0005 */
[----:B-1----:R-:W-:Y:S01]  /*150d0*/  MOV R2, 0x5 ;  /* 0x0000000500027802 */ /* 0x002fe20000000f00 */
[----:B------:R-:W-:Y:S01]  /*150e0*/  IMAD.MOV.U32 R62, RZ, RZ, 0x181f ;  /* 0x0000181fff3e7424 */ /* 0x000fe200078e00ff */
[----:B------:R-:W-:-:S02]  /*150f0*/  MOV R3, 0x15110 ;  /* 0x0001511000037802 */ /* 0x000fc40000000f00 */
[----:B--2345:R-:W-:Y:S05]  /*15100*/  CALL.REL.NOINC `($__internal_19_$__cuda_sm70_shflsync_idx_p) ;  /* 0x0000573000007944 */ /* 0x03cfea0003c00000 */
        /* <DEDUP_REMOVED lines=8> */
.L_x_1449:
[----:B------:R-:W-:Y:S01]  /*15190*/  IMAD.MOV.U32 R56, RZ, RZ, R5 ;  /* 0x000000ffff387224 */ /* 0x000fe200078e0005 */
[----:B-1----:R-:W-:Y:S01]  /*151a0*/  MOV R2, 0x6 ;  /* 0x0000000600027802 */ /* 0x002fe20000000f00 */
[----:B------:R-:W-:Y:S01]  /*151b0*/  IMAD.MOV.U32 R62, RZ, RZ, 0x181f ;  /* 0x0000181fff3e7424 */ /* 0x000fe200078e00ff */
[----:B------:R-:W-:Y:S02]  /*151c0*/  MOV R3, 0x151e0 ;  /* 0x000151e000037802 */ /* 0x000fe40000000f00 */
[----:B--2345:R-:W-:Y:S05]  /*151d0*/  CALL.REL.NOINC `($__internal_19_$__cuda_sm70_shflsync_idx_p) ;  /* 0x0000566000007944 */ /* 0x03cfea0003c00000 */
[----:B------:R-:W-:Y:S01]  /*151e0*/  MOV R7, R62 ;  /* 0x0000003e00077202 */ /* 0x000fe20000000f00 */
[----:B------:R-:W-:Y:S05]  /*151f0*/  BRA `(.L_x_1563) ;  /* 0xfffedc1000007947 */ /* 0x000fea000383ffff */
.L_x_1450:
[----:B------:R-:W-:Y:S01]  /*15200*/  IMAD.MOV.U32 R56, RZ, RZ, R6 ;  /* 0x000000ffff387224 */ /* 0x000fe200078e0006 */
[----:B-1----:R-:W-:Y:S01]  /*15210*/  MOV R2, 0x6 ;  /* 0x0000000600027802 */ /* 0x002fe20000000f00 */
[----:B------:R-:W-:Y:S01]  /*15220*/  IMAD.MOV.U32 R62, RZ, RZ, 0x181f ;  /* 0x0000181fff3e7424 */ /* 0x000fe200078e00ff */
[----:B------:R-:W-:Y:S02]  /*15230*/  MOV R3, 0x15250 ;  /* 0x0001525000037802 */ /* 0x000fe40000000f00 */
[----:B--2345:R-:W-:Y:S05]  /*15240*/  CALL.REL.NOINC `($__internal_19_$__cuda_sm70_shflsync_idx_p) ;  /* 0x000055f000007944 */ /* 0x03cfea0003c00000 */
[----:B------:R-:W-:Y:S01]  /*15250*/  MOV R2, R62 ;  /* 0x0000003e00027202 */ /* 0x000fe20000000f00 */
[----:B------:R-:W-:Y:S05]  /*15260*/  BRA `(.L_x_1564) ;  /* 0xfffedbc000007947 */ /* 0x000fea000383ffff */
.L_x_1453:
        /* <DEDUP_REMOVED lines=13> */
.L_x_1456:
[----:B------:R-:W-:Y:S01]  /*15340*/  IMAD.MOV.U32 R56, RZ, RZ, R4 ;  /* 0x000000ffff387224 */ /* 0x000fe200078e0004 */
[----:B------:R-:W-:Y:S01]  /*15350*/  MOV R2, RZ ;  /* 0x000000ff00027202 */ /* 0x000fe20000000f00 */
[----:B------:R-:W-:Y:S01]  /*15360*/  IMAD.MOV.U32 R62, RZ, RZ, 0x181f ;  /* 0x0000181fff3e7424 */ /* 0x000fe200078e00ff */
[----:B------:R-:W-:Y:S02]  /*15370*/  MOV R3, 0x15390 ;  /* 0x0001539000037802 */ /* 0x000fe40000000f00 */
[----:B------:R-:W-:Y:S05]  /*15380*/  CALL.REL.NOINC `($__internal_19_$__cuda_sm70_shflsync_idx_p) ;  /* 0x000054b000007944 */ /* 0x000fea0003c00000 */
[----:B------:R-:W-:Y:S01]  /*15390*/  MOV R7, R62 ;  /* 0x0000003e00077202 */ /* 0x000fe20000000f00 */
[----:B------:R-:W-:Y:S05]  /*153a0*/  BRA `(.L_x_1566) ;  /* 0xfffef80000007947 */ /* 0x000fea000383ffff */
.L_x_1457:
[----:B------:R-:W-:Y:S01]  /*153b0*/  IMAD.MOV.U32 R56, RZ, RZ, R0 ;  /* 0x000000ffff387224 */ /* 0x000fe200078e0000 */
[----:B------:R-:W-:Y:S01]  /*153c0*/  MOV R2, RZ ;  /* 0x000000ff00027202 */ /* 0x000fe20000000f00 */
[----:B------:R-:W-:Y:S01]  /*153d0*/  IMAD.MOV.U32 R62, RZ, RZ, 0x181f ;  /* 0x0000181fff3e7424 */ /* 0x000fe200078e00ff */
[----:B------:R-:W-:Y:S02]  /*153e0*/  MOV R3, 0x15400 ;  /* 0x0001540000037802 */ /* 0x000fe40000000f00 */
[----:B-12---:R-:W-:Y:S05]  /*153f0*/  CALL.REL.NOINC `($__internal_19_$__cuda_sm70_shflsync_idx_p) ;  /* 0x0000544000007944 */ /* 0x006fea0003c00000 */
        /* <DEDUP_REMOVED lines=12> */
[----:B------:R-:W-:Y:S05]  /*154c0*/  CALL.REL.NOINC `($__internal_19_$__cuda_sm70_shflsync_idx_p) ;  /* 0x0000537000007944 */ /* 0x000fea0003c00000 */
[----:B------:R-:W-:Y:S01]  /*154d0*/  IMAD.MOV.U32 R6, RZ, RZ, R62 ;  /* 0x000000ffff067224 */ /* 0x000fe200078e003e */
[----:B------:R-:W-:Y:S01]  /*154e0*/  MOV R2, 0x1 ;  /* 0x0000000100027802 */ /* 0x000fe20000000f00 */
[----:B------:R-:W-:Y:S01]  /*154f0*/  IMAD.MOV.U32 R56, RZ, RZ, R0 ;  /* 0x000000ffff387224 */ /* 0x000fe200078e0000 */
[----:B------:R-:W-:Y:S02]  /*15500*/  MOV R62, 0x181f ;  /* 0x0000181f003e7802 */ /* 0x000fe40000000f00 */
[----:B------:R-:W-:Y:S02]  /*15510*/  MOV R3, 0x15530 ;  /* 0x0001553000037802 */ /* 0x000fe40000000f00 */
[----:B------:R-:W-:Y:S05]  /*15520*/  CALL.REL.NOINC `($__internal_19_$__cuda_sm70_shflsync_idx_p) ;  /* 0x0000531000007944 */ /* 0x000fea0003c00000 */
[C---:B------:R-:W-:Y:S01]  /*15530*/  IADD3 R2, -R5.reuse, 0x10, RZ ;  /* 0x0000001005027810 */ /* 0x040fe20007ffe1ff */
[----:B------:R-:W-:Y:S01]  /*15540*/  IMAD.MOV.U32 R56, RZ, RZ, R4 ;  /* 0x000000ffff387224 */ /* 0x000fe200078e0004 */
[----:B------:R-:W-:-:S02]  /*15550*/  ISETP.NE.U32.AND P2, PT, R5, RZ, PT ;  /* 0x000000ff0500720c */ /* 0x000fc40003f45070 */
[----:B------:R-:W-:-:S04]  /*15560*/  LOP3.LUT R2, R2, 0xf, RZ, 0xc0, !PT ;  /* 0x0000000f02027812 */ /* 0x000fc800078ec0ff */
[----:B------:R-:W-:Y:S01]  /*15570*/  IADD3 R2, P1, P0, R2, R62, R135 ;  /* 0x0000003e02027210 */ /* 0x000fe2000783e087 */
[----:B------:R-:W-:-:S03]  /*15580*/  IMAD.MOV.U32 R62, RZ, RZ, 0x181f ;  /* 0x0000181fff3e7424 */ /* 0x000fc600078e00ff */
[----:B------:R-:W-:-:S05]  /*15590*/  IADD3.X R3, RZ, R6, R36, P1, P0 ;  /* 0x00000006ff037210 */ /* 0x000fca0000fe0424 */
[----:B------:R-:W-:Y:S01]  /*155a0*/  @!PT LDS RZ, [RZ] ;  /* 0x00000000fffff984 */ /* 0x000fe20000000800 */
[----:B------:R-:W-:Y:S01]  /*155b0*/  @!PT LDS RZ, [RZ] ;  /* 0x00000000fffff984 */ /* 0x000fe20000000800 */
[----:B------:R-:W-:Y:S01]  /*155c0*/  @!PT LDS RZ, [RZ] ;  /* 0x00000000fffff984 */ /* 0x000fe20000000800 */
[----:B------:R1:W-:Y:S02]  /*155d0*/  LDGSTS.E.BYPASS.LTC128B.128.ZFILL [R202+0x3100], [R2.64], P2 ;  /* 0x0310000002ca7fae */ /* 0x0003e40009141d46 */
        /* <DEDUP_REMOVED lines=49> */
[----:B------:R-:W-:Y:S01]  /*158f0*/  MOV R0, R62 ;  /* 0x0000003e00007202 */ /* 0x000fe20000000f00 */
[----:B------:R-:W-:Y:S05]  /*15900*/  BRA `(.L_x_1567) ;  /* 0xfffef42000007947 */ /* 0x000fea000383ffff */
.L_x_1458:
[----:B------:R-:W-:Y:S01]  /*15910*/  IMAD.MOV.U32 R56, RZ, RZ, R0 ;  /* 0x000000ffff387224 */ /* 0x000fe200078e0000 */
[----:B------:R-:W-:Y:S01]  /*15920*/  MOV R2, RZ ;  /* 0x000000ff00027202 */ /* 0x000fe20000000f00 */
[----:B------:R-:W-:Y:S01]  /*15930*/  IMAD.MOV.U32 R62, RZ, RZ, 0x1c1f ;  /* 0x00001c1fff3e7424 */ /* 0x000fe200078e00ff */
[----:B------:R-:W-:-:S02]  /*15940*/  MOV R3, 0x15960 ;  /* 0x0001596000037802 */ /* 0x000fc40000000f00 */
[----:B------:R-:W-:Y:S05]  /*15950*/  CALL.REL.NOINC `($__internal_19_$__cuda_sm70_shflsync_idx_p) ;  /* 0x00004ee000007944 */ /* 0x000fea0003c00000 */
[----:B------:R-:W-:Y:S01]  /*15960*/  MOV R2, R62 ;  /* 0x0000003e00027202 */ /* 0x000fe20000000f00 */
[----:B------:R-:W-:Y:S05]  /*15970*/  BRA `(.L_x_1568) ;  /* 0xfffef51000007947 */ /* 0x000fea000383ffff */
.L_x_1459:
[----:B------:R-:W-:Y:S01]  /*15980*/  IMAD.MOV.U32 R56, RZ, RZ, R0 ;  /* 0x000000ffff387224 */ /* 0x000fe200078e0000 */
[----:B------:R-:W-:Y:S01]  /*15990*/  MOV R2, 0x1 ;  /* 0x0000000100027802 */ /* 0x000fe20000000f00 */
[----:B------:R-:W-:Y:S01]  /*159a0*/  IMAD.MOV.U32 R62, RZ, RZ, 0x1c1f ;  /* 0x00001c1fff3e7424 */ /* 0x000fe200078e00ff */
[----:B------:R-:W-:-:S02]  /*159b0*/  MOV R3, 0x159d0 ;  /* 0x000159d000037802 */ /* 0x000fc40000000f00 */
[----:B-1----:R-:W-:Y:S05]  /*159c0*/  CALL.REL.NOINC `($__internal_19_$__cuda_sm70_shflsync_idx_p) ;  /* 0x00004e7000007944 */ /* 0x002fea0003c00000 */
[----:B------:R-:W-:Y:S01]  /*159d0*/  IMAD.IADD R2, R4, 0x1, R62 ;  /* 0x0000000104027824 */ /* 0x000fe200078e023e */
[----:B------:R-:W-:Y:S01]  /*159e0*/  MOV R3, 0x15cc0 ;  /* 0x00015cc000037802 */ /* 0x000fe20000000f00 */
[----:B------:R-:W-:-:S02]  /*159f0*/  IMAD.MOV.U32 R56, RZ, RZ, R0 ;  /* 0x000000ffff387224 */ /* 0x000fc400078e0000 */
        /* <DEDUP_REMOVED lines=37> */
[----:B------:R-:W-:Y:S01]  /*15c50*/  ISETP.GT.AND P0, PT, R2, 0x49, PT ;  /* 0x000000490200780c */ /* 0x000fe20003f04270 */
[----:B------:R-:W-:Y:S01]  /*15c60*/  IMAD.MOV.U32 R2, RZ, RZ, 0x2 ;  /* 0x00000002ff027424 */ /* 0x000fe200078e00ff */
[----:B------:R-:W-:-:S02]  /*15c70*/  FSEL R140, R44, -INF , P6 ;  /* 0xff8000002c8c7808 */ /* 0x000fc40003000000 */
[----:B------:R-:W-:Y:S02]  /*15c80*/  FSEL R139, R42, -INF , P2 ;  /* 0xff8000002a8b7808 */ /* 0x000fe40001000000 */
[----:B------:R-:W-:Y:S02]  /*15c90*/  FSEL R138, R35, -INF , P1 ;  /* 0xff800000238a7808 */ /* 0x000fe40000800000 */
[----:B------:R-:W-:Y:S02]  /*15ca0*/  FSEL R137, R33, -INF , P0 ;  /* 0xff80000021897808 */ /* 0x000fe40000000000 */
[----:B------:R-:W-:Y:S05]  /*15cb0*/  CALL.REL.NOINC `($__internal_19_$__cuda_sm70_shflsync_idx_p) ;  /* 0x00004b8000007944 */ /* 0x000fea0003c00000 */
[----:B------:R-:W-:Y:S01]  /*15cc0*/  IMAD.IADD R2, R4, 0x1, R62 ;  /* 0x0000000104027824 */ /* 0x000fe200078e023e */
[----:B------:R-:W-:Y:S01]  /*15cd0*/  MOV R3, 0x15fb0 ;  /* 0x00015fb000037802 */ /* 0x000fe20000000f00 */
[----:B------:R-:W-:Y:S02]  /*15ce0*/  IMAD.MOV.U32 R56, RZ, RZ, R0 ;  /* 0x000000ffff387224 */ /* 0x000fe400078e0000 */
        /* <DEDUP_REMOVED lines=45> */
[----:B------:R-:W-:Y:S02]  /*15fc0*/  FMNMX.FTZ R0, R11, R13, !PT ;  /* 0x0000000d0b007209 */ /* 0x000fe40007810000 */
[----:B------:R-:W-:Y:S02]  /*15fd0*/  FMNMX.FTZ R2, R24, R26, !PT ;  /* 0x0000001a18027209 */ /* 0x000fe40007810000 */
[----:B------:R-:W-:Y:S02]  /*15fe0*/  IMNMX R5, R5, R4, PT ;  /* 0x0000000405057217 */ /* 0x000fe40003800200 */
[----:B------:R-:W-:Y:S01]  /*15ff0*/  FMNMX.FTZ R3, R15, R0, !PT ;  /* 0x000000000f037209 */ /* 0x000fe20007810000 */
[----:B------:R-:W-:Y:S01]  /*16000*/  IMAD.MOV.U32 R0, RZ, RZ, 0x2 ;  /* 0x00000002ff007424 */ /* 0x000fe200078e00ff */
[----:B------:R-:W-:-:S02]  /*16010*/  ISETP.GT.AND P6, PT, R5, RZ, PT ;  /* 0x000000ff0500720c */ /* 0x000fc40003fc4270 */
[C---:B------:R-:W-:Y:S02]  /*16020*/  ISETP.GT.AND P2, PT, R5.reuse, 0x1, PT ;  /* 0x000000010500780c */ /* 0x040fe40003f44270 */
[----:B------:R-:W-:Y:S02]  /*16030*/  FMNMX.FTZ R4, R10, R12, !PT ;  /* 0x0000000c0a047209 */ /* 0x000fe40007810000 */
[----:B------:R-:W-:Y:S02]  /*16040*/  ISETP.GT.AND P1, PT, R5, 0x8, PT ;  /* 0x000000080500780c */ /* 0x000fe40003f24270 */
[----:B------:R-:W-:Y:S02]  /*16050*/  FSEL R28, R161, -INF , P6 ;  /* 0xff800000a11c7808 */ /* 0x000fe40003000000 */
[----:B------:R-:W-:Y:S02]  /*16060*/  FSEL R30, R160, -INF , P2 ;  /* 0xff800000a01e7808 */ /* 0x000fe40001000000 */
[----:B------:R-:W-:-:S02]  /*16070*/  FMNMX.FTZ R2, R29, R2, !PT ;  /* 0x000000021d027209 */ /* 0x000fc40007810000 */
[----:B------:R-:W-:Y:S02]  /*16080*/  FMNMX.FTZ R71, R17, R3, !PT ;  /* 0x0000000311477209 */ /* 0x000fe40007810000 */
[----:B------:R-:W-:Y:S02]  /*16090*/  ISETP.GT.AND P0, PT, R5, 0x9, PT ;  /* 0x000000090500780c */ /* 0x000fe40003f04270 */
[----:B------:R-:W-:Y:S02]  /*160a0*/  FSEL R33, R151, -INF , P1 ;  /* 0xff80000097217808 */ /* 0x000fe40000800000 */
[----:B------:R-:W-:Y:S02]  /*160b0*/  FMNMX.FTZ R4, R14, R4, !PT ;  /* 0x000000040e047209 */ /* 0x000fe40007810000 */
[----:B------:R-:W-:Y:S02]  /*160c0*/  FMNMX.FTZ R3, R28, R30, !PT ;  /* 0x0000001e1c037209 */ /* 0x000fe40007810000 */
[----:B------:R-:W-:-:S02]  /*160d0*/  FMNMX.FTZ R70, R31, R2, !PT ;  /* 0x000000021f467209 */ /* 0x000fc40007810000 */
[----:B------:R-:W-:Y:S02]  /*160e0*/  ISETP.GT.AND P6, PT, R5, 0x10, PT ;  /* 0x000000100500780c */ /* 0x000fe40003fc4270 */
[----:B------:R-:W-:Y:S02]  /*160f0*/  FSEL R35, R150, -INF , P0 ;  /* 0xff80000096237808 */ /* 0x000fe40000000000 */
[----:B------:R-:W-:Y:S02]  /*16100*/  FMNMX.FTZ R4, R16, R4, !PT ;  /* 0x0000000410047209 */ /* 0x000fe40007810000 */
[----:B------:R-:W-:Y:S02]  /*16110*/  FMNMX.FTZ R2, R33, R3, !PT ;  /* 0x0000000321027209 */ /* 0x000fe40007810000 */
[----:B------:R-:W-:Y:S02]  /*16120*/  ISETP.GT.AND P2, PT, R5, 0x11, PT ;  /* 0x000000110500780c */ /* 0x000fe40003f44270 */
[----:B------:R-:W-:-:S02]  /*16130*/  FSEL R48, R147, -INF , P6 ;  /* 0xff80000093307808 */ /* 0x000fc40003000000 */
        /* <DEDUP_REMOVED lines=89> */
[----:B------:R-:W-:Y:S01]  /*166d0*/  FMNMX.FTZ R71, R138, R71, !PT ;  /* 0x000000478a477209 */ /* 0x000fe20007810000 */
[----:B------:R-:W-:Y:S01]  /*166e0*/  IMAD.MOV.U32 R4, RZ, RZ, R72 ;  /* 0x000000ffff047224 */ /* 0x000fe200078e0048 */
[----:B------:R-:W-:-:S02]  /*166f0*/  FMNMX.FTZ R70, R157, R70, !PT ;  /* 0x000000469d467209 */ /* 0x000fc40007810000 */
[----:B------:R-:W-:Y:S02]  /*16700*/  FMNMX.FTZ R8, R128, R2, !PT ;  /* 0x0000000280087209 */ /* 0x000fe40007810000 */
[----:B------:R-:W-:Y:S02]  /*16710*/  FMNMX.FTZ R71, R137, R71, !PT ;  /* 0x0000004789477209 */ /* 0x000fe40007810000 */
[----:B------:R-:W-:Y:S02]  /*16720*/  FMNMX.FTZ R70, R156, R70, !PT ;  /* 0x000000469c467209 */ /* 0x000fe40007810000 */
[----:B------:R-:W-:Y:S02]  /*16730*/  MOV R2, 0x16750 ;  /* 0x0001675000027802 */ /* 0x000fe40000000f00 */
[----:B------:R-:W-:Y:S05]  /*16740*/  CALL.REL.NOINC `($__internal_18_$__cuda_sm70_shflsync_bfly_p) ;  /* 0x0000409000007944 */ /* 0x000fea0003c00000 */
[----:B------:R-:W-:Y:S01]  /*16750*/  FMNMX.FTZ R72, R72, R0, !PT ;  /* 0x0000000048487209 */ /* 0x000fe20007810000 */
[----:B------:R-:W-:Y:S01]  /*16760*/  IMAD.MOV.U32 R0, RZ, RZ, 0x1 ;  /* 0x00000001ff007424 */ /* 0x000fe200078e00ff */
[----:B------:R-:W-:-:S03]  /*16770*/  MOV R2, 0x167a0 ;  /* 0x000167a000027802 */ /* 0x000fc60000000f00 */
[----:B------:R-:W-:Y:S02]  /*16780*/  IMAD.MOV.U32 R4, RZ, RZ, R72 ;  /* 0x000000ffff047224 */ /* 0x000fe400078e0048 */
[----:B------:R-:W-:Y:S05]  /*16790*/  CALL.REL.NOINC `($__internal_18_$__cuda_sm70_shflsync_bfly_p) ;  /* 0x0000404000007944 */ /* 0x000fea0003c00000 */
[----:B------:R-:W-:Y:S01]  /*167a0*/  FMNMX.FTZ R72, R72, R0, !PT ;  /* 0x0000000048487209 */ /* 0x000fe20007810000 */
[----:B------:R-:W-:Y:S01]  /*167b0*/  IMAD.MOV.U32 R4, RZ, RZ, R71 ;  /* 0x000000ffff047224 */ /* 0x000fe200078e0047 */
[----:B------:R-:W-:Y:S01]  /*167c0*/  MOV R2, 0x167f0 ;  /* 0x000167f000027802 */ /* 0x000fe20000000f00 */
[----:B------:R-:W-:Y:S02]  /*167d0*/  IMAD.MOV.U32 R0, RZ, RZ, 0x2 ;  /* 0x00000002ff007424 */ /* 0x000fe400078e00ff */
        /* <DEDUP_REMOVED lines=26> */
[----:B------:R-:W-:Y:S01]  /*16980*/  MOV R9, R0 ;  /* 0x0000000000097202 */ /* 0x000fe20000000f00 */
[----:B------:R-:W-:Y:S05]  /*16990*/  BRA `(.L_x_1569) ;  /* 0xfffef56000007947 */ /* 0x000fea000383ffff */
.L_x_1463:
[----:B------:R-:W-:Y:S01]  /*169a0*/  MOV R2, RZ ;  /* 0x000000ff00027202 */ /* 0x000fe20000000f00 */
[----:B------:R-:W-:Y:S01]  /*169b0*/  IMAD.MOV.U32 R56, RZ, RZ, R4 ;  /* 0x000000ffff387224 */ /* 0x000fe200078e0004 */
[----:B------:R-:W-:Y:S01]  /*169c0*/  MOV R3, 0x169f0 ;  /* 0x000169f000037802 */ /* 0x000fe20000000f00 */
[----:B------:R-:W-:Y:S02]  /*169d0*/  IMAD.MOV.U32 R62, RZ, RZ, 0x181f ;  /* 0x0000181fff3e7424 */ /* 0x000fe400078e00ff */
[----:B------:R-:W-:Y:S05]  /*169e0*/  CALL.REL.NOINC `($__internal_19_$__cuda_sm70_shflsync_idx_p) ;  /* 0x00003e5000007944 */ /* 0x000fea0003c00000 */
[----:B------:R-:W-:Y:S01]  /*169f0*/  MOV R7, R62 ;  /* 0x0000003e00077202 */ /* 0x000fe20000000f00 */
[----:B------:R-:W-:-:S05]  /*16a00*/  BRA `(.L_x_1570) ;  /* 0xffff112000007947 */ /* 0x000fca000383ffff */
.L_x_1464:
[----:B------:R-:W-:Y:S01]  /*16a10*/  MOV R2, RZ ;  /* 0x000000ff00027202 */ /* 0x000fe20000000f00 */
[----:B------:R-:W-:Y:S01]  /*16a20*/  IMAD.MOV.U32 R56, RZ, RZ, R0 ;  /* 0x000000ffff387224 */ /* 0x000fe200078e0000 */
[----:B------:R-:W-:Y:S01]  /*16a30*/  MOV R3, 0x16a60 ;  /* 0x00016a6000037802 */ /* 0x000fe20000000f00 */
[----:B------:R-:W-:Y:S02]  /*16a40*/  IMAD.MOV.U32 R62, RZ, RZ, 0x181f ;  /* 0x0000181fff3e7424 */ /* 0x000fe400078e00ff */
[----:B-12---:R-:W-:Y:S05]  /*16a50*/  CALL.REL.NOINC `($__internal_19_$__cuda_sm70_shflsync_idx_p) ;  /* 0x00003de000007944 */ /* 0x006fea0003c00000 */
[----:B------:R-:W-:Y:S01]  /*16a60*/  IMAD.MOV.U32 R56, RZ, RZ, R4 ;  /* 0x000000ffff387224 */ /* 0x000fe200078e0004 */
[----:B------:R-:W-:Y:S02]  /*16a70*/  ISETP.GE.AND P0, PT, R201, c[0x0][0x1d4], PT ;  /* 0x00007500c9007a0c */ /* 0x000fe40003f06270 */
[----:B------:R-:W-:Y:S01]  /*16a80*/  IADD3 R2, P1, R62, R15, RZ ;  /* 0x0000000f3e027210 */ /* 0x000fe20007f3e0ff */
[----:B------:R-:W-:Y:S01]  /*16a90*/  IMAD.MOV.U32 R62, RZ, RZ, 0x181f ;  /* 0x0000181fff3e7424 */ /* 0x000fe200078e00ff */
[----:B------:R-:W-:Y:S03]  /*16aa0*/  SEL R6, RZ, 0x10, P0 ;  /* 0x00000010ff067807 */ /* 0x000fe60000000000 */
[----:B------:R-:W-:Y:S06]  /*16ab0*/  IMAD.X R3, R7, 0x1, R5, P1 ;  /* 0x0000000107037824 */ /* 0x000fec00008e0605 */
[----:B------:R-:W-:Y:S01]  /*16ac0*/  @!PT LDS RZ, [RZ] ;  /* 0x00000000fffff984 */ /* 0x000fe20000000800 */
[----:B------:R-:W-:Y:S01]  /*16ad0*/  @!PT LDS RZ, [RZ] ;  /* 0x00000000fffff984 */ /* 0x000fe20000000800 */
[----:B------:R-:W-:Y:S01]  /*16ae0*/  @!PT LDS RZ, [RZ] ;  /* 0x00000000fffff984 */ /* 0x000fe20000000800 */
[----:B------:R1:W-:Y:S02]  /*16af0*/  LDGSTS.E.BYPASS.LTC128B.128 [R202+0x100], [R2.64], !P0 ;  /* 0x0010000002ca7fae */ /* 0x0003e4000c101d46 */
[----:B-1----:R-:W-:Y:S01]  /*16b00*/  MOV R3, 0x16b30 ;  /* 0x00016b3000037802 */ /* 0x002fe20000000f00 */
[----:B------:R-:W-:Y:S03]  /*16b10*/  IMAD.MOV.U32 R2, RZ, RZ, 0x1 ;  /* 0x00000001ff027424 */ /* 0x000fe600078e00ff */
[----:B------:R-:W-:Y:S05]  /*16b20*/  CALL.REL.NOINC `($__internal_19_$__cuda_sm70_shflsync_idx_p) ;  /* 0x00003d1000007944 */ /* 0x000fea0003c00000 */
[----:B------:R-:W-:Y:S01]  /*16b30*/  MOV R2, 0x1 ;  /* 0x0000000100027802 */ /* 0x000fe20000000f00 */
[----:B------:R-:W-:Y:S01]  /*16b40*/  IMAD.MOV.U32 R7, RZ, RZ, R62 ;  /* 0x000000ffff077224 */ /* 0x000fe200078e003e */
[----:B------:R-:W-:Y:S01]  /*16b50*/  MOV R62, 0x181f ;  /* 0x0000181f003e7802 */ /* 0x000fe20000000f00 */
[----:B------:R-:W-:Y:S01]  /*16b60*/  IMAD.MOV.U32 R56, RZ, RZ, R0 ;  /* 0x000000ffff387224 */ /* 0x000fe200078e0000 */
[----:B------:R-:W-:Y:S02]  /*16b70*/  MOV R3, 0x16b90 ;  /* 0x00016b9000037802 */ /* 0x000fe40000000f00 */
[----:B------:R-:W-:Y:S05]  /*16b80*/  CALL.REL.NOINC `($__internal_19_$__cuda_sm70_shflsync_idx_p) ;  /* 0x00003cb000007944 */ /* 0x000fea0003c00000 */
[C---:B------:R-:W-:Y:S01]  /*16b90*/  IADD3 R2, -R6.reuse, 0x10, RZ ;  /* 0x0000001006027810 */ /* 0x040fe20007ffe1ff */
[----:B------:R-:W-:Y:S01]  /*16ba0*/  IMAD.MOV.U32 R56, RZ, RZ, R4 ;  /* 0x000000ffff387224 */ /* 0x000fe200078e0004 */
[----:B------:R-:W-:Y:S02]  /*16bb0*/  ISETP.NE.U32.AND P2, PT, R6, RZ, PT ;  /* 0x000000ff0600720c */ /* 0x000fe40003f45070 */
[----:B------:R-:W-:Y:S04]  /*16bc0*/  LOP3.LUT R2, R2, 0xf, RZ, 0xc0, !PT ;  /* 0x0000000f02027812 */ /* 0x000fe800078ec0ff */
[----:B------:R-:W-:Y:S01]  /*16bd0*/  IADD3 R2, P1, P0, R2, R62, R15 ;  /* 0x0000003e02027210 */ /* 0x000fe2000783e00f */
[----:B------:R-:W-:Y:S03]  /*16be0*/  IMAD.MOV.U32 R62, RZ, RZ, 0x181f ;  /* 0x0000181fff3e7424 */ /* 0x000fe600078e00ff */
[----:B------:R-:W-:Y:S05]  /*16bf0*/  IADD3.X R3, RZ, R7, R5, P1, P0 ;  /* 0x00000007ff037210 */ /* 0x000fea0000fe0405 */
[----:B------:R-:W-:Y:S01]  /*16c00*/  @!PT LDS RZ, [RZ] ;  /* 0x00000000fffff984 */ /* 0x000fe20000000800 */
[----:B------:R-:W-:Y:S01]  /*16c10*/  @!PT LDS RZ, [RZ] ;  /* 0x00000000fffff984 */ /* 0x000fe20000000800 */
[----:B------:R-:W-:Y:S01]  /*16c20*/  @!PT LDS RZ, [RZ] ;  /* 0x00000000fffff984 */ /* 0x000fe20000000800 */
[----:B------:R1:W-:Y:S02]  /*16c30*/  LDGSTS.E.BYPASS.LTC128B.128.ZFILL [R202+0x900], [R2.64], P2 ;  /* 0x0090000002ca7fae */ /* 0x0003e40009141d46 */
[----:B-1----:R-:W-:Y:S01]  /*16c40*/  MOV R3, 0x16c70 ;  /* 0x00016c7000037802 */ /* 0x002fe20000000f00 */
[----:B------:R-:W-:Y:S04]  /*16c50*/  IMAD.MOV.U32 R2, RZ, RZ, 0x2 ;  /* 0x00000002ff027424 */ /* 0x000fe800078e00ff */
        /* <DEDUP_REMOVED lines=47> */
[----:B------:R-:W-:Y:S01]  /*16f50*/  MOV R0, R62 ;  /* 0x0000003e00007202 */ /* 0x000fe20000000f00 */
[----:B------:R-:W-:-:S05]  /*16f60*/  BRA `(.L_x_1571) ;  /* 0xffff0d4000007947 */ /* 0x000fca000383ffff */
.L_x_1467:
[----:B------:R-:W-:Y:S01]  /*16f70*/  MOV R2, RZ ;  /* 0x000000ff00027202 */ /* 0x000fe20000000f00 */
[----:B------:R-:W-:Y:S01]  /*16f80*/  IMAD.MOV.U32 R56, RZ, RZ, R4 ;  /* 0x000000ffff387224 */ /* 0x000fe200078e0004 */
[----:B------:R-:W-:Y:S01]  /*16f90*/  MOV R3, 0x16fc0 ;  /* 0x00016fc000037802 */ /* 0x000fe20000000f00 */
[----:B------:R-:W-:Y:S02]  /*16fa0*/  IMAD.MOV.U32 R62, RZ, RZ, 0x181f ;  /* 0x0000181fff3e7424 */ /* 0x000fe400078e00ff */
[----:B------:R-:W-:Y:S05]  /*16fb0*/  CALL.REL.NOINC `($__internal_19_$__cuda_sm70_shflsync_idx_p) ;  /* 0x0000388000007944 */ /* 0x000fea0003c00000 */
[----:B------:R-:W-:Y:S01]  /*16fc0*/  MOV R7, R62 ;  /* 0x0000003e00077202 */ /* 0x000fe20000000f00 */
[----:B------:R-:W-:-:S05]  /*16fd0*/  BRA `(.L_x_1572) ;  /* 0xffff202000007947 */ /* 0x000fca000383ffff */
.L_x_1468:
        /* <DEDUP_REMOVED lines=86> */
.L_x_1469:
[----:B------:R-:W-:Y:S01]  /*17540*/  MOV R2, RZ ;  /* 0x000000ff00027202 */ /* 0x000fe20000000f00 */
[----:B------:R-:W-:Y:S01]  /*17550*/  IMAD.MOV.U32 R56, RZ, RZ, R4 ;  /* 0x000000ffff387224 */ /* 0x000fe200078e0004 */
[----:B------:R-:W-:Y:S01]  /*17560*/  MOV R3, 0x17590 ;  /* 0x0001759000037802 */ /* 0x000fe20000000f00 */
[----:B------:R-:W-:Y:S02]  /*17570*/  IMAD.MOV.U32 R62, RZ, RZ, 0x1c1f ;  /* 0x00001c1fff3e7424 */ /* 0x000fe400078e00ff */
[----:B------:R-:W-:Y:S05]  /*17580*/  CALL.REL.NOINC `($__internal_19_$__cuda_sm70_shflsync_idx_p) ;  /* 0x000032b000007944 */ /* 0x000fea0003c00000 */
[----:B------:R-:W-:Y:S01]  /*17590*/  MOV R0, R62 ;  /* 0x0000003e00007202 */ /* 0x000fe20000000f00 */
[----:B------:R-:W-:-:S05]  /*175a0*/  BRA `(.L_x_1574) ;  /* 0xffff1d3000007947 */ /* 0x000fca000383ffff */
.L_x_1470:
[----:B------:R-:W-:Y:S01]  /*175b0*/  MOV R2, 0x1 ;  /* 0x0000000100027802 */ /* 0x000fe20000000f00 */
[----:B------:R-:W-:Y:S01]  /*175c0*/  IMAD.MOV.U32 R56, RZ, RZ, R4 ;  /* 0x000000ffff387224 */ /* 0x000fe200078e0004 */
[----:B------:R-:W-:Y:S01]  /*175d0*/  MOV R3, 0x17600 ;  /* 0x0001760000037802 */ /* 0x000fe20000000f00 */
[----:B------:R-:W-:Y:S02]  /*175e0*/  IMAD.MOV.U32 R62, RZ, RZ, 0x1c1f ;  /* 0x00001c1fff3e7424 */ /* 0x000fe400078e00ff */
[----:B-1----:R-:W-:Y:S05]  /*175f0*/  CALL.REL.NOINC `($__internal_19_$__cuda_sm70_shflsync_idx_p) ;  /* 0x0000324000007944 */ /* 0x002fea0003c00000 */
[----:B------:R-:W-:Y:S01]  /*17600*/  MOV R3, 0x178e0 ;  /* 0x000178e000037802 */ /* 0x000fe20000000f00 */
[----:B------:R-:W-:Y:S02]  /*17610*/  IMAD.IADD R62, R5, 0x1, R62 ;  /* 0x00000001053e7824 */ /* 0x000fe400078e023e */
[----:B------:R-:W-:Y:S02]  /*17620*/  IMAD.MOV.U32 R56, RZ, RZ, R4 ;  /* 0x000000ffff387224 */ /* 0x000fe400078e0004 */
[----:B------:R-:W-:Y:S01]  /*17630*/  IMAD.MOV.U32 R2, RZ, RZ, 0x2 ;  /* 0x00000002ff027424 */ /* 0x000fe200078e00ff */
        /* <DEDUP_REMOVED lines=41> */
[----:B------:R-:W-:Y:S05]  /*178d0*/  CALL.REL.NOINC `($__internal_19_$__cuda_sm70_shflsync_idx_p) ;  /* 0x00002f6000007944 */ /* 0x000fea0003c00000 */
        /* <DEDUP_REMOVED lines=46> */
[----:B------:R-:W-:Y:S01]  /*17bc0*/  FMNMX.FTZ R0, R12, R85, !PT ;  /* 0x000000550c007209 */ /* 0x000fe20007810000 */
[----:B------:R-:W-:Y:S01]  /*17bd0*/  IMAD.IADD R5, R5, 0x1, R62 ;  /* 0x0000000105057824 */ /* 0x000fe200078e023e */
[----:B------:R-:W-:Y:S02]  /*17be0*/  FMNMX.FTZ R2, R13, R84, !PT ;  /* 0x000000540d027209 */ /* 0x000fe40007810000 */
[----:B------:R-:W-:Y:S01]  /*17bf0*/  FMNMX.FTZ R3, R14, R0, !PT ;  /* 0x000000000e037209 */ /* 0x000fe20007810000 */
[----:B------:R-:W-:Y:S01]  /*17c00*/  IMAD.MOV.U32 R0, RZ, RZ, 0x2 ;  /* 0x00000002ff007424 */ /* 0x000fe200078e00ff */
[C---:B------:R-:W-:Y:S02]  /*17c10*/  ISETP.GT.AND P6, PT, R5.reuse, RZ, PT ;  /* 0x000000ff0500720c */ /* 0x040fe40003fc4270 */
[C---:B------:R-:W-:Y:S02]  /*17c20*/  ISETP.GT.AND P2, PT, R5.reuse, 0x1, PT ;  /* 0x000000010500780c */ /* 0x040fe40003f44270 */
[C---:B------:R-:W-:Y:S02]  /*17c30*/  ISETP.GT.AND P1, PT, R5.reuse, 0x8, PT ;  /* 0x000000080500780c */ /* 0x040fe40003f24270 */
        /* <DEDUP_REMOVED lines=115> */
[----:B------:R-:W-:Y:S05]  /*18370*/  CALL.REL.NOINC `($__internal_18_$__cuda_sm70_shflsync_bfly_p) ;  /* 0x0000246000007944 */ /* 0x000fea0003c00000 */
[----:B------:R-:W-:Y:S01]  /*18380*/  FMNMX.FTZ R4, R4, R0, !PT ;  /* 0x0000000004047209 */ /* 0x000fe20007810000 */
[----:B------:R-:W-:Y:S01]  /*18390*/  IMAD.MOV.U32 R0, RZ, RZ, 0x1 ;  /* 0x00000001ff007424 */ /* 0x000fe200078e00ff */
[----:B------:R-:W-:Y:S02]  /*183a0*/  MOV R2, 0x183c0 ;  /* 0x000183c000027802 */ /* 0x000fe40000000f00 */
        /* <DEDUP_REMOVED lines=28> */
[----:B------:R-:W-:-:S05]  /*18570*/  BRA `(.L_x_1575) ;  /* 0xffff1dd000007947 */ /* 0x000fca000383ffff */
.L_x_1473:
[----:B-1--4-:R-:W-:Y:S01]  /*18580*/  MOV R62, 0x181f ;  /* 0x0000181f003e7802 */ /* 0x012fe20000000f00 */
[----:B------:R-:W-:Y:S01]  /*18590*/  IMAD.MOV.U32 R2, RZ, RZ, RZ ;  /* 0x000000ffff027224 */ /* 0x000fe200078e00ff */
[----:B------:R-:W-:Y:S02]  /*185a0*/  MOV R3, 0x185c0 ;  /* 0x000185c000037802 */ /* 0x000fe40000000f00 */
[----:B------:R-:W-:Y:S05]  /*185b0*/  CALL.REL.NOINC `($__internal_19_$__cuda_sm70_shflsync_idx_p) ;  /* 0x0000228000007944 */ /* 0x000fea0003c00000 */
[----:B------:R-:W-:Y:S01]  /*185c0*/  MOV R57, R62 ;  /* 0x0000003e00397202 */ /* 0x000fe20000000f00 */
[----:B------:R-:W-:-:S05]  /*185d0*/  BRA `(.L_x_1576) ;  /* 0xffff3ea000007947 */ /* 0x000fca000383ffff */
.L_x_1476:
[----:B------:R-:W-:Y:S01]  /*185e0*/  MOV R2, RZ ;  /* 0x000000ff00027202 */ /* 0x000fe20000000f00 */
[----:B------:R-:W-:Y:S01]  /*185f0*/  IMAD.MOV.U32 R56, RZ, RZ, R4 ;  /* 0x000000ffff387224 */ /* 0x000fe200078e0004 */
[----:B------:R-:W-:Y:S01]  /*18600*/  MOV R3, 0x18630 ;  /* 0x0001863000037802 */ /* 0x000fe20000000f00 */
[----:B------:R-:W-:Y:S02]  /*18610*/  IMAD.MOV.U32 R62, RZ, RZ, 0x181f ;  /* 0x0000181fff3e7424 */ /* 0x000fe400078e00ff */
[----:B------:R-:W-:Y:S05]  /*18620*/  CALL.REL.NOINC `($__internal_19_$__cuda_sm70_shflsync_idx_p) ;  /* 0x0000221000007944 */ /* 0x000fea0003c00000 */
[----:B------:R-:W-:Y:S01]  /*18630*/  MOV R9, R62 ;  /* 0x0000003e00097202 */ /* 0x000fe20000000f00 */
[----:B------:R-:W-:-:S05]  /*18640*/  BRA `(.L_x_1577) ;  /* 0xffff52a000007947 */ /* 0x000fca000383ffff */
.L_x_1477:
[----:B------:R-:W-:Y:S01]  /*18650*/  MOV R2, RZ ;  /* 0x000000ff00027202 */ /* 0x000fe20000000f00 */
[----:B------:R-:W-:Y:S01]  /*18660*/  IMAD.MOV.U32 R56, RZ, RZ, R0 ;  /* 0x000000ffff387224 */ /* 0x000fe200078e0000 */
[----:B------:R-:W-:Y:S01]  /*18670*/  MOV R3, 0x186a0 ;  /* 0x000186a000037802 */ /* 0x000fe20000000f00 */
[----:B------:R-:W-:Y:S02]  /*18680*/  IMAD.MOV.U32 R62, RZ, RZ, 0x181f ;  /* 0x0000181fff3e7424 */ /* 0x000fe400078e00ff */
[----:B-12---:R-:W-:Y:S05]  /*18690*/  CALL.REL.NOINC `($__internal_19_$__cuda_sm70_shflsync_idx_p) ;  /* 0x000021a000007944 */ /* 0x006fea0003c00000 */
        /* <DEDUP_REMOVED lines=82> */
.L_x_1478:
[----:B------:R-:W-:Y:S02]  /*18bc0*/  MOV R0, 0x2 ;  /* 0x0000000200007802 */ /* 0x000fe40000000f00 */
        /* <DEDUP_REMOVED lines=34> */
.L_x_1480:
[----:B------:R-:W-:Y:S01]  /*18df0*/  IMAD.MOV.U32 R4, RZ, RZ, R246 ;  /* 0x000000ffff047224 */ /* 0x000fe200078e00f6 */
[----:B------:R-:W-:-:S02]  /*18e00*/  MOV R0, 0x2 ;  /* 0x0000000200007802 */ /* 0x000fc40000000f00 */
[----:B------:R-:W-:Y:S02]  /*18e10*/  MOV R2, 0x18e30 ;  /* 0x00018e3000027802 */ /* 0x000fe40000000f00 */
[----:B------:R-:W-:Y:S05]  /*18e20*/  CALL.REL.NOINC `($__internal_18_$__cuda_sm70_shflsync_bfly_p) ;  /* 0x000019b000007944 */ /* 0x000fea0003c00000 */
[----:B------:R-:W-:Y:S05]  /*18e30*/  BRA `(.L_x_1580) ;  /* 0xffff70f000007947 */ /* 0x000fea000383ffff */
.L_x_1481:
[----:B------:R-:W-:Y:S01]  /*18e40*/  IMAD.MOV.U32 R4, RZ, RZ, R5 ;  /* 0x000000ffff047224 */ /* 0x000fe200078e0005 */
[----:B------:R-:W-:Y:S02]  /*18e50*/  MOV R0, 0x1 ;  /* 0x0000000100007802 */ /* 0x000fe40000000f00 */
[----:B------:R-:W-:Y:S02]  /*18e60*/  MOV R2, 0x18e80 ;  /* 0x00018e8000027802 */ /* 0x000fe40000000f00 */
[----:B-1----:R-:W-:Y:S05]  /*18e70*/  CALL.REL.NOINC `($__internal_18_$__cuda_sm70_shflsync_bfly_p) ;  /* 0x0000196000007944 */ /* 0x002fea0003c00000 */
[----:B------:R1:W5:Y:S01]  /*18e80*/  LDL R4, [R1] ;  /* 0x0000000001047983 */ /* 0x0003620000100800 */
[----:B------:R-:W-:Y:S01]  /*18e90*/  FADD.FTZ R5, R5, R0 ;  /* 0x0000000005057221 */ /* 0x000fe20000010000 */
[----:B------:R-:W-:Y:S02]  /*18ea0*/  MOV R0, 0x2 ;  /* 0x0000000200007802 */ /* 0x000fe40000000f00 */
[----:B------:R-:W-:Y:S02]  /*18eb0*/  MOV R2, 0x18ed0 ;  /* 0x00018ed000027802 */ /* 0x000fe40000000f00 */
[----:B-1---5:R-:W-:Y:S05]  /*18ec0*/  CALL.REL.NOINC `($__internal_18_$__cuda_sm70_shflsync_bfly_p) ;  /* 0x0000191000007944 */ /* 0x022fea0003c00000 */
[----:B------:R-:W2:Y:S02]  /*18ed0*/  LDL.LU R2, [R1] ;  /* 0x0000000001027983 */ /* 0x000ea40000300800 */
[----:B--2---:R-:W-:Y:S01]  /*18ee0*/  FADD.FTZ R6, R2, R0 ;  /* 0x0000000002067221 */ /* 0x004fe20000010000 */
[----:B------:R-:W-:-:S02]  /*18ef0*/  MOV R0, 0x1 ;  /* 0x0000000100007802 */ /* 0x000fc40000000f00 */
[----:B------:R-:W-:Y:S02]  /*18f00*/  MOV R2, 0x18f30 ;  /* 0x00018f3000027802 */ /* 0x000fe40000000f00 */
[----:B------:R-:W-:Y:S02]  /*18f10*/  MOV R4, R6 ;  /* 0x0000000600047202 */ /* 0x000fe40000000f00 */
[----:B------:R-:W-:Y:S05]  /*18f20*/  CALL.REL.NOINC `($__internal_18_$__cuda_sm70_shflsync_bfly_p) ;  /* 0x000018b000007944 */ /* 0x000fea0003c00000 */
[----:B------:R1:W5:Y:S01]  /*18f30*/  LDL R4, [R1+0x8] ;  /* 0x0000080001047983 */ /* 0x0003620000100800 */
[----:B------:R-:W-:Y:S01]  /*18f40*/  FADD.FTZ R6, R6, R0 ;  /* 0x0000000006067221 */ /* 0x000fe20000010000 */
[----:B------:R-:W-:Y:S02]  /*18f50*/  MOV R0, 0x2 ;  /* 0x0000000200007802 */ /* 0x000fe40000000f00 */
[----:B------:R-:W-:Y:S02]  /*18f60*/  MOV R2, 0x18f80 ;  /* 0x00018f8000027802 */ /* 0x000fe40000000f00 */
[----:B-1---5:R-:W-:Y:S05]  /*18f70*/  CALL.REL.NOINC `($__internal_18_$__cuda_sm70_shflsync_bfly_p) ;  /* 0x0000186000007944 */ /* 0x022fea0003c00000 */
[----:B------:R-:W2:Y:S02]  /*18f80*/  LDL.LU R2, [R1+0x8] ;  /* 0x0000080001027983 */ /* 0x000ea40000300800 */
[----:B--2---:R-:W-:Y:S01]  /*18f90*/  FADD.FTZ R7, R2, R0 ;  /* 0x0000000002077221 */ /* 0x004fe20000010000 */
[----:B------:R-:W-:Y:S02]  /*18fa0*/  MOV R0, 0x1 ;  /* 0x0000000100007802 */ /* 0x000fe40000000f00 */
[----:B------:R-:W-:-:S02]  /*18fb0*/  MOV R2, 0x18fe0 ;  /* 0x00018fe000027802 */ /* 0x000fc40000000f00 */
        /* <DEDUP_REMOVED lines=10> */
[----:B------:R-:W-:Y:S02]  /*19060*/  MOV R2, 0x19080 ;  /* 0x0001908000027802 */ /* 0x000fe40000000f00 */
[----:B------:R-:W-:Y:S05]  /*19070*/  CALL.REL.NOINC `($__internal_18_$__cuda_sm70_shflsync_bfly_p) ;  /* 0x0000176000007944 */ /* 0x000fea0003c00000 */
[----:B------:R-:W-:Y:S01]  /*19080*/  MOV R8, R0 ;  /* 0x0000000000087202 */ /* 0x000fe20000000f00 */
[----:B------:R-:W-:Y:S05]  /*19090*/  BRA `(.L_x_1581) ;  /* 0xffff6fb000007947 */ /* 0x000fea000383ffff */
.L_x_1488:
[----:B-1-34-:R-:W-:Y:S01]  /*190a0*/  IMAD.MOV.U32 R56, RZ, RZ, R5 ;  /* 0x000000ffff387224 */ /* 0x01afe200078e0005 */
[----:B------:R-:W-:Y:S01]  /*190b0*/  MOV R2, RZ ;  /* 0x000000ff00027202 */ /* 0x000fe20000000f00 */
[----:B------:R-:W-:Y:S01]  /*190c0*/  IMAD.MOV.U32 R62, RZ, RZ, 0x181f ;  /* 0x0000181fff3e7424 */ /* 0x000fe200078e00ff */
[----:B------:R-:W-:-:S02]  /*190d0*/  MOV R3, 0x190f0 ;  /* 0x000190f000037802 */ /* 0x000fc40000000f00 */
[----:B------:R-:W-:Y:S05]  /*190e0*/  CALL.REL.NOINC `($__internal_19_$__cuda_sm70_shflsync_idx_p) ;  /* 0x0000175000007944 */ /* 0x000fea0003c00000 */
[----:B------:R-:W-:Y:S01]  /*190f0*/  MOV R7, R62 ;  /* 0x0000003e00077202 */ /* 0x000fe20000000f00 */
[----:B------:R-:W-:Y:S05]  /*19100*/  BRA `(.L_x_1582) ;  /* 0xffff856000007947 */ /* 0x000fea000383ffff */
.L_x_1489:
[----:B------:R-:W-:Y:S01]  /*19110*/  IMAD.MOV.U32 R56, RZ, RZ, R6 ;  /* 0x000000ffff387224 */ /* 0x000fe200078e0006 */
[----:B------:R-:W-:Y:S01]  /*19120*/  MOV R2, RZ ;  /* 0x000000ff00027202 */ /* 0x000fe20000000f00 */
[----:B------:R-:W-:Y:S01]  /*19130*/  IMAD.MOV.U32 R62, RZ, RZ, 0x181f ;  /* 0x0000181fff3e7424 */ /* 0x000fe200078e00ff */
[----:B------:R-:W-:-:S02]  /*19140*/  MOV R3, 0x19160 ;  /* 0x0001916000037802 */ /* 0x000fc40000000f00 */
[----:B-12---:R-:W-:Y:S05]  /*19150*/  CALL.REL.NOINC `($__internal_19_$__cuda_sm70_shflsync_idx_p) ;  /* 0x000016e000007944 */ /* 0x006fea0003c00000 */
[----:B------:R-:W-:Y:S01]  /*19160*/  MOV R2, R62 ;  /* 0x0000003e00027202 */ /* 0x000fe20000000f00 */
[----:B------:R-:W-:Y:S05]  /*19170*/  BRA `(.L_x_1583) ;  /* 0xffff851000007947 */ /* 0x000fea000383ffff */
.L_x_1490:
[----:B------:R-:W-:Y:S01]  /*19180*/  IMAD.MOV.U32 R56, RZ, RZ, R5 ;  /* 0x000000ffff387224 */ /* 0x000fe200078e0005 */
[----:B-1----:R-:W-:Y:S01]  /*19190*/  MOV R2, 0x1 ;  /* 0x0000000100027802 */ /* 0x002fe20000000f00 */
[----:B------:R-:W-:Y:S01]  /*191a0*/  IMAD.MOV.U32 R62, RZ, RZ, 0x181f ;  /* 0x0000181fff3e7424 */ /* 0x000fe200078e00ff */
[----:B------:R-:W-:-:S02]  /*191b0*/  MOV R3, 0x191d0 ;  /* 0x000191d000037802 */ /* 0x000fc40000000f00 */
[----:B---3--:R-:W-:Y:S05]  /*191c0*/  CALL.REL.NOINC `($__internal_19_$__cuda_sm70_shflsync_idx_p) ;  /* 0x0000167000007944 */ /* 0x008fea0003c00000 */
        /* <DEDUP_REMOVED lines=8> */
.L_x_1491:
[----:B------:R-:W-:Y:S01]  /*19250*/  IMAD.MOV.U32 R56, RZ, RZ, R5 ;  /* 0x000000ffff387224 */ /* 0x000fe200078e0005 */
[----:B-1----:R-:W-:Y:S01]  /*19260*/  MOV R2, 0x2 ;  /* 0x0000000200027802 */ /* 0x002fe20000000f00 */
[----:B------:R-:W-:Y:S01]  /*19270*/  IMAD.MOV.U32 R62, RZ, RZ, 0x181f ;  /* 0x0000181fff3e7424 */ /* 0x000fe200078e00ff */
[----:B------:R-:W-:Y:S02]  /*19280*/  MOV R3, 0x192a0 ;  /* 0x000192a000037802 */ /* 0x000fe40000000f00 */
[----:B--23--:R-:W-:Y:S05]  /*19290*/  CALL.REL.NOINC `($__internal_19_$__cuda_sm70_shflsync_idx_p) ;  /* 0x000015a000007944 */ /* 0x00cfea0003c00000 */
[----:B------:R-:W-:Y:S01]  /*192a0*/  MOV R7, R62 ;  /* 0x0000003e00077202 */ /* 0x000fe20000000f00 */
[----:B------:R-:W-:Y:S05]  /*192b0*/  BRA `(.L_x_1585) ;  /* 0xffff853000007947 */ /* 0x000fea000383ffff */
.L_x_1492:
[----:B------:R-:W-:Y:S01]  /*192c0*/  IMAD.MOV.U32 R56, RZ, RZ, R6 ;  /* 0x000000ffff387224 */ /* 0x000fe200078e0006 */
[----:B-1----:R-:W-:Y:S01]  /*192d0*/  MOV R2, 0x2 ;  /* 0x0000000200027802 */ /* 0x002fe20000000f00 */
[----:B------:R-:W-:Y:S01]  /*192e0*/  IMAD.MOV.U32 R62, RZ, RZ, 0x181f ;  /* 0x0000181fff3e7424 */ /* 0x000fe200078e00ff */
[----:B------:R-:W-:Y:S02]  /*192f0*/  MOV R3, 0x19310 ;  /* 0x0001931000037802 */ /* 0x000fe40000000f00 */
[----:B--234-:R-:W-:Y:S05]  /*19300*/  CALL.REL.NOINC `($__internal_19_$__cuda_sm70_shflsync_idx_p) ;  /* 0x0000153000007944 */ /* 0x01cfea0003c00000 */
[----:B------:R-:W-:Y:S01]  /*19310*/  MOV R2, R62 ;  /* 0x0000003e00027202 */ /* 0x000fe20000000f00 */
[----:B------:R-:W-:Y:S05]  /*19320*/  BRA `(.L_x_1586) ;  /* 0xffff84e000007947 */ /* 0x000fea000383ffff */
.L_x_1493:
[----:B------:R-:W-:Y:S01]  /*19330*/  IMAD.MOV.U32 R56, RZ, RZ, R5 ;  /* 0x000000ffff387224 */ /* 0x000fe200078e0005 */
[----:B--2---:R-:W-:Y:S01]  /*19340*/  MOV R2, 0x3 ;  /* 0x0000000300027802 */ /* 0x004fe20000000f00 */
[----:B------:R-:W-:Y:S01]  /*19350*/  IMAD.MOV.U32 R62, RZ, RZ, 0x181f ;  /* 0x0000181fff3e7424 */ /* 0x000fe200078e00ff */
[----:B------:R-:W-:-:S02]  /*19360*/  MOV R3, 0x19380 ;  /* 0x0001938000037802 */ /* 0x000fc40000000f00 */
[----:B-1-34-:R-:W-:Y:S05]  /*19370*/  CALL.REL.NOINC `($__internal_19_$__cuda_sm70_shflsync_idx_p) ;  /* 0x000014c000007944 */ /* 0x01afea0003c00000 */
        /* <DEDUP_REMOVED lines=8> */
.L_x_1494:
[----:B------:R-:W-:Y:S01]  /*19400*/  IMAD.MOV.U32 R56, RZ, RZ, R5 ;  /* 0x000000ffff387224 */ /* 0x000fe200078e0005 */
[----:B--2---:R-:W-:Y:S01]  /*19410*/  MOV R2, 0x4 ;  /* 0x0000000400027802 */ /* 0x004fe20000000f00 */
[----:B------:R-:W-:Y:S01]  /*19420*/  IMAD.MOV.U32 R62, RZ, RZ, 0x181f ;  /* 0x0000181fff3e7424 */ /* 0x000fe200078e00ff */
[----:B------:R-:W-:Y:S02]  /*19430*/  MOV R3, 0x19450 ;  /* 0x0001945000037802 */ /* 0x000fe40000000f00 */
[----:B-1-34-:R-:W-:Y:S05]  /*19440*/  CALL.REL.NOINC `($__internal_19_$__cuda_sm70_shflsync_idx_p) ;  /* 0x000013f000007944 */ /* 0x01afea0003c00000 */
[----:B------:R-:W-:Y:S01]  /*19450*/  MOV R7, R62 ;  /* 0x0000003e00077202 */ /* 0x000fe20000000f00 */
[----:B------:R-:W-:Y:S05]  /*19460*/  BRA `(.L_x_1588) ;  /* 0xffff84b000007947 */ /* 0x000fea000383ffff */
.L_x_1495:
[----:B------:R-:W-:Y:S01]  /*19470*/  IMAD.MOV.U32 R56, RZ, RZ, R6 ;  /* 0x000000ffff387224 */ /* 0x000fe200078e0006 */
[----:B--2---:R-:W-:Y:S01]  /*19480*/  MOV R2, 0x4 ;  /* 0x0000000400027802 */ /* 0x004fe20000000f00 */
[----:B------:R-:W-:Y:S01]  /*19490*/  IMAD.MOV.U32 R62, RZ, RZ, 0x181f ;  /* 0x0000181fff3e7424 */ /* 0x000fe200078e00ff */
[----:B------:R-:W-:Y:S02]  /*194a0*/  MOV R3, 0x194c0 ;  /* 0x000194c000037802 */ /* 0x000fe40000000f00 */
[----:B-1-34-:R-:W-:Y:S05]  /*194b0*/  CALL.REL.NOINC `($__internal_19_$__cuda_sm70_shflsync_idx_p) ;  /* 0x0000138000007944 */ /* 0x01afea0003c00000 */
[----:B------:R-:W-:Y:S01]  /*194c0*/  MOV R2, R62 ;  /* 0x0000003e00027202 */ /* 0x000fe20000000f00 */
[----:B------:R-:W-:Y:S05]  /*194d0*/  BRA `(.L_x_1589) ;  /* 0xffff846000007947 */ /* 0x000fea000383ffff */
.L_x_1496:
[----:B------:R-:W-:Y:S01]  /*194e0*/  IMAD.MOV.U32 R56, RZ, RZ, R5 ;  /* 0x000000ffff387224 */ /* 0x000fe200078e0005 */
[----:B-1----:R-:W-:Y:S01]  /*194f0*/  MOV R2, 0x5 ;  /* 0x0000000500027802 */ /* 0x002fe20000000f00 */
[----:B------:R-:W-:Y:S01]  /*19500*/  IMAD.MOV.U32 R62, RZ, RZ, 0x181f ;  /* 0x0000181fff3e7424 */ /* 0x000fe200078e00ff */
[----:B------:R-:W-:-:S02]  /*19510*/  MOV R3, 0x19530 ;  /* 0x0001953000037802 */ /* 0x000fc40000000f00 */
[----:B--234-:R-:W-:Y:S05]  /*19520*/  CALL.REL.NOINC `($__internal_19_$__cuda_sm70_shflsync_idx_p) ;  /* 0x0000131000007944 */ /* 0x01cfea0003c00000 */
        /* <DEDUP_REMOVED lines=8> */
.L_x_1497:
[----:B------:R-:W-:Y:S01]  /*195b0*/  IMAD.MOV.U32 R56, RZ, RZ, R5 ;  /* 0x000000ffff387224 */ /* 0x000fe200078e0005 */
[----:B--2---:R-:W-:Y:S01]  /*195c0*/  MOV R2, 0x6 ;  /* 0x0000000600027802 */ /* 0x004fe20000000f00 */
[----:B------:R-:W-:Y:S01]  /*195d0*/  IMAD.MOV.U32 R62, RZ, RZ, 0x181f ;  /* 0x0000181fff3e7424 */ /* 0x000fe200078e00ff */
[----:B------:R-:W-:Y:S02]  /*195e0*/  MOV R3, 0x19600 ;  /* 0x0001960000037802 */ /* 0x000fe40000000f00 */
[----:B-1--4-:R-:W-:Y:S05]  /*195f0*/  CALL.REL.NOINC `($__internal_19_$__cuda_sm70_shflsync_idx_p) ;  /* 0x0000124000007944 */ /* 0x012fea0003c00000 */
[----:B------:R-:W-:Y:S01]  /*19600*/  MOV R7, R62 ;  /* 0x0000003e00077202 */ /* 0x000fe20000000f00 */
[----:B------:R-:W-:Y:S05]  /*19610*/  BRA `(.L_x_1591) ;  /* 0xffff843000007947 */ /* 0x000fea000383ffff */
.L_x_1498:
[----:B------:R-:W-:Y:S01]  /*19620*/  IMAD.MOV.U32 R56, RZ, RZ, R6 ;  /* 0x000000ffff387224 */ /* 0x000fe200078e0006 */
[----:B--2---:R-:W-:Y:S01]  /*19630*/  MOV R2, 0x6 ;  /* 0x0000000600027802 */ /* 0x004fe20000000f00 */
[----:B------:R-:W-:Y:S01]  /*19640*/  IMAD.MOV.U32 R62, RZ, RZ, 0x181f ;  /* 0x0000181fff3e7424 */ /* 0x000fe200078e00ff */
[----:B------:R-:W-:Y:S02]  /*19650*/  MOV R3, 0x19670 ;  /* 0x0001967000037802 */ /* 0x000fe40000000f00 */
[----:B-1-34-:R-:W-:Y:S05]  /*19660*/  CALL.REL.NOINC `($__internal_19_$__cuda_sm70_shflsync_idx_p) ;  /* 0x000011d000007944 */ /* 0x01afea0003c00000 */
[----:B------:R-:W-:Y:S01]  /*19670*/  MOV R2, R62 ;  /* 0x0000003e00027202 */ /* 0x000fe20000000f00 */
[----:B------:R-:W-:Y:S05]  /*19680*/  BRA `(.L_x_1592) ;  /* 0xffff83e000007947 */ /* 0x000fea000383ffff */
.L_x_1499:
[----:B------:R-:W-:Y:S01]  /*19690*/  IMAD.MOV.U32 R56, RZ, RZ, R5 ;  /* 0x000000ffff387224 */ /* 0x000fe200078e0005 */
[----:B-1----:R-:W-:Y:S01]  /*196a0*/  MOV R2, 0x7 ;  /* 0x0000000700027802 */ /* 0x002fe20000000f00 */
[----:B------:R-:W-:Y:S01]  /*196b0*/  IMAD.MOV.U32 R62, RZ, RZ, 0x181f ;  /* 0x0000181fff3e7424 */ /* 0x000fe200078e00ff */
[----:B------:R-:W-:-:S02]  /*196c0*/  MOV R3, 0x196e0 ;  /* 0x000196e000037802 */ /* 0x000fc40000000f00 */
[----:B--2-4-:R-:W-:Y:S05]  /*196d0*/  CALL.REL.NOINC `($__internal_19_$__cuda_sm70_shflsync_idx_p) ;  /* 0x0000116000007944 */ /* 0x014fea0003c00000 */
        /* <DEDUP_REMOVED lines=8> */
.L_x_1501:
[----:B------:R-:W-:Y:S01]  /*19760*/  IMAD.MOV.U32 R56, RZ, RZ, R5 ;  /* 0x000000ffff387224 */ /* 0x000fe200078e0005 */
[----:B------:R-:W-:Y:S01]  /*19770*/  MOV R2, RZ ;  /* 0x000000ff00027202 */ /* 0x000fe20000000f00 */
[----:B------:R-:W-:Y:S01]  /*19780*/  IMAD.MOV.U32 R62, RZ, RZ, 0x1c1f ;  /* 0x00001c1fff3e7424 */ /* 0x000fe200078e00ff */
[----:B------:R-:W-:Y:S02]  /*19790*/  MOV R3, 0x197b0 ;  /* 0x000197b000037802 */ /* 0x000fe40000000f00 */
[----:B------:R-:W-:Y:S05]  /*197a0*/  CALL.REL.NOINC `($__internal_19_$__cuda_sm70_shflsync_idx_p) ;  /* 0x0000109000007944 */ /* 0x000fea0003c00000 */
[----:B------:R-:W-:Y:S01]  /*197b0*/  MOV R4, R62 ;  /* 0x0000003e00047202 */ /* 0x000fe20000000f00 */
[----:B------:R-:W-:Y:S05]  /*197c0*/  BRA `(.L_x_1594) ;  /* 0xffff85c000007947 */ /* 0x000fea000383ffff */
.L_x_1502:
[----:B------:R-:W-:Y:S01]  /*197d0*/  IMAD.MOV.U32 R56, RZ, RZ, R12 ;  /* 0x000000ffff387224 */ /* 0x000fe200078e000c */
[----:B------:R-:W-:Y:S01]  /*197e0*/  MOV R2, RZ ;  /* 0x000000ff00027202 */ /* 0x000fe20000000f00 */
[----:B------:R-:W-:Y:S01]  /*197f0*/  IMAD.MOV.U32 R62, RZ, RZ, 0x1c1f ;  /* 0x00001c1fff3e7424 */ /* 0x000fe200078e00ff */
[----:B------:R-:W-:Y:S02]  /*19800*/  MOV R3, 0x19820 ;  /* 0x0001982000037802 */ /* 0x000fe40000000f00 */
[----:B-12---:R-:W-:Y:S05]  /*19810*/  CALL.REL.NOINC `($__internal_19_$__cuda_sm70_shflsync_idx_p) ;  /* 0x0000102000007944 */ /* 0x006fea0003c00000 */
[----:B------:R-:W-:Y:S01]  /*19820*/  MOV R0, R62 ;  /* 0x0000003e00007202 */ /* 0x000fe20000000f00 */
[----:B------:R-:W-:Y:S05]  /*19830*/  BRA `(.L_x_1595) ;  /* 0xffff857000007947 */ /* 0x000fea000383ffff */
.L_x_1505:
[----:B------:R-:W-:Y:S01]  /*19840*/  IMAD.MOV.U32 R56, RZ, RZ, R5 ;  /* 0x000000ffff387224 */ /* 0x000fe200078e0005 */
[----:B---3--:R-:W-:Y:S01]  /*19850*/  MOV R2, 0x1 ;  /* 0x0000000100027802 */ /* 0x008fe20000000f00 */
        /* <DEDUP_REMOVED lines=11> */
.L_x_1508:
[----:B------:R-:W-:Y:S01]  /*19910*/  IMAD.MOV.U32 R56, RZ, RZ, R5 ;  /* 0x000000ffff387224 */ /* 0x000fe200078e0005 */
[----:B--23--:R-:W-:Y:S01]  /*19920*/  MOV R2, 0x2 ;  /* 0x0000000200027802 */ /* 0x00cfe20000000f00 */
[----:B------:R-:W-:Y:S01]  /*19930*/  IMAD.MOV.U32 R62, RZ, RZ, 0x1c1f ;  /* 0x00001c1fff3e7424 */ /* 0x000fe200078e00ff */
[----:B------:R-:W-:Y:S02]  /*19940*/  MOV R3, 0x19960 ;  /* 0x0001996000037802 */ /* 0x000fe40000000f00 */
[----:B-1--4-:R-:W-:Y:S05]  /*19950*/  CALL.REL.NOINC `($__internal_19_$__cuda_sm70_shflsync_idx_p) ;  /* 0x00000ee000007944 */ /* 0x012fea0003c00000 */
[----:B------:R-:W-:Y:S01]  /*19960*/  MOV R4, R62 ;  /* 0x0000003e00047202 */ /* 0x000fe20000000f00 */
[----:B------:R-:W-:Y:S05]  /*19970*/  BRA `(.L_x_1597) ;  /* 0xffff8ae000007947 */ /* 0x000fea000383ffff */
.L_x_1509:
[----:B------:R-:W-:Y:S01]  /*19980*/  IMAD.MOV.U32 R56, RZ, RZ, R12 ;  /* 0x000000ffff387224 */ /* 0x000fe200078e000c */
[----:B--23--:R-:W-:Y:S01]  /*19990*/  MOV R2, 0x2 ;  /* 0x0000000200027802 */ /* 0x00cfe20000000f00 */
[----:B------:R-:W-:Y:S01]  /*199a0*/  IMAD.MOV.U32 R62, RZ, RZ, 0x1c1f ;  /* 0x00001c1fff3e7424 */ /* 0x000fe200078e00ff */
[----:B------:R-:W-:Y:S02]  /*199b0*/  MOV R3, 0x199d0 ;  /* 0x000199d000037802 */ /* 0x000fe40000000f00 */
[----:B-1--4-:R-:W-:Y:S05]  /*199c0*/  CALL.REL.NOINC `($__internal_19_$__cuda_sm70_shflsync_idx_p) ;  /* 0x00000e7000007944 */ /* 0x012fea0003c00000 */
[----:B------:R-:W-:Y:S01]  /*199d0*/  MOV R0, R62 ;  /* 0x0000003e00007202 */ /* 0x000fe20000000f00 */
[----:B------:R-:W-:Y:S05]  /*199e0*/  BRA `(.L_x_1598) ;  /* 0xffff8a9000007947 */ /* 0x000fea000383ffff */
.L_x_1512:
[----:B------:R-:W-:Y:S01]  /*199f0*/  IMAD.MOV.U32 R56, RZ, RZ, R5 ;  /* 0x000000ffff387224 */ /* 0x000fe200078e0005 */
[----:B--23--:R-:W-:Y:S01]  /*19a00*/  MOV R2, 0x3 ;  /* 0x0000000300027802 */ /* 0x00cfe20000000f00 */
[----:B------:R-:W-:Y:S01]  /*19a10*/  IMAD.MOV.U32 R62, RZ, RZ, 0x1c1f ;  /* 0x00001c1fff3e7424 */ /* 0x000fe200078e00ff */
[----:B------:R-:W-:-:S02]  /*19a20*/  MOV R3, 0x19a40 ;  /* 0x00019a4000037802 */ /* 0x000fc40000000f00 */
[----:B-1--4-:R-:W-:Y:S05]  /*19a30*/  CALL.REL.NOINC `($__internal_19_$__cuda_sm70_shflsync_idx_p) ;  /* 0x00000e0000007944 */ /* 0x012fea0003c00000 */
        /* <DEDUP_REMOVED lines=8> */
.L_x_1516:
[----:B------:R-:W-:Y:S01]  /*19ac0*/  IMAD.MOV.U32 R56, RZ, RZ, R5 ;  /* 0x000000ffff387224 */ /* 0x000fe200078e0005 */
[----:B------:R-:W-:Y:S01]  /*19ad0*/  MOV R2, RZ ;  /* 0x000000ff00027202 */ /* 0x000fe20000000f00 */
[----:B------:R-:W-:Y:S01]  /*19ae0*/  IMAD.MOV.U32 R62, RZ, RZ, 0x181f ;  /* 0x0000181fff3e7424 */ /* 0x000fe200078e00ff */
[----:B------:R-:W-:Y:S02]  /*19af0*/  MOV R3, 0x19b10 ;  /* 0x00019b1000037802 */ /* 0x000fe40000000f00 */
[----:B------:R-:W-:Y:S05]  /*19b00*/  CALL.REL.NOINC `($__internal_19_$__cuda_sm70_shflsync_idx_p) ;  /* 0x00000d3000007944 */ /* 0x000fea0003c00000 */
[----:B------:R-:W-:Y:S01]  /*19b10*/  MOV R7, R62 ;  /* 0x0000003e00077202 */ /* 0x000fe20000000f00 */
[----:B------:R-:W-:Y:S05]  /*19b20*/  BRA `(.L_x_1600) ;  /* 0xffff976000007947 */ /* 0x000fea000383ffff */
.L_x_1517:
[----:B------:R-:W-:Y:S01]  /*19b30*/  IMAD.MOV.U32 R56, RZ, RZ, R6 ;  /* 0x000000ffff387224 */ /* 0x000fe200078e0006 */
[----:B------:R-:W-:Y:S01]  /*19b40*/  MOV R2, RZ ;  /* 0x000000ff00027202 */ /* 0x000fe20000000f00 */
[----:B------:R-:W-:Y:S01]  /*19b50*/  IMAD.MOV.U32 R62, RZ, RZ, 0x181f ;  /* 0x0000181fff3e7424 */ /* 0x000fe200078e00ff */
[----:B------:R-:W-:Y:S02]  /*19b60*/  MOV R3, 0x19b80 ;  /* 0x00019b8000037802 */ /* 0x000fe40000000f00 */
[----:B-12---:R-:W-:Y:S05]  /*19b70*/  CALL.REL.NOINC `($__internal_19_$__cuda_sm70_shflsync_idx_p) ;  /* 0x00000cc000007944 */ /* 0x006fea0003c00000 */
[----:B------:R-:W-:Y:S01]  /*19b80*/  MOV R2, R62 ;  /* 0x0000003e00027202 */ /* 0x000fe20000000f00 */
[----:B------:R-:W-:Y:S05]  /*19b90*/  BRA `(.L_x_1601) ;  /* 0xffff971000007947 */ /* 0x000fea000383ffff */
.L_x_1518:
        /* <DEDUP_REMOVED lines=13> */
.L_x_1519:
[----:B------:R-:W-:Y:S01]  /*19c70*/  IMAD.MOV.U32 R56, RZ, RZ, R5 ;  /* 0x000000ffff387224 */ /* 0x000fe200078e0005 */
[----:B-1----:R-:W-:Y:S01]  /*19c80*/  MOV R2, 0x2 ;  /* 0x0000000200027802 */ /* 0x002fe20000000f00 */
[----:B------:R-:W-:Y:S01]  /*19c90*/  IMAD.MOV.U32 R62, RZ, RZ, 0x181f ;  /* 0x0000181fff3e7424 */ /* 0x000fe200078e00ff */
[----:B------:R-:W-:Y:S02]  /*19ca0*/  MOV R3, 0x19cc0 ;  /* 0x00019cc000037802 */ /* 0x000fe40000000f00 */
[----:B--23--:R-:W-:Y:S05]  /*19cb0*/  CALL.REL.NOINC `($__internal_19_$__cuda_sm70_shflsync_idx_p) ;  /* 0x00000b8000007944 */ /* 0x00cfea0003c00000 */
[----:B------:R-:W-:Y:S01]  /*19cc0*/  MOV R7, R62 ;  /* 0x0000003e00077202 */ /* 0x000fe20000000f00 */
[----:B------:R-:W-:Y:S05]  /*19cd0*/  BRA `(.L_x_1603) ;  /* 0xffff974000007947 */ /* 0x000fea000383ffff */
.L_x_1520:
[----:B------:R-:W-:Y:S01]  /*19ce0*/  IMAD.MOV.U32 R56, RZ, RZ, R6 ;  /* 0x000000ffff387224 */ /* 0x000fe200078e0006 */
[----:B-1----:R-:W-:Y:S01]  /*19cf0*/  MOV R2, 0x2 ;  /* 0x0000000200027802 */ /* 0x002fe20000000f00 */
[----:B------:R-:W-:Y:S01]  /*19d00*/  IMAD.MOV.U32 R62, RZ, RZ, 0x181f ;  /* 0x0000181fff3e7424 */ /* 0x000fe200078e00ff */
[----:B------:R-:W-:Y:S02]  /*19d10*/  MOV R3, 0x19d30 ;  /* 0x00019d3000037802 */ /* 0x000fe40000000f00 */
[----:B--234-:R-:W-:Y:S05]  /*19d20*/  CALL.REL.NOINC `($__internal_19_$__cuda_sm70_shflsync_idx_p) ;  /* 0x00000b1000007944 */ /* 0x01cfea0003c00000 */
[----:B------:R-:W-:Y:S01]  /*19d30*/  MOV R2, R62 ;  /* 0x0000003e00027202 */ /* 0x000fe20000000f00 */
[----:B------:R-:W-:Y:S05]  /*19d40*/  BRA `(.L_x_1604) ;  /* 0xffff96f000007947 */ /* 0x000fea000383ffff */
.L_x_1521:
        /* <DEDUP_REMOVED lines=13> */
.L_x_1522:
[----:B------:R-:W-:Y:S01]  /*19e20*/  IMAD.MOV.U32 R56, RZ, RZ, R5 ;  /* 0x000000ffff387224 */ /* 0x000fe200078e0005 */
[----:B--2---:R-:W-:Y:S01]  /*19e30*/  MOV R2, 0x4 ;  /* 0x0000000400027802 */ /* 0x004fe20000000f00 */
[----:B------:R-:W-:Y:S01]  /*19e40*/  IMAD.MOV.U32 R62, RZ, RZ, 0x181f ;  /* 0x0000181fff3e7424 */ /* 0x000fe200078e00ff */
[----:B------:R-:W-:Y:S02]  /*19e50*/  MOV R3, 0x19e70 ;  /* 0x00019e7000037802 */ /* 0x000fe40000000f00 */
[----:B-1-34-:R-:W-:Y:S05]  /*19e60*/  CALL.REL.NOINC `($__internal_19_$__cuda_sm70_shflsync_idx_p) ;  /* 0x000009d000007944 */ /* 0x01afea0003c00000 */
[----:B------:R-:W-:Y:S01]  /*19e70*/  MOV R7, R62 ;  /* 0x0000003e00077202 */ /* 0x000fe20000000f00 */
[----:B------:R-:W-:Y:S05]  /*19e80*/  BRA `(.L_x_1606) ;  /* 0xffff96c000007947 */ /* 0x000fea000383ffff */
.L_x_1523:
[----:B------:R-:W-:Y:S01]  /*19e90*/  IMAD.MOV.U32 R56, RZ, RZ, R6 ;  /* 0x000000ffff387224 */ /* 0x000fe200078e0006 */
[----:B--2---:R-:W-:Y:S01]  /*19ea0*/  MOV R2, 0x4 ;  /* 0x0000000400027802 */ /* 0x004fe20000000f00 */
[----:B------:R-:W-:Y:S01]  /*19eb0*/  IMAD.MOV.U32 R62, RZ, RZ, 0x181f ;  /* 0x0000181fff3e7424 */ /* 0x000fe200078e00ff */
[----:B------:R-:W-:Y:S02]  /*19ec0*/  MOV R3, 0x19ee0 ;  /* 0x00019ee000037802 */ /* 0x000fe40000000f00 */
[----:B-1-34-:R-:W-:Y:S05]  /*19ed0*/  CALL.REL.NOINC `($__internal_19_$__cuda_sm70_shflsync_idx_p) ;  /* 0x0000096000007944 */ /* 0x01afea0003c00000 */
[----:B------:R-:W-:Y:S01]  /*19ee0*/  MOV R2, R62 ;  /* 0x0000003e00027202 */ /* 0x000fe20000000f00 */
[----:B------:R-:W-:Y:S05]  /*19ef0*/  BRA `(.L_x_1607) ;  /* 0xffff967000007947 */ /* 0x000fea000383ffff */
.L_x_1524:
        /* <DEDUP_REMOVED lines=13> */
.L_x_1525:
[----:B------:R-:W-:Y:S01]  /*19fd0*/  IMAD.MOV.U32 R56, RZ, RZ, R5 ;  /* 0x000000ffff387224 */ /* 0x000fe200078e0005 */
[----:B--2---:R-:W-:Y:S01]  /*19fe0*/  MOV R2, 0x6 ;  /* 0x0000000600027802 */ /* 0x004fe20000000f00 */
[----:B------:R-:W-:Y:S01]  /*19ff0*/  IMAD.MOV.U32 R62, RZ, RZ, 0x181f ;  /* 0x0000181fff3e7424 */ /* 0x000fe200078e00ff */
[----:B------:R-:W-:Y:S02]  /*1a000*/  MOV R3, 0x1a020 ;  /* 0x0001a02000037802 */ /* 0x000fe40000000f00 */
[----:B-1--4-:R-:W-:Y:S05]  /*1a010*/  CALL.REL.NOINC `($__internal_19_$__cuda_sm70_shflsync_idx_p) ;  /* 0x0000082000007944 */ /* 0x012fea0003c00000 */
[----:B------:R-:W-:Y:S01]  /*1a020*/  MOV R7, R62 ;  /* 0x0000003e00077202 */ /* 0x000fe20000000f00 */
[----:B------:R-:W-:Y:S05]  /*1a030*/  BRA `(.L_x_1609) ;  /* 0xffff964000007947 */ /* 0x000fea000383ffff */
.L_x_1526:
[----:B------:R-:W-:Y:S01]  /*1a040*/  IMAD.MOV.U32 R56, RZ, RZ, R6 ;  /* 0x000000ffff387224 */ /* 0x000fe200078e0006 */
[----:B--2---:R-:W-:Y:S01]  /*1a050*/  MOV R2, 0x6 ;  /* 0x0000000600027802 */ /* 0x004fe20000000f00 */
[----:B------:R-:W-:Y:S01]  /*1a060*/  IMAD.MOV.U32 R62, RZ, RZ, 0x181f ;  /* 0x0000181fff3e7424 */ /* 0x000fe200078e00ff */
[----:B------:R-:W-:Y:S02]  /*1a070*/  MOV R3, 0x1a090 ;  /* 0x0001a09000037802 */ /* 0x000fe40000000f00 */
[----:B-1-34-:R-:W-:Y:S05]  /*1a080*/  CALL.REL.NOINC `($__internal_19_$__cuda_sm70_shflsync_idx_p) ;  /* 0x000007b000007944 */ /* 0x01afea0003c00000 */
[----:B------:R-:W-:Y:S01]  /*1a090*/  MOV R2, R62 ;  /* 0x0000003e00027202 */ /* 0x000fe20000000f00 */
[----:B------:R-:W-:Y:S05]  /*1a0a0*/  BRA `(.L_x_1610) ;  /* 0xffff95f000007947 */ /* 0x000fea000383ffff */
.L_x_1527:
        /* <DEDUP_REMOVED lines=13> */
.L_x_1529:
[----:B------:R-:W-:Y:S01]  /*1a180*/  IMAD.MOV.U32 R56, RZ, RZ, R57 ;  /* 0x000000ffff387224 */ /* 0x000fe200078e0039 */
[----:B------:R-:W-:Y:S01]  /*1a190*/  MOV R2, RZ ;  /* 0x000000ff00027202 */ /* 0x000fe20000000f00 */
[----:B------:R-:W-:Y:S01]  /*1a1a0*/  IMAD.MOV.U32 R62, RZ, RZ, 0x1f ;  /* 0x0000001fff3e7424 */ /* 0x000fe200078e00ff */
[----:B------:R-:W-:Y:S02]  /*1a1b0*/  MOV R3, 0x1a1d0 ;  /* 0x0001a1d000037802 */ /* 0x000fe40000000f00 */
[----:B------:R-:W-:Y:S05]  /*1a1c0*/  CALL.REL.NOINC `($__internal_19_$__cuda_sm70_shflsync_idx_p) ;  /* 0x0000067000007944 */ /* 0x000fea0003c00000 */
[----:B------:R-:W-:Y:S01]  /*1a1d0*/  MOV R9, R62 ;  /* 0x0000003e00097202 */ /* 0x000fe20000000f00 */
[----:B------:R-:W-:Y:S05]  /*1a1e0*/  BRA `(.L_x_1612) ;  /* 0xffff96a000007947 */ /* 0x000fea000383ffff */
.L_x_1530:
[----:B------:R-:W-:Y:S01]  /*1a1f0*/  IMAD.MOV.U32 R56, RZ, RZ, R57 ;  /* 0x000000ffff387224 */ /* 0x000fe200078e0039 */
[----:B------:R-:W-:Y:S01]  /*1a200*/  MOV R2, 0x1 ;  /* 0x0000000100027802 */ /* 0x000fe20000000f00 */
[----:B------:R-:W-:Y:S01]  /*1a210*/  IMAD.MOV.U32 R62, RZ, RZ, 0x1f ;  /* 0x0000001fff3e7424 */ /* 0x000fe200078e00ff */
[----:B------:R-:W-:Y:S02]  /*1a220*/  MOV R3, 0x1a240 ;  /* 0x0001a24000037802 */ /* 0x000fe40000000f00 */
[----:B-12---:R-:W-:Y:S05]  /*1a230*/  CALL.REL.NOINC `($__internal_19_$__cuda_sm70_shflsync_idx_p) ;  /* 0x0000060000007944 */ /* 0x006fea0003c00000 */
[----:B------:R-:W-:Y:S01]  /*1a240*/  MOV R8, R62 ;  /* 0x0000003e00087202 */ /* 0x000fe20000000f00 */
[----:B------:R-:W-:Y:S05]  /*1a250*/  BRA `(.L_x_1613) ;  /* 0xffff965000007947 */ /* 0x000fea000383ffff */
.L_x_1531:
[----:B------:R-:W-:Y:S02]  /*1a260*/  MOV R2, 0x1 ;  /* 0x0000000100027802 */ /* 0x000fe40000000f00 */
[----:B------:R-:W-:-:S02]  /*1a270*/  MOV R3, 0x1a290 ;  /* 0x0001a29000037802 */ /* 0x000fc40000000f00 */
[----:B-1234-:R-:W-:Y:S05]  /*1a280*/  CALL.REL.NOINC `($__internal_20_$__cuda_sm70_shflsync_up_p) ;  /* 0x0000061000007944 */ /* 0x01efea0003c00000 */
[----:B------:R-:W-:Y:S05]  /*1a290*/  BRA `(.L_x_1614) ;  /* 0xffff974000007947 */ /* 0x000fea000383ffff */
.L_x_1532:
[----:B------:R-:W-:Y:S02]  /*1a2a0*/  MOV R2, 0x2 ;  /* 0x0000000200027802 */ /* 0x000fe40000000f00 */
[----:B------:R-:W-:-:S02]  /*1a2b0*/  MOV R3, 0x1a2d0 ;  /* 0x0001a2d000037802 */ /* 0x000fc40000000f00 */
[----:B--2-4-:R-:W-:Y:S05]  /*1a2c0*/  CALL.REL.NOINC `($__internal_20_$__cuda_sm70_shflsync_up_p) ;  /* 0x000005d000007944 */ /* 0x014fea0003c00000 */
        /* <DEDUP_REMOVED lines=24> */
.L_x_1536:
[----:B------:R-:W-:Y:S02]  /*1a450*/  MOV R2, 0x1 ;  /* 0x0000000100027802 */ /* 0x000fe40000000f00 */
[----:B------:R-:W-:Y:S02]  /*1a460*/  MOV R3, 0x1a480 ;  /* 0x0001a48000037802 */ /* 0x000fe40000000f00 */
[----:B------:R-:W-:Y:S05]  /*1a470*/  CALL.REL.NOINC `($__internal_20_$__cuda_sm70_shflsync_up_p) ;  /* 0x0000042000007944 */ /* 0x000fea0003c00000 */
[----:B------:R-:W-:Y:S01]  /*1a480*/  MOV R2, R4 ;  /* 0x0000000400027202 */ /* 0x000fe20000000f00 */
[----:B------:R-:W-:Y:S05]  /*1a490*/  BRA `(.L_x_1616) ;  /* 0xffff97a000007947 */ /* 0x000fea000383ffff */
.L_x_1537:
        /* <DEDUP_REMOVED lines=27> */
.L_x_1539:
[----:B------:R-:W-:Y:S02]  /*1a650*/  SEL R0, RZ, 0x1, P0 ;  /* 0x00000001ff007807 */ /* 0x000fe40000000000 */
[----:B------:R-:W-:Y:S02]  /*1a660*/  MOV R2, 0x1a680 ;  /* 0x0001a68000027802 */ /* 0x000fe40000000f00 */
[----:B-1----:R-:W-:Y:S05]  /*1a670*/  CALL.REL.NOINC `($__internal_21_$__cuda_sm70_votesync_ballot) ;  /* 0x0000029000007944 */ /* 0x002fea0003c00000 */
[----:B------:R-:W-:Y:S01]  /*1a680*/  MOV R10, R0 ;  /* 0x00000000000a7202 */ /* 0x000fe20000000f00 */
[----:B------:R-:W-:Y:S05]  /*1a690*/  BRA `(.L_x_1618) ;  /* 0xffff973000007947 */ /* 0x000fea000383ffff */
.L_x_1540:
[----:B------:R-:W-:Y:S01]  /*1a6a0*/  IMAD.MOV.U32 R56, RZ, RZ, R6 ;  /* 0x000000ffff387224 */ /* 0x000fe200078e0006 */
[----:B--2---:R-:W-:Y:S01]  /*1a6b0*/  MOV R2, R0 ;  /* 0x0000000000027202 */ /* 0x004fe20000000f00 */
[----:B------:R-:W-:Y:S01]  /*1a6c0*/  IMAD.MOV.U32 R62, RZ, RZ, 0x1f ;  /* 0x0000001fff3e7424 */ /* 0x000fe200078e00ff */
[----:B------:R-:W-:Y:S02]  /*1a6d0*/  MOV R3, 0x1a6f0 ;  /* 0x0001a6f000037802 */ /* 0x000fe40000000f00 */
[----:B-1----:R-:W-:Y:S05]  /*1a6e0*/  CALL.REL.NOINC `($__internal_19_$__cuda_sm70_shflsync_idx_p) ;  /* 0x0000015000007944 */ /* 0x002fea0003c00000 */
[----:B------:R-:W-:Y:S01]  /*1a6f0*/  IMAD.MOV.U32 R8, RZ, RZ, R62 ;  /* 0x000000ffff087224 */ /* 0x000fe200078e003e */
[----:B------:R-:W-:Y:S01]  /*1a700*/  MOV R2, R0 ;  /* 0x0000000000027202 */ /* 0x000fe20000000f00 */
[----:B------:R-:W-:Y:S01]  /*1a710*/  IMAD.MOV.U32 R56, RZ, RZ, R7 ;  /* 0x000000ffff387224 */ /* 0x000fe200078e0007 */
[----:B------:R-:W-:-:S02]  /*1a720*/  MOV R62, 0x1f ;  /* 0x0000001f003e7802 */ /* 0x000fc40000000f00 */
[----:B------:R-:W-:Y:S02]  /*1a730*/  MOV R3, 0x1a750 ;  /* 0x0001a75000037802 */ /* 0x000fe40000000f00 */
[----:B------:R-:W-:Y:S05]  /*1a740*/  CALL.REL.NOINC `($__internal_19_$__cuda_sm70_shflsync_idx_p) ;  /* 0x000000f000007944 */ /* 0x000fea0003c00000 */
[----:B------:R-:W-:Y:S01]  /*1a750*/  MOV R7, R62 ;  /* 0x0000003e00077202 */ /* 0x000fe20000000f00 */
[----:B------:R-:W-:Y:S05]  /*1a760*/  BRA `(.L_x_1619) ;  /* 0xffff96d000007947 */ /* 0x000fea000383ffff */
.L_x_1543:
[----:B------:R-:W-:Y:S01]  /*1a770*/  IMAD.MOV.U32 R56, RZ, RZ, R4 ;  /* 0x000000ffff387224 */ /* 0x000fe200078e0004 */
[----:B--2---:R-:W-:Y:S01]  /*1a780*/  MOV R2, R0 ;  /* 0x0000000000027202 */ /* 0x004fe20000000f00 */
[----:B------:R-:W-:Y:S01]  /*1a790*/  IMAD.MOV.U32 R62, RZ, RZ, 0x1f ;  /* 0x0000001fff3e7424 */ /* 0x000fe200078e00ff */
[----:B------:R-:W-:Y:S02]  /*1a7a0*/  MOV R3, 0x1a7c0 ;  /* 0x0001a7c000037802 */ /* 0x000fe40000000f00 */
[----:B-1--4-:R-:W-:Y:S05]  /*1a7b0*/  CALL.REL.NOINC `($__internal_19_$__cuda_sm70_shflsync_idx_p) ;  /* 0x0000008000007944 */ /* 0x012fea0003c00000 */
[----:B------:R-:W-:Y:S01]  /*1a7c0*/  MOV R11, R62 ;  /* 0x0000003e000b7202 */ /* 0x000fe20000000f00 */
[----:B------:R-:W-:Y:S05]  /*1a7d0*/  BRA `(.L_x_1542) ;  /* 0xffff96c000007947 */ /* 0x000fea000383ffff */
        .weak           $__internal_18_$__cuda_sm70_shflsync_bfly_p
        .type           $__internal_18_$__cuda_sm70_shflsync_bfly_p,@function
        .size           $__internal_18_$__cuda_sm70_shflsync_bfly_p,($__internal_19_$__cuda_sm70_shflsync_idx_p - $__internal_18_$__cuda_sm70_shflsync_bfly_p)
$__internal_18_$__cuda_sm70_shflsync_bfly_p:
[----:B------:R-:W-:Y:S02]  /*1a7e0*/  MOV R9, 0xffffffff ;  /* 0xffffffff00097802 */ /* 0x000fe40000000f00 */
[----:B------:R-:W-:Y:S02]  /*1a7f0*/  MOV R3, 0x1f ;  /* 0x0000001f00037802 */ /* 0x000fe40000000f00 */
[----:B------:R-:W-:Y:S04]  /*1a800*/  WARPSYNC R9 ;  /* 0x0000000900007348 */ /* 0x000fe80003800000 */
[----:B------:R1:W2:Y:S02]  /*1a810*/  SHFL.BFLY PT, R0, R4, R0, R3 ;  /* 0x0c00000004007389 */ /* 0x0002a400000e0003 */
[----:B-1----:R-:W-:-:S04]  /*1a820*/  MOV R3, 0x0 ;  /* 0x0000000000037802 */ /* 0x002fc80000000f00 */
[----:B--2---:R-:W-:Y:S05]  /*1a830*/  RET.REL.NODEC R2 `(_ZN7cutlass13device_kernelIN5flash19enable_sm80_to_sm89INS1_16FlashAttnFwdSm80INS1_25CollectiveMainloopFwdSm80ILi4ELi1ELb0EN4cute5tupleIJNS5_1CILi128EEENS7_ILi80EEENS7_ILi64EEEEEELi64ENS_6half_tEfNS_4arch4Sm80ELb1ELb0ELb1ELb1ELb1ELb0ELb1ELb1EEENS1_21CollectiveEpilogueFwdINS6_IJS8_SA_S9_EEENS6_IJNS7_ILi1EEESI_SI_EEESC_SE_Li128ELb1ELb1ELb1ELb0EEENS1_36VarlenDynamicPersistentTileSchedulerILi128ELi80ELi128ELi128ELb1ELb1ELb0ELb1ELb1ELb1EEEEEEEEEvNT_6ParamsE) ;  /* 0xfffe57c002007950 */ /* 0x004fea0003c3ffff */
        .weak           $__internal_19_$__cuda_sm70_shflsync_idx_p
        .type           $__internal_19_$__cuda_sm70_shflsync_idx_p,@function
        .size           $__internal_19_$__cuda_sm70_shflsync_idx_p,($__internal_20_$__cuda_sm70_shflsync_up_p - $__internal_19_$__cuda_sm70_shflsync_idx_p)
$__internal_19_$__cuda_sm70_shflsync_idx_p:
[----:B------:R-:W-:-:S04]  /*1a840*/  MOV R69, 0xffffffff ;  /* 0xffffffff00457802 */ /* 0x000fc80000000f00 */
[----:B------:R-:W-:Y:S04]  /*1a850*/  WARPSYNC R69 ;  /* 0x0000004500007348 */ /* 0x000fe80003800000 */
[----:B------:R1:W2:Y:S02]  /*1a860*/  SHFL.IDX PT, R62, R56, R2, R62 ;  /* 0x00000002383e7389 */ /* 0x0002a400000e003e */
[----:B-1----:R-:W-:Y:S02]  /*1a870*/  MOV R2, R3 ;  /* 0x0000000300027202 */ /* 0x002fe40000000f00 */
[----:B------:R-:W-:-:S04]  /*1a880*/  MOV R3, 0x0 ;  /* 0x0000000000037802 */ /* 0x000fc80000000f00 */
[----:B--2---:R-:W-:Y:S05]  /*1a890*/  RET.REL.NODEC R2 `(_ZN7cutlass13device_kernelIN5flash19enable_sm80_to_sm89INS1_16FlashAttnFwdSm80INS1_25CollectiveMainloopFwdSm80ILi4ELi1ELb0EN4cute5tupleIJNS5_1CILi128EEENS7_ILi80EEENS7_ILi64EEEEEELi64ENS_6half_tEfNS_4arch4Sm80ELb1ELb0ELb1ELb1ELb1ELb0ELb1ELb1EEENS1_21CollectiveEpilogueFwdINS6_IJS8_SA_S9_EEENS6_IJNS7_ILi1EEESI_SI_EEESC_SE_Li128ELb1ELb1ELb1ELb0EEENS1_36VarlenDynamicPersistentTileSchedulerILi128ELi80ELi128ELi128ELb1ELb1ELb0ELb1ELb1ELb1EEEEEEEEEvNT_6ParamsE) ;  /* 0xfffe576002007950 */ /* 0x004fea0003c3ffff */
        .weak           $__internal_20_$__cuda_sm70_shflsync_up_p
        .type           $__internal_20_$__cuda_sm70_shflsync_up_p,@function
        .size           $__internal_20_$__cuda_sm70_shflsync_up_p,($__internal_21_$__cuda_sm70_votesync_ballot - $__internal_20_$__cuda_sm70_shflsync_up_p)
$__internal_20_$__cuda_sm70_shflsync_up_p:
[----:B------:R-:W-:Y:S02]  /*1a8a0*/  IMAD.MOV.U32 R4, RZ, RZ, RZ ;  /* 0x000000ffff047224 */ /* 0x000fe400078e00ff */
[----:B------:R-:W-:-:S04]  /*1a8b0*/  IMAD.MOV.U32 R10, RZ, RZ, -0x1 ;  /* 0xffffffffff0a7424 */ /* 0x000fc800078e00ff */
[----:B------:R-:W-:Y:S04]  /*1a8c0*/  WARPSYNC R10 ;  /* 0x0000000a00007348 */ /* 0x000fe80003800000 */
[----:B------:R1:W2:Y:S02]  /*1a8d0*/  SHFL.UP PT, R4, R0, R2, R4 ;  /* 0x0400000200047389 */ /* 0x0002a400000e0004 */
[----:B-1----:R-:W-:Y:S02]  /*1a8e0*/  MOV R2, R3 ;  /* 0x0000000300027202 */ /* 0x002fe40000000f00 */
[----:B------:R-:W-:-:S04]  /*1a8f0*/  MOV R3, 0x0 ;  /* 0x0000000000037802 */ /* 0x000fc80000000f00 */
[----:B--2---:R-:W-:Y:S05]  /*1a900*/  RET.REL.NODEC R2 `(_ZN7cutlass13device_kernelIN5flash19enable_sm80_to_sm89INS1_16FlashAttnFwdSm80INS1_25CollectiveMainloopFwdSm80ILi4ELi1ELb0EN4cute5tupleIJNS5_1CILi128EEENS7_ILi80EEENS7_ILi64EEEEEELi64ENS_6half_tEfNS_4arch4Sm80ELb1ELb0ELb1ELb1ELb1ELb0ELb1ELb1EEENS1_21CollectiveEpilogueFwdINS6_IJS8_SA_S9_EEENS6_IJNS7_ILi1EEESI_SI_EEESC_SE_Li128ELb1ELb1ELb1ELb0EEENS1_36VarlenDynamicPersistentTileSchedulerILi128ELi80ELi128ELi128ELb1ELb1ELb0ELb1ELb1ELb1EEEEEEEEEvNT_6ParamsE) ;  /* 0xfffe56f002007950 */ /* 0x004fea0003c3ffff */
        .weak           $__internal_21_$__cuda_sm70_votesync_ballot
        .type           $__internal_21_$__cuda_sm70_votesync_ballot,@function
        .size           $__internal_21_$__cuda_sm70_votesync_ballot,(.L_x_1934 - $__internal_21_$__cuda_sm70_votesync_ballot)
$__internal_21_$__cuda_sm70_votesync_ballot:
[----:B------:R-:W-:Y:S01]  /*1a910*/  ISETP.NE.U32.AND P0, PT, R0, 0x1, PT ;  /* 0x000000010000780c */ /* 0x000fe20003f05070 */
[----:B------:R-:W-:-:S04]  /*1a920*/  IMAD.MOV.U32 R3, RZ, RZ, -0x1 ;  /* 0xffffffffff037424 */ /* 0x000fc800078e00ff */
[----:B------:R-:W-:Y:S08]  /*1a930*/  WARPSYNC R3 ;  /* 0x0000000300007348 */ /* 0x000ff00003800000 */
[----:B------:R-:W-:-:S04]  /*1a940*/  VOTE.ANY R0, PT, !P0 ;  /* 0x0000000000007806 */ /* 0x000fc800040e0100 */
[----:B------:R-:W-:Y:S01]  /*1a950*/  LOP3.LUT R0, R0, R3, RZ, 0xc0, !PT ;  /* 0x0000000300007212 */ /* 0x000fe200078ec0ff */
[----:B------:R-:W-:-:S04]  /*1a960*/  IMAD.MOV.U32 R3, RZ, RZ, 0x0 ;  /* 0x00000000ff037424 */ /* 0x000fc800078e00ff */
[----:B------:R-:W-:Y:S05]  /*1a970*/  RET.REL.NODEC R2 `(_ZN7cutlass13device_kernelIN5flash19enable_sm80_to_sm89INS1_16FlashAttnFwdSm80INS1_25CollectiveMainloopFwdSm80ILi4ELi1ELb0EN4cute5tupleIJNS5_1CILi128EEENS7_ILi80EEENS7_ILi64EEEEEELi64ENS_6half_tEfNS_4arch4Sm80ELb1ELb0ELb1ELb1ELb1ELb0ELb1ELb1EEENS1_21CollectiveEpilogueFwdINS6_IJS8_SA_S9_EEENS6_IJNS7_ILi1EEESI_SI_EEESC_SE_Li128ELb1ELb1ELb1ELb0EEENS1_36VarlenDynamicPersistentTileSchedulerILi128ELi80ELi128ELi128ELb1ELb1ELb0ELb1ELb1ELb1EEEEEEEEEvNT_6ParamsE) ;  /* 0xfffe568002007950 */ /* 0x000fea0003c3ffff */
.L_x_1620:
        /* <DEDUP_REMOVED lines=16> */
.L_x_1934:


//--------------------- .text._ZN7cutlass13device_kernelIN5flash19enable_sm80_to_sm89INS1_16FlashAttnFwdSm80INS1_25CollectiveMainloopFwdSm80ILi4ELi1ELb0EN4cute5tupleIJNS5_1CILi128EEENS7_ILi80EEENS7_ILi64EEEEEELi64ENS_6half_tEfNS_4arch4Sm80ELb1ELb0ELb1ELb1ELb1ELb1ELb1ELb1EEENS1_21CollectiveEpilogueFwdINS6_IJS8_SA_S9_EEENS6_IJNS7_ILi1EEESI_SI_EEESC_SE_Li128ELb1ELb1ELb1ELb0EEENS1_36VarlenDynamicPersistentTileSchedulerILi128ELi80ELi128ELi128ELb1ELb1ELb0ELb1ELb1ELb1EEEEEEEEEvNT_6ParamsE --------------------------
	.section	.text._ZN7cutlass13device_kernelIN5flash19enable_sm80_to_sm89INS1_16FlashAttnFwdSm80INS1_25CollectiveMainloopFwdSm80ILi4ELi1ELb0EN4cute5tupleIJNS5_1CILi128EEENS7_ILi80EEENS7_ILi64EEEEEELi64ENS_6half_tEfNS_4arch4Sm80ELb1ELb0ELb1ELb1ELb1ELb1ELb1ELb1EEENS1_21CollectiveEpilogueFwdINS6_IJS8_SA_S9_EEENS6_IJNS7_ILi1EEESI_SI_EEESC_SE_Li128ELb1ELb1ELb1ELb0EEENS1_36VarlenDynamicPersistentTileSchedulerILi128ELi80ELi128ELi128ELb1ELb1ELb0ELb1ELb1ELb1EEEEEEEEEvNT_6ParamsE,"ax",@progbits
	.sectioninfo	@"SHI_REGISTERS=255"
	.align	128
.text._ZN7cutlass13device_kernelIN5flash19enable_sm80_to_sm89INS1_16FlashAttnFwdSm80INS1_25CollectiveMainloopFwdSm80ILi4ELi1ELb0EN4cute5tupleIJNS5_1CILi128EEENS7_ILi80EEENS7_ILi64EEEEEELi64ENS_6half_tEfNS_4arch4Sm80ELb1ELb0ELb1ELb1ELb1ELb1ELb1ELb1EEENS1_21CollectiveEpilogueFwdINS6_IJS8_SA_S9_EEENS6_IJNS7_ILi1EEESI_SI_EEESC_SE_Li128ELb1ELb1ELb1ELb0EEENS1_36VarlenDynamicPersistentTileSchedulerILi128ELi80ELi128ELi128ELb1ELb1ELb0ELb1ELb1ELb1EEEEEEEEEvNT_6ParamsE:
        .type           _ZN7cutlass13device_kernelIN5flash19enable_sm80_to_sm89INS1_16FlashAttnFwdSm80INS1_25CollectiveMainloopFwdSm80ILi4ELi1ELb0EN4cute5tupleIJNS5_1CILi128EEENS7_ILi80EEENS7_ILi64EEEEEELi64ENS_6half_tEfNS_4arch4Sm80ELb1ELb0ELb1ELb1ELb1ELb1ELb1ELb1EEENS1_21CollectiveEpilogueFwdINS6_IJS8_SA_S9_EEENS6_IJNS7_ILi1EEESI_SI_EEESC_SE_Li128ELb1ELb1ELb1ELb0EEENS1_36VarlenDynamicPersistentTileSchedulerILi128ELi80ELi128ELi128ELb1ELb1ELb0ELb1ELb1ELb1EEEEEEEEEvNT_6ParamsE,@function
        .size           _ZN7cutlass13device_kernelIN5flash19enable_sm80_to_sm89INS1_16FlashAttnFwdSm80INS1_25CollectiveMainloopFwdSm80ILi4ELi1ELb0EN4cute5tupleIJNS5_1CILi128EEENS7_ILi80EEENS7_ILi64EEEEEELi64ENS_6half_tEfNS_4arch4Sm80ELb1ELb0ELb1ELb1ELb1ELb1ELb1ELb1EEENS1_21CollectiveEpilogueFwdINS6_IJS8_SA_S9_EEENS6_IJNS7_ILi1EEESI_SI_EEESC_SE_Li128ELb1ELb1ELb1ELb0EEENS1_36VarlenDynamicPersistentTileSchedulerILi128ELi80ELi128ELi128ELb1ELb1ELb0ELb1ELb1ELb1EEEEEEEEEvNT_6ParamsE,(.L_x_1939 - _ZN7cutlass13device_kernelIN5flash19enable_sm80_to_sm89INS1_16FlashAttnFwdSm80INS1_25CollectiveMainloopFwdSm80ILi4ELi1ELb0EN4cute5tupleIJNS5_1CILi128EEENS7_ILi80EEENS7_ILi64EEEEEELi64ENS_6half_tEfNS_4arch4Sm80ELb1ELb0ELb1ELb1ELb1ELb1ELb1ELb1EEENS1_21CollectiveEpilogueFwdINS6_IJS8_SA_S9_EEENS6_IJNS7_ILi1EEESI_SI_EEESC_SE_Li128ELb1ELb1ELb1ELb0EEENS1_36VarlenDynamicPersistentTileSchedulerILi128ELi80ELi128ELi128ELb1ELb1ELb0ELb1ELb1ELb1EEEEEEEEEvNT_6ParamsE)
        .other          _ZN7cutlass13device_kernelIN5flash19enable_sm80_to_sm89INS1_16FlashAttnFwdSm80INS1_25CollectiveMainloopFwdSm80ILi4ELi1ELb0EN4cute5tupleIJNS5_1CILi128EEENS7_ILi80EEENS7_ILi64EEEEEELi64ENS_6half_tEfNS_4arch4Sm80ELb1ELb0ELb1ELb1ELb1ELb1ELb1ELb1EEENS1_21CollectiveEpilogueFwdINS6_IJS8_SA_S9_EEENS6_IJNS7_ILi1EEESI_SI_EEESC_SE_Li128ELb1ELb1ELb1ELb0EEENS1_36VarlenDynamicPersistentTileSchedulerILi128ELi80ELi128ELi128ELb1ELb1ELb0ELb1ELb1ELb1EEEEEEEEEvNT_6ParamsE,@"STO_CUDA_ENTRY STV_DEFAULT"
_ZN7cutlass13device_kernelIN5flash19enable_sm80_to_sm89INS1_16FlashAttnFwdSm80INS1_25CollectiveMainloopFwdSm80ILi4ELi1ELb0EN4cute5tupleIJNS5_1CILi128EEENS7_ILi80EEENS7_ILi64EEEEEELi64ENS_6half_tEfNS_4arch4Sm80ELb1ELb0ELb1ELb1ELb1ELb1ELb1ELb1EEENS1_21CollectiveEpilogueFwdINS6_IJS8_SA_S9_EEENS6_IJNS7_ILi1EEESI_SI_EEESC_SE_Li128ELb1ELb1ELb1ELb0EEENS1_36VarlenDynamicPersistentTileSchedulerILi128ELi80ELi128ELi128ELb1ELb1ELb0ELb1ELb1ELb1EEEEEEEEEvNT_6ParamsE:
        /* <DEDUP_REMOVED lines=54> */
.L_x_1626:
        /* <DEDUP_REMOVED lines=16> */
.L_x_1838:
        /* <DEDUP_REMOVED lines=16> */
.L_x_1839:
[----:B--2---:R-:W-:-:S05]  /*0560*/  IMAD R0, R0, c[0x0][0x538], RZ ;  /* 0x00014e0000007a24 */ /* 0x004fca00078e02ff */
[----:B------:R-:W-:-:S04]  /*0570*/  IADD3 R7, R0, R7, RZ ;  /* 0x0000000700077210 */ /* 0x000fc80007ffe0ff */
[----:B------:R-:W-:-:S13]  /*0580*/  ISETP.GT.AND P0, PT, R7, UR4, PT ;  /* 0x0000000407007c0c */ /* 0x000fda000bf04270 */
[----:B-1----:R-:W-:Y:S05]  /*0590*/  @!P0 BRA `(.L_x_1626) ;  /* 0xfffffdc000008947 */ /* 0x002fea000383ffff */
.L_x_1622:
[----:B------:R-:W-:-:S05]  /*05a0*/  IADD3 R10, -R0, R7, RZ ;  /* 0x00000007000a7210 */ /* 0x000fca0007ffe1ff */
[----:B------:R-:W-:-:S05]  /*05b0*/  IMAD R0, R4, c[0x0][0x538], R10 ;  /* 0x00014e0004007a24 */ /* 0x000fca00078e020a */
[----:B------:R-:W-:Y:S01]  /*05c0*/  ISETP.GT.AND P0, PT, R0, UR4, PT ;  /* 0x0000000400007c0c */ /* 0x000fe2000bf04270 */
[----:B------:R-:W-:-:S12]  /*05d0*/  BRA.DIV ~URZ, `(.L_x_1627) ;  /* 0x0001f1827f007947 */ /* 0x000fd8000b800000 */
[----:B------:R-:W-:-:S04]  /*05e0*/  VOTE.ANY R7, PT, !P0 ;  /* 0x0000000000077806 */ /* 0x000fc800040e0100 */
.L_x_1840:
[----:B------:R-:W1:Y:S02]  /*05f0*/  POPC R0, R7 ;  /* 0x0000000700007309 */ /* 0x000e640000000000 */
[----:B-1----:R-:W-:-:S05]  /*0600*/  IADD3 R2, R0, R6, RZ ;  /* 0x0000000600027210 */ /* 0x002fca0007ffe0ff */
[----:B------:R1:W-:Y:S01]  /*0610*/  STL [R1+0x4c], R2 ;  /* 0x00004c0201007387 */ /* 0x0003e20000100800 */
[----:B------:R-:W-:Y:S05]  /*0620*/  BRA.DIV ~URZ, `(.L_x_1628) ;  /* 0x0001f1827f007947 */ /* 0x000fea000b800000 */
[----:B------:R2:W3:Y:S01]  /*0630*/  SHFL.IDX PT, R12, R9, R0, 0x1f ;  /* 0x00001f00090c7589 */ /* 0x0004e200000e0000 */
[----:B------:R-:W-:-:S03]  /*0640*/  MOV R5, RZ ;  /* 0x000000ff00057202 */ /* 0x000fc60000000f00 */
[----:B------:R2:W4:Y:S04]  /*0650*/  SHFL.IDX PT, R9, R8, R0, 0x1f ;  /* 0x00001f0008097589 */ /* 0x00052800000e0000 */
.L_x_1841:
[----:B------:R-:W-:Y:S01]  /*0660*/  ISETP.NE.AND P0, PT, R7, RZ, PT ;  /* 0x000000ff0700720c */ /* 0x000fe20003f05270 */
[----:B------:R-:W-:-:S12]  /*0670*/  BSSY B0, `(.L_x_1629) ;  /* 0x0000005000007945 */ /* 0x000fd80003800000 */
[----:B------:R-:W-:Y:S05]  /*0680*/  @!P0 BRA `(.L_x_1630) ;  /* 0x0000003000008947 */ /* 0x000fea0003800000 */
[----:B--2---:R-:W-:Y:S01]  /*0690*/  IADD3 R0, R0, -0x1, RZ ;  /* 0xffffffff00007810 */ /* 0x004fe20007ffe0ff */
[----:B------:R-:W-:Y:S05]  /*06a0*/  BRA.DIV ~URZ, `(.L_x_1631) ;  /* 0x0001f1e27f007947 */ /* 0x000fea000b800000 */
[----:B------:R2:W1:Y:S02]  /*06b0*/  SHFL.IDX PT, R5, R4, R0, 0x1f ;  /* 0x00001f0004057589 */ /* 0x00046400000e0000 */
.L_x_1630:
[----:B------:R-:W-:Y:S05]  /*06c0*/  BSYNC B0 ;  /* 0x0000000000007941 */ /* 0x000fea0003800000 */
.L_x_1629:
        /* <DEDUP_REMOVED lines=69> */
.L_x_1633:
        /* <DEDUP_REMOVED lines=70> */
.L_x_1634:
[----:B------:R-:W-:Y:S05]  /*0f80*/  BSYNC B0 ;  /* 0x0000000000007941 */ /* 0x000fea0003800000 */
.L_x_1632:
[----:B------:R-:W-:-:S04]  /*0f90*/  LOP3.LUT R0, RZ, R0, RZ, 0x33, !PT ;  /* 0x00000000ff007212 */ /* 0x000fc800078e33ff */
[----:B------:R-:W-:-:S05]  /*0fa0*/  IADD3 R0, R0, R12, RZ ;  /* 0x0000000c00007210 */ /* 0x000fca0007ffe0ff */
[----:B------:R2:W-:Y:S01]  /*0fb0*/  STL [R1+0x44], R0 ;  /* 0x0000440001007387 */ /* 0x0005e20000100800 */
[----:B------:R-:W-:Y:S05]  /*0fc0*/  BRA `(.L_x_1635) ;  /* 0x0000006000007947 */ /* 0x000fea0003800000 */
.L_x_1623:
[----:B------:R-:W-:Y:S01]  /*0fd0*/  MOV R0, UR4 ;  /* 0x0000000400007c02 */ /* 0x000fe20008000f00 */
[----:B------:R-:W-:Y:S04]  /*0fe0*/  STL [R1+0x44], RZ ;  /* 0x000044ff01007387 */ /* 0x000fe80000100800 */
[----:B------:R-:W-:Y:S04]  /*0ff0*/  STL [R1+0x48], RZ ;  /* 0x000048ff01007387 */ /* 0x000fe80000100800 */
[----:B------:R1:W-:Y:S02]  /*1000*/  STL [R1+0x40], R0 ;  /* 0x0000400001007387 */ /* 0x0003e40000100800 */
[----:B-1----:R-:W-:-:S05]  /*1010*/  MOV R0, c[0x0][0x53c] ;  /* 0x00014f0000007a02 */ /* 0x002fca0000000f00 */
[----:B------:R1:W-:Y:S02]  /*1020*/  STL [R1+0x4c], R0 ;  /* 0x00004c0001007387 */ /* 0x0003e40000100800 */
.L_x_1635:
        /* <DEDUP_REMOVED lines=8> */
.L_x_1621:
[----:B-12---:R-:W2:Y:S02]  /*10b0*/  LDL R0, [R1+0x4c] ;  /* 0x00004c0001007983 */ /* 0x006ea40000100800 */
[----:B--2---:R-:W-:-:S13]  /*10c0*/  ISETP.GE.AND P0, PT, R0, c[0x0][0x53c], PT ;  /* 0x00014f0000007a0c */ /* 0x004fda0003f06270 */
[----:B------:R-:W-:Y:S05]  /*10d0*/  @P0 EXIT ;  /* 0x000000000000094d */ /* 0x000fea0003800000 */
[----:B------:R-:W1:Y:S01]  /*10e0*/  S2R R15, SR_TID.X ;  /* 0x00000000000f7919 */ /* 0x000e620000002100 */
[----:B------:R-:W-:Y:S01]  /*10f0*/  IMAD.MOV.U32 R18, RZ, RZ, -0x10 ;  /* 0xfffffff0ff127424 */ /* 0x000fe200078e00ff */
[----:B------:R-:W-:Y:S01]  /*1100*/  ULDC UR4, c[0x0][0x2ac] ;  /* 0x0000ab0000047ab9 */ /* 0x000fe20000000800 */
[----:B------:R-:W-:Y:S01]  /*1110*/  IMAD.MOV.U32 R17, RZ, RZ, 0x20 ;  /* 0x00000020ff117424 */ /* 0x000fe200078e00ff */
[----:B------:R-:W-:Y:S01]  /*1120*/  ULDC UR6, c[0x0][0x1d0] ;  /* 0x0000740000067ab9 */ /* 0x000fe20000000800 */
[----:B------:R-:W-:Y:S01]  /*1130*/  IMAD.MOV.U32 R16, RZ, RZ, 0x40 ;  /* 0x00000040ff107424 */ /* 0x000fe200078e00ff */
[----:B------:R-:W-:Y:S01]  /*1140*/  UIMAD UR6, UR4, UR6, URZ ;  /* 0x00000006040672a4 */ /* 0x000fe2000f8e023f */
[----:B-1----:R-:W-:-:S04]  /*1150*/  SHF.R.S32.HI R14, RZ, 0x1f, R15 ;  /* 0x0000001fff0e7819 */ /* 0x002fc8000001140f */
[CC--:B------:R-:W-:Y:S02]  /*1160*/  LEA.HI R10, R14.reuse, R15.reuse, RZ, 0x3 ;  /* 0x0000000f0e0a7211 */ /* 0x0c0fe400078f18ff */
[----:B------:R-:W-:Y:S02]  /*1170*/  LEA.HI R2, R14, R15, RZ, 0x4 ;  /* 0x0000000f0e027211 */ /* 0x000fe400078f20ff */
[----:B------:R-:W-:Y:S02]  /*1180*/  SHF.R.S32.HI R27, RZ, 0x3, R10 ;  /* 0x00000003ff1b7819 */ /* 0x000fe4000001140a */
[----:B---3--:R-:W-:Y:S02]  /*1190*/  LOP3.LUT R4, R10, 0xfffffff8, RZ, 0xc0, !PT ;  /* 0xfffffff80a047812 */ /* 0x008fe400078ec0ff */
[----:B------:R-:W-:Y:S01]  /*11a0*/  LOP3.LUT R0, R2, 0xfffffff0, RZ, 0xc0, !PT ;  /* 0xfffffff002007812 */ /* 0x000fe200078ec0ff */
[----:B------:R-:W-:Y:S01]  /*11b0*/  IMAD.SHL.U32 R6, R27, 0x40, RZ ;  /* 0x000000401b067824 */ /* 0x000fe200078e00ff */
[----:B------:R-:W-:Y:S01]  /*11c0*/  SHF.R.S32.HI R3, RZ, 0x4, R2 ;  /* 0x00000004ff037819 */ /* 0x000fe20000011402 */
[----:B------:R-:W-:-:S02]  /*11d0*/  IMAD.IADD R9, R15, 0x1, -R4 ;  /* 0x000000010f097824 */ /* 0x000fc400078e0a04 */
[----:B------:R-:W-:Y:S01]  /*11e0*/  IMAD.IADD R0, R15, 0x1, -R0 ;  /* 0x000000010f007824 */ /* 0x000fe200078e0a00 */
[----:B------:R-:W-:Y:S01]  /*11f0*/  LEA.HI R5, R2, R3, RZ, 0x1 ;  /* 0x0000000302057211 */ /* 0x000fe200078f08ff */
[C---:B------:R-:W-:Y:S01]  /*1200*/  IMAD.SHL.U32 R244, R9.reuse, 0x8, RZ ;  /* 0x0000000809f47824 */ /* 0x040fe200078e00ff */
[----:B------:R-:W-:Y:S01]  /*1210*/  LOP3.LUT R2, R6, 0x1c0, RZ, 0xc0, !PT ;  /* 0x000001c006027812 */ /* 0x000fe200078ec0ff */
[C---:B------:R-:W-:Y:S01]  /*1220*/  IMAD.SHL.U32 R7, R9.reuse, 0x40, RZ ;  /* 0x0000004009077824 */ /* 0x040fe200078e00ff */
[----:B------:R-:W-:Y:S01]  /*1230*/  SHF.R.S32.HI R8, RZ, 0x1f, R0 ;  /* 0x0000001fff087819 */ /* 0x000fe20000011400 */
[----:B------:R-:W-:Y:S01]  /*1240*/  IMAD R251, R9, 0x10, R27 ;  /* 0x0000001009fb7824 */ /* 0x000fe200078e021b */
[----:B------:R-:W-:Y:S02]  /*1250*/  LOP3.LUT R5, R5, 0xfffffffe, RZ, 0xc0, !PT ;  /* 0xfffffffe05057812 */ /* 0x000fe400078ec0ff */
[----:B------:R-:W-:Y:S02]  /*1260*/  LOP3.LUT R6, R2, 0x38, R244, 0xf8, !PT ;  /* 0x0000003802067812 */ /* 0x000fe400078ef8f4 */
[----:B------:R-:W-:Y:S01]  /*1270*/  SHF.R.U32.HI R4, RZ, 0x3, R2 ;  /* 0x00000003ff047819 */ /* 0x000fe20000011602 */
[----:B------:R-:W-:Y:S01]  /*1280*/  IMAD.IADD R12, R3, 0x1, -R5 ;  /* 0x00000001030c7824 */ /* 0x000fe200078e0a05 */
[----:B------:R-:W-:-:S02]  /*1290*/  LEA.HI R11, R8, R0, RZ, 0x3 ;  /* 0x00000000080b7211 */ /* 0x000fc400078f18ff */
[----:B------:R-:W-:Y:S02]  /*12a0*/  LOP3.LUT R2, R7, 0x1c0, RZ, 0xc0, !PT ;  /* 0x000001c007027812 */ /* 0x000fe400078ec0ff */
[----:B------:R-:W-:Y:S02]  /*12b0*/  LOP3.LUT R4, R6, R4, RZ, 0x3c, !PT ;  /* 0x0000000406047212 */ /* 0x000fe400078e3cff */
[----:B------:R-:W-:Y:S02]  /*12c0*/  LOP3.LUT R3, R11, 0xfffffff8, RZ, 0xc0, !PT ;  /* 0xfffffff80b037812 */ /* 0x000fe400078ec0ff */
[-C--:B------:R-:W-:Y:S02]  /*12d0*/  LEA.HI R6, R14, R15.reuse, RZ, 0x6 ;  /* 0x0000000f0e067211 */ /* 0x080fe400078f30ff */
[----:B------:R-:W-:Y:S01]  /*12e0*/  LOP3.LUT R5, R2, 0x8, R10, 0xf8, !PT ;  /* 0x0000000802057812 */ /* 0x000fe200078ef80a */
[----:B------:R-:W-:Y:S01]  /*12f0*/  IMAD.IADD R8, R0, 0x1, -R3 ;  /* 0x0000000100087824 */ /* 0x000fe200078e0a03 */
[----:B------:R-:W-:Y:S01]  /*1300*/  SHF.R.U32.HI R2, RZ, 0x3, R2 ;  /* 0x00000003ff027819 */ /* 0x000fe20000011602 */
[----:B------:R-:W-:Y:S01]  /*1310*/  IMAD.SHL.U32 R0, R6, 0x8, RZ ;  /* 0x0000000806007824 */ /* 0x000fe200078e00ff */
[----:B------:R-:W-:-:S02]  /*1320*/  LEA.HI R3, R14, R15, RZ, 0x2 ;  /* 0x0000000f0e037211 */ /* 0x000fc400078f10ff */
[----:B------:R-:W-:Y:S02]  /*1330*/  LOP3.LUT R13, R5, R2, RZ, 0x3c, !PT ;  /* 0x00000002050d7212 */ /* 0x000fe400078e3cff */
[----:B------:R-:W-:Y:S02]  /*1340*/  LEA.HI R2, R14, R15, RZ, 0x5 ;  /* 0x0000000f0e027211 */ /* 0x000fe400078f28ff */
[----:B------:R-:W-:Y:S02]  /*1350*/  LOP3.LUT R208, R4, 0x7ffffe00, R0, 0xf8, !PT ;  /* 0x7ffffe0004d07812 */ /* 0x000fe400078ef800 */
[--C-:B------:R-:W-:Y:S02]  /*1360*/  SHF.R.S32.HI R93, RZ, 0x2, R3.reuse ;  /* 0x00000002ff5d7819 */ /* 0x100fe40000011403 */
[----:B------:R-:W-:Y:S01]  /*1370*/  SHF.R.S32.HI R4, RZ, 0x1f, R3 ;  /* 0x0000001fff047819 */ /* 0x000fe20000011403 */
[----:B------:R-:W-:Y:S01]  /*1380*/  IMAD.SHL.U32 R208, R208, 0x2, RZ ;  /* 0x00000002d0d07824 */ /* 0x000fe200078e00ff */
[----:B------:R-:W-:-:S02]  /*1390*/  LOP3.LUT R0, R2, 0xffffffe0, RZ, 0xc0, !PT ;  /* 0xffffffe002007812 */ /* 0x000fc400078ec0ff */
[--C-:B------:R-:W-:Y:S02]  /*13a0*/  SHF.R.S32.HI R7, RZ, 0x5, R2.reuse ;  /* 0x00000005ff077819 */ /* 0x100fe40000011402 */
[----:B------:R-:W-:Y:S01]  /*13b0*/  SHF.R.S32.HI R2, RZ, 0x1f, R2 ;  /* 0x0000001fff027819 */ /* 0x000fe20000011402 */
[----:B------:R-:W-:Y:S01]  /*13c0*/  IMAD.IADD R19, R15, 0x1, -R0 ;  /* 0x000000010f137824 */ /* 0x000fe200078e0a00 */
[----:B------:R-:W-:Y:S01]  /*13d0*/  LEA.HI R4, R4, R93, RZ, 0x3 ;  /* 0x0000005d04047211 */ /* 0x000fe200078f18ff */
[----:B------:R-:W-:Y:S01]  /*13e0*/  IMAD.SHL.U32 R20, R7, 0x200, RZ ;  /* 0x0000020007147824 */ /* 0x000fe200078e00ff */
[----:B------:R-:W-:Y:S02]  /*13f0*/  LOP3.LUT R3, R3, 0xfffffffc, RZ, 0xc0, !PT ;  /* 0xfffffffc03037812 */ /* 0x000fe400078ec0ff */
[----:B------:R-:W-:Y:S02]  /*1400*/  LEA.HI R0, R2, R7, RZ, 0x2 ;  /* 0x0000000702007211 */ /* 0x000fe400078f10ff */
[----:B------:R-:W-:Y:S01]  /*1410*/  LOP3.LUT R2, R4, 0xfffffff8, RZ, 0xc0, !PT ;  /* 0xfffffff804027812 */ /* 0x000fe200078ec0ff */
[----:B------:R-:W-:Y:S01]  /*1420*/  IMAD.IADD R94, R15, 0x1, -R3 ;  /* 0x000000010f5e7824 */ /* 0x000fe200078e0a03 */
[----:B------:R-:W-:-:S02]  /*1430*/  SHF.R.S32.HI R4, RZ, 0x1f, R19 ;  /* 0x0000001fff047819 */ /* 0x000fc40000011413 */
        /* <DEDUP_REMOVED lines=31> */
[----:B------:R-:W-:Y:S01]  /*1630*/  IADD3 R25, R93, 0x20, RZ ;  /* 0x000000205d197810 */ /* 0x000fe20007ffe0ff */
[----:B------:R-:W-:Y:S01]  /*1640*/  STL [R1+0x50], R22 ;  /* 0x0000501601007387 */ /* 0x000fe20000100800 */
[----:B------:R-:W-:Y:S01]  /*1650*/  LOP3.LUT R0, R2, R0, RZ, 0x3c, !PT ;  /* 0x0000000002007212 */ /* 0x000fe200078e3cff */
[----:B------:R-:W-:Y:S01]  /*1660*/  IMAD.IADD R15, R6, 0x1, R4 ;  /* 0x00000001060f7824 */ /* 0x000fe200078e0204 */
[----:B------:R-:W-:Y:S01]  /*1670*/  LOP3.LUT R3, R3, 0xfffffe00, RZ, 0xc0, !PT ;  /* 0xfffffe0003037812 */ /* 0x000fe200078ec0ff */
[----:B------:R-:W-:Y:S01]  /*1680*/  IMAD.SHL.U32 R6, R25, 0x40, RZ ;  /* 0x0000004019067824 */ /* 0x000fe200078e00ff */
[C---:B------:R-:W-:Y:S01]  /*1690*/  IADD3 R23, R93.reuse, 0x40, RZ ;  /* 0x000000405d177810 */ /* 0x040fe20007ffe0ff */
[----:B------:R-:W-:Y:S01]  /*16a0*/  IMAD R2, R12, 0x200, R13 ;  /* 0x000002000c027824 */ /* 0x000fe200078e020d */
[----:B------:R-:W-:Y:S01]  /*16b0*/  IADD3 R4, R0, R3, R5 ;  /* 0x0000000300047210 */ /* 0x000fe20007ffe005 */
[----:B------:R-:W-:Y:S01]  /*16c0*/  STL [R1+0x54], R21 ;  /* 0x0000541501007387 */ /* 0x000fe20000100800 */
[----:B------:R-:W-:-:S02]  /*16d0*/  IADD3 R24, R93, 0x60, RZ ;  /* 0x000000605d187810 */ /* 0x000fc40007ffe0ff */
[C---:B------:R-:W-:Y:S02]  /*16e0*/  LOP3.LUT P6, RZ, R8.reuse, 0x2, RZ, 0xc0, !PT ;  /* 0x0000000208ff7812 */ /* 0x040fe400078cc0ff */
[----:B------:R-:W-:Y:S02]  /*16f0*/  LOP3.LUT P5, RZ, R8, 0x4, RZ, 0xc0, !PT ;  /* 0x0000000408ff7812 */ /* 0x000fe400078ac0ff */
[----:B------:R-:W-:Y:S01]  /*1700*/  LOP3.LUT R5, R0, R3, RZ, 0xfc, !PT ;  /* 0x0000000300057212 */ /* 0x000fe200078efcff */
[----:B------:R-:W-:Y:S01]  /*1710*/  IMAD.SHL.U32 R3, R23, 0x40, RZ ;  /* 0x0000004017037824 */ /* 0x000fe200078e00ff */
[----:B------:R-:W-:Y:S01]  /*1720*/  SHF.R.S32.HI R7, RZ, 0x1f, R25 ;  /* 0x0000001fff077819 */ /* 0x000fe20000011419 */
[----:B------:R-:W-:Y:S01]  /*1730*/  IMAD.SHL.U32 R0, R24, 0x40, RZ ;  /* 0x0000004018007824 */ /* 0x000fe200078e00ff */
[----:B------:R-:W-:Y:S02]  /*1740*/  SHF.R.S32.HI R8, RZ, 0x1f, R23 ;  /* 0x0000001fff087819 */ /* 0x000fe40000011417 */
[----:B------:R-:W-:-:S02]  /*1750*/  LOP3.LUT P4, RZ, R9, 0x2, RZ, 0xc0, !PT ;  /* 0x0000000209ff7812 */ /* 0x000fc4000788c0ff */
[----:B------:R-:W-:Y:S02]  /*1760*/  LOP3.LUT P3, RZ, R9, 0x4, RZ, 0xc0, !PT ;  /* 0x0000000409ff7812 */ /* 0x000fe4000786c0ff */
[----:B------:R-:W-:Y:S02]  /*1770*/  SHF.R.S32.HI R9, RZ, 0x1f, R24 ;  /* 0x0000001fff097819 */ /* 0x000fe40000011418 */
[----:B------:R-:W-:Y:S02]  /*1780*/  LOP3.LUT R11, R6, 0x1c0, RZ, 0xc0, !PT ;  /* 0x000001c0060b7812 */ /* 0x000fe400078ec0ff */
[----:B------:R-:W-:Y:S02]  /*1790*/  LEA.HI R7, R7, R25, RZ, 0x3 ;  /* 0x0000001907077211 */ /* 0x000fe400078f18ff */
[----:B------:R-:W-:Y:S02]  /*17a0*/  LEA.HI R6, R8, R23, RZ, 0x3 ;  /* 0x0000001708067211 */ /* 0x000fe400078f18ff */
[----:B------:R-:W-:Y:S01]  /*17b0*/  LOP3.LUT R23, R3, 0x1c0, RZ, 0xc0, !PT ;  /* 0x000001c003177812 */ /* 0x000fe200078ec0ff */
[----:B------:R-:W-:Y:S01]  /*17c0*/  IMAD.SHL.U32 R7, R7, 0x40, RZ ;  /* 0x0000004007077824 */ /* 0x000fe200078e00ff */
[----:B------:R-:W-:Y:S01]  /*17d0*/  LEA.HI R3, R9, R24, RZ, 0x3 ;  /* 0x0000001809037211 */ /* 0x000fe200078f18ff */
[----:B------:R-:W-:Y:S01]  /*17e0*/  IMAD.SHL.U32 R6, R6, 0x40, RZ ;  /* 0x0000004006067824 */ /* 0x000fe200078e00ff */
[----:B------:R-:W-:-:S02]  /*17f0*/  LOP3.LUT R8, R0, 0x1c0, RZ, 0xc0, !PT ;  /* 0x000001c000087812 */ /* 0x000fc400078ec0ff */
[----:B------:R-:W-:Y:S01]  /*1800*/  IADD3 R92, R90, 0x10, RZ ;  /* 0x000000105a5c7810 */ /* 0x000fe20007ffe0ff */
[----:B------:R-:W-:Y:S01]  /*1810*/  IMAD.SHL.U32 R3, R3, 0x40, RZ ;  /* 0x0000004003037824 */ /* 0x000fe200078e00ff */
[----:B------:R-:W-:Y:S02]  /*1820*/  LOP3.LUT R9, R10, 0x7ffffffc, RZ, 0xc0, !PT ;  /* 0x7ffffffc0a097812 */ /* 0x000fe400078ec0ff */
[--C-:B------:R-:W-:Y:S02]  /*1830*/  LOP3.LUT R12, R11, 0x38, R84.reuse, 0xf8, !PT ;  /* 0x000000380b0c7812 */ /* 0x100fe400078ef854 */
[----:B------:R-:W-:Y:S01]  /*1840*/  SHF.R.U32.HI R13, RZ, 0x3, R11 ;  /* 0x00000003ff0d7819 */ /* 0x000fe2000001160b */
[----:B------:R-:W-:Y:S01]  /*1850*/  IMAD.IADD R9, R19, 0x1, -R9 ;  /* 0x0000000113097824 */ /* 0x000fe200078e0a09 */
[--C-:B------:R-:W-:Y:S02]  /*1860*/  LOP3.LUT R11, R23, 0x38, R84.reuse, 0xf8, !PT ;  /* 0x00000038170b7812 */ /* 0x100fe400078ef854 */
[----:B------:R-:W-:Y:S01]  /*1870*/  SHF.R.U32.HI R25, RZ, 0x3, R23 ;  /* 0x00000003ff197819 */ /* 0x000fe20000011617 */
[----:B------:R-:W-:Y:S01]  /*1880*/  IMAD.SHL.U32 R19, R9, 0x2, RZ ;  /* 0x0000000209137824 */ /* 0x000fe200078e00ff */
[----:B------:R-:W-:Y:S01]  /*1890*/  LOP3.LUT R10, R8, 0x38, R84, 0xf8, !PT ;  /* 0x00000038080a7812 */ /* 0x000fe200078ef854 */
[----:B------:R-:W-:Y:S01]  /*18a0*/  IMAD.IADD R9, R26, 0x1, R14 ;  /* 0x000000011a097824 */ /* 0x000fe200078e020e */
[----:B------:R-:W-:-:S02]  /*18b0*/  SHF.R.U32.HI R23, RZ, 0x3, R8 ;  /* 0x00000003ff177819 */ /* 0x000fc40000011608 */
[----:B------:R-:W-:Y:S02]  /*18c0*/  SHF.R.S32.HI R8, RZ, 0x1f, R92 ;  /* 0x0000001fff087819 */ /* 0x000fe4000001145c */
[----:B------:R-:W-:Y:S02]  /*18d0*/  LOP3.LUT R7, R7, 0xfffffe00, RZ, 0xc0, !PT ;  /* 0xfffffe0007077812 */ /* 0x000fe400078ec0ff */
[----:B------:R-:W-:Y:S01]  /*18e0*/  LOP3.LUT R24, R6, 0xfffffe00, RZ, 0xc0, !PT ;  /* 0xfffffe0006187812 */ /* 0x000fe200078ec0ff */
[----:B------:R1:W-:Y:S01]  /*18f0*/  STL [R1+0x98], R8 ;  /* 0x0000980801007387 */ /* 0x0003e20000100800 */
[----:B------:R-:W-:Y:S02]  /*1900*/  LOP3.LUT R3, R3, 0xfffffe00, RZ, 0xc0, !PT ;  /* 0xfffffe0003037812 */ /* 0x000fe400078ec0ff */
[----:B------:R-:W-:Y:S01]  /*1910*/  LOP3.LUT R13, R7, R12, R13, 0xf6, !PT ;  /* 0x0000000c070d7212 */ /* 0x000fe200078ef60d */
[----:B------:R2:W-:Y:S01]  /*1920*/  STL [R1+0x5c], R7 ;  /* 0x00005c0701007387 */ /* 0x0005e20000100800 */
[----:B------:R-:W-:-:S02]  /*1930*/  LOP3.LUT R12, R24, R11, R25, 0xf6, !PT ;  /* 0x0000000b180c7212 */ /* 0x000fc400078ef619 */
[----:B------:R-:W-:Y:S01]  /*1940*/  LOP3.LUT R11, R3, R10, R23, 0xf6, !PT ;  /* 0x0000000a030b7212 */ /* 0x000fe200078ef617 */
[----:B------:R-:W-:Y:S01]  /*1950*/  STL [R1+0x58], R24 ;  /* 0x0000581801007387 */ /* 0x000fe20000100800 */
[----:B------:R-:W-:Y:S02]  /*1960*/  LEA R14, R13, 0x5100, 0x1 ;  /* 0x000051000d0e7811 */ /* 0x000fe400078e08ff */
[----:B------:R-:W-:Y:S01]  /*1970*/  LEA R13, R12, 0x5100, 0x1 ;  /* 0x000051000c0d7811 */ /* 0x000fe200078e08ff */
[----:B------:R3:W-:Y:S01]  /*1980*/  STL [R1+0xf4], R3 ;  /* 0x0000f40301007387 */ /* 0x0007e20000100800 */
[----:B------:R-:W-:Y:S02]  /*1990*/  LOP3.LUT R10, R22, 0x38, R84, 0xf8, !PT ;  /* 0x00000038160a7812 */ /* 0x000fe400078ef854 */
[----:B------:R-:W-:Y:S01]  /*19a0*/  LEA R12, R11, 0x5100, 0x1 ;  /* 0x000051000b0c7811 */ /* 0x000fe200078e08ff */
[----:B------:R4:W-:Y:S01]  /*19b0*/  STL [R1+0x60], R9 ;  /* 0x0000600901007387 */ /* 0x0009e20000100800 */
[----:B------:R-:W-:-:S02]  /*19c0*/  LEA R95, R2, 0x2900, 0x1 ;  /* 0x00002900025f7811 */ /* 0x000fc400078e08ff */
[----:B------:R-:W-:Y:S01]  /*19d0*/  SHF.R.S32.HI R11, RZ, 0x1f, R19 ;  /* 0x0000001fff0b7819 */ /* 0x000fe20000011413 */
[----:B------:R-:W-:Y:S01]  /*19e0*/  STL [R1+0x34], R19 ;  /* 0x0000341301007387 */ /* 0x000fe20000100800 */
[C---:B------:R-:W-:Y:S02]  /*19f0*/  SEL R6, R17.reuse, 0xffffffe0, !P0 ;  /* 0xffffffe011067807 */ /* 0x040fe40004000000 */
[----:B------:R-:W-:Y:S01]  /*1a00*/  SEL R2, R17, 0xffffffe0, !P6 ;  /* 0xffffffe011027807 */ /* 0x000fe20007000000 */
[----:B------:R5:W-:Y:S01]  /*1a10*/  STL [R1+0xec], R14 ;  /* 0x0000ec0e01007387 */ /* 0x000be20000100800 */
[C---:B------:R-:W-:Y:S02]  /*1a20*/  SEL R0, R16.reuse, 0xffffffc0, !P3 ;  /* 0xffffffc010007807 */ /* 0x040fe40005800000 */
[----:B-1----:R-:W-:Y:S01]  /*1a30*/  SEL R8, R16, 0xffffffc0, !P2 ;  /* 0xffffffc010087807 */ /* 0x002fe20005000000 */
[----:B------:R1:W-:Y:S01]  /*1a40*/  STL [R1+0xe8], R13 ;  /* 0x0000e80d01007387 */ /* 0x0003e20000100800 */
[----:B--2---:R-:W-:Y:S01]  /*1a50*/  SEL R7, R18, 0x10, !P1 ;  /* 0x0000001012077807 */ /* 0x004fe20004800000 */
[----:B------:R-:W-:Y:S01]  /*1a60*/  IMAD.IADD R197, R95, 0x1, R0 ;  /* 0x000000015fc57824 */ /* 0x000fe200078e0200 */
[C---:B------:R-:W-:Y:S01]  /*1a70*/  IADD3 R18, R19.reuse, 0x8, RZ ;  /* 0x0000000813127810 */ /* 0x040fe20007ffe0ff */
[----:B------:R2:W-:Y:S01]  /*1a80*/  STL [R1+0xe4], R12 ;  /* 0x0000e40c01007387 */ /* 0x0005e20000100800 */
[----:B------:R-:W-:-:S02]  /*1a90*/  IADD3 R17, R19, 0x10, RZ ;  /* 0x0000001013117810 */ /* 0x000fc40007ffe0ff */
[--C-:B------:R-:W-:Y:S01]  /*1aa0*/  LOP3.LUT R10, R20, R10, R21.reuse, 0xf6, !PT ;  /* 0x0000000a140a7212 */ /* 0x100fe200078ef615 */
[----:B------:R2:W-:Y:S01]  /*1ab0*/  STL [R1+0xd4], R11 ;  /* 0x0000d40b01007387 */ /* 0x0005e20000100800 */
[----:B---3--:R-:W-:Y:S02]  /*1ac0*/  LOP3.LUT R3, R22, 0x18, R84, 0xf8, !PT ;  /* 0x0000001816037812 */ /* 0x008fe400078ef854 */
[----:B------:R-:W-:Y:S01]  /*1ad0*/  IADD3 R202, R95, 0x20, RZ ;  /* 0x000000205fca7810 */ /* 0x000fe20007ffe0ff */
[----:B------:R3:W-:Y:S01]  /*1ae0*/  STL [R1+0x8c], R18 ;  /* 0x00008c1201007387 */ /* 0x0007e20000100800 */
[----:B----4-:R-:W-:Y:S02]  /*1af0*/  LOP3.LUT R9, R20, R3, R21, 0xf6, !PT ;  /* 0x0000000314097212 */ /* 0x010fe400078ef615 */
[----:B------:R-:W-:Y:S01]  /*1b00*/  SEL R3, R16, 0xffffffc0, !P5 ;  /* 0xffffffc010037807 */ /* 0x000fe20006800000 */
[----:B------:R-:W-:Y:S01]  /*1b10*/  STL [R1+0x88], R17 ;  /* 0x0000881101007387 */ /* 0x000fe20000100800 */
[----:B------:R-:W-:-:S02]  /*1b20*/  IADD3 R16, R19, 0x18, RZ ;  /* 0x0000001813107810 */ /* 0x000fc40007ffe0ff */
[----:B------:R-:W-:Y:S02]  /*1b30*/  LEA R248, R9, 0x100, 0x1 ;  /* 0x0000010009f87811 */ /* 0x000fe400078e08ff */
[C---:B-----5:R-:W-:Y:S01]  /*1b40*/  IADD3 R14, R19.reuse, 0x20, RZ ;  /* 0x00000020130e7810 */ /* 0x060fe20007ffe0ff */
[----:B------:R-:W-:Y:S01]  /*1b50*/  STL [R1+0x84], R16 ;  /* 0x0000841001007387 */ /* 0x000fe20000100800 */
[----:B------:R-:W-:Y:S01]  /*1b60*/  LEA R9, R10, 0x5100, 0x1 ;  /* 0x000051000a097811 */ /* 0x000fe200078e08ff */
[----:B------:R-:W-:Y:S01]  /*1b70*/  IMAD.IADD R249, R8, 0x1, R248 ;  /* 0x0000000108f97824 */ /* 0x000fe200078e02f8 */
[C---:B-1----:R-:W-:Y:S01]  /*1b80*/  IADD3 R13, R19.reuse, 0x28, RZ ;  /* 0x00000028130d7810 */ /* 0x042fe20007ffe0ff */
[----:B------:R1:W-:Y:S01]  /*1b90*/  STL [R1+0x80], R14 ;  /* 0x0000800e01007387 */ /* 0x0003e20000100800 */
[----:B------:R-:W-:Y:S02]  /*1ba0*/  SHF.R.S32.HI R10, RZ, 0x1f, R17 ;  /* 0x0000001fff0a7819 */ /* 0x000fe40000011411 */
[----:B--2---:R-:W-:Y:S01]  /*1bb0*/  IADD3 R12, R19, 0x38, RZ ;  /* 0x00000038130c7810 */ /* 0x004fe20007ffe0ff */
[----:B------:R-:W-:Y:S01]  /*1bc0*/  STL [R1+0x7c], R13 ;  /* 0x00007c0d01007387 */ /* 0x000fe20000100800 */
[----:B------:R-:W-:-:S02]  /*1bd0*/  @P4 IADD3 R202, R95, -0x20, RZ ;  /* 0xffffffe05fca4810 */ /* 0x000fc40007ffe0ff */
[----:B------:R-:W-:Y:S02]  /*1be0*/  IADD3 R11, R19, 0x30, RZ ;  /* 0x00000030130b7810 */ /* 0x000fe40007ffe0ff */
[----:B------:R-:W-:Y:S01]  /*1bf0*/  LEA R198, R4, 0x5100, 0x1 ;  /* 0x0000510004c67811 */ /* 0x000fe200078e08ff */
[----:B------:R-:W-:Y:S01]  /*1c00*/  IMAD.IADD R194, R0, 0x1, R202 ;  /* 0x0000000100c27824 */ /* 0x000fe200078e02ca */
[----:B---3--:R-:W-:Y:S01]  /*1c10*/  SHF.R.S32.HI R18, RZ, 0x1f, R18 ;  /* 0x0000001fff127819 */ /* 0x008fe20000011412 */
[----:B------:R-:W-:Y:S01]  /*1c20*/  STL [R1+0x78], R11 ;  /* 0x0000780b01007387 */ /* 0x000fe20000100800 */
[----:B------:R-:W-:Y:S01]  /*1c30*/  LEA R192, R5, 0x100, 0x1 ;  /* 0x0000010005c07811 */ /* 0x000fe200078e08ff */
[----:B------:R-:W-:Y:S01]  /*1c40*/  IMAD.IADD R199, R198, 0x1, R3 ;  /* 0x00000001c6c77824 */ /* 0x000fe200078e0203 */
[----:B------:R-:W-:Y:S01]  /*1c50*/  IADD3 R219, R84, 0x20, RZ ;  /* 0x0000002054db7810 */ /* 0x000fe20007ffe0ff */
[----:B------:R2:W-:Y:S01]  /*1c60*/  STL [R1+0xe0], R9 ;  /* 0x0000e00901007387 */ /* 0x0005e20000100800 */
[----:B------:R-:W-:Y:S01]  /*1c70*/  SHF.R.S32.HI R245, RZ, 0x1f, R244 ;  /* 0x0000001ffff57819 */ /* 0x000fe200000114f4 */
[----:B------:R-:W-:Y:S01]  /*1c80*/  IMAD.IADD R193, R3, 0x1, R192 ;  /* 0x0000000103c17824 */ /* 0x000fe200078e02c0 */
[----:B------:R-:W-:Y:S01]  /*1c90*/  SHF.R.S32.HI R85, RZ, 0x1f, R84 ;  /* 0x0000001fff557819 */ /* 0x000fe20000011454 */
[----:B------:R-:W-:Y:S01]  /*1ca0*/  STL [R1+0x74], R12 ;  /* 0x0000740c01007387 */ /* 0x000fe20000100800 */
[----:B------:R-:W-:Y:S01]  /*1cb0*/  SHF.R.S32.HI R91, RZ, 0x1f, R90 ;  /* 0x0000001fff5b7819 */ /* 0x000fe2000001145a */
[----:B------:R-:W-:Y:S01]  /*1cc0*/  IMAD.IADD R201, R198, 0x1, R2 ;  /* 0x00000001c6c97824 */ /* 0x000fe200078e0202 */
[----:B------:R-:W-:Y:S01]  /*1cd0*/  SHF.R.S32.HI R250, RZ, 0x1f, R219 ;  /* 0x0000001ffffa7819 */ /* 0x000fe200000114db */
[----:B------:R-:W-:Y:S01]  /*1ce0*/  STL [R1+0xd0], R18 ;  /* 0x0000d01201007387 */ /* 0x000fe20000100800 */
[----:B-1----:R-:W-:Y:S01]  /*1cf0*/  SHF.R.S32.HI R14, RZ, 0x1f, R14 ;  /* 0x0000001fff0e7819 */ /* 0x002fe2000001140e */
[----:B------:R-:W-:Y:S01]  /*1d00*/  IMAD.IADD R196, R2, 0x1, R192 ;  /* 0x0000000102c47824 */ /* 0x000fe200078e02c0 */
[C---:B------:R-:W-:Y:S01]  /*1d10*/  IADD3 R206, R202.reuse, 0x800, RZ ;  /* 0x00000800cace7810 */ /* 0x040fe20007ffe0ff */
[----:B------:R1:W-:Y:S01]  /*1d20*/  STL [R1+0xcc], R10 ;  /* 0x0000cc0a01007387 */ /* 0x0003e20000100800 */
[----:B------:R-:W-:Y:S01]  /*1d30*/  IADD3 R205, R202, 0x1000, RZ ;  /* 0x00001000cacd7810 */ /* 0x000fe20007ffe0ff */
[----:B------:R-:W-:Y:S01]  /*1d40*/  IMAD.IADD R200, R2, 0x1, R199 ;  /* 0x0000000102c87824 */ /* 0x000fe200078e02c7 */
[----:B------:R-:W-:Y:S01]  /*1d50*/  IADD3 R204, R202, 0x1800, RZ ;  /* 0x00001800cacc7810 */ /* 0x000fe20007ffe0ff */
[----:B------:R-:W-:Y:S01]  /*1d60*/  IMAD.IADD R195, R2, 0x1, R193 ;  /* 0x0000000102c37824 */ /* 0x000fe200078e02c1 */
[----:B------:R-:W-:-:S02]  /*1d70*/  IADD3 R203, R202, 0x2000, RZ ;  /* 0x00002000cacb7810 */ /* 0x000fc40007ffe0ff */
[----:B--2---:R-:W-:-:S05]  /*1d80*/  SHF.R.S32.HI R9, RZ, 0x1f, R16 ;  /* 0x0000001fff097819 */ /* 0x004fca0000011410 */
[----:B------:R2:W-:Y:S04]  /*1d90*/  STL [R1+0xc8], R9 ;  /* 0x0000c80901007387 */ /* 0x0005e80000100800 */
[----:B------:R-:W-:Y:S01]  /*1da0*/  STL [R1+0xc4], R14 ;  /* 0x0000c40e01007387 */ /* 0x000fe20000100800 */
[----:B-1----:R-:W-:-:S05]  /*1db0*/  SHF.R.S32.HI R10, RZ, 0x1f, R13 ;  /* 0x0000001fff0a7819 */ /* 0x002fca000001140d */
[----:B------:R1:W-:Y:S01]  /*1dc0*/  STL [R1+0xc0], R10 ;  /* 0x0000c00a01007387 */ /* 0x0003e20000100800 */
[----:B--2---:R-:W-:Y:S02]  /*1dd0*/  SHF.R.S32.HI R9, RZ, 0x1f, R11 ;  /* 0x0000001fff097819 */ /* 0x004fe4000001140b */
[----:B------:R-:W-:-:S03]  /*1de0*/  LEA R11, R15, 0x80, 0x1 ;  /* 0x000000800f0b7811 */ /* 0x000fc600078e08ff */
[----:B------:R2:W-:Y:S02]  /*1df0*/  STL [R1+0xbc], R9 ;  /* 0x0000bc0901007387 */ /* 0x0005e40000100800 */
[C---:B------:R-:W-:Y:S02]  /*1e00*/  IMAD.IADD R0, R11.reuse, 0x1, R6 ;  /* 0x000000010b007824 */ /* 0x040fe400078e0206 */
[----:B-1----:R-:W-:-:S04]  /*1e10*/  IMAD.IADD R10, R11, 0x1, R8 ;  /* 0x000000010b0a7824 */ /* 0x002fc800078e0208 */
[----:B------:R-:W-:-:S04]  /*1e20*/  IMAD.IADD R4, R6, 0x1, R10 ;  /* 0x0000000106047824 */ /* 0x000fc800078e020a */
[----:B------:R-:W-:Y:S01]  /*1e30*/  IMAD.IADD R3, R7, 0x1, R4 ;  /* 0x0000000107037824 */ /* 0x000fe200078e0204 */
[----:B--2---:R-:W-:-:S05]  /*1e40*/  SHF.R.S32.HI R9, RZ, 0x1f, R12 ;  /* 0x0000001fff097819 */ /* 0x004fca000001140c */
        /* <DEDUP_REMOVED lines=14> */
.L_x_1837:
[----:B--2---:R-:W2:Y:S01]  /*1f30*/  LDL R0, [R1+0x4c] ;  /* 0x00004c0001007983 */ /* 0x004ea20000100800 */
[----:B------:R-:W-:Y:S01]  /*1f40*/  IMAD.MOV.U32 R148, RZ, RZ, 0x4 ;  /* 0x00000004ff947424 */ /* 0x000fe200078e00ff */
[----:B------:R-:W-:Y:S02]  /*1f50*/  ISETP.NE.U32.AND P0, PT, RZ, c[0x0][0x370], PT ;  /* 0x0000dc00ff007a0c */ /* 0x000fe40003f05070 */
[----:B------:R-:W-:Y:S02]  /*1f60*/  ISETP.NE.U32.AND P4, PT, RZ, c[0x0][0x360], PT ;  /* 0x0000d800ff007a0c */ /* 0x000fe40003f85070 */
[----:B------:R-:W-:Y:S01]  /*1f70*/  ISETP.NE.AND.EX P1, PT, RZ, c[0x0][0x374], PT, P0 ;  /* 0x0000dd00ff007a0c */ /* 0x000fe20003f25300 */
[----:B--2---:R-:W-:-:S05]  /*1f80*/  IMAD.WIDE R2, R0, R148, c[0x0][0x588] ;  /* 0x0001620000027625 */ /* 0x004fca00078e0294 */
[----:B------:R-:W2:Y:S01]  /*1f90*/  LDG.E R25, [R2.64] ;  /* 0x0000000802197981 */ /* 0x000ea2000c1e1900 */
[----:B------:R-:W-:Y:S01]  /*1fa0*/  ISETP.NE.AND.EX P4, PT, RZ, c[0x0][0x364], PT, P4 ;  /* 0x0000d900ff007a0c */ /* 0x000fe20003f85340 */
[----:B------:R-:W-:Y:S01]  /*1fb0*/  IMAD.MOV.U32 R9, RZ, RZ, RZ ;  /* 0x000000ffff097224 */ /* 0x000fe200078e00ff */
[----:B------:R-:W-:Y:S02]  /*1fc0*/  ISETP.NE.U32.AND P3, PT, RZ, c[0x0][0x348], PT ;  /* 0x0000d200ff007a0c */ /* 0x000fe40003f65070 */
[----:B------:R-:W-:Y:S02]  /*1fd0*/  ISETP.NE.U32.AND P5, PT, RZ, c[0x0][0x350], PT ;  /* 0x0000d400ff007a0c */ /* 0x000fe40003fa5070 */
[----:B------:R-:W-:Y:S02]  /*1fe0*/  ISETP.NE.U32.AND P6, PT, RZ, c[0x0][0x358], PT ;  /* 0x0000d600ff007a0c */ /* 0x000fe40003fc5070 */
[----:B------:R-:W-:Y:S02]  /*1ff0*/  ISETP.NE.AND.EX P3, PT, RZ, c[0x0][0x34c], PT, P3 ;  /* 0x0000d300ff007a0c */ /* 0x000fe40003f65330 */
[----:B------:R-:W-:-:S02]  /*2000*/  ISETP.NE.AND.EX P5, PT, RZ, c[0x0][0x354], PT, P5 ;  /* 0x0000d500ff007a0c */ /* 0x000fc40003fa5350 */
[----:B------:R-:W-:Y:S01]  /*2010*/  ISETP.NE.AND.EX P6, PT, RZ, c[0x0][0x35c], PT, P6 ;  /* 0x0000d700ff007a0c */ /* 0x000fe20003fc5360 */
[----:B------:R-:W-:Y:S02]  /*2020*/  IMAD.MOV.U32 R141, RZ, RZ, RZ ;  /* 0x000000ffff8d7224 */ /* 0x000fe400078e00ff */
[----:B------:R-:W-:Y:S02]  /*2030*/  IMAD.MOV.U32 R15, RZ, RZ, RZ ;  /* 0x000000ffff0f7224 */ /* 0x000fe400078e00ff */
[----:B------:R-:W-:Y:S01]  /*2040*/  IMAD.MOV.U32 R13, RZ, RZ, RZ ;  /* 0x000000ffff0d7224 */ /* 0x000fe200078e00ff */
[----:B--2---:R-:W-:Y:S01]  /*2050*/  SHF.R.S32.HI R26, RZ, 0x1f, R25 ;  /* 0x0000001fff1a7819 */ /* 0x004fe20000011419 */
[C---:B------:R-:W-:Y:S01]  /*2060*/  IMAD.SHL.U32 R17, R25.reuse, 0x4, RZ ;  /* 0x0000000419117824 */ /* 0x040fe200078e00ff */
[C---:B------:R-:W-:Y:S01]  /*2070*/  @P1 LEA R4, P0, R25.reuse, c[0x0][0x370], 0x2 ;  /* 0x0000dc0019041a11 */ /* 0x040fe200078010ff */
[----:B------:R1:W-:Y:S01]  /*2080*/  STL [R1+0x70], R25 ;  /* 0x0000701901007387 */ /* 0x0003e20000100800 */
[----:B------:R-:W-:-:S02]  /*2090*/  SHF.L.U64.HI R16, R25, 0x2, R26 ;  /* 0x0000000219107819 */ /* 0x000fc4000001021a */
[----:B------:R-:W-:Y:S01]  /*20a0*/  @P1 LEA.HI.X R5, R25, c[0x0][0x374], R26, 0x2, P0 ;  /* 0x0000dd0019051a11 */ /* 0x000fe200000f141a */
[----:B------:R1:W-:Y:S01]  /*20b0*/  STL [R1+0x90], R26 ;  /* 0x0000901a01007387 */ /* 0x0003e20000100800 */
[----:B------:R-:W-:-:S03]  /*20c0*/  @P4 IADD3 R2, P0, R17, c[0x0][0x360], RZ ;  /* 0x0000d80011024a10 */ /* 0x000fc60007f1e0ff */
[----:B------:R2:W3:Y:S01]  /*20d0*/  @P1 LDG.E R9, [R4.64] ;  /* 0x0000000804091981 */ /* 0x0004e2000c1e1900 */
[C---:B------:R-:W-:Y:S02]  /*20e0*/  @P4 IADD3.X R3, R16.reuse, c[0x0][0x364], RZ, P0, !PT ;  /* 0x0000d90010034a10 */ /* 0x040fe400007fe4ff */
[----:B------:R-:W-:Y:S01]  /*20f0*/  IADD3 R6, P2, R17, c[0x0][0x348], RZ ;  /* 0x0000d20011067a10 */ /* 0x000fe20007f5e0ff */
[----:B------:R1:W-:Y:S04]  /*2100*/  STL [R1+0x64], R17 ;  /* 0x0000641101007387 */ /* 0x0003e80000100800 */
[----:B------:R4:W3:Y:S01]  /*2110*/  @P4 LDG.E R0, [R2.64] ;  /* 0x0000000802004981 */ /* 0x0008e2000c1e1900 */
        /* <DEDUP_REMOVED lines=10> */
[----:B---3--:R1:W-:Y:S04]  /*21c0*/  STL [R1+0x28], R9 ;  /* 0x0000280901007387 */ /* 0x0083e80000100800 */
[----:B------:R1:W-:Y:S01]  /*21d0*/  @P4 STL [R1+0x30], R0 ;  /* 0x0000300001004387 */ /* 0x0003e20000100800 */
[----:B------:R-:W-:Y:S05]  /*21e0*/  @P4 BRA `(.L_x_1636) ;  /* 0x0000007000004947 */ /* 0x000fea0003800000 */
[----:B-1----:R-:W-:-:S05]  /*21f0*/  MOV R0, c[0x0][0x168] ;  /* 0x00005a0000007a02 */ /* 0x002fca0000000f00 */
[----:B------:R1:W-:Y:S01]  /*2200*/  STL [R1+0x30], R0 ;  /* 0x0000300001007387 */ /* 0x0003e20000100800 */
[----:B------:R-:W-:Y:S05]  /*2210*/  @!P3 BRA `(.L_x_1636) ;  /* 0x000000400000b947 */ /* 0x000fea0003800000 */
[----:B------:R-:W2:Y:S04]  /*2220*/  LDG.E R8, [R6.64] ;  /* 0x0000000806087981 */ /* 0x000ea8000c1e1900 */
[----:B-1----:R-:W2:Y:S02]  /*2230*/  LDG.E R0, [R6.64+0x4] ;  /* 0x0000040806007981 */ /* 0x002ea4000c1e1900 */
[----:B--2---:R-:W-:-:S05]  /*2240*/  IADD3 R0, -R8, R0, RZ ;  /* 0x0000000008007210 */ /* 0x004fca0007ffe1ff */
[----:B------:R1:W-:Y:S02]  /*2250*/  STL [R1+0x30], R0 ;  /* 0x0000300001007387 */ /* 0x0003e40000100800 */
.L_x_1636:
[----:B------:R-:W-:-:S04]  /*2260*/  ISETP.NE.U32.AND P0, PT, RZ, c[0x0][0x368], PT ;  /* 0x0000da00ff007a0c */ /* 0x000fc80003f05070 */
[----:B------:R-:W-:-:S13]  /*2270*/  ISETP.NE.AND.EX P0, PT, RZ, c[0x0][0x36c], PT, P0 ;  /* 0x0000db00ff007a0c */ /* 0x000fda0003f05300 */
[----:B------:R-:W-:Y:S05]  /*2280*/  @!P0 BRA `(.L_x_1637) ;  /* 0x0000004000008947 */ /* 0x000fea0003800000 */
[----:B-1----:R-:W-:-:S04]  /*2290*/  IADD3 R4, P0, R17, c[0x0][0x368], RZ ;  /* 0x0000da0011047a10 */ /* 0x002fc80007f1e0ff */
[----:B------:R-:W-:-:S05]  /*22a0*/  IADD3.X R5, R16, c[0x0][0x36c], RZ, P0, !PT ;  /* 0x0000db0010057a10 */ /* 0x000fca00007fe4ff */
[----:B------:R1:W5:Y:S01]  /*22b0*/  LDG.E R12, [R4.64] ;  /* 0x00000008040c7981 */ /* 0x000362000c1e1900 */
[----:B------:R-:W-:Y:S05]  /*22c0*/  BRA `(.L_x_1638) ;  /* 0x0000005000007947 */ /* 0x000fea0003800000 */
.L_x_1637:
[----:B------:R-:W-:Y:S01]  /*22d0*/  MOV R12, UR6 ;  /* 0x00000006000c7c02 */ /* 0x000fe20008000f00 */
[----:B------:R-:W-:Y:S05]  /*22e0*/  @!P5 BRA `(.L_x_1638) ;  /* 0x000000300000d947 */ /* 0x000fea0003800000 */
[----:B-1----:R-:W2:Y:S04]  /*22f0*/  LDG.E R6, [R4.64] ;  /* 0x0000000804067981 */ /* 0x002ea8000c1e1900 */
[----:B------:R-:W2:Y:S02]  /*2300*/  LDG.E R0, [R4.64+0x4] ;  /* 0x0000040804007981 */ /* 0x000ea4000c1e1900 */
[----:B--2---:R-:W-:Y:S02]  /*2310*/  IADD3 R12, -R6, R0, RZ ;  /* 0x00000000060c7210 */ /* 0x004fe40007ffe1ff */
.L_x_1638:
[----:B-1----:R-:W2:Y:S04]  /*2320*/  LDL R4, [R1+0x30] ;  /* 0x0000300001047983 */ /* 0x002ea80000100800 */
[----:B------:R-:W3:Y:S04]  /*2330*/  LDL.LU R0, [R1+0x44] ;  /* 0x0000440001007983 */ /* 0x000ee80000300800 */
[----:B------:R-:W4:Y:S04]  /*2340*/  LDL.LU R7, [R1+0x6c] ;  /* 0x00006c0001077983 */ /* 0x000f280000300800 */
[----:B------:R1:W3:Y:S04]  /*2350*/  @P6 LDG.E R5, [R2.64] ;  /* 0x0000000802056981 */ /* 0x0002e8000c1e1900 */
[----:B------:R-:W3:Y:S01]  /*2360*/  LDL R14, [R1+0x48] ;  /* 0x00004800010e7983 */ /* 0x000ee20000100800 */
[----:B------:R-:W-:Y:S01]  /*2370*/  ISETP.NE.U32.AND P0, PT, RZ, c[0x0][0x378], PT ;  /* 0x0000de00ff007a0c */ /* 0x000fe20003f05070 */
[----:B------:R-:W-:-:S03]  /*2380*/  IMAD.MOV.U32 R8, RZ, RZ, c[0x0][0x2c4] ;  /* 0x0000b100ff087624 */ /* 0x000fc600078e00ff */
[----:B------:R-:W-:Y:S01]  /*2390*/  ISETP.NE.AND.EX P1, PT, RZ, c[0x0][0x37c], PT, P0 ;  /* 0x0000df00ff007a0c */ /* 0x000fe20003f25300 */
[----:B--2---:R-:W-:Y:S02]  /*23a0*/  IMAD.MOV.U32 R6, RZ, RZ, R4 ;  /* 0x000000ffff067224 */ /* 0x004fe400078e0004 */
[----:B------:R1:W2:Y:S01]  /*23b0*/  @P6 LDG.E R4, [R2.64+0x4] ;  /* 0x0000040802046981 */ /* 0x0002a2000c1e1900 */
[----:B------:R-:W-:Y:S01]  /*23c0*/  ISETP.NE.AND P2, PT, R8, 0x1, PT ;  /* 0x000000010800780c */ /* 0x000fe20003f45270 */
[----:B-----5:R-:W-:Y:S01]  /*23d0*/  IMAD.MOV.U32 R140, RZ, RZ, R12 ;  /* 0x000000ffff8c7224 */ /* 0x020fe200078e000c */
[----:B----4-:R-:W-:Y:S01]  /*23e0*/  LOP3.LUT R7, R7, 0xffffffdf, RZ, 0xc0, !PT ;  /* 0xffffffdf07077812 */ /* 0x010fe200078ec0ff */
[----:B---3--:R-:W-:-:S10]  /*23f0*/  IMAD.SHL.U32 R0, R0, 0x80, RZ ;  /* 0x0000008000007824 */ /* 0x008fd400078e00ff */
[----:B------:R-:W-:Y:S01]  /*2400*/  @P2 LOP3.LUT R7, R7, 0x20, RZ, 0xfc, !PT ;  /* 0x0000002007072812 */ /* 0x000fe200078efcff */
[----:B------:R3:W-:Y:S01]  /*2410*/  STL [R1+0x2c], R0 ;  /* 0x00002c0001007387 */ /* 0x0007e20000100800 */
[----:B-1----:R-:W-:-:S04]  /*2420*/  @P1 IADD3 R2, P0, R17, c[0x0][0x378], RZ ;  /* 0x0000de0011021a10 */ /* 0x002fc80007f1e0ff */
[----:B------:R-:W-:Y:S01]  /*2430*/  @P1 IADD3.X R3, R16, c[0x0][0x37c], RZ, P0, !PT ;  /* 0x0000df0010031a10 */ /* 0x000fe200007fe4ff */
[----:B------:R1:W-:Y:S04]  /*2440*/  STL [R1+0x6c], R7 ;  /* 0x00006c0701007387 */ /* 0x0003e80000100800 */
[----:B------:R4:W5:Y:S01]  /*2450*/  @P1 LDG.E R140, [R2.64] ;  /* 0x00000008028c1981 */ /* 0x000962000c1e1900 */
[----:B---3--:R-:W-:Y:S01]  /*2460*/  IADD3 R0, R0, 0x7f, RZ ;  /* 0x0000007f00007810 */ /* 0x008fe20007ffe0ff */
[----:B-1----:R-:W-:Y:S02]  /*2470*/  IMAD.IADD R7, R12, 0x1, -R9 ;  /* 0x000000010c077824 */ /* 0x002fe400078e0a09 */
[----:B----4-:R-:W-:Y:S02]  /*2480*/  IMAD.MOV.U32 R2, RZ, RZ, c[0x0][0x228] ;  /* 0x00008a00ff027624 */ /* 0x010fe400078e00ff */
[----:B------:R-:W-:-:S05]  /*2490*/  @P2 IMAD.HI.U32 R3, R0, c[0x0][0x2c8], RZ ;  /* 0x0000b20000032a27 */ /* 0x000fca00078e00ff */
[----:B------:R-:W-:Y:S01]  /*24a0*/  @P2 SHF.R.U32.HI R0, RZ, c[0x0][0x2cc], R3 ;  /* 0x0000b300ff002a19 */ /* 0x000fe20000011603 */
[----:B------:R-:W-:Y:S01]  /*24b0*/  BSSY B0, `(.L_x_1639) ;  /* 0x0000037000007945 */ /* 0x000fe20003800000 */
[----:B--2---:R-:W-:-:S04]  /*24c0*/  @P6 IMAD.IADD R2, R4, 0x1, -R5 ;  /* 0x0000000104026824 */ /* 0x004fc800078e0a05 */
[----:B------:R-:W-:-:S05]  /*24d0*/  IMAD.IADD R4, R7, 0x1, R2 ;  /* 0x0000000107047824 */ /* 0x000fca00078e0202 */
[----:B------:R-:W-:Y:S01]  /*24e0*/  IADD3 R144, R4, 0x50, -R6 ;  /* 0x0000005004907810 */ /* 0x000fe20007ffe806 */
[----:B------:R1:W-:Y:S01]  /*24f0*/  STL [R1+0x38], R4 ;  /* 0x0000380401007387 */ /* 0x0003e20000100800 */
[----:B------:R-:W-:-:S03]  /*2500*/  LOP3.LUT R5, R14, 0xff000000, RZ, 0xc0, !PT ;  /* 0xff0000000e057812 */ /* 0x000fc600078ec0ff */
[----:B------:R-:W-:-:S04]  /*2510*/  IMAD.IADD R3, R144, 0x1, R0 ;  /* 0x0000000190037824 */ /* 0x000fc800078e0200 */
[----:B------:R-:W-:Y:S01]  /*2520*/  IMAD.HI R6, R3, 0x66666667, RZ ;  /* 0x6666666703067827 */ /* 0x000fe200078e02ff */
[----:B------:R-:W-:Y:S02]  /*2530*/  LOP3.LUT R3, R14, 0xff0000, RZ, 0xc0, !PT ;  /* 0x00ff00000e037812 */ /* 0x000fe400078ec0ff */
[----:B-1----:R-:W-:-:S05]  /*2540*/  IADD3 R4, R4, 0x4f, RZ ;  /* 0x0000004f04047810 */ /* 0x002fca0007ffe0ff */
[----:B------:R-:W-:Y:S01]  /*2550*/  IMAD.HI R0, R4, 0x66666667, RZ ;  /* 0x6666666704007827 */ /* 0x000fe200078e02ff */
[----:B------:R-:W-:-:S04]  /*2560*/  SHF.R.U32.HI R4, RZ, 0x8, R5 ;  /* 0x00000008ff047819 */ /* 0x000fc80000011605 */
[----:B------:R-:W-:Y:S02]  /*2570*/  LEA.HI R3, R3, R4, RZ, 0x10 ;  /* 0x0000000403037211 */ /* 0x000fe400078f80ff */
[----:B------:R-:W-:Y:S02]  /*2580*/  SHF.R.U32.HI R5, RZ, 0x1f, R0 ;  /* 0x0000001fff057819 */ /* 0x000fe40000011600 */
[----:B------:R-:W-:Y:S02]  /*2590*/  SHF.R.U32.HI R8, RZ, 0x1f, R6 ;  /* 0x0000001fff087819 */ /* 0x000fe40000011606 */
[----:B------:R-:W-:Y:S02]  /*25a0*/  SHF.R.U32.HI R9, RZ, 0x10, R3 ;  /* 0x00000010ff097819 */ /* 0x000fe40000011603 */
[----:B------:R-:W-:Y:S02]  /*25b0*/  LOP3.LUT R18, R3, 0xff, RZ, 0xc0, !PT ;  /* 0x000000ff03127812 */ /* 0x000fe400078ec0ff */
[----:B------:R-:W-:-:S02]  /*25c0*/  LEA.HI.SX32 R143, R0, R5, 0x1b ;  /* 0x00000005008f7211 */ /* 0x000fc400078fdaff */
[----:B------:R-:W-:Y:S01]  /*25d0*/  LEA.HI.SX32 R0, R6, R8, 0x1b ;  /* 0x0000000806007211 */ /* 0x000fe200078fdaff */
[----:B------:R1:W-:Y:S03]  /*25e0*/  STL [R1+0x44], R9 ;  /* 0x0000440901007387 */ /* 0x0003e60000100800 */
[----:B------:R-:W-:Y:S01]  /*25f0*/  IMNMX R6, R143, R0, PT ;  /* 0x000000008f067217 */ /* 0x000fe20003800200 */
[----:B------:R1:W-:Y:S03]  /*2600*/  STL [R1+0x94], R18 ;  /* 0x0000941201007387 */ /* 0x0003e60000100800 */
[----:B------:R-:W-:Y:S02]  /*2610*/  ISETP.GE.AND P0, PT, R6, 0x1, PT ;  /* 0x000000010600780c */ /* 0x000fe40003f06270 */
[----:B------:R-:W-:Y:S01]  /*2620*/  ISETP.NE.AND P1, PT, R9, RZ, PT ;  /* 0x000000ff0900720c */ /* 0x000fe20003f25270 */
[----:B------:R-:W-:-:S03]  /*2630*/  IMAD.MOV.U32 R0, RZ, RZ, RZ ;  /* 0x000000ffff007224 */ /* 0x000fc600078e00ff */
[----:B------:R-:W-:-:S07]  /*2640*/  SEL R129, R9, c[0x0][0x338], P1 ;  /* 0x0000ce0009817a07 */ /* 0x000fce0000800000 */
[----:B------:R-:W-:Y:S05]  /*2650*/  @!P0 BRA `(.L_x_1640) ;  /* 0x000001c000008947 */ /* 0x000fea0003800000 */
[----:B------:R-:W-:Y:S02]  /*2660*/  IABS R3, R129 ;  /* 0x0000008100037213 */ /* 0x000fe40000000000 */
[----:B------:R-:W-:Y:S02]  /*2670*/  IADD3 R8, R129, -0x1, R6 ;  /* 0xffffffff81087810 */ /* 0x000fe40007ffe006 */
[----:B------:R-:W2:Y:S02]  /*2680*/  I2F.RP R0, R3 ;  /* 0x0000000300007306 */ /* 0x000ea40000209400 */
[----:B------:R-:W-:-:S06]  /*2690*/  IABS R11, R8 ;  /* 0x00000008000b7213 */ /* 0x000fcc0000000000 */
[----:B--2---:R-:W2:Y:S02]  /*26a0*/  MUFU.RCP R0, R0 ;  /* 0x0000000000007308 */ /* 0x004ea40000001000 */
[----:B--2---:R-:W-:-:S06]  /*26b0*/  IADD3 R0, R0, 0xffffffe, RZ ;  /* 0x0ffffffe00007810 */ /* 0x004fcc0007ffe0ff */
[----:B------:R-:W2:Y:S02]  /*26c0*/  F2I.FTZ.U32.TRUNC.NTZ R5, R0 ;  /* 0x0000000000057305 */ /* 0x000ea4000021f000 */
[----:B--2---:R-:W-:-:S04]  /*26d0*/  IMAD.MOV R0, RZ, RZ, -R5 ;  /* 0x000000ffff007224 */ /* 0x004fc800078e0a05 */
[----:B------:R-:W-:Y:S01]  /*26e0*/  IMAD.MOV.U32 R4, RZ, RZ, R0 ;  /* 0x000000ffff047224 */ /* 0x000fe200078e0000 */
[----:B------:R-:W-:-:S03]  /*26f0*/  IABS R0, R129 ;  /* 0x0000008100007213 */ /* 0x000fc60000000000 */
[----:B-1----:R-:W-:Y:S02]  /*2700*/  IMAD R9, R4, R3, RZ ;  /* 0x0000000304097224 */ /* 0x002fe400078e02ff */
        /* <DEDUP_REMOVED lines=17> */
.L_x_1640:
[----:B------:R-:W-:Y:S05]  /*2820*/  BSYNC B0 ;  /* 0x0000000000007941 */ /* 0x000fea0003800000 */
.L_x_1639:
[----:B------:R-:W-:-:S04]  /*2830*/  IMAD R3, R18, R0, RZ ;  /* 0x0000000012037224 */ /* 0x000fc800078e02ff */
        /* <DEDUP_REMOVED lines=17> */
[----:B-1----:R-:W1:Y:S03]  /*2950*/  S2R R9, SR_TID.X ;  /* 0x0000000000097919 */ /* 0x002e660000002100 */
        /* <DEDUP_REMOVED lines=49> */
[----:B------:R-:W-:-:S02]  /*2c70*/  ISETP.GE.AND P0, PT, R3, 0x31, PT ;  /* 0x000000310300780c */ /* 0x000fc40003f06270 */
[----:B------:R-:W-:Y:S01]  /*2c80*/  SHF.R.S32.HI R17, RZ, 0x1f, R93 ;  /* 0x0000001fff117819 */ /* 0x000fe2000001145d */
[----:B-1----:R-:W-:Y:S01]  /*2c90*/  @P1 IMAD.X R7, R5, 0x1, R148, P2 ;  /* 0x0000000105071824 */ /* 0x002fe200010e0694 */
[----:B------:R-:W-:Y:S02]  /*2ca0*/  ISETP.GE.AND P2, PT, R3, 0x21, PT ;  /* 0x000000210300780c */ /* 0x000fe40003f46270 */
[----:B------:R-:W-:-:S04]  /*2cb0*/  @P1 LEA R6, P3, R0, c[0x0][0x220], 0x1 ;  /* 0x0000880000061a11 */ /* 0x000fc800078608ff */
[----:B------:R-:W-:-:S05]  /*2cc0*/  @P1 LEA.HI.X R7, R0, c[0x0][0x224], R7, 0x1, P3 ;  /* 0x0000890000071a11 */ /* 0x000fca00018f0c07 */
[----:B------:R1:W-:Y:S02]  /*2cd0*/  @P1 LDGSTS.E.BYPASS.LTC128B.128 [R208+0x3100], [R6.64], !P6 ;  /* 0x0310000006d01fae */ /* 0x0003e4000f101d48 */
[----:B------:R-:W-:-:S04]  /*2ce0*/  @P2 LEA R0, P1, R24, R4, 0x5 ;  /* 0x0000000418002211 */ /* 0x000fc800078228ff */
[----:B------:R-:W-:Y:S01]  /*2cf0*/  @P2 LEA R18, P3, R0, c[0x0][0x220], 0x1 ;  /* 0x0000880000122a11 */ /* 0x000fe200078608ff */
[----:B------:R-:W-:Y:S01]  /*2d00*/  IMAD R10, R17, c[0x0][0x280], RZ ;  /* 0x0000a000110a7a24 */ /* 0x000fe200078e02ff */
[----:B------:R-:W-:Y:S01]  /*2d10*/  IADD3 R127, R12, R15, RZ ;  /* 0x0000000f0c7f7210 */ /* 0x000fe20007ffe0ff */
[----:B-1----:R-:W-:Y:S01]  /*2d20*/  @P2 IMAD.MOV.U32 R7, RZ, RZ, c[0x0][0x23c] ;  /* 0x00008f00ff072624 */ /* 0x002fe200078e00ff */
[----:B------:R-:W-:-:S04]  /*2d30*/  @P0 MOV R6, c[0x0][0x23c] ;  /* 0x00008f0000060a02 */ /* 0x000fc80000000f00 */
[----:B------:R-:W-:Y:S01]  /*2d40*/  @P2 LEA.HI.X R14, R24, R5, R7, 0x5, P1 ;  /* 0x00000005180e2211 */ /* 0x000fe200008f2c07 */
[----:B------:R-:W-:Y:S01]  /*2d50*/  @P0 IMAD R11, R6, 0x30, RZ ;  /* 0x00000030060b0824 */ /* 0x000fe200078e02ff */
[----:B------:R-:W-:Y:S01]  /*2d60*/  ISETP.GE.AND P1, PT, R3, 0x41, PT ;  /* 0x000000410300780c */ /* 0x000fe20003f26270 */
[----:B------:R-:W-:Y:S01]  /*2d70*/  @P0 IMAD.WIDE.U32 R6, R24, 0x30, R4 ;  /* 0x0000003018060825 */ /* 0x000fe200078e0004 */
[----:B------:R-:W-:-:S03]  /*2d80*/  @P2 LEA.HI.X R19, R0, c[0x0][0x224], R14, 0x1, P3 ;  /* 0x0000890000132a11 */ /* 0x000fc600018f0c0e */
[----:B------:R-:W-:Y:S01]  /*2d90*/  @P0 IMAD.IADD R3, R7, 0x1, R11 ;  /* 0x0000000107030824 */ /* 0x000fe200078e020b */
[C---:B------:R-:W-:Y:S01]  /*2da0*/  @P0 LEA R16, P3, R6.reuse, c[0x0][0x220], 0x1 ;  /* 0x0000880006100a11 */ /* 0x040fe200078608ff */
[----:B------:R-:W-:Y:S01]  /*2db0*/  IMAD R0, R17, c[0x0][0x290], RZ ;  /* 0x0000a40011007a24 */ /* 0x000fe200078e02ff */
[----:B------:R1:W-:Y:S02]  /*2dc0*/  @P2 LDGSTS.E.BYPASS.LTC128B.128 [R208+0x3900], [R18.64], !P6 ;  /* 0x0390000012d02fae */ /* 0x0003e4000f101d48 */
[----:B------:R-:W-:Y:S01]  /*2dd0*/  @P0 LEA.HI.X R17, R6, c[0x0][0x224], R3, 0x1, P3 ;  /* 0x0000890006110a11 */ /* 0x000fe200018f0c03 */
[C---:B------:R-:W-:Y:S02]  /*2de0*/  IMAD.WIDE.U32 R6, R93.reuse, c[0x0][0x290], R90 ;  /* 0x0000a4005d067a25 */ /* 0x040fe400078e005a */
[----:B------:R-:W-:Y:S02]  /*2df0*/  @P1 LEA R3, P3, R24, R4, 0x6 ;  /* 0x0000000418031211 */ /* 0x000fe400078630ff */
[C---:B------:R-:W-:Y:S01]  /*2e00*/  IMAD R0, R93.reuse, c[0x0][0x294], R0 ;  /* 0x0000a5005d007a24 */ /* 0x040fe200078e0200 */
[----:B------:R-:W-:Y:S01]  /*2e10*/  @P1 MOV R4, c[0x0][0x23c] ;  /* 0x00008f0000041a02 */ /* 0x000fe20000000f00 */
[----:B------:R-:W-:Y:S01]  /*2e20*/  IMAD.WIDE.U32 R14, R93, c[0x0][0x290], R84 ;  /* 0x0000a4005d0e7a25 */ /* 0x000fe200078e0054 */
[----:B------:R1:W-:Y:S03]  /*2e30*/  @P0 LDGSTS.E.BYPASS.LTC128B.128 [R208+0x4100], [R16.64], !P6 ;  /* 0x0410000010d00fae */ /* 0x0003e6000f101d48 */
[----:B------:R-:W-:-:S02]  /*2e40*/  IMAD.IADD R11, R7, 0x1, R0 ;  /* 0x00000001070b7824 */ /* 0x000fc400078e0200 */
[----:B------:R-:W-:Y:S01]  /*2e50*/  IMAD.IADD R7, R0, 0x1, R15 ;  /* 0x0000000100077824 */ /* 0x000fe200078e020f */
[----:B------:R-:W-:Y:S01]  /*2e60*/  @P1 LEA.HI.X R0, R24, R5, R4, 0x6, P3 ;  /* 0x0000000518001211 */ /* 0x000fe200018f3404 */
[----:B------:R-:W-:Y:S01]  /*2e70*/  IMAD.WIDE.U32 R8, R93, c[0x0][0x280], R90 ;  /* 0x0000a0005d087a25 */ /* 0x000fe200078e005a */
[----:B------:R-:W-:-:S03]  /*2e80*/  @P1 LEA R4, P3, R3, c[0x0][0x220], 0x1 ;  /* 0x0000880003041a11 */ /* 0x000fc600078608ff */
[----:B------:R-:W-:Y:S01]  /*2e90*/  IMAD R10, R93, c[0x0][0x284], R10 ;  /* 0x0000a1005d0a7a24 */ /* 0x000fe200078e020a */
[----:B------:R-:W-:Y:S01]  /*2ea0*/  @P1 LEA.HI.X R5, R3, c[0x0][0x224], R0, 0x1, P3 ;  /* 0x0000890003051a11 */ /* 0x000fe200018f0c00 */
[----:B------:R-:W-:Y:S01]  /*2eb0*/  IMAD.MOV.U32 R12, RZ, RZ, R8 ;  /* 0x000000ffff0c7224 */ /* 0x000fe200078e0008 */
[----:B-----5:R-:W-:Y:S02]  /*2ec0*/  SHF.R.S32.HI R0, RZ, 0x1f, R140 ;  /* 0x0000001fff007819 */ /* 0x020fe4000001148c */
[----:B------:R-:W-:Y:S01]  /*2ed0*/  IADD3 R13, R9, R10, RZ ;  /* 0x0000000a090d7210 */ /* 0x000fe20007ffe0ff */
[----:B------:R-:W-:Y:S01]  /*2ee0*/  IMAD.WIDE.U32 R8, R93, c[0x0][0x280], R84 ;  /* 0x0000a0005d087a25 */ /* 0x000fe200078e0054 */
[----:B------:R2:W-:Y:S03]  /*2ef0*/  @P1 LDGSTS.E.BYPASS.LTC128B.128 [R208+0x4900], [R4.64], !P6 ;  /* 0x0490000004d01fae */ /* 0x0005e6000f101d48 */
[----:B------:R-:W-:Y:S01]  /*2f00*/  IMAD R3, R0, c[0x0][0x280], RZ ;  /* 0x0000a00000037a24 */ /* 0x000fe200078e02ff */
[----:B------:R-:W-:Y:S01]  /*2f10*/  IADD3 R9, R10, R9, RZ ;  /* 0x000000090a097210 */ /* 0x000fe20007ffe0ff */
[----:B------:R-:W-:Y:S01]  /*2f20*/  IMAD R0, R0, c[0x0][0x290], RZ ;  /* 0x0000a40000007a24 */ /* 0x000fe200078e02ff */
[----:B------:R-:W-:Y:S01]  /*2f30*/  MOV R10, R6 ;  /* 0x00000006000a7202 */ /* 0x000fe20000000f00 */
[----:B------:R-:W-:Y:S01]  /*2f40*/  IMAD.MOV.U32 R6, RZ, RZ, R14 ;  /* 0x000000ffff067224 */ /* 0x000fe200078e000e */
[----:B------:R-:W-:Y:S01]  /*2f50*/  MOV R142, 0x5 ;  /* 0x00000005008e7802 */ /* 0x000fe20000000f00 */
[----:B------:R-:W-:-:S02]  /*2f60*/  IMAD.MOV.U32 R136, RZ, RZ, c[0x0][0x280] ;  /* 0x0000a000ff887624 */ /* 0x000fc400078e00ff */
[C---:B------:R-:W-:Y:S02]  /*2f70*/  IMAD R145, R132.reuse, c[0x0][0x284], RZ ;  /* 0x0000a10084917a24 */ /* 0x040fe400078e02ff */
        /* <DEDUP_REMOVED lines=43> */
[C---:B------:R-:W-:Y:S01]  /*3230*/  ISETP.GE.AND P0, PT, R84.reuse, c[0x0][0x27c], PT ;  /* 0x00009f0054007a0c */ /* 0x040fe20003f06270 */
[----:B------:R-:W-:Y:S01]  /*3240*/  IMAD R0, R21, c[0x0][0x268], RZ ;  /* 0x00009a0015007a24 */ /* 0x000fe200078e02ff */
[----:B------:R-:W-:Y:S01]  /*3250*/  IADD3 R15, R93, 0x20, RZ ;  /* 0x000000205d0f7810 */ /* 0x000fe20007ffe0ff */
        /* <DEDUP_REMOVED lines=55> */
.L_x_1676:
[----:B------:R-:W-:Y:S01]  /*35d0*/  IMAD R3, R31, 0x50, R0 ;  /* 0x000000501f037824 */ /* 0x000fe200078e0200 */
[----:B------:R-:W-:Y:S01]  /*35e0*/  ISETP.NE.AND P1, PT, R155, 0x1, PT ;  /* 0x000000019b00780c */ /* 0x000fe20003f25270 */
[----:B------:R-:W-:Y:S01]  /*35f0*/  IMAD.MOV.U32 R74, RZ, RZ, RZ ;  /* 0x000000ffff4a7224 */ /* 0x000fe200078e00ff */
[----:B------:R-:W-:Y:S04]  /*3600*/  DEPBAR.LE SB0, 0x0 ;  /* 0x000080000000791a */ /* 0x000fe80000000000 */
[----:B---3--:R-:W-:Y:S01]  /*3610*/  IMAD.IADD R4, R127, 0x1, R3 ;  /* 0x000000017f047824 */ /* 0x008fe200078e0203 */
        /* <DEDUP_REMOVED lines=29> */
[----:B-1----:R-:W-:-:S05]  /*37f0*/  @!P2 BRA `(.L_x_1643) ;  /* 0x00003c600000a947 */ /* 0x002fca0003800000 */
[-C--:B------:R-:W-:Y:S01]  /*3800*/  IMAD R6, R145, R31.reuse, RZ ;  /* 0x0000001f91067224 */ /* 0x080fe200078e02ff */
        /* <DEDUP_REMOVED lines=40> */
.L_x_1646:
[----:B------:R-:W-:Y:S05]  /*3a90*/  BSYNC B0 ;  /* 0x0000000000007941 */ /* 0x000fea0003800000 */
.L_x_1645:
        /* <DEDUP_REMOVED lines=40> */
.L_x_1648:
[----:B------:R-:W-:Y:S05]  /*3d20*/  BSYNC B0 ;  /* 0x0000000000007941 */ /* 0x000fea0003800000 */
.L_x_1647:
        /* <DEDUP_REMOVED lines=39> */
.L_x_1650:
[----:B------:R-:W-:Y:S05]  /*3fa0*/  BSYNC B0 ;  /* 0x0000000000007941 */ /* 0x000fea0003800000 */
.L_x_1649:
        /* <DEDUP_REMOVED lines=75> */
.L_x_1654:
[----:B------:R-:W-:Y:S05]  /*4460*/  BSYNC B0 ;  /* 0x0000000000007941 */ /* 0x000fea0003800000 */
.L_x_1653:
        /* <DEDUP_REMOVED lines=57> */
.L_x_1652:
[----:B------:R-:W-:Y:S05]  /*4800*/  BSYNC B1 ;  /* 0x0000000000017941 */ /* 0x000fea0003800000 */
.L_x_1651:
        /* <DEDUP_REMOVED lines=62> */
.L_x_1658:
[----:B------:R-:W-:Y:S05]  /*4bf0*/  BSYNC B0 ;  /* 0x0000000000007941 */ /* 0x000fea0003800000 */
.L_x_1657:
        /* <DEDUP_REMOVED lines=57> */
.L_x_1656:
[----:B------:R-:W-:Y:S05]  /*4f90*/  BSYNC B1 ;  /* 0x0000000000017941 */ /* 0x000fea0003800000 */
.L_x_1655:
        /* <DEDUP_REMOVED lines=61> */
.L_x_1661:
[----:B------:R-:W-:Y:S05]  /*5370*/  BSYNC B0 ;  /* 0x0000000000007941 */ /* 0x000fea0003800000 */
.L_x_1660:
        /* <DEDUP_REMOVED lines=58> */
.L_x_1644:
        /* <DEDUP_REMOVED lines=23> */
[C---:B------:R-:W-:Y:S02]  /*5890*/  @!P2 IADD3.X R10, R101.reuse, R29, R142, P1, P0 ;  /* 0x0000001d650aa210 */ /* 0x040fe40000fe048e */
        /* <DEDUP_REMOVED lines=188> */
.L_x_1663:
[----:B------:R-:W-:Y:S05]  /*6460*/  BSYNC B0 ;  /* 0x0000000000007941 */ /* 0x000fea0003800000 */
.L_x_1662:
        /* <DEDUP_REMOVED lines=126> */
.L_x_1665:
[----:B------:R-:W-:Y:S05]  /*6c50*/  BSYNC B0 ;  /* 0x0000000000007941 */ /* 0x000fea0003800000 */
.L_x_1664:
        /* <DEDUP_REMOVED lines=128> */
.L_x_1643:
        /* <DEDUP_REMOVED lines=21> */
.L_x_1667:
[----:B-12---:R-:W-:Y:S05]  /*75b0*/  BSYNC B0 ;  /* 0x0000000000007941 */ /* 0x006fea0003800000 */
.L_x_1666:
        /* <DEDUP_REMOVED lines=17> */
.L_x_1669:
[----:B------:R-:W-:Y:S05]  /*76d0*/  BSYNC B0 ;  /* 0x0000000000007941 */ /* 0x000fea0003800000 */
.L_x_1668:
        /* <DEDUP_REMOVED lines=16> */
.L_x_1659:
[----:B------:R-:W-:Y:S05]  /*77e0*/  BSYNC B2 ;  /* 0x0000000000027941 */ /* 0x000fea0003800000 */
.L_x_1642:
[----:B------:R-:W-:Y:S01]  /*77f0*/  IMAD R20, R31, -0x50, RZ ;  /* 0xffffffb01f147824 */ /* 0x000fe200078e02ff */
[----:B------:R-:W-:Y:S01]  /*7800*/  BSSY B0, `(.L_x_1670) ;  /* 0x0000063000007945 */ /* 0x000fe20003800000 */
[----:B--23--:R-:W-:Y:S02]  /*7810*/  IMAD R4, R81, c[0x0][0x208], RZ ;  /* 0x0000820051047a24 */ /* 0x00cfe400078e02ff */
[----:B------:R-:W-:Y:S02]  /*7820*/  IMAD.IADD R3, R118, 0x1, R20 ;  /* 0x0000000176037824 */ /* 0x000fe400078e0214 */
[C---:B-1----:R-:W-:Y:S02]  /*7830*/  IMAD R8, R75.reuse, c[0x0][0x20c], R4 ;  /* 0x000083004b087a24 */ /* 0x042fe400078e0204 */
        /* <DEDUP_REMOVED lines=91> */
[----:B------:R-:W-:Y:S01]  /*7df0*/  @!P0 LEA.HI.X R5, R219, R5, R250, 0x1, P2 ;  /* 0x00000005db058211 */ /* 0x000fe200010f0cfa */
[----:B-1----:R-:W-:Y:S04]  /*7e00*/  @!P1 ST.E.128 [R6.64], R8 ;  /* 0x0000000806009985 */ /* 0x002fe8000c101d08 */
[----:B------:R-:W1:Y:S04]  /*7e10*/  @!P0 LDS.128 R8, [R249] ;  /* 0x00000000f9088984 */ /* 0x000e680000000c00 */
[----:B-1----:R1:W-:Y:S02]  /*7e20*/  @!P0 ST.E.128 [R4.64], R8 ;  /* 0x0000000804008985 */ /* 0x0023e4000c101d08 */
.L_x_1671:
[----:B-123--:R-:W-:Y:S05]  /*7e30*/  BSYNC B0 ;  /* 0x0000000000007941 */ /* 0x00efea0003800000 */
.L_x_1670:
        /* <DEDUP_REMOVED lines=17> */
.L_x_1673:
[----:B------:R-:W-:Y:S05]  /*7f50*/  BSYNC B0 ;  /* 0x0000000000007941 */ /* 0x000fea0003800000 */
.L_x_1672:
[----:B--2---:R2:W4:Y:S01]  /*7f60*/  SHFL.IDX PT, R5, R17, 0x2, 0x1c1f ;  /* 0x005c1f0011057f89 */ /* 0x00452200000e0000 */
[----:B------:R-:W-:Y:S01]  /*7f70*/  ISETP.GE.AND P0, PT, R3, 0x41, PT ;  /* 0x000000410300780c */ /* 0x000fe20003f06270 */
[----:B------:R-:W-:Y:S02]  /*7f80*/  BSSY B0, `(.L_x_1674) ;  /* 0x000000f000007945 */ /* 0x000fe40003800000 */
        /* <DEDUP_REMOVED lines=14> */
.L_x_1675:
[----:B------:R-:W-:Y:S05]  /*8070*/  BSYNC B0 ;  /* 0x0000000000007941 */ /* 0x000fea0003800000 */
.L_x_1674:
[C---:B------:R-:W-:Y:S02]  /*8080*/  ISETP.GT.AND P0, PT, R31.reuse, R119, PT ;  /* 0x000000771f00720c */ /* 0x040fe40003f04270 */
[----:B------:R-:W-:Y:S11]  /*8090*/  IADD3 R31, R31, -0x1, RZ ;  /* 0xffffffff1f1f7810 */ /* 0x000ff60007ffe0ff */
[----:B------:R-:W-:Y:S01]  /*80a0*/  @P0 SHF.R.S32.HI R6, RZ, 0x1f, R31 ;  /* 0x0000001fff060819 */ /* 0x000fe2000001141f */
[----:B------:R-:W-:Y:S02]  /*80b0*/  @P0 IMAD R3, R147, R31, RZ ;  /* 0x0000001f93030224 */ /* 0x000fe400078e02ff */
[----:B---3--:R-:W-:Y:S02]  /*80c0*/  @P0 IMAD.MOV.U32 R4, RZ, RZ, R110 ;  /* 0x000000ffff040224 */ /* 0x008fe400078e006e */
[----:B----4-:R-:W-:Y:S02]  /*80d0*/  @P0 IMAD.MOV.U32 R5, RZ, RZ, R109 ;  /* 0x000000ffff050224 */ /* 0x010fe400078e006d */
[-C--:B------:R-:W-:Y:S02]  /*80e0*/  @P0 IMAD R3, R6, R130.reuse, R3 ;  /* 0x0000008206030224 */ /* 0x080fe400078e0203 */
[----:B------:R-:W-:Y:S04]  /*80f0*/  @P0 IMAD.WIDE.U32 R4, R31, R130, R4 ;  /* 0x000000821f040225 */ /* 0x000fe800078e0004 */
[----:B------:R-:W-:Y:S01]  /*8100*/  @P0 IMAD.IADD R3, R5, 0x1, R3 ;  /* 0x0000000105030824 */ /* 0x000fe200078e0203 */
[C---:B------:R-:W-:Y:S01]  /*8110*/  @P0 LEA R10, P1, R4.reuse, c[0x0][0x220], 0x1 ;  /* 0x00008800040a0a11 */ /* 0x040fe200078208ff */
[C---:B------:R-:W-:Y:S03]  /*8120*/  @P0 IMAD.SHL.U32 R12, R153.reuse, 0x2, RZ ;  /* 0x00000002990c0824 */ /* 0x040fe600078e00ff */
        /* <DEDUP_REMOVED lines=22> */
.L_x_1641:
[----:B---3--:R-:W3:Y:S01]  /*8290*/  LDL R11, [R1+0x2c] ;  /* 0x00002c00010b7983 */ /* 0x008ee20000100800 */
[----:B------:R-:W-:-:S05]  /*82a0*/  IMAD.MOV.U32 R0, RZ, RZ, c[0x0][0x2c4] ;  /* 0x0000b100ff007624 */ /* 0x000fca00078e00ff */
[----:B------:R-:W-:Y:S01]  /*82b0*/  ISETP.NE.AND P3, PT, R0, 0x1, PT ;  /* 0x000000010000780c */ /* 0x000fe20003f65270 */
[----:B------:R-:W-:Y:S01]  /*82c0*/  BSSY B0, `(.L_x_1677) ;  /* 0x0000028000007945 */ /* 0x000fe20003800000 */
[----:B---3--:R-:W-:-:S11]  /*82d0*/  IADD3 R0, R11, 0x7f, RZ ;  /* 0x0000007f0b007810 */ /* 0x008fd60007ffe0ff */
[----:B------:R-:W-:-:S05]  /*82e0*/  @P3 IMAD.HI.U32 R2, R0, c[0x0][0x2c8], RZ ;  /* 0x0000b20000023a27 */ /* 0x000fca00078e00ff */
[----:B------:R-:W-:-:S05]  /*82f0*/  @P3 SHF.R.U32.HI R0, RZ, c[0x0][0x2cc], R2 ;  /* 0x0000b300ff003a19 */ /* 0x000fca0000011602 */
[----:B------:R-:W-:-:S04]  /*8300*/  IMAD.IADD R0, R144, 0x1, R0 ;  /* 0x0000000190007824 */ /* 0x000fc800078e0200 */
[----:B------:R-:W-:-:S05]  /*8310*/  IMAD.HI R0, R0, 0x66666667, RZ ;  /* 0x6666666700007827 */ /* 0x000fca00078e02ff */
[----:B------:R-:W-:-:S04]  /*8320*/  SHF.R.U32.HI R2, RZ, 0x1f, R0 ;  /* 0x0000001fff027819 */ /* 0x000fc80000011600 */
[----:B------:R-:W-:-:S04]  /*8330*/  LEA.HI.SX32 R0, R0, R2, 0x1b ;  /* 0x0000000200007211 */ /* 0x000fc800078fdaff */
[----:B------:R-:W-:-:S04]  /*8340*/  IMNMX R6, R143, R0, PT ;  /* 0x000000008f067217 */ /* 0x000fc80003800200 */
[----:B------:R-:W-:Y:S01]  /*8350*/  ISETP.GE.AND P0, PT, R6, 0x1, PT ;  /* 0x000000010600780c */ /* 0x000fe20003f06270 */
[----:B------:R-:W-:-:S12]  /*8360*/  IMAD.MOV.U32 R0, RZ, RZ, RZ ;  /* 0x000000ffff007224 */ /* 0x000fd800078e00ff */
[----:B------:R-:W-:Y:S05]  /*8370*/  @!P0 BRA `(.L_x_1678) ;  /* 0x000001c000008947 */ /* 0x000fea0003800000 */
[----:B------:R-:W-:Y:S01]  /*8380*/  IABS R2, R129 ;  /* 0x0000008100027213 */ /* 0x000fe20000000000 */
[----:B------:R-:W-:Y:S01]  /*8390*/  IMAD.MOV.U32 R4, RZ, RZ, RZ ;  /* 0x000000ffff047224 */ /* 0x000fe200078e00ff */
[----:B------:R-:W-:Y:S02]  /*83a0*/  IADD3 R7, R129, -0x1, R6 ;  /* 0xffffffff81077810 */ /* 0x000fe40007ffe006 */
[----:B------:R-:W3:Y:S02]  /*83b0*/  I2F.RP R0, R2 ;  /* 0x0000000200007306 */ /* 0x000ee40000209400 */
[----:B-1----:R-:W-:-:S06]  /*83c0*/  IABS R9, R7 ;  /* 0x0000000700097213 */ /* 0x002fcc0000000000 */
[----:B---3--:R-:W1:Y:S02]  /*83d0*/  MUFU.RCP R0, R0 ;  /* 0x0000000000007308 */ /* 0x008e640000001000 */
        /* <DEDUP_REMOVED lines=22> */
.L_x_1678:
[----:B------:R-:W-:Y:S05]  /*8540*/  BSYNC B0 ;  /* 0x0000000000007941 */ /* 0x000fea0003800000 */
.L_x_1677:
        /* <DEDUP_REMOVED lines=35> */
[----:B---3--:R-:W-:-:S04]  /*8780*/  IMAD R252, R2, R0, RZ ;  /* 0x0000000002fc7224 */ /* 0x008fc800078e02ff */
[--C-:B------:R-:W-:Y:S01]  /*8790*/  IMAD.IADD R2, R252, 0x1, R0.reuse ;  /* 0x00000001fc027824 */ /* 0x100fe200078e0200 */
[----:B------:R-:W-:-:S04]  /*87a0*/  PRMT R0, RZ, 0x7610, R0 ;  /* 0x00007610ff007816 */ /* 0x000fc80000000000 */
[----:B------:R-:W-:-:S04]  /*87b0*/  IMNMX R223, R6, R2, PT ;  /* 0x0000000206df7217 */ /* 0x000fc80003800200 */
[----:B------:R-:W-:-:S13]  /*87c0*/  ISETP.GT.AND P0, PT, R223, R252, PT ;  /* 0x000000fcdf00720c */ /* 0x000fda0003f04270 */
[----:B------:R-:W-:Y:S05]  /*87d0*/  @!P0 BRA `(.L_x_1679) ;  /* 0x00012bd000008947 */ /* 0x000fea0003800000 */
[----:B------:R-:W3:Y:S04]  /*87e0*/  LDL R3, [R1+0x64] ;  /* 0x0000640001037983 */ /* 0x000ee80000100800 */
[----:B------:R-:W4:Y:S04]  /*87f0*/  LDL R7, [R1+0x68] ;  /* 0x0000680001077983 */ /* 0x000f280000100800 */
[----:B--2---:R-:W2:Y:S04]  /*8800*/  LDL R4, [R1+0x48] ;  /* 0x0000480001047983 */ /* 0x004ea80000100800 */
[----:B------:R-:W2:Y:S04]  /*8810*/  LDL R5, [R1+0x90] ;  /* 0x0000900001057983 */ /* 0x000ea80000100800 */
[----:B-1----:R-:W2:Y:S01]  /*8820*/  LDL R9, [R1+0x70] ;  /* 0x0000700001097983 */ /* 0x002ea20000100800 */
[----:B------:R-:W-:-:S04]  /*8830*/  ISETP.NE.U32.AND P0, PT, RZ, c[0x0][0x340], PT ;  /* 0x0000d000ff007a0c */ /* 0x000fc80003f05070 */
[----:B------:R-:W-:Y:S02]  /*8840*/  ISETP.NE.AND.EX P1, PT, RZ, c[0x0][0x344], PT, P0 ;  /* 0x0000d100ff007a0c */ /* 0x000fe40003f25300 */
[----:B------:R-:W-:-:S05]  /*8850*/  SHF.R.S32.HI R0, RZ, 0x1f, R141 ;  /* 0x0000001fff007819 */ /* 0x000fca000001148d */
[----:B------:R-:W-:-:S04]  /*8860*/  IMAD R0, R0, c[0x0][0x178], RZ ;  /* 0x00005e0000007a24 */ /* 0x000fc800078e02ff */
[----:B------:R-:W-:Y:S02]  /*8870*/  IMAD R0, R141, c[0x0][0x17c], R0 ;  /* 0x00005f008d007a24 */ /* 0x000fe400078e0200 */
[----:B---3--:R-:W-:-:S04]  /*8880*/  @P1 IADD3 R2, P0, R3, c[0x0][0x340], RZ ;  /* 0x0000d00003021a10 */ /* 0x008fc80007f1e0ff */
[----:B----4-:R-:W-:-:S05]  /*8890*/  @P1 IADD3.X R3, R7, c[0x0][0x344], RZ, P0, !PT ;  /* 0x0000d10007031a10 */ /* 0x010fca00007fe4ff */
[----:B------:R1:W5:Y:S01]  /*88a0*/  @P1 LDG.E R8, [R2.64] ;  /* 0x0000000802081981 */ /* 0x000362000c1e1900 */
[----:B------:R-:W-:Y:S02]  /*88b0*/  ISETP.NE.U32.AND P0, PT, RZ, c[0x0][0x348], PT ;  /* 0x0000d200ff007a0c */ /* 0x000fe40003f05070 */
[----:B--2---:R-:W-:Y:S01]  /*88c0*/  LOP3.LUT R75, R4, 0xffff, RZ, 0xc0, !PT ;  /* 0x0000ffff044b7812 */ /* 0x004fe200078ec0ff */
[----:B------:R-:W-:Y:S01]  /*88d0*/  IMAD.IADD R4, R251, 0x1, R11 ;  /* 0x00000001fb047824 */ /* 0x000fe200078e020b */
[----:B------:R-:W-:Y:S01]  /*88e0*/  ISETP.NE.AND.EX P0, PT, RZ, c[0x0][0x34c], PT, P0 ;  /* 0x0000d300ff007a0c */ /* 0x000fe20003f05300 */
[----:B------:R-:W2:Y:S01]  /*88f0*/  S2R R12, SR_TID.X ;  /* 0x00000000000c7919 */ /* 0x000ea20000002100 */
[----:B------:R-:W-:Y:S01]  /*8900*/  ISETP.GE.AND P2, PT, R244, c[0x0][0x198], PT ;  /* 0x00006600f4007a0c */ /* 0x000fe20003f46270 */
[----:B------:R-:W-:Y:S01]  /*8910*/  @P3 IMAD.HI.U32 R7, R4, c[0x0][0x2c8], RZ ;  /* 0x0000b20004073a27 */ /* 0x000fe200078e00ff */
[----:B------:R-:W-:Y:S02]  /*8920*/  SEL R6, R5, RZ, !P0 ;  /* 0x000000ff05067207 */ /* 0x000fe40004000000 */
[----:B------:R-:W-:-:S02]  /*8930*/  SEL R5, R9, RZ, !P0 ;  /* 0x000000ff09057207 */ /* 0x000fc40004000000 */
[----:B------:R-:W-:Y:S01]  /*8940*/  IADD3 R161, R223, -0x1, RZ ;  /* 0xffffffffdfa17810 */ /* 0x000fe20007ffe0ff */
[----:B------:R-:W-:-:S04]  /*8950*/  IMAD R6, R6, c[0x0][0x1c0], RZ ;  /* 0x0000700006067a24 */ /* 0x000fc800078e02ff */
[----:B------:R-:W-:Y:S02]  /*8960*/  IMAD R6, R5, c[0x0][0x1c4], R6 ;  /* 0x0000710005067a24 */ /* 0x000fe400078e0206 */
[----:B-1----:R-:W-:-:S04]  /*8970*/  IMAD.WIDE.U32 R2, R141, c[0x0][0x178], RZ ;  /* 0x00005e008d027a25 */ /* 0x002fc800078e00ff */
[----:B------:R-:W-:Y:S01]  /*8980*/  IMAD.IADD R3, R3, 0x1, R0 ;  /* 0x0000000103037824 */ /* 0x000fe200078e0200 */
[----:B------:R-:W-:Y:S02]  /*8990*/  MOV R0, R4 ;  /* 0x0000000400007202 */ /* 0x000fe40000000f00 */
[----:B------:R-:W-:Y:S01]  /*89a0*/  @P3 SHF.R.U32.HI R0, RZ, c[0x0][0x2cc], R7 ;  /* 0x0000b300ff003a19 */ /* 0x000fe20000011607 */
[C---:B------:R-:W-:Y:S01]  /*89b0*/  IMAD.WIDE.U32 R2, R75.reuse, c[0x0][0x1b8], R2 ;  /* 0x00006e004b027a25 */ /* 0x040fe200078e0002 */
[----:B--2---:R-:W-:Y:S02]  /*89c0*/  SHF.R.S32.HI R10, RZ, 0x1f, R12 ;  /* 0x0000001fff0a7819 */ /* 0x004fe4000001140c */
[----:B------:R-:W-:Y:S01]  /*89d0*/  SHF.R.S32.HI R7, RZ, 0x1f, R0 ;  /* 0x0000001fff077819 */ /* 0x000fe20000011400 */
[----:B------:R-:W-:Y:S01]  /*89e0*/  IMAD R3, R75, c[0x0][0x1bc], R3 ;  /* 0x00006f004b037a24 */ /* 0x000fe200078e0203 */
[----:B------:R-:W-:-:S03]  /*89f0*/  LEA.HI R10, R10, R12, RZ, 0x3 ;  /* 0x0000000c0a0a7211 */ /* 0x000fc600078f18ff */
[----:B------:R-:W-:Y:S01]  /*8a00*/  IMAD.WIDE.U32 R2, R5, c[0x0][0x1c0], R2 ;  /* 0x0000700005027a25 */ /* 0x000fe200078e0002 */
[----:B------:R-:W-:-:S03]  /*8a10*/  SHF.R.S32.HI R10, RZ, 0x3, R10 ;  /* 0x00000003ff0a7819 */ /* 0x000fc6000001140a */
[----:B------:R-:W-:Y:S01]  /*8a20*/  IMAD.MOV R5, RZ, RZ, -R0 ;  /* 0x000000ffff057224 */ /* 0x000fe200078e0a00 */
[----:B------:R-:W-:-:S03]  /*8a30*/  IADD3 R3, R3, R6, RZ ;  /* 0x0000000603037210 */ /* 0x000fc60007ffe0ff */
[----:B------:R-:W-:Y:S02]  /*8a40*/  IMAD R4, R5, c[0x0][0x2c4], R4 ;  /* 0x0000b10005047a24 */ /* 0x000fe400078e0204 */
[----:B------:R-:W-:Y:S02]  /*8a50*/  IMAD R5, R7, c[0x0][0x1b0], RZ ;  /* 0x00006c0007057a24 */ /* 0x000fe400078e02ff */
[----:B------:R-:W-:-:S04]  /*8a60*/  IMAD.WIDE.U32 R2, R0, c[0x0][0x1b0], R2 ;  /* 0x00006c0000027a25 */ /* 0x000fc800078e0002 */
[----:B------:R-:W-:Y:S01]  /*8a70*/  IMAD R6, R0, c[0x0][0x1b4], R5 ;  /* 0x00006d0000067a24 */ /* 0x000fe200078e0205 */
[----:B------:R-:W-:-:S03]  /*8a80*/  SHF.R.S32.HI R5, RZ, 0x1f, R4 ;  /* 0x0000001fff057819 */ /* 0x000fc60000011404 */
[----:B------:R-:W-:Y:S02]  /*8a90*/  IMAD.IADD R3, R3, 0x1, R6 ;  /* 0x0000000103037824 */ /* 0x000fe400078e0206 */
[----:B------:R-:W-:Y:S02]  /*8aa0*/  IMAD R0, R5, c[0x0][0x1a8], RZ ;  /* 0x00006a0005007a24 */ /* 0x000fe400078e02ff */
[----:B------:R-:W-:-:S04]  /*8ab0*/  IMAD.WIDE.U32 R2, R4, c[0x0][0x1a8], R2 ;  /* 0x00006a0004027a25 */ /* 0x000fc800078e0002 */
[----:B------:R-:W-:Y:S01]  /*8ac0*/  IMAD R0, R4, c[0x0][0x1ac], R0 ;  /* 0x00006b0004007a24 */ /* 0x000fe200078e0200 */
[----:B------:R-:W-:Y:S01]  /*8ad0*/  LEA R6, P0, R2, c[0x0][0x160], 0x1 ;  /* 0x0000580002067a11 */ /* 0x000fe200078008ff */
[----:B------:R-:W-:-:S03]  /*8ae0*/  IMAD.IADD R4, R10, 0x1, R11 ;  /* 0x000000010a047824 */ /* 0x000fc600078e020b */
[----:B------:R-:W-:-:S04]  /*8af0*/  IADD3 R0, R3, R0, RZ ;  /* 0x0000000003007210 */ /* 0x000fc80007ffe0ff */
[----:B------:R-:W-:Y:S02]  /*8b00*/  LEA.HI.X R5, R2, c[0x0][0x164], R0, 0x1, P0 ;  /* 0x0000590002057a11 */ /* 0x000fe400000f0c00 */
[----:B------:R-:W-:Y:S01]  /*8b10*/  @!P1 MOV R8, R9 ;  /* 0x0000000900089202 */ /* 0x000fe20000000f00 */
[----:B------:R-:W-:Y:S05]  /*8b20*/  BRA.DIV ~URZ, `(.L_x_1680) ;  /* 0x00016dd27f007947 */ /* 0x000fea000b800000 */
[----:B------:R1:W2:Y:S02]  /*8b30*/  SHFL.IDX PT, R7, R5, RZ, 0x181f ;  /* 0x00181fff05077589 */ /* 0x0002a400000e0000 */
.L_x_1842:
[----:B------:R-:W-:Y:S05]  /*8b40*/  BRA.DIV ~URZ, `(.L_x_1681) ;  /* 0x00016e227f007947 */ /* 0x000fea000b800000 */
[----:B------:R3:W4:Y:S02]  /*8b50*/  SHFL.IDX PT, R2, R6, RZ, 0x181f ;  /* 0x00181fff06027589 */ /* 0x00072400000e0000 */
.L_x_1843:
[----:B---3--:R-:W3:Y:S01]  /*8b60*/  LDL R0, [R1+0x30] ;  /* 0x0000300001007983 */ /* 0x008ee20000100800 */
[----:B------:R-:W-:Y:S01]  /*8b70*/  BSSY B0, `(.L_x_1682) ;  /* 0x000000a000007945 */ /* 0x000fe20003800000 */
[----:B---3--:R-:W-:-:S05]  /*8b80*/  IMAD R0, R0, c[0x0][0x2c4], RZ ;  /* 0x0000b10000007a24 */ /* 0x008fca00078e02ff */
        /* <DEDUP_REMOVED lines=8> */
.L_x_1683:
[----:B------:R-:W-:Y:S05]  /*8c10*/  BSYNC B0 ;  /* 0x0000000000007941 */ /* 0x000fea0003800000 */
.L_x_1682:
[----:B------:R-:W-:Y:S05]  /*8c20*/  BRA.DIV ~URZ, `(.L_x_1684) ;  /* 0x00016db27f007947 */ /* 0x000fea000b800000 */
[----:B--2---:R2:W3:Y:S04]  /*8c30*/  SHFL.IDX PT, R7, R5, 0x1, 0x181f ;  /* 0x00381f0005077f89 */ /* 0x0044e800000e0000 */
[----:B----4-:R2:W4:Y:S02]  /*8c40*/  SHFL.IDX PT, R2, R6, 0x1, 0x181f ;  /* 0x00381f0006027f89 */ /* 0x01052400000e0000 */
.L_x_1844:
        /* <DEDUP_REMOVED lines=10> */
.L_x_1686:
[----:B------:R-:W-:Y:S05]  /*8cf0*/  BSYNC B0 ;  /* 0x0000000000007941 */ /* 0x000fea0003800000 */
.L_x_1685:
[----:B------:R-:W-:Y:S05]  /*8d00*/  BRA.DIV ~URZ, `(.L_x_1687) ;  /* 0x00016da27f007947 */ /* 0x000fea000b800000 */
[----:B---3--:R3:W1:Y:S02]  /*8d10*/  SHFL.IDX PT, R7, R5, 0x2, 0x181f ;  /* 0x00581f0005077f89 */ /* 0x00866400000e0000 */
.L_x_1845:
[----:B------:R-:W-:Y:S05]  /*8d20*/  BRA.DIV ~URZ, `(.L_x_1688) ;  /* 0x00016df27f007947 */ /* 0x000fea000b800000 */
[----:B----4-:R4:W2:Y:S02]  /*8d30*/  SHFL.IDX PT, R2, R6, 0x2, 0x181f ;  /* 0x00581f0006027f89 */ /* 0x0108a400000e0000 */
.L_x_1846:
        /* <DEDUP_REMOVED lines=10> */
.L_x_1690:
[----:B------:R-:W-:Y:S05]  /*8de0*/  BSYNC B0 ;  /* 0x0000000000007941 */ /* 0x000fea0003800000 */
.L_x_1689:
[----:B------:R-:W-:Y:S05]  /*8df0*/  BRA.DIV ~URZ, `(.L_x_1691) ;  /* 0x00016d927f007947 */ /* 0x000fea000b800000 */
[----:B-1----:R1:W3:Y:S04]  /*8e00*/  SHFL.IDX PT, R7, R5, 0x3, 0x181f ;  /* 0x00781f0005077f89 */ /* 0x0022e800000e0000 */
[----:B--2---:R1:W2:Y:S02]  /*8e10*/  SHFL.IDX PT, R2, R6, 0x3, 0x181f ;  /* 0x00781f0006027f89 */ /* 0x0042a400000e0000 */
.L_x_1847:
        /* <DEDUP_REMOVED lines=10> */
.L_x_1693:
[----:B------:R-:W-:Y:S05]  /*8ec0*/  BSYNC B0 ;  /* 0x0000000000007941 */ /* 0x000fea0003800000 */
.L_x_1692:
[----:B------:R-:W-:Y:S05]  /*8ed0*/  BRA.DIV ~URZ, `(.L_x_1694) ;  /* 0x00016d827f007947 */ /* 0x000fea000b800000 */
[----:B---3--:R3:W1:Y:S02]  /*8ee0*/  SHFL.IDX PT, R7, R5, 0x4, 0x181f ;  /* 0x00981f0005077f89 */ /* 0x00866400000e0000 */
.L_x_1848:
[----:B------:R-:W-:Y:S05]  /*8ef0*/  BRA.DIV ~URZ, `(.L_x_1695) ;  /* 0x00016dd27f007947 */ /* 0x000fea000b800000 */
[----:B--2---:R2:W3:Y:S02]  /*8f00*/  SHFL.IDX PT, R2, R6, 0x4, 0x181f ;  /* 0x00981f0006027f89 */ /* 0x0044e400000e0000 */
.L_x_1849:
        /* <DEDUP_REMOVED lines=10> */
.L_x_1697:
[----:B------:R-:W-:Y:S05]  /*8fb0*/  BSYNC B0 ;  /* 0x0000000000007941 */ /* 0x000fea0003800000 */
.L_x_1696:
[----:B------:R-:W-:Y:S05]  /*8fc0*/  BRA.DIV ~URZ, `(.L_x_1698) ;  /* 0x00016d727f007947 */ /* 0x000fea000b800000 */
[----:B-1----:R1:W2:Y:S04]  /*8fd0*/  SHFL.IDX PT, R7, R5, 0x5, 0x181f ;  /* 0x00b81f0005077f89 */ /* 0x0022a800000e0000 */
[----:B---3--:R1:W3:Y:S02]  /*8fe0*/  SHFL.IDX PT, R2, R6, 0x5, 0x181f ;  /* 0x00b81f0006027f89 */ /* 0x0082e400000e0000 */
.L_x_1850:
        /* <DEDUP_REMOVED lines=10> */
.L_x_1700:
[----:B------:R-:W-:Y:S05]  /*9090*/  BSYNC B0 ;  /* 0x0000000000007941 */ /* 0x000fea0003800000 */
.L_x_1699:
[----:B------:R-:W-:Y:S05]  /*90a0*/  BRA.DIV ~URZ, `(.L_x_1701) ;  /* 0x00016d627f007947 */ /* 0x000fea000b800000 */
[----:B--2---:R2:W1:Y:S02]  /*90b0*/  SHFL.IDX PT, R7, R5, 0x6, 0x181f ;  /* 0x00d81f0005077f89 */ /* 0x00446400000e0000 */
.L_x_1851:
[----:B------:R-:W-:Y:S05]  /*90c0*/  BRA.DIV ~URZ, `(.L_x_1702) ;  /* 0x00016db27f007947 */ /* 0x000fea000b800000 */
[----:B---3--:R3:W2:Y:S02]  /*90d0*/  SHFL.IDX PT, R2, R6, 0x6, 0x181f ;  /* 0x00d81f0006027f89 */ /* 0x0086a400000e0000 */
.L_x_1852:
        /* <DEDUP_REMOVED lines=10> */
.L_x_1704:
[----:B------:R-:W-:Y:S05]  /*9180*/  BSYNC B0 ;  /* 0x0000000000007941 */ /* 0x000fea0003800000 */
.L_x_1703:
[----:B------:R-:W-:Y:S05]  /*9190*/  BRA.DIV ~URZ, `(.L_x_1705) ;  /* 0x00016d527f007947 */ /* 0x000fea000b800000 */
[----:B-12---:R-:W1:Y:S04]  /*91a0*/  SHFL.IDX PT, R5, R5, 0x7, 0x181f ;  /* 0x00f81f0005057f89 */ /* 0x006e6800000e0000 */
[----:B------:R2:W3:Y:S02]  /*91b0*/  SHFL.IDX PT, R3, R6, 0x7, 0x181f ;  /* 0x00f81f0006037f89 */ /* 0x0004e400000e0000 */
.L_x_1853:
        /* <DEDUP_REMOVED lines=21> */
[----:B------:R-:W-:Y:S02]  /*9310*/  IMAD R160, R223, R160, -0x50 ;  /* 0xffffffb0dfa07424 */ /* 0x000fe400078e02a0 */
[----:B------:R-:W-:Y:S01]  /*9320*/  IMAD.MOV.U32 R220, RZ, RZ, RZ ;  /* 0x000000ffffdc7224 */ /* 0x000fe200078e00ff */
[----:B------:R-:W-:Y:S01]  /*9330*/  BAR.SYNC.DEFER_BLOCKING 0x0 ;  /* 0x0000000000007b1d */ /* 0x000fe20000010000 */
[----:B------:R-:W-:Y:S01]  /*9340*/  ISETP.NE.AND P6, PT, R2, 0x1, PT ;  /* 0x000000010200780c */ /* 0x000fe20003fc5270 */
[----:B------:R-:W-:-:S05]  /*9350*/  IMAD.IADD R3, R251, 0x1, R160 ;  /* 0x00000001fb037824 */ /* 0x000fca00078e02a0 */
[C---:B---3--:R-:W-:Y:S01]  /*9360*/  ISETP.GE.AND P0, PT, R3.reuse, R7, PT ;  /* 0x000000070300720c */ /* 0x048fe20003f06270 */
[----:B-----5:R-:W-:-:S03]  /*9370*/  IMAD.IADD R3, R3, 0x1, R168 ;  /* 0x0000000103037824 */ /* 0x020fc600078e02a8 */
[----:B------:R-:W-:-:S03]  /*9380*/  ISETP.GT.OR P0, PT, R251, 0x4f, P0 ;  /* 0x0000004ffb00780c */ /* 0x000fc60000704670 */
[----:B------:R-:W-:-:S04]  /*9390*/  @P6 IMAD.HI.U32 R4, R3, c[0x0][0x2bc], RZ ;  /* 0x0000af0003046a27 */ /* 0x000fc800078e00ff */
[----:B------:R-:W-:Y:S01]  /*93a0*/  IMAD.MOV.U32 R2, RZ, RZ, R3 ;  /* 0x000000ffff027224 */ /* 0x000fe200078e0003 */
[----:B------:R-:W-:-:S05]  /*93b0*/  @P6 SHF.R.U32.HI R2, RZ, c[0x0][0x2c0], R4 ;  /* 0x0000b000ff026a19 */ /* 0x000fca0000011604 */
[----:B------:R-:W-:-:S04]  /*93c0*/  @!P0 IADD3 R5, P1, R2, R166, RZ ;  /* 0x000000a602058210 */ /* 0x000fc80007f3e0ff */
[----:B--2-4-:R-:W-:Y:S02]  /*93d0*/  @!P0 LEA.HI.X.SX32 R6, R2, R163, 0x1, P1 ;  /* 0x000000a302068211 */ /* 0x014fe400008f0eff */
[----:B------:R-:W-:-:S04]  /*93e0*/  @!P0 LEA R4, P1, R5, c[0x0][0x2a0], 0x2 ;  /* 0x0000a80005048a11 */ /* 0x000fc800078210ff */
[----:B------:R-:W-:-:S05]  /*93f0*/  @!P0 LEA.HI.X R5, R5, c[0x0][0x2a4], R6, 0x2, P1 ;  /* 0x0000a90005058a11 */ /* 0x000fca00008f1406 */
[----:B------:R1:W2:Y:S01]  /*9400*/  @!P0 LDG.E R220, [R4.64] ;  /* 0x0000000804dc8981 */ /* 0x0002a2000c1e1900 */
[----:B------:R-:W-:Y:S02]  /*9410*/  IMAD.MOV R2, RZ, RZ, -R2 ;  /* 0x000000ffff027224 */ /* 0x000fe400078e0a02 */
[C---:B------:R-:W-:Y:S01]  /*9420*/  IMAD.WIDE.U32 R164, R75.reuse, c[0x0][0x1e8], RZ ;  /* 0x00007a004ba47a25 */ /* 0x040fe200078e00ff */
        /* <DEDUP_REMOVED lines=15> */
[----:B------:R-:W-:-:S13]  /*9520*/  ISETP.GE.AND P1, PT, R66, 0x1, PT ;  /* 0x000000014200780c */ /* 0x000fda0003f26270 */
        /* <DEDUP_REMOVED lines=10> */
[----:B------:R-:W-:-:S03]  /*95d0*/  ISETP.GE.AND P0, PT, R66, 0x11, PT ;  /* 0x000000114200780c */ /* 0x000fc60003f06270 */
[----:B------:R-:W2:Y:S04]  /*95e0*/  SHFL.IDX PT, R4, R2, 0x1, 0x181f ;  /* 0x00381f0002047f89 */ /* 0x000ea800000e0000 */
[----:B------:R-:W3:Y:S04]  /*95f0*/  SHFL.IDX PT, R7, R3, RZ, 0x181f ;  /* 0x00181fff03077589 */ /* 0x000ee800000e0000 */
[----:B------:R-:W4:Y:S04]  /*9600*/  SHFL.IDX PT, R5, R3, 0x1, 0x181f ;  /* 0x00381f0003057f89 */ /* 0x000f2800000e0000 */
[----:B------:R-:W5:Y:S04]  /*9610*/  SHFL.IDX PT, R11, R2, 0x2, 0x181f ;  /* 0x00581f00020b7f89 */ /* 0x000f6800000e0000 */
[----:B------:R-:W-:Y:S01]  /*9620*/  SHFL.IDX PT, R12, R3, 0x2, 0x181f ;  /* 0x00581f00030c7f89 */ /* 0x000fe200000e0000 */
[----:B-1----:R-:W-:-:S03]  /*9630*/  @P1 LEA R6, P2, R244, R6, 0x1 ;  /* 0x00000006f4061211 */ /* 0x002fc600078408ff */
[----:B------:R-:W1:Y:S01]  /*9640*/  SHFL.IDX PT, R9, R2, 0x3, 0x181f ;  /* 0x00781f0002097f89 */ /* 0x000e6200000e0000 */
[----:B--2---:R-:W-:-:S03]  /*9650*/  @P0 LEA R4, P3, R244, R4, 0x1 ;  /* 0x00000004f4040211 */ /* 0x004fc600078608ff */
[----:B------:R-:W2:Y:S01]  /*9660*/  SHFL.IDX PT, R10, R3, 0x3, 0x181f ;  /* 0x00781f00030a7f89 */ /* 0x000ea200000e0000 */
[----:B---3--:R-:W-:-:S03]  /*9670*/  @P1 LEA.HI.X R7, R244, R7, R245, 0x1, P2 ;  /* 0x00000007f4071211 */ /* 0x008fc600010f0cf5 */
[----:B------:R5:W3:Y:S01]  /*9680*/  SHFL.IDX PT, R8, R2, 0x4, 0x181f ;  /* 0x00981f0002087f89 */ /* 0x000ae200000e0000 */
[----:B------:R-:W-:Y:S02]  /*9690*/  ISETP.GE.AND P2, PT, R66, 0x21, PT ;  /* 0x000000214200780c */ /* 0x000fe40003f46270 */
[C---:B----4-:R-:W-:Y:S01]  /*96a0*/  @P0 LEA.HI.X R5, R244.reuse, R5, R245, 0x1, P3 ;  /* 0x00000005f4050211 */ /* 0x050fe200018f0cf5 */
[----:B------:R4:W-:Y:S01]  /*96b0*/  @P1 LDGSTS.E.BYPASS.LTC128B.128 [R208+0x2900], [R6.64], !P4 ;  /* 0x0290000006d01fae */ /* 0x0009e2000e101d48 */
[----:B------:R-:W-:Y:S02]  /*96c0*/  @P0 ISETP.GE.AND P3, PT, R244, c[0x0][0x1d4], PT ;  /* 0x00007500f4000a0c */ /* 0x000fe40003f66270 */
[C---:B------:R-:W-:Y:S02]  /*96d0*/  ISETP.GE.AND P4, PT, R66.reuse, 0x31, PT ;  /* 0x000000314200780c */ /* 0x040fe40003f86270 */
[----:B------:R-:W-:-:S05]  /*96e0*/  ISETP.GE.AND P1, PT, R66, 0x41, PT ;  /* 0x000000414200780c */ /* 0x000fca0003f26270 */
[----:B------:R-:W-:-:S04]  /*96f0*/  @P2 ISETP.GE.AND P5, PT, R244, c[0x0][0x1d4], PT ;  /* 0x00007500f4002a0c */ /* 0x000fc80003fa6270 */
[----:B------:R1:W-:Y:S01]  /*9700*/  @P0 LDGSTS.E.BYPASS.LTC128B.128 [R208+0x3100], [R4.64], !P3 ;  /* 0x0310000004d00fae */ /* 0x0003e2000d901d48 */
[----:B-----5:R-:W-:-:S03]  /*9710*/  @P2 LEA R2, P0, R244, R11, 0x1 ;  /* 0x0000000bf4022211 */ /* 0x020fc600078008ff */
[----:B----4-:R4:W5:Y:S01]  /*9720*/  SHFL.IDX PT, R6, R3, 0x4, 0x181f ;  /* 0x00981f0003067f89 */ /* 0x01096200000e0000 */
[----:B-1----:R-:W-:-:S04]  /*9730*/  @P4 LEA R4, P3, R244, R9, 0x1 ;  /* 0x00000009f4044211 */ /* 0x002fc800078608ff */
[C-C-:B--2---:R-:W-:Y:S02]  /*9740*/  @P4 LEA.HI.X R5, R244.reuse, R10, R245.reuse, 0x1, P3 ;  /* 0x0000000af4054211 */ /* 0x144fe400018f0cf5 */
[C---:B----4-:R-:W-:Y:S02]  /*9750*/  @P2 LEA.HI.X R3, R244.reuse, R12, R245, 0x1, P0 ;  /* 0x0000000cf4032211 */ /* 0x050fe400000f0cf5 */
[----:B------:R-:W-:-:S03]  /*9760*/  @P1 ISETP.GE.AND P0, PT, R244, c[0x0][0x1d4], PT ;  /* 0x00007500f4001a0c */ /* 0x000fc60003f06270 */
[----:B------:R3:W-:Y:S01]  /*9770*/  @P2 LDGSTS.E.BYPASS.LTC128B.128 [R208+0x3900], [R2.64], !P5 ;  /* 0x0390000002d02fae */ /* 0x0007e2000e901d48 */
[----:B------:R-:W-:Y:S02]  /*9780*/  @P4 ISETP.GE.AND P2, PT, R244, c[0x0][0x1d4], PT ;  /* 0x00007500f4004a0c */ /* 0x000fe40003f46270 */
[----:B------:R-:W-:-:S11]  /*9790*/  ISETP.GT.AND P5, PT, R251, 0x4f, PT ;  /* 0x0000004ffb00780c */ /* 0x000fd60003fa4270 */
[----:B------:R1:W-:Y:S01]  /*97a0*/  @P4 LDGSTS.E.BYPASS.LTC128B.128 [R208+0x4100], [R4.64], !P2 ;  /* 0x0410000004d04fae */ /* 0x0003e2000d101d48 */
[----:B---3--:R-:W-:-:S04]  /*97b0*/  @P1 LEA R2, P3, R244, R8, 0x1 ;  /* 0x00000008f4021211 */ /* 0x008fc800078608ff */
[----:B-----5:R-:W-:-:S05]  /*97c0*/  @P1 LEA.HI.X R3, R244, R6, R245, 0x1, P3 ;  /* 0x00000006f4031211 */ /* 0x020fca00018f0cf5 */
[----:B------:R1:W-:Y:S01]  /*97d0*/  @P1 LDGSTS.E.BYPASS.LTC128B.128 [R208+0x4900], [R2.64], !P0 ;  /* 0x0490000002d01fae */ /* 0x0003e2000c101d48 */
[----:B------:R-:W-:-:S03]  /*97e0*/  ISETP.LT.AND P0, PT, RZ, c[0x0][0x27c], PT ;  /* 0x00009f00ff007a0c */ /* 0x000fc60003f01270 */
[----:B------:R-:W0:Y:S10]  /*97f0*/  LDGDEPBAR ;  /* 0x00000000000079af */ /* 0x000e340000000000 */
[----:B------:R-:W-:Y:S05]  /*9800*/  @P0 BRA `(.L_x_1706) ;  /* 0x0000002000000947 */ /* 0x000fea0003800000 */
[----:B------:R-:W-:-:S04]  /*9810*/  DEPBAR.LE SB0, 0x1 ;  /* 0x000080400000791a */ /* 0x000fc80000000000 */
[----:B------:R-:W-:Y:S05]  /*9820*/  BRA `(.L_x_1707) ;  /* 0x00004a5000007947 */ /* 0x000fea0003800000 */
.L_x_1706:
[----:B------:R-:W2:Y:S01]  /*9830*/  LDL R63, [R1+0x2c] ;  /* 0x00002c00013f7983 */ /* 0x000ea20000100800 */
[----:B------:R-:W-:Y:S01]  /*9840*/  ULDC.U8 UR4, c[0x0][0x298] ;  /* 0x0000a60000047ab9 */ /* 0x000fe20000000000 */
[----:B-1----:R-:W-:Y:S01]  /*9850*/  SHF.R.S32.HI R2, RZ, 0x1f, R140 ;  /* 0x0000001fff027819 */ /* 0x002fe2000001148c */
        /* <DEDUP_REMOVED lines=48> */
[----:B------:R-:W-:Y:S01]  /*9b60*/  ISETP.GE.AND P0, PT, R92, c[0x0][0x27c], PT ;  /* 0x00009f005c007a0c */ /* 0x000fe20003f06270 */
[----:B------:R-:W-:-:S10]  /*9b70*/  CS2R R10, SRZ ;  /* 0x00000000000a7805 */ /* 0x000fd4000001ff00 */
[C---:B------:R-:W-:Y:S01]  /*9b80*/  @!P1 IMAD.SHL.U32 R2, R90.reuse, 0x2, RZ ;  /* 0x000000025a029824 */ /* 0x040fe200078e00ff */
[----:B------:R-:W-:Y:S01]  /*9b90*/  @!P1 SHF.L.U64.HI R3, R90, 0x1, R91 ;  /* 0x000000015a039819 */ /* 0x000fe2000001025b */
[C---:B------:R-:W-:Y:S01]  /*9ba0*/  @!P0 IMAD.SHL.U32 R4, R92.reuse, 0x2, RZ ;  /* 0x000000025c048824 */ /* 0x040fe200078e00ff */
[----:B-----5:R-:W-:Y:S02]  /*9bb0*/  @!P0 SHF.L.U64.HI R5, R92, 0x1, R60 ;  /* 0x000000015c058819 */ /* 0x020fe4000001023c */
[CC--:B--2---:R-:W-:Y:S02]  /*9bc0*/  @!P1 IADD3 R16, P2, R15.reuse, R2.reuse, RZ ;  /* 0x000000020f109210 */ /* 0x0c4fe40007f5e0ff */
[----:B---3--:R-:W-:Y:S02]  /*9bd0*/  @!P1 IADD3 R14, P4, R18, R2, RZ ;  /* 0x00000002120e9210 */ /* 0x008fe40007f9e0ff */
[-C--:B------:R-:W-:Y:S01]  /*9be0*/  @!P0 IADD3 R2, P3, R15, R4.reuse, RZ ;  /* 0x000000040f028210 */ /* 0x080fe20007f7e0ff */
[--C-:B----4-:R-:W-:Y:S01]  /*9bf0*/  @!P1 IMAD.X R17, R22, 0x1, R3.reuse, P2 ;  /* 0x0000000116119824 */ /* 0x110fe200010e0603 */
[----:B------:R-:W-:Y:S01]  /*9c00*/  @!P0 IADD3 R4, P2, R18, R4, RZ ;  /* 0x0000000412048210 */ /* 0x000fe20007f5e0ff */
[C---:B-1----:R-:W-:Y:S01]  /*9c10*/  @!P1 IMAD.X R15, R19.reuse, 0x1, R3, P4 ;  /* 0x00000001130f9824 */ /* 0x042fe200020e0603 */
[----:B------:R-:W-:Y:S01]  /*9c20*/  CS2R R6, SRZ ;  /* 0x0000000000067805 */ /* 0x000fe2000001ff00 */
[--C-:B------:R-:W-:Y:S01]  /*9c30*/  @!P0 IMAD.X R3, R22, 0x1, R5.reuse, P3 ;  /* 0x0000000116038824 */ /* 0x100fe200018e0605 */
[----:B------:R-:W-:Y:S01]  /*9c40*/  CS2R R8, SRZ ;  /* 0x0000000000087805 */ /* 0x000fe2000001ff00 */
[----:B------:R-:W-:Y:S01]  /*9c50*/  @!P0 IMAD.X R5, R19, 0x1, R5, P2 ;  /* 0x0000000113058824 */ /* 0x000fe200010e0605 */
[----:B------:R1:W5:Y:S04]  /*9c60*/  @!P1 LD.E.64 R10, [R16.64] ;  /* 0x00000008100a9980 */ /* 0x000368000c101b00 */
[----:B------:R1:W5:Y:S04]  /*9c70*/  @!P0 LD.E.64 R12, [R2.64] ;  /* 0x00000008020c8980 */ /* 0x000368000c101b00 */
[----:B------:R1:W5:Y:S04]  /*9c80*/  @!P1 LD.E.64 R6, [R14.64] ;  /* 0x000000080e069980 */ /* 0x000368000c101b00 */
[----:B------:R1:W5:Y:S02]  /*9c90*/  @!P0 LD.E.64 R8, [R4.64] ;  /* 0x0000000804088980 */ /* 0x000364000c101b00 */
.L_x_1710:
[----:B------:R-:W-:Y:S05]  /*9ca0*/  BSYNC B0 ;  /* 0x0000000000007941 */ /* 0x000fea0003800000 */
.L_x_1709:
[----:B-1----:R-:W-:Y:S01]  /*9cb0*/  IADD3 R2, R20, 0x20, RZ ;  /* 0x0000002014027810 */ /* 0x002fe20007ffe0ff */
[----:B-----5:R-:W-:Y:S01]  /*9cc0*/  IMAD.MOV.U32 R5, RZ, RZ, R12 ;  /* 0x000000ffff057224 */ /* 0x020fe200078e000c */
[----:B------:R1:W4:Y:S01]  /*9cd0*/  SHFL.IDX PT, R23, R24, 0x1, 0x1c1f ;  /* 0x003c1f0018177f89 */ /* 0x00032200000e0000 */
        /* <DEDUP_REMOVED lines=15> */
[----:B----4-:R1:W4:Y:S01]  /*9dd0*/  SHFL.IDX PT, R22, R21, 0x1, 0x1c1f ;  /* 0x003c1f0015167f89 */ /* 0x01032200000e0000 */
[----:B------:R-:W-:Y:S01]  /*9de0*/  PRMT R51, R4, 0x7610, R51 ;  /* 0x0000761004337816 */ /* 0x000fe20000000033 */
[----:B------:R-:W-:Y:S01]  /*9df0*/  CS2R R32, SRZ ;  /* 0x0000000000207805 */ /* 0x000fe2000001ff00 */
[----:B------:R-:W-:Y:S01]  /*9e00*/  PRMT R48, R3, 0x7610, R48 ;  /* 0x0000761003307816 */ /* 0x000fe20000000030 */
[----:B--2---:R1:W2:Y:S01]  /*9e10*/  SHFL.IDX PT, R15, R30, 0x1, 0x1c1f ;  /* 0x003c1f001e0f7f89 */ /* 0x0042a200000e0000 */
[----:B------:R-:W-:Y:S01]  /*9e20*/  PRMT R49, R2, 0x7610, R49 ;  /* 0x0000761002317816 */ /* 0x000fe20000000031 */
[----:B------:R-:W-:Y:S01]  /*9e30*/  CS2R R4, SRZ ;  /* 0x0000000000047805 */ /* 0x000fe2000001ff00 */
[----:B------:R-:W-:Y:S01]  /*9e40*/  CS2R R2, SRZ ;  /* 0x0000000000027805 */ /* 0x000fe2000001ff00 */
[----:B------:R-:W-:Y:S05]  /*9e50*/  @P0 BRA `(.L_x_1712) ;  /* 0x0000016000000947 */ /* 0x000fea0003800000 */
[----:B------:R-:W-:Y:S01]  /*9e60*/  ISETP.GE.AND P1, PT, R90, c[0x0][0x27c], PT ;  /* 0x00009f005a007a0c */ /* 0x000fe20003f26270 */
[----:B------:R-:W-:Y:S01]  /*9e70*/  CS2R R38, SRZ ;  /* 0x0000000000267805 */ /* 0x000fe2000001ff00 */
[----:B------:R-:W-:-:S11]  /*9e80*/  ISETP.GE.AND P0, PT, R92, c[0x0][0x27c], PT ;  /* 0x00009f005c007a0c */ /* 0x000fd60003f06270 */
[C---:B------:R-:W-:Y:S01]  /*9e90*/  @!P1 IMAD.SHL.U32 R2, R90.reuse, 0x2, RZ ;  /* 0x000000025a029824 */ /* 0x040fe200078e00ff */
[----:B------:R-:W-:Y:S01]  /*9ea0*/  @!P1 SHF.L.U64.HI R4, R90, 0x1, R91 ;  /* 0x000000015a049819 */ /* 0x000fe2000001025b */
[C---:B------:R-:W-:Y:S01]  /*9eb0*/  @!P0 IMAD.SHL.U32 R3, R92.reuse, 0x2, RZ ;  /* 0x000000025c038824 */ /* 0x040fe200078e00ff */
[----:B------:R-:W-:Y:S02]  /*9ec0*/  @!P0 SHF.L.U64.HI R5, R92, 0x1, R60 ;  /* 0x000000015c058819 */ /* 0x000fe4000001023c */
[CC--:B---3--:R-:W-:Y:S02]  /*9ed0*/  @!P1 IADD3 R18, P2, R14.reuse, R2.reuse, RZ ;  /* 0x000000020e129210 */ /* 0x0c8fe40007f5e0ff */
[----:B--2---:R-:W-:Y:S02]  /*9ee0*/  @!P1 IADD3 R16, P4, R15, R2, RZ ;  /* 0x000000020f109210 */ /* 0x004fe40007f9e0ff */
[-C--:B------:R-:W-:Y:S01]  /*9ef0*/  @!P0 IADD3 R2, P3, R14, R3.reuse, RZ ;  /* 0x000000030e028210 */ /* 0x080fe20007f7e0ff */
[--C-:B------:R-:W-:Y:S01]  /*9f00*/  @!P1 IMAD.X R19, R23, 0x1, R4.reuse, P2 ;  /* 0x0000000117139824 */ /* 0x100fe200010e0604 */
[----:B------:R-:W-:Y:S01]  /*9f10*/  @!P0 IADD3 R14, P2, R15, R3, RZ ;  /* 0x000000030f0e8210 */ /* 0x000fe20007f5e0ff */
[----:B----4-:R-:W-:-:S02]  /*9f20*/  @!P1 IMAD.X R17, R22, 0x1, R4, P4 ;  /* 0x0000000116119824 */ /* 0x010fc400020e0604 */
[--C-:B------:R-:W-:Y:S01]  /*9f30*/  @!P0 IMAD.X R3, R23, 0x1, R5.reuse, P3 ;  /* 0x0000000117038824 */ /* 0x100fe200018e0605 */
[----:B------:R-:W-:Y:S01]  /*9f40*/  CS2R R32, SRZ ;  /* 0x0000000000207805 */ /* 0x000fe2000001ff00 */
[----:B------:R-:W-:Y:S02]  /*9f50*/  @!P0 IMAD.X R15, R22, 0x1, R5, P2 ;  /* 0x00000001160f8824 */ /* 0x000fe400010e0605 */
[----:B------:R-:W-:Y:S01]  /*9f60*/  CS2R R4, SRZ ;  /* 0x0000000000047805 */ /* 0x000fe2000001ff00 */
[----:B------:R2:W5:Y:S04]  /*9f70*/  @!P0 LD.E.64 R38, [R2.64] ;  /* 0x0000000802268980 */ /* 0x000568000c101b00 */
[----:B------:R3:W5:Y:S04]  /*9f80*/  @!P0 LD.E.64 R32, [R14.64] ;  /* 0x000000080e208980 */ /* 0x000768000c101b00 */
[----:B------:R3:W5:Y:S01]  /*9f90*/  @!P1 LD.E.64 R4, [R18.64] ;  /* 0x0000000812049980 */ /* 0x000762000c101b00 */
[----:B--2---:R-:W-:-:S06]  /*9fa0*/  CS2R R2, SRZ ;  /* 0x0000000000027805 */ /* 0x004fcc000001ff00 */
[----:B------:R3:W5:Y:S02]  /*9fb0*/  @!P1 LD.E.64 R2, [R16.64] ;  /* 0x0000000810029980 */ /* 0x000764000c101b00 */
.L_x_1712:
[----:B------:R-:W-:Y:S05]  /*9fc0*/  BSYNC B0 ;  /* 0x0000000000007941 */ /* 0x000fea0003800000 */
.L_x_1711:
[----:B---3--:R-:W-:Y:S01]  /*9fd0*/  IADD3 R14, R20, 0x40, RZ ;  /* 0x00000040140e7810 */ /* 0x008fe20007ffe0ff */
[----:B-----5:R-:W-:Y:S01]  /*9fe0*/  IMAD.MOV.U32 R18, RZ, RZ, R38 ;  /* 0x000000ffff127224 */ /* 0x020fe200078e0026 */
[----:B------:R3:W1:Y:S01]  /*9ff0*/  SHFL.IDX PT, R29, R24, 0x2, 0x1c1f ;  /* 0x005c1f00181d7f89 */ /* 0x00066200000e0000 */
        /* <DEDUP_REMOVED lines=11> */
[----:B--2---:R3:W2:Y:S01]  /*a0b0*/  SHFL.IDX PT, R15, R25, 0x2, 0x1c1f ;  /* 0x005c1f00190f7f89 */ /* 0x0046a200000e0000 */
[----:B------:R-:W-:Y:S01]  /*a0c0*/  IMAD.MOV.U32 R14, RZ, RZ, R3 ;  /* 0x000000ffff0e7224 */ /* 0x000fe200078e0003 */
[----:B------:R-:W-:Y:S01]  /*a0d0*/  BSSY B0, `(.L_x_1713) ;  /* 0x0000023000007945 */ /* 0x000fe20003800000 */
[----:B------:R-:W-:Y:S01]  /*a0e0*/  PRMT R54, R18, 0x7610, R54 ;  /* 0x0000761012367816 */ /* 0x000fe20000000036 */
[----:B------:R3:W4:Y:S01]  /*a0f0*/  SHFL.IDX PT, R28, R21, 0x2, 0x1c1f ;  /* 0x005c1f00151c7f89 */ /* 0x00072200000e0000 */
        /* <DEDUP_REMOVED lines=17> */
[----:B------:R-:W-:Y:S02]  /*a210*/  @!P0 SHF.L.U64.HI R27, R92, 0x1, R60 ;  /* 0x000000015c1b8819 */ /* 0x000fe4000001023c */
[CC--:B--2-4-:R-:W-:Y:S02]  /*a220*/  @!P1 IADD3 R22, P2, R15.reuse, R14.reuse, RZ ;  /* 0x0000000e0f169210 */ /* 0x0d4fe40007f5e0ff */
[C---:B-1----:R-:W-:Y:S02]  /*a230*/  @!P1 IADD3 R18, P4, R26.reuse, R14, RZ ;  /* 0x0000000e1a129210 */ /* 0x042fe40007f9e0ff */
[-C--:B------:R-:W-:Y:S01]  /*a240*/  @!P0 IADD3 R16, P3, R15, R17.reuse, RZ ;  /* 0x000000110f108210 */ /* 0x080fe20007f7e0ff */
[C-C-:B------:R-:W-:Y:S01]  /*a250*/  @!P1 IMAD.X R23, R29.reuse, 0x1, R19.reuse, P2 ;  /* 0x000000011d179824 */ /* 0x140fe200010e0613 */
[----:B------:R-:W-:Y:S01]  /*a260*/  @!P0 IADD3 R14, P2, R26, R17, RZ ;  /* 0x000000111a0e8210 */ /* 0x000fe20007f5e0ff */
[----:B------:R-:W-:Y:S01]  /*a270*/  CS2R R36, SRZ ;  /* 0x0000000000247805 */ /* 0x000fe2000001ff00 */
[----:B------:R-:W-:Y:S01]  /*a280*/  CS2R R40, SRZ ;  /* 0x0000000000287805 */ /* 0x000fe2000001ff00 */
[----:B------:R-:W-:Y:S01]  /*a290*/  @!P1 IMAD.X R19, R28, 0x1, R19, P4 ;  /* 0x000000011c139824 */ /* 0x000fe200020e0613 */
[----:B------:R1:W5:Y:S01]  /*a2a0*/  @!P1 LD.E.64 R34, [R22.64] ;  /* 0x0000000816229980 */ /* 0x000362000c101b00 */
[----:B------:R-:W-:-:S02]  /*a2b0*/  @!P0 IMAD.X R17, R29, 0x1, R27, P3 ;  /* 0x000000011d118824 */ /* 0x000fc400018e061b */
[----:B------:R-:W-:Y:S01]  /*a2c0*/  @!P0 IMAD.X R15, R28, 0x1, R27, P2 ;  /* 0x000000011c0f8824 */ /* 0x000fe200010e061b */
[----:B------:R1:W5:Y:S04]  /*a2d0*/  @!P1 LD.E.64 R36, [R18.64] ;  /* 0x0000000812249980 */ /* 0x000368000c101b00 */
[----:B------:R1:W5:Y:S04]  /*a2e0*/  @!P0 LD.E.64 R42, [R16.64] ;  /* 0x00000008102a8980 */ /* 0x000368000c101b00 */
[----:B------:R1:W5:Y:S02]  /*a2f0*/  @!P0 LD.E.64 R40, [R14.64] ;  /* 0x000000080e288980 */ /* 0x000364000c101b00 */
.L_x_1714:
[----:B------:R-:W-:Y:S05]  /*a300*/  BSYNC B0 ;  /* 0x0000000000007941 */ /* 0x000fea0003800000 */
.L_x_1713:
[----:B-1----:R-:W-:Y:S01]  /*a310*/  IADD3 R14, R20, 0x60, RZ ;  /* 0x00000060140e7810 */ /* 0x002fe20007ffe0ff */
[----:B-----5:R-:W-:Y:S01]  /*a320*/  IMAD.MOV.U32 R18, RZ, RZ, R42 ;  /* 0x000000ffff127224 */ /* 0x020fe200078e002a */
[----:B------:R-:W1:Y:S01]  /*a330*/  SHFL.IDX PT, R26, R24, 0x3, 0x1c1f ;  /* 0x007c1f00181a7f89 */ /* 0x000e6200000e0000 */
        /* <DEDUP_REMOVED lines=11> */
[----:B--2---:R-:W2:Y:S01]  /*a3f0*/  SHFL.IDX PT, R15, R25, 0x3, 0x1c1f ;  /* 0x007c1f00190f7f89 */ /* 0x004ea200000e0000 */
[----:B------:R-:W-:Y:S01]  /*a400*/  IMAD.MOV.U32 R14, RZ, RZ, R37 ;  /* 0x000000ffff0e7224 */ /* 0x000fe200078e0025 */
[----:B------:R-:W-:Y:S01]  /*a410*/  BSSY B0, `(.L_x_1715) ;  /* 0x0000021000007945 */ /* 0x000fe20003800000 */
[----:B------:R-:W-:Y:S01]  /*a420*/  PRMT R57, R18, 0x7610, R57 ;  /* 0x0000761012397816 */ /* 0x000fe20000000039 */
[----:B---3--:R-:W3:Y:S01]  /*a430*/  SHFL.IDX PT, R24, R21, 0x3, 0x1c1f ;  /* 0x007c1f0015187f89 */ /* 0x008ee200000e0000 */
[----:B------:R-:W-:Y:S01]  /*a440*/  PRMT R58, R17, 0x7610, R58 ;  /* 0x00007610113a7816 */ /* 0x000fe2000000003a */
[----:B----4-:R-:W-:Y:S01]  /*a450*/  CS2R R28, SRZ ;  /* 0x00000000001c7805 */ /* 0x010fe2000001ff00 */
[----:B------:R-:W-:Y:S01]  /*a460*/  PRMT R27, R16, 0x7610, R27 ;  /* 0x00007610101b7816 */ /* 0x000fe2000000001b */
[----:B------:R4:W1:Y:S01]  /*a470*/  SHFL.IDX PT, R22, R30, 0x3, 0x1c1f ;  /* 0x007c1f001e167f89 */ /* 0x00086200000e0000 */
[----:B------:R-:W-:Y:S01]  /*a480*/  PRMT R56, R14, 0x7610, R56 ;  /* 0x000076100e387816 */ /* 0x000fe20000000038 */
[----:B------:R-:W-:Y:S01]  /*a490*/  CS2R R44, SRZ ;  /* 0x00000000002c7805 */ /* 0x000fe2000001ff00 */
[----:B----4-:R-:W-:Y:S01]  /*a4a0*/  CS2R R30, SRZ ;  /* 0x00000000001e7805 */ /* 0x010fe2000001ff00 */
[----:B------:R-:W-:Y:S05]  /*a4b0*/  @P0 BRA `(.L_x_1716) ;  /* 0x0000016000000947 */ /* 0x000fea0003800000 */
[----:B-123--:R-:W-:Y:S01]  /*a4c0*/  ISETP.GE.AND P1, PT, R90, c[0x0][0x27c], PT ;  /* 0x00009f005a007a0c */ /* 0x00efe20003f26270 */
[----:B------:R-:W-:Y:S01]  /*a4d0*/  CS2R R46, SRZ ;  /* 0x00000000002e7805 */ /* 0x000fe2000001ff00 */
[----:B------:R-:W-:Y:S01]  /*a4e0*/  ISETP.GE.AND P0, PT, R92, c[0x0][0x27c], PT ;  /* 0x00009f005c007a0c */ /* 0x000fe20003f06270 */
[----:B------:R-:W-:-:S10]  /*a4f0*/  CS2R R28, SRZ ;  /* 0x00000000001c7805 */ /* 0x000fd4000001ff00 */
[C---:B------:R-:W-:Y:S01]  /*a500*/  @!P1 IMAD.SHL.U32 R14, R90.reuse, 0x2, RZ ;  /* 0x000000025a0e9824 */ /* 0x040fe200078e00ff */
[----:B------:R-:W-:Y:S01]  /*a510*/  @!P1 SHF.L.U64.HI R19, R90, 0x1, R91 ;  /* 0x000000015a139819 */ /* 0x000fe2000001025b */
[C---:B------:R-:W-:Y:S01]  /*a520*/  @!P0 IMAD.SHL.U32 R17, R92.reuse, 0x2, RZ ;  /* 0x000000025c118824 */ /* 0x040fe200078e00ff */
[----:B------:R-:W-:Y:S02]  /*a530*/  @!P0 SHF.L.U64.HI R23, R92, 0x1, R60 ;  /* 0x000000015c178819 */ /* 0x000fe4000001023c */
[CC--:B------:R-:W-:Y:S02]  /*a540*/  @!P1 IADD3 R20, P2, R15.reuse, R14.reuse, RZ ;  /* 0x0000000e0f149210 */ /* 0x0c0fe40007f5e0ff */
[----:B------:R-:W-:Y:S02]  /*a550*/  @!P1 IADD3 R18, P4, R22, R14, RZ ;  /* 0x0000000e16129210 */ /* 0x000fe40007f9e0ff */
[-C--:B------:R-:W-:Y:S01]  /*a560*/  @!P0 IADD3 R16, P3, R15, R17.reuse, RZ ;  /* 0x000000110f108210 */ /* 0x080fe20007f7e0ff */
[--C-:B------:R-:W-:Y:S01]  /*a570*/  @!P1 IMAD.X R21, R26, 0x1, R19.reuse, P2 ;  /* 0x000000011a159824 */ /* 0x100fe200010e0613 */
        /* <DEDUP_REMOVED lines=10> */
.L_x_1716:
[----:B-123--:R-:W-:Y:S05]  /*a620*/  BSYNC B0 ;  /* 0x0000000000007941 */ /* 0x00efea0003800000 */
.L_x_1715:
[----:B-----5:R-:W-:Y:S01]  /*a630*/  IMAD.MOV.U32 R14, RZ, RZ, R46 ;  /* 0x000000ffff0e7224 */ /* 0x020fe200078e002e */
        /* <DEDUP_REMOVED lines=45> */
[--C-:B------:R-:W-:Y:S01]  /*a910*/  HADD2.F32 R0, -RZ, R49.reuse.H0_H0 ;  /* 0x20000031ff007230 */ /* 0x100fe20000004100 */
        /* <DEDUP_REMOVED lines=19> */
.L_x_1720:
[----:B------:R-:W-:Y:S05]  /*aa50*/  BSYNC B0 ;  /* 0x0000000000007941 */ /* 0x000fea0003800000 */
.L_x_1719:
[----:B------:R-:W-:-:S13]  /*aa60*/  ISETP.GE.AND P0, PT, R92, c[0x0][0x27c], PT ;  /* 0x00009f005c007a0c */ /* 0x000fda0003f06270 */
[----:B------:R-:W-:Y:S05]  /*aa70*/  @P0 BRA `(.L_x_1718) ;  /* 0x000002a000000947 */ /* 0x000fea0003800000 */
[----:B-1----:R-:W1:Y:S01]  /*aa80*/  LDS.128 R16, [R249+0x5000] ;  /* 0x00500000f9107984 */ /* 0x002e620000000c00 */
[----:B------:R-:W-:Y:S02]  /*aa90*/  SHF.R.U32.HI R0, RZ, 0x10, R9 ;  /* 0x00000010ff007819 */ /* 0x000fe40000011609 */
[--C-:B------:R-:W-:Y:S02]  /*aaa0*/  SHF.R.U64 R21, R12, 0x10, R13.reuse ;  /* 0x000000100c157819 */ /* 0x100fe4000000120d */
[----:B------:R-:W-:Y:S02]  /*aab0*/  SHF.R.U32.HI R7, RZ, 0x10, R13 ;  /* 0x00000010ff077819 */ /* 0x000fe4000001160d */
[----:B------:R-:W-:Y:S01]  /*aac0*/  SHF.R.U64 R20, R8, 0x10, R9 ;  /* 0x0000001008147819 */ /* 0x000fe20000001209 */
[--C-:B-1----:R-:W-:Y:S02]  /*aad0*/  HADD2.F32 R12, -RZ, R16.reuse.H0_H0 ;  /* 0x20000010ff0c7230 */ /* 0x102fe40000004100 */
[----:B------:R-:W-:-:S02]  /*aae0*/  HADD2.F32 R11, -RZ, R16.H1_H1 ;  /* 0x30000010ff0b7230 */ /* 0x000fc40000004100 */
[--C-:B------:R-:W-:Y:S02]  /*aaf0*/  HADD2.F32 R6, -RZ, R19.reuse.H1_H1 ;  /* 0x30000013ff067230 */ /* 0x100fe40000004100 */
[----:B------:R-:W-:Y:S02]  /*ab00*/  HADD2.F32 R16, -RZ, R0.H0_H0 ;  /* 0x20000000ff107230 */ /* 0x000fe40000004100 */
[--C-:B------:R-:W-:Y:S02]  /*ab10*/  HADD2.F32 R0, -RZ, R50.reuse.H0_H0 ;  /* 0x20000032ff007230 */ /* 0x100fe40000004100 */
[----:B------:R-:W-:Y:S01]  /*ab20*/  HADD2.F32 R13, -RZ, R19.H0_H0 ;  /* 0x20000013ff0d7230 */ /* 0x000fe20000004100 */
[-C--:B------:R-:W-:Y:S01]  /*ab30*/  FMUL.FTZ R15, R6, R16.reuse ;  /* 0x00000010060f7220 */ /* 0x080fe20000410000 */
[----:B------:R-:W-:Y:S02]  /*ab40*/  HADD2.F32 R19, -RZ, R7.H0_H0 ;  /* 0x20000007ff137230 */ /* 0x000fe40000004100 */
[--C-:B------:R-:W-:Y:S01]  /*ab50*/  HADD2.F32 R10, -RZ, R17.reuse.H0_H0 ;  /* 0x20000011ff0a7230 */ /* 0x100fe20000004100 */
[----:B------:R-:W-:Y:S01]  /*ab60*/  FMUL.FTZ R16, R13, R16 ;  /* 0x000000100d107220 */ /* 0x000fe20000410000 */
[----:B------:R-:W-:Y:S01]  /*ab70*/  HADD2.F32 R9, -RZ, R17.H1_H1 ;  /* 0x30000011ff097230 */ /* 0x000fe20000004100 */
[----:B------:R-:W-:Y:S01]  /*ab80*/  FMUL.FTZ R17, R11, R0 ;  /* 0x000000000b117220 */ /* 0x000fe20000410000 */
[----:B------:R-:W-:-:S02]  /*ab90*/  HADD2.F32 R7, -RZ, R50.H1_H1 ;  /* 0x30000032ff077230 */ /* 0x000fc40000004100 */
[--C-:B------:R-:W-:Y:S02]  /*aba0*/  HADD2.F32 R14, -RZ, R18.reuse.H0_H0 ;  /* 0x20000012ff0e7230 */ /* 0x100fe40000004100 */
[----:B------:R-:W-:Y:S01]  /*abb0*/  HADD2.F32 R8, -RZ, R18.H1_H1 ;  /* 0x30000012ff087230 */ /* 0x000fe20000004100 */
[----:B------:R-:W-:Y:S02]  /*abc0*/  FFMA.FTZ R18, R13, R19, -R15 ;  /* 0x000000130d127223 */ /* 0x000fe4000001080f */
[C---:B------:R-:W-:Y:S01]  /*abd0*/  FMUL.FTZ R13, R12.reuse, R0 ;  /* 0x000000000c0d7220 */ /* 0x040fe20000410000 */
[--C-:B------:R-:W-:Y:S01]  /*abe0*/  HADD2.F32 R0, -RZ, R51.reuse.H0_H0 ;  /* 0x20000033ff007230 */ /* 0x100fe20000004100 */
        /* <DEDUP_REMOVED lines=19> */
.L_x_1718:
[----:B------:R-:W-:Y:S05]  /*ad20*/  BSYNC B1 ;  /* 0x0000000000017941 */ /* 0x000fea0003800000 */
.L_x_1717:
        /* <DEDUP_REMOVED lines=49> */
.L_x_1724:
[----:B------:R-:W-:Y:S05]  /*b040*/  BSYNC B0 ;  /* 0x0000000000007941 */ /* 0x000fea0003800000 */
.L_x_1723:
[----:B------:R-:W-:-:S13]  /*b050*/  ISETP.GE.AND P0, PT, R92, c[0x0][0x27c], PT ;  /* 0x00009f005c007a0c */ /* 0x000fda0003f06270 */
[----:B------:R-:W-:Y:S05]  /*b060*/  @P0 BRA `(.L_x_1722) ;  /* 0x000002a000000947 */ /* 0x000fea0003800000 */
[----:B-1----:R-:W1:Y:S01]  /*b070*/  LDS.128 R4, [R249+0x6000] ;  /* 0x00600000f9047984 */ /* 0x002e620000000c00 */
        /* <DEDUP_REMOVED lines=41> */
.L_x_1722:
[----:B------:R-:W-:Y:S05]  /*b310*/  BSYNC B1 ;  /* 0x0000000000017941 */ /* 0x000fea0003800000 */
.L_x_1721:
        /* <DEDUP_REMOVED lines=49> */
.L_x_1728:
[----:B------:R-:W-:Y:S05]  /*b630*/  BSYNC B0 ;  /* 0x0000000000007941 */ /* 0x000fea0003800000 */
.L_x_1727:
        /* <DEDUP_REMOVED lines=44> */
.L_x_1726:
[----:B------:R-:W-:Y:S05]  /*b900*/  BSYNC B1 ;  /* 0x0000000000017941 */ /* 0x000fea0003800000 */
.L_x_1725:
        /* <DEDUP_REMOVED lines=48> */
.L_x_1731:
[----:B------:R-:W-:Y:S05]  /*bc10*/  BSYNC B0 ;  /* 0x0000000000007941 */ /* 0x000fea0003800000 */
.L_x_1730:
        /* <DEDUP_REMOVED lines=45> */
.L_x_1708:
        /* <DEDUP_REMOVED lines=25> */
[----:B------:R-:W-:Y:S01]  /*c080*/  ISETP.GE.OR P0, PT, R20, R0, P2 ;  /* 0x000000001400720c */ /* 0x000fe20001706670 */
[----:B------:R-:W3:Y:S04]  /*c090*/  SHFL.IDX PT, R9, R3, RZ, 0x1c1f ;  /* 0x001c1fff03097589 */ /* 0x000ee800000e0000 */
[----:B------:R-:W4:Y:S08]  /*c0a0*/  SHFL.IDX PT, R10, R2, RZ, 0x1c1f ;  /* 0x001c1fff020a7589 */ /* 0x000f3000000e0000 */
[C---:B------:R-:W-:Y:S01]  /*c0b0*/  @!P0 IMAD.SHL.U32 R6, R84.reuse, 0x2, RZ ;  /* 0x0000000254068824 */ /* 0x040fe200078e00ff */
[----:B------:R-:W-:-:S04]  /*c0c0*/  @!P0 SHF.L.U64.HI R7, R84, 0x1, R85 ;  /* 0x0000000154078819 */ /* 0x000fc80000010255 */
[----:B-1----:R-:W-:-:S05]  /*c0d0*/  @!P0 IADD3 R4, P1, R8, R6, RZ ;  /* 0x0000000608048210 */ /* 0x002fca0007f3e0ff */
[--C-:B--2---:R-:W-:Y:S01]  /*c0e0*/  @!P0 IMAD.X R5, R5, 0x1, R7.reuse, P1 ;  /* 0x0000000105058824 */ /* 0x104fe200008e0607 */
[----:B---3--:R-:W-:Y:S01]  /*c0f0*/  @!P0 IADD3 R6, P1, R9, R6, RZ ;  /* 0x0000000609068210 */ /* 0x008fe20007f3e0ff */
[----:B------:R-:W-:Y:S01]  /*c100*/  CS2R R14, SRZ ;  /* 0x00000000000e7805 */ /* 0x000fe2000001ff00 */
[----:B------:R-:W-:Y:S02]  /*c110*/  CS2R R12, SRZ ;  /* 0x00000000000c7805 */ /* 0x000fe4000001ff00 */
[----:B------:R1:W2:Y:S01]  /*c120*/  @!P0 LD.E.128 R16, [R4.64] ;  /* 0x0000000804108980 */ /* 0x0002a2000c101d00 */
[----:B----4-:R-:W-:-:S05]  /*c130*/  @!P0 IMAD.X R7, R10, 0x1, R7, P1 ;  /* 0x000000010a078824 */ /* 0x010fca00008e0607 */
[----:B------:R2:W3:Y:S01]  /*c140*/  @!P0 LD.E.128 R12, [R6.64] ;  /* 0x00000008060c8980 */ /* 0x0004e2000c101d00 */
[----:B------:R-:W-:Y:S01]  /*c150*/  BSSY B0, `(.L_x_1732) ;  /* 0x0000026000007945 */ /* 0x000fe20003800000 */
[----:B------:R-:W-:Y:S01]  /*c160*/  CS2R R10, SRZ ;  /* 0x00000000000a7805 */ /* 0x000fe2000001ff00 */
[----:B------:R-:W-:Y:S01]  /*c170*/  CS2R R8, SRZ ;  /* 0x0000000000087805 */ /* 0x000fe2000001ff00 */
[----:B------:R4:W2:Y:S04]  /*c180*/  SHFL.IDX PT, R23, R22, 0x1, 0x1c1f ;  /* 0x003c1f0016177f89 */ /* 0x0008a800000e0000 */
[----:B------:R4:W2:Y:S04]  /*c190*/  SHFL.IDX PT, R24, R3, 0x1, 0x1c1f ;  /* 0x003c1f0003187f89 */ /* 0x0008a800000e0000 */
[----:B------:R4:W2:Y:S04]  /*c1a0*/  SHFL.IDX PT, R26, R21, 0x1, 0x1c1f ;  /* 0x003c1f00151a7f89 */ /* 0x0008a800000e0000 */
[----:B------:R4:W2:Y:S01]  /*c1b0*/  SHFL.IDX PT, R25, R2, 0x1, 0x1c1f ;  /* 0x003c1f0002197f89 */ /* 0x0008a200000e0000 */
[----:B-1----:R-:W-:-:S04]  /*c1c0*/  IADD3 R4, R20, 0x20, RZ ;  /* 0x0000002014047810 */ /* 0x002fc80007ffe0ff */
[----:B------:R-:W-:Y:S01]  /*c1d0*/  ISETP.GE.AND P0, PT, R4, R0, PT ;  /* 0x000000000400720c */ /* 0x000fe20003f06270 */
[----:B--2---:R-:W-:Y:S01]  /*c1e0*/  IMAD.MOV.U32 R7, RZ, RZ, R18 ;  /* 0x000000ffff077224 */ /* 0x004fe200078e0012 */
[----:B------:R-:W-:Y:S01]  /*c1f0*/  MOV R6, R19 ;  /* 0x0000001300067202 */ /* 0x000fe20000000f00 */
[----:B------:R-:W-:Y:S02]  /*c200*/  IMAD.MOV.U32 R5, RZ, RZ, R16 ;  /* 0x000000ffff057224 */ /* 0x000fe400078e0010 */
[----:B------:R-:W-:Y:S01]  /*c210*/  IMAD.MOV.U32 R4, RZ, RZ, R17 ;  /* 0x000000ffff047224 */ /* 0x000fe200078e0011 */
[----:B------:R-:W-:Y:S02]  /*c220*/  PRMT R65, R7, 0x7610, R65 ;  /* 0x0000761007417816 */ /* 0x000fe40000000041 */
[----:B------:R-:W-:Y:S01]  /*c230*/  PRMT R57, R57, 0x5410, R6 ;  /* 0x0000541039397816 */ /* 0x000fe20000000006 */
[----:B---3--:R-:W-:Y:S01]  /*c240*/  IMAD.MOV.U32 R7, RZ, RZ, R14 ;  /* 0x000000ffff077224 */ /* 0x008fe200078e000e */
[----:B------:R-:W-:Y:S01]  /*c250*/  PRMT R53, R4, 0x5410, R5 ;  /* 0x0000541004357816 */ /* 0x000fe20000000005 */
[----:B------:R-:W-:Y:S01]  /*c260*/  IMAD.MOV.U32 R5, RZ, RZ, R12 ;  /* 0x000000ffff057224 */ /* 0x000fe200078e000c */
[----:B------:R-:W-:Y:S01]  /*c270*/  MOV R6, R15 ;  /* 0x0000000f00067202 */ /* 0x000fe20000000f00 */
[----:B------:R-:W-:Y:S01]  /*c280*/  IMAD.MOV.U32 R4, RZ, RZ, R13 ;  /* 0x000000ffff047224 */ /* 0x000fe200078e000d */
[----:B------:R-:W-:-:S02]  /*c290*/  PRMT R55, R7, 0x7610, R55 ;  /* 0x0000761007377816 */ /* 0x000fc40000000037 */
[----:B------:R-:W-:Y:S02]  /*c2a0*/  PRMT R57, R6, 0x7610, R57 ;  /* 0x0000761006397816 */ /* 0x000fe40000000039 */
[----:B------:R-:W-:Y:S01]  /*c2b0*/  PRMT R52, R4, 0x5410, R5 ;  /* 0x0000541004347816 */ /* 0x000fe20000000005 */
[----:B------:R-:W-:Y:S01]  /*c2c0*/  CS2R R6, SRZ ;  /* 0x0000000000067805 */ /* 0x000fe2000001ff00 */
[----:B------:R-:W-:Y:S01]  /*c2d0*/  CS2R R4, SRZ ;  /* 0x0000000000047805 */ /* 0x000fe2000001ff00 */
[----:B------:R-:W-:Y:S05]  /*c2e0*/  @P0 BRA `(.L_x_1733) ;  /* 0x000000c000000947 */ /* 0x000fea0003800000 */
[----:B----4-:R-:W-:Y:S01]  /*c2f0*/  CS2R R8, SRZ ;  /* 0x0000000000087805 */ /* 0x010fe2000001ff00 */
[----:B------:R-:W-:Y:S01]  /*c300*/  CS2R R6, SRZ ;  /* 0x0000000000067805 */ /* 0x000fe2000001ff00 */
[----:B------:R-:W-:Y:S01]  /*c310*/  CS2R R4, SRZ ;  /* 0x0000000000047805 */ /* 0x000fe2000001ff00 */
[----:B------:R-:W-:Y:S05]  /*c320*/  @P2 BRA `(.L_x_1733) ;  /* 0x0000008000002947 */ /* 0x000fea0003800000 */
[C---:B------:R-:W-:Y:S01]  /*c330*/  IMAD.SHL.U32 R6, R84.reuse, 0x2, RZ ;  /* 0x0000000254067824 */ /* 0x040fe200078e00ff */
[----:B------:R-:W-:-:S04]  /*c340*/  SHF.L.U64.HI R7, R84, 0x1, R85 ;  /* 0x0000000154077819 */ /* 0x000fc80000010255 */
[-C--:B------:R-:W-:Y:S02]  /*c350*/  IADD3 R4, P1, R23, R6.reuse, RZ ;  /* 0x0000000617047210 */ /* 0x080fe40007f3e0ff */
[----:B------:R-:W-:-:S03]  /*c360*/  IADD3 R6, P0, R24, R6, RZ ;  /* 0x0000000618067210 */ /* 0x000fc60007f1e0ff */
[--C-:B------:R-:W-:Y:S02]  /*c370*/  IMAD.X R5, R26, 0x1, R7.reuse, P1 ;  /* 0x000000011a057824 */ /* 0x100fe400008e0607 */
[----:B------:R-:W-:-:S03]  /*c380*/  IMAD.X R7, R25, 0x1, R7, P0 ;  /* 0x0000000119077824 */ /* 0x000fc600000e0607 */
[----:B------:R1:W5:Y:S04]  /*c390*/  LD.E.128 R8, [R4.64] ;  /* 0x0000000804087980 */ /* 0x000368000c101d00 */
[----:B-1----:R-:W5:Y:S02]  /*c3a0*/  LD.E.128 R4, [R6.64] ;  /* 0x0000000806047980 */ /* 0x002f64000c101d00 */
.L_x_1733:
[----:B----4-:R-:W-:Y:S05]  /*c3b0*/  BSYNC B0 ;  /* 0x0000000000007941 */ /* 0x010fea0003800000 */
.L_x_1732:
[----:B------:R-:W1:Y:S01]  /*c3c0*/  SHFL.IDX PT, R26, R22, 0x2, 0x1c1f ;  /* 0x005c1f00161a7f89 */ /* 0x000e6200000e0000 */
[----:B------:R-:W-:Y:S01]  /*c3d0*/  IADD3 R23, R20, 0x40, RZ ;  /* 0x0000004014177810 */ /* 0x000fe20007ffe0ff */
[----:B------:R-:W-:Y:S01]  /*c3e0*/  CS2R R42, SRZ ;  /* 0x00000000002a7805 */ /* 0x000fe2000001ff00 */
[----:B------:R-:W-:Y:S01]  /*c3f0*/  CS2R R40, SRZ ;  /* 0x0000000000287805 */ /* 0x000fe2000001ff00 */
[----:B------:R-:W2:Y:S01]  /*c400*/  SHFL.IDX PT, R27, R21, 0x2, 0x1c1f ;  /* 0x005c1f00151b7f89 */ /* 0x000ea200000e0000 */
[----:B------:R-:W-:-:S03]  /*c410*/  ISETP.GE.OR P0, PT, R23, R0, P2 ;  /* 0x000000001700720c */ /* 0x000fc60001706670 */
[----:B------:R-:W3:Y:S04]  /*c420*/  SHFL.IDX PT, R24, R3, 0x2, 0x1c1f ;  /* 0x005c1f0003187f89 */ /* 0x000ee800000e0000 */
[----:B------:R-:W4:Y:S06]  /*c430*/  SHFL.IDX PT, R28, R2, 0x2, 0x1c1f ;  /* 0x005c1f00021c7f89 */ /* 0x000f2c00000e0000 */
[C---:B------:R-:W-:Y:S01]  /*c440*/  @!P0 IMAD.SHL.U32 R23, R84.reuse, 0x2, RZ ;  /* 0x0000000254178824 */ /* 0x040fe200078e00ff */
[----:B------:R-:W-:-:S04]  /*c450*/  @!P0 SHF.L.U64.HI R25, R84, 0x1, R85 ;  /* 0x0000000154198819 */ /* 0x000fc80000010255 */
[----:B-1----:R-:W-:-:S05]  /*c460*/  @!P0 IADD3 R26, P1, R26, R23, RZ ;  /* 0x000000171a1a8210 */ /* 0x002fca0007f3e0ff */
[----:B--2---:R-:W-:Y:S01]  /*c470*/  @!P0 IMAD.X R27, R27, 0x1, R25, P1 ;  /* 0x000000011b1b8824 */ /* 0x004fe200008e0619 */
[----:B---3--:R-:W-:Y:S01]  /*c480*/  @!P0 IADD3 R24, P1, R24, R23, RZ ;  /* 0x0000001718188210 */ /* 0x008fe20007f3e0ff */
[----:B------:R-:W-:-:S03]  /*c490*/  CS2R R38, SRZ ;  /* 0x0000000000267805 */ /* 0x000fc6000001ff00 */
[----:B------:R-:W2:Y:S01]  /*c4a0*/  @!P0 LD.E.128 R40, [R26.64] ;  /* 0x000000081a288980 */ /* 0x000ea2000c101d00 */
[----:B------:R-:W-:Y:S01]  /*c4b0*/  CS2R R36, SRZ ;  /* 0x0000000000247805 */ /* 0x000fe2000001ff00 */
[----:B----4-:R-:W-:-:S05]  /*c4c0*/  @!P0 IMAD.X R25, R28, 0x1, R25, P1 ;  /* 0x000000011c198824 */ /* 0x010fca00008e0619 */
[----:B------:R1:W3:Y:S01]  /*c4d0*/  @!P0 LD.E.128 R36, [R24.64] ;  /* 0x0000000818248980 */ /* 0x0002e2000c101d00 */
[----:B------:R-:W-:Y:S01]  /*c4e0*/  IADD3 R20, R20, 0x60, RZ ;  /* 0x0000006014147810 */ /* 0x000fe20007ffe0ff */
[----:B-----5:R-:W-:Y:S01]  /*c4f0*/  IMAD.MOV.U32 R23, RZ, RZ, R8 ;  /* 0x000000ffff177224 */ /* 0x020fe200078e0008 */
[----:B------:R-:W-:Y:S01]  /*c500*/  BSSY B0, `(.L_x_1734) ;  /* 0x000002e000007945 */ /* 0x000fe20003800000 */
[----:B------:R-:W4:Y:S01]  /*c510*/  SHFL.IDX PT, R22, R22, 0x3, 0x1c1f ;  /* 0x007c1f0016167f89 */ /* 0x000f2200000e0000 */
[----:B------:R-:W-:Y:S01]  /*c520*/  ISETP.GE.AND P0, PT, R20, R0, PT ;  /* 0x000000001400720c */ /* 0x000fe20003f06270 */
[----:B------:R-:W-:Y:S01]  /*c530*/  CS2R R50, SRZ ;  /* 0x0000000000327805 */ /* 0x000fe2000001ff00 */
[----:B------:R-:W-:Y:S01]  /*c540*/  MOV R20, R9 ;  /* 0x0000000900147202 */ /* 0x000fe20000000f00 */
[----:B------:R-:W-:Y:S01]  /*c550*/  CS2R R48, SRZ ;  /* 0x0000000000307805 */ /* 0x000fe2000001ff00 */
[----:B------:R-:W-:Y:S01]  /*c560*/  CS2R R46, SRZ ;  /* 0x00000000002e7805 */ /* 0x000fe2000001ff00 */
[----:B------:R-:W-:Y:S01]  /*c570*/  CS2R R44, SRZ ;  /* 0x00000000002c7805 */ /* 0x000fe2000001ff00 */
[----:B------:R-:W-:Y:S01]  /*c580*/  PRMT R69, R20, 0x5410, R23 ;  /* 0x0000541014457816 */ /* 0x000fe20000000017 */
[----:B------:R-:W-:-:S02]  /*c590*/  IMAD.MOV.U32 R23, RZ, RZ, R4 ;  /* 0x000000ffff177224 */ /* 0x000fc400078e0004 */
[----:B------:R-:W-:-:S05]  /*c5a0*/  IMAD.MOV.U32 R20, RZ, RZ, R5 ;  /* 0x000000ffff147224 */ /* 0x000fca00078e0005 */
[----:B------:R-:W-:Y:S02]  /*c5b0*/  PRMT R68, R20, 0x5410, R23 ;  /* 0x0000541014447816 */ /* 0x000fe40000000017 */
[----:B------:R-:W2:Y:S01]  /*c5c0*/  SHFL.IDX PT, R23, R3, 0x3, 0x1c1f ;  /* 0x007c1f0003177f89 */ /* 0x000ea200000e0000 */
[----:B-1----:R-:W-:Y:S02]  /*c5d0*/  IMAD.MOV.U32 R25, RZ, RZ, R10 ;  /* 0x000000ffff197224 */ /* 0x002fe400078e000a */
[----:B------:R-:W-:-:S05]  /*c5e0*/  IMAD.MOV.U32 R24, RZ, RZ, R11 ;  /* 0x000000ffff187224 */ /* 0x000fca00078e000b */
[----:B------:R-:W-:Y:S01]  /*c5f0*/  PRMT R71, R24, 0x5410, R25 ;  /* 0x0000541018477816 */ /* 0x000fe20000000019 */
[----:B------:R-:W-:Y:S02]  /*c600*/  IMAD.MOV.U32 R25, RZ, RZ, R6 ;  /* 0x000000ffff197224 */ /* 0x000fe400078e0006 */
[----:B------:R-:W-:-:S05]  /*c610*/  IMAD.MOV.U32 R24, RZ, RZ, R7 ;  /* 0x000000ffff187224 */ /* 0x000fca00078e0007 */
[----:B------:R-:W-:Y:S02]  /*c620*/  PRMT R70, R25, 0x5410, R24 ;  /* 0x0000541019467816 */ /* 0x000fe40000000018 */
[----:B------:R-:W1:Y:S04]  /*c630*/  SHFL.IDX PT, R24, R2, 0x3, 0x1c1f ;  /* 0x007c1f0002187f89 */ /* 0x000e6800000e0000 */
[----:B------:R1:W1:Y:S01]  /*c640*/  SHFL.IDX PT, R25, R21, 0x3, 0x1c1f ;  /* 0x007c1f0015197f89 */ /* 0x00026200000e0000 */
[----:B--2---:R-:W-:Y:S01]  /*c650*/  IMAD.MOV.U32 R20, RZ, RZ, R43 ;  /* 0x000000ffff147224 */ /* 0x004fe200078e002b */
[----:B-1----:R-:W-:Y:S01]  /*c660*/  MOV R21, R42 ;  /* 0x0000002a00157202 */ /* 0x002fe20000000f00 */
[----:B------:R-:W-:Y:S02]  /*c670*/  IMAD.MOV.U32 R3, RZ, RZ, R40 ;  /* 0x000000ffff037224 */ /* 0x000fe400078e0028 */
[----:B------:R-:W-:Y:S01]  /*c680*/  IMAD.MOV.U32 R2, RZ, RZ, R41 ;  /* 0x000000ffff027224 */ /* 0x000fe200078e0029 */
[----:B------:R-:W-:Y:S01]  /*c690*/  PRMT R76, R20, 0x5410, R21 ;  /* 0x00005410144c7816 */ /* 0x000fe20000000015 */
[----:B---3--:R-:W-:-:S03]  /*c6a0*/  IMAD.MOV.U32 R21, RZ, RZ, R38 ;  /* 0x000000ffff157224 */ /* 0x008fc600078e0026 */
[----:B------:R-:W-:Y:S01]  /*c6b0*/  PRMT R73, R2, 0x5410, R3 ;  /* 0x0000541002497816 */ /* 0x000fe20000000003 */
[----:B------:R-:W-:Y:S01]  /*c6c0*/  IMAD.MOV.U32 R3, RZ, RZ, R36 ;  /* 0x000000ffff037224 */ /* 0x000fe200078e0024 */
[----:B------:R-:W-:Y:S01]  /*c6d0*/  MOV R20, R39 ;  /* 0x0000002700147202 */ /* 0x000fe20000000f00 */
[----:B------:R-:W-:-:S03]  /*c6e0*/  IMAD.MOV.U32 R2, RZ, RZ, R37 ;  /* 0x000000ffff027224 */ /* 0x000fc600078e0025 */
        /* <DEDUP_REMOVED lines=14> */
[----:B------:R1:W5:Y:S02]  /*c7d0*/  LD.E.128 R44, [R2.64] ;  /* 0x00000008022c7980 */ /* 0x000364000c101d00 */
.L_x_1735:
[----:B----4-:R-:W-:Y:S05]  /*c7e0*/  BSYNC B0 ;  /* 0x0000000000007941 */ /* 0x010fea0003800000 */
.L_x_1734:
[----:B-1---5:R-:W-:Y:S01]  /*c7f0*/  IMAD.MOV.U32 R2, RZ, RZ, R50 ;  /* 0x000000ffff027224 */ /* 0x022fe200078e0032 */
[----:B------:R-:W-:-:S04]  /*c800*/  DEPBAR.LE SB0, 0x1 ;  /* 0x000080400000791a */ /* 0x000fc80000000000 */
[----:B------:R-:W-:Y:S01]  /*c810*/  IMAD.MOV.U32 R20, RZ, RZ, R51 ;  /* 0x000000ffff147224 */ /* 0x000fe200078e0033 */
[----:B------:R-:W-:Y:S01]  /*c820*/  BSSY B0, `(.L_x_1736) ;  /* 0x0000071000007945 */ /* 0x000fe20003800000 */
[----:B------:R-:W-:-:S03]  /*c830*/  IMAD.MOV.U32 R3, RZ, RZ, R48 ;  /* 0x000000ffff037224 */ /* 0x000fc600078e0030 */
[----:B------:R-:W-:Y:S01]  /*c840*/  PRMT R80, R20, 0x5410, R2 ;  /* 0x0000541014507816 */ /* 0x000fe20000000002 */
[----:B------:R-:W-:Y:S01]  /*c850*/  IMAD.MOV.U32 R20, RZ, RZ, R46 ;  /* 0x000000ffff147224 */ /* 0x000fe200078e002e */
[----:B------:R-:W-:Y:S01]  /*c860*/  IADD3 R2, -R63, R0, RZ ;  /* 0x000000003f027210 */ /* 0x000fe20007ffe1ff */
[----:B------:R-:W-:-:S03]  /*c870*/  IMAD.MOV.U32 R0, RZ, RZ, R49 ;  /* 0x000000ffff007224 */ /* 0x000fc600078e0031 */
[----:B------:R-:W-:Y:S01]  /*c880*/  IMNMX R64, R2, 0x80, PT ;  /* 0x0000008002407817 */ /* 0x000fe20003800200 */
[----:B------:R-:W-:Y:S01]  /*c890*/  IMAD.MOV.U32 R2, RZ, RZ, R44 ;  /* 0x000000ffff027224 */ /* 0x000fe200078e002c */
[----:B------:R-:W-:Y:S01]  /*c8a0*/  PRMT R78, R0, 0x5410, R3 ;  /* 0x00005410004e7816 */ /* 0x000fe20000000003 */
[----:B------:R-:W-:Y:S01]  /*c8b0*/  BAR.SYNC.DEFER_BLOCKING 0x0 ;  /* 0x0000000000007b1d */ /* 0x000fe20000010000 */
[----:B------:R-:W-:Y:S02]  /*c8c0*/  ISETP.GE.OR P0, PT, R93, R64, P2 ;  /* 0x000000405d00720c */ /* 0x000fe40001706670 */
[----:B------:R-:W-:Y:S02]  /*c8d0*/  MOV R3, R47 ;  /* 0x0000002f00037202 */ /* 0x000fe40000000f00 */
[----:B------:R-:W-:Y:S02]  /*c8e0*/  MOV R0, R45 ;  /* 0x0000002d00007202 */ /* 0x000fe40000000f00 */
[----:B------:R-:W-:-:S02]  /*c8f0*/  PRMT R79, R20, 0x5410, R3 ;  /* 0x00005410144f7816 */ /* 0x000fc40000000003 */
[----:B------:R-:W-:-:S05]  /*c900*/  PRMT R77, R0, 0x5410, R2 ;  /* 0x00005410004d7816 */ /* 0x000fca0000000002 */
        /* <DEDUP_REMOVED lines=10> */
[--C-:B------:R-:W-:Y:S02]  /*c9b0*/  SHF.R.U64 R61, R12, 0x10, R13.reuse ;  /* 0x000000100c3d7819 */ /* 0x100fe4000000120d */
[----:B------:R-:W-:Y:S02]  /*c9c0*/  SHF.R.U32.HI R12, RZ, 0x10, R13 ;  /* 0x00000010ff0c7819 */ /* 0x000fe4000001160d */
[----:B------:R-:W-:Y:S02]  /*c9d0*/  SHF.R.U32.HI R34, RZ, 0x10, R17 ;  /* 0x00000010ff227819 */ /* 0x000fe40000011611 */
[--C-:B------:R-:W-:Y:S02]  /*c9e0*/  SHF.R.U64 R58, R14, 0x10, R15.reuse ;  /* 0x000000100e3a7819 */ /* 0x100fe4000000120f */
[----:B------:R-:W-:Y:S01]  /*c9f0*/  SHF.R.U32.HI R35, RZ, 0x10, R15 ;  /* 0x00000010ff237819 */ /* 0x000fe2000001160f */
[----:B------:R-:W-:-:S02]  /*ca00*/  HADD2.F32 R15, -RZ, R53.H0_H0 ;  /* 0x20000035ff0f7230 */ /* 0x000fc40000004100 */
[----:B------:R-:W-:Y:S01]  /*ca10*/  HADD2.F32 R67, -RZ, R34.H0_H0 ;  /* 0x20000022ff437230 */ /* 0x000fe20000004100 */
[----:B------:R-:W-:Y:S02]  /*ca20*/  SHF.R.U64 R63, R16, 0x10, R17 ;  /* 0x00000010103f7819 */ /* 0x000fe40000001211 */
[--C-:B------:R-:W-:Y:S02]  /*ca30*/  SHF.R.U64 R62, R18, 0x10, R19.reuse ;  /* 0x00000010123e7819 */ /* 0x100fe40000001213 */
[----:B------:R-:W-:Y:S02]  /*ca40*/  SHF.R.U32.HI R56, RZ, 0x10, R19 ;  /* 0x00000010ff387819 */ /* 0x000fe40000011613 */
        /* <DEDUP_REMOVED lines=8> */
[--C-:B------:R-:W-:Y:S02]  /*cad0*/  HADD2.F32 R30, -RZ, R20.reuse.H0_H0 ;  /* 0x20000014ff1e7230 */ /* 0x100fe40000004100 */
[----:B------:R-:W-:Y:S02]  /*cae0*/  HADD2.F32 R32, -RZ, R20.H1_H1 ;  /* 0x30000014ff207230 */ /* 0x000fe40000004100 */
[----:B------:R-:W-:Y:S02]  /*caf0*/  HADD2.F32 R29, -RZ, R21.H1_H1 ;  /* 0x30000015ff1d7230 */ /* 0x000fe40000004100 */
[----:B--2---:R-:W-:-:S02]  /*cb00*/  HADD2.F32 R3, -RZ, R25.H0_H0 ;  /* 0x20000019ff037230 */ /* 0x004fc40000004100 */
[--C-:B------:R-:W-:Y:S02]  /*cb10*/  HADD2.F32 R13, -RZ, R24.reuse.H0_H0 ;  /* 0x20000018ff0d7230 */ /* 0x100fe40000004100 */
[----:B------:R-:W-:Y:S02]  /*cb20*/  HADD2.F32 R20, -RZ, R24.H1_H1 ;  /* 0x30000018ff147230 */ /* 0x000fe40000004100 */
[----:B------:R-:W-:Y:S01]  /*cb30*/  HADD2.F32 R24, -RZ, R12.H0_H0 ;  /* 0x2000000cff187230 */ /* 0x000fe20000004100 */
[-C--:B------:R-:W-:Y:S01]  /*cb40*/  FMUL.FTZ R14, R31, R0.reuse ;  /* 0x000000001f0e7220 */ /* 0x080fe20000410000 */
[----:B------:R-:W-:Y:S01]  /*cb50*/  HADD2.F32 R2, -RZ, R25.H1_H1 ;  /* 0x30000019ff027230 */ /* 0x000fe20000004100 */
[----:B------:R-:W-:Y:S01]  /*cb60*/  FMUL.FTZ R54, R3, R0 ;  /* 0x0000000003367220 */ /* 0x000fe20000410000 */
[----:B------:R-:W-:Y:S01]  /*cb70*/  HADD2.F32 R12, -RZ, R52.H1_H1 ;  /* 0x30000034ff0c7230 */ /* 0x000fe20000004100 */
[----:B------:R-:W-:Y:S02]  /*cb80*/  FMUL.FTZ R0, R29, R24 ;  /* 0x000000181d007220 */ /* 0x000fe40000410000 */
[----:B------:R-:W-:Y:S01]  /*cb90*/  FFMA.FTZ R60, R3, R15, R14 ;  /* 0x0000000f033c7223 */ /* 0x000fe2000001000e */
[----:B------:R-:W-:Y:S01]  /*cba0*/  HADD2.F32 R14, -RZ, R53.H1_H1 ;  /* 0x30000035ff0e7230 */ /* 0x000fe20000004100 */
[----:B------:R-:W-:Y:S01]  /*cbb0*/  FMUL.FTZ R3, R30, R12 ;  /* 0x0000000c1e037220 */ /* 0x000fe20000410000 */
[----:B------:R-:W-:Y:S01]  /*cbc0*/  HADD2.F32 R21, -RZ, R23.H0_H0 ;  /* 0x20000017ff157230 */ /* 0x000fe20000004100 */
[C---:B------:R-:W-:Y:S01]  /*cbd0*/  FFMA.FTZ R59, R2.reuse, R67, R0 ;  /* 0x00000043023b7223 */ /* 0x040fe20000010000 */
[----:B------:R-:W-:Y:S01]  /*cbe0*/  HADD2.F32 R0, -RZ, R57.H0_H0 ;  /* 0x20000039ff007230 */ /* 0x000fe20000004100 */
        /* <DEDUP_REMOVED lines=8> */
[--C-:B------:R-:W-:Y:S02]  /*cc70*/  HADD2.F32 R19, -RZ, R26.reuse.H0_H0 ;  /* 0x2000001aff137230 */ /* 0x100fe40000004100 */
[----:B------:R-:W-:Y:S02]  /*cc80*/  HADD2.F32 R18, -RZ, R26.H1_H1 ;  /* 0x3000001aff127230 */ /* 0x000fe40000004100 */
[----:B------:R-:W-:Y:S01]  /*cc90*/  HADD2.F32 R16, -RZ, R27.H1_H1 ;  /* 0x3000001bff107230 */ /* 0x000fe20000004100 */
[C---:B------:R-:W-:Y:S01]  /*cca0*/  FFMA.FTZ R27, R17.reuse, R3, R13 ;  /* 0x00000003111b7223 */ /* 0x040fe2000001000d */
[----:B------:R-:W-:Y:S02]  /*ccb0*/  HADD2.F32 R23, -RZ, R23.H1_H1 ;  /* 0x30000017ff177230 */ /* 0x000fe40000004100 */
        /* <DEDUP_REMOVED lines=15> */
[----:B------:R-:W-:Y:S02]  /*cdb0*/  FFMA.FTZ R24, R16, R65, R0 ;  /* 0x0000004110187223 */ /* 0x000fe40000010000 */
[----:B------:R-:W-:Y:S02]  /*cdc0*/  FMUL.FTZ R0, R22, R17 ;  /* 0x0000001116007220 */ /* 0x000fe40000410000 */
[C---:B------:R-:W-:Y:S02]  /*cdd0*/  FFMA.FTZ R26, R20.reuse, R58, R2 ;  /* 0x0000003a141a7223 */ /* 0x040fe40000010002 */
[----:B------:R-:W-:Y:S02]  /*cde0*/  FMUL.FTZ R13, R20, R13 ;  /* 0x0000000d140d7220 */ /* 0x000fe40000410000 */
[C---:B------:R-:W-:Y:S02]  /*cdf0*/  FMUL.FTZ R2, R18.reuse, R17 ;  /* 0x0000001112027220 */ /* 0x040fe40000410000 */
[----:B------:R-:W-:-:S02]  /*ce00*/  FFMA.FTZ R35, R18, R56, R0 ;  /* 0x0000003812237223 */ /* 0x000fc40000010000 */
[----:B------:R-:W-:Y:S02]  /*ce10*/  FFMA.FTZ R16, R30, R14, -R52 ;  /* 0x0000000e1e107223 */ /* 0x000fe40000010834 */
[----:B------:R-:W-:Y:S02]  /*ce20*/  FFMA.FTZ R20, R31, R15, -R54 ;  /* 0x0000000f1f147223 */ /* 0x000fe40000010836 */
[----:B------:R-:W-:Y:S02]  /*ce30*/  FFMA.FTZ R17, R29, R67, -R53 ;  /* 0x000000431d117223 */ /* 0x000fe40000010835 */
[----:B------:R-:W-:Y:S02]  /*ce40*/  FFMA.FTZ R18, R28, R12, -R34 ;  /* 0x0000000c1c127223 */ /* 0x000fe40000010822 */
[----:B------:R-:W-:Y:S02]  /*ce50*/  FFMA.FTZ R3, R21, R3, -R25 ;  /* 0x0000000315037223 */ /* 0x000fe40000010819 */
[----:B------:R-:W-:-:S02]  /*ce60*/  FFMA.FTZ R0, R23, R65, -R19 ;  /* 0x0000004117007223 */ /* 0x000fc40000010813 */
[----:B------:R-:W-:Y:S02]  /*ce70*/  FFMA.FTZ R14, R32, R58, -R13 ;  /* 0x0000003a200e7223 */ /* 0x000fe4000001080d */
[----:B------:R-:W-:Y:S01]  /*ce80*/  FFMA.FTZ R2, R22, R56, -R2 ;  /* 0x0000003816027223 */ /* 0x000fe20000010802 */
[----:B------:R-:W-:Y:S02]  /*ce90*/  F2FP.PACK_AB R19, R0, R3 ;  /* 0x000000030013723e */ /* 0x000fe400000000ff */
[----:B------:R-:W-:Y:S02]  /*cea0*/  F2FP.PACK_AB R17, R17, R20 ;  /* 0x000000141111723e */ /* 0x000fe400000000ff */
[----:B------:R-:W-:Y:S02]  /*ceb0*/  F2FP.PACK_AB R16, R14, R16 ;  /* 0x000000100e10723e */ /* 0x000fe400000000ff */
[----:B------:R-:W-:Y:S02]  /*cec0*/  F2FP.PACK_AB R18, R2, R18 ;  /* 0x000000120212723e */ /* 0x000fe400000000ff */
[----:B------:R-:W-:-:S02]  /*ced0*/  F2FP.PACK_AB R15, R24, R27 ;  /* 0x0000001b180f723e */ /* 0x000fc400000000ff */
[----:B------:R-:W-:Y:S02]  /*cee0*/  F2FP.PACK_AB R13, R59, R60 ;  /* 0x0000003c3b0d723e */ /* 0x000fe400000000ff */
[----:B------:R-:W-:Y:S02]  /*cef0*/  F2FP.PACK_AB R12, R26, R55 ;  /* 0x000000371a0c723e */ /* 0x000fe400000000ff */
[----:B------:R-:W-:Y:S01]  /*cf00*/  F2FP.PACK_AB R14, R35, R57 ;  /* 0x00000039230e723e */ /* 0x000fe200000000ff */
[----:B------:R1:W-:Y:S04]  /*cf10*/  STS.128 [R83], R16 ;  /* 0x0000001053007388 */ /* 0x0003e80000000c00 */
[----:B------:R1:W-:Y:S02]  /*cf20*/  STS.128 [R33+0x5100], R12 ;  /* 0x0051000c21007388 */ /* 0x0003e40000000c00 */
.L_x_1737:
[----:B------:R-:W-:Y:S05]  /*cf30*/  BSYNC B0 ;  /* 0x0000000000007941 */ /* 0x000fea0003800000 */
.L_x_1736:
        /* <DEDUP_REMOVED lines=32> */
[----:B------:R-:W-:Y:S02]  /*d140*/  HADD2.F32 R0, -RZ, R68.H0_H0 ;  /* 0x20000044ff007230 */ /* 0x000fe40000004100 */
        /* <DEDUP_REMOVED lines=11> */
[----:B------:R-:W-:Y:S01]  /*d200*/  HADD2.F32 R4, -RZ, R68.H1_H1 ;  /* 0x30000044ff047230 */ /* 0x000fe20000004100 */
[----:B------:R-:W-:-:S02]  /*d210*/  FMUL.FTZ R0, R21, R16 ;  /* 0x0000001015007220 */ /* 0x000fc40000410000 */
[----:B------:R-:W-:Y:S01]  /*d220*/  FFMA.FTZ R52, R3, R7, R6 ;  /* 0x0000000703347223 */ /* 0x000fe20000010006 */
[----:B------:R-:W-:Y:S01]  /*d230*/  HADD2.F32 R6, -RZ, R69.H1_H1 ;  /* 0x30000045ff067230 */ /* 0x000fe20000004100 */
[----:B------:R-:W-:Y:S01]  /*d240*/  FMUL.FTZ R3, R22, R4 ;  /* 0x0000000416037220 */ /* 0x000fe20000410000 */
[----:B------:R-:W-:Y:S01]  /*d250*/  HADD2.F32 R13, -RZ, R15.H0_H0 ;  /* 0x2000000fff0d7230 */ /* 0x000fe20000004100 */
[C---:B------:R-:W-:Y:S01]  /*d260*/  FFMA.FTZ R35, R2.reuse, R57, R0 ;  /* 0x0000003902237223 */ /* 0x040fe20000010000 */
[----:B------:R-:W-:Y:S01]  /*d270*/  HADD2.F32 R0, -RZ, R70.H1_H1 ;  /* 0x30000046ff007230 */ /* 0x000fe20000004100 */
[----:B------:R-:W-:Y:S01]  /*d280*/  FMUL.FTZ R30, R2, R16 ;  /* 0x00000010021e7220 */ /* 0x000fe20000410000 */
[----:B------:R-:W-:Y:S01]  /*d290*/  HADD2.F32 R20, -RZ, R14.H0_H0 ;  /* 0x2000000eff147230 */ /* 0x000fe20000004100 */
[C---:B------:R-:W-:Y:S01]  /*d2a0*/  FFMA.FTZ R32, R5.reuse, R6, R3 ;  /* 0x0000000605207223 */ /* 0x040fe20000010003 */
[----:B------:R-:W-:Y:S01]  /*d2b0*/  HADD2.F32 R2, -RZ, R70.H0_H0 ;  /* 0x20000046ff027230 */ /* 0x000fe20000004100 */
[----:B------:R-:W-:Y:S01]  /*d2c0*/  FMUL.FTZ R29, R5, R4 ;  /* 0x00000004051d7220 */ /* 0x000fe20000410000 */
[----:B------:R-:W-:Y:S01]  /*d2d0*/  HADD2.F32 R9, -RZ, R19.H0_H0 ;  /* 0x20000013ff097230 */ /* 0x000fe20000004100 */
[----:B------:R-:W-:Y:S01]  /*d2e0*/  FMUL.FTZ R5, R13, R0 ;  /* 0x000000000d057220 */ /* 0x000fe20000410000 */
[----:B------:R-:W-:-:S02]  /*d2f0*/  HADD2.F32 R3, -RZ, R71.H0_H0 ;  /* 0x20000047ff037230 */ /* 0x000fc40000004100 */
[----:B------:R-:W-:Y:S02]  /*d300*/  HADD2.F32 R15, -RZ, R15.H1_H1 ;  /* 0x3000000fff0f7230 */ /* 0x000fe40000004100 */
[----:B------:R-:W-:Y:S01]  /*d310*/  HADD2.F32 R17, -RZ, R26.H0_H0 ;  /* 0x2000001aff117230 */ /* 0x000fe20000004100 */
[----:B------:R-:W-:Y:S01]  /*d320*/  FMUL.FTZ R16, R20, R2 ;  /* 0x0000000214107220 */ /* 0x000fe20000410000 */
[--C-:B------:R-:W-:Y:S02]  /*d330*/  HADD2.F32 R11, -RZ, R18.reuse.H0_H0 ;  /* 0x20000012ff0b7230 */ /* 0x100fe40000004100 */
[----:B------:R-:W-:Y:S01]  /*d340*/  HADD2.F32 R4, -RZ, R71.H1_H1 ;  /* 0x30000047ff047230 */ /* 0x000fe20000004100 */
        /* <DEDUP_REMOVED lines=37> */
.L_x_1739:
[----:B------:R-:W-:Y:S05]  /*d5a0*/  BSYNC B0 ;  /* 0x0000000000007941 */ /* 0x000fea0003800000 */
.L_x_1738:
        /* <DEDUP_REMOVED lines=50> */
[-C--:B------:R-:W-:Y:S01]  /*d8d0*/  FMUL.FTZ R0, R17, R11.reuse ;  /* 0x0000000b11007220 */ /* 0x080fe20000410000 */
[----:B------:R-:W-:Y:S01]  /*d8e0*/  HADD2.F32 R4, -RZ, R72.H1_H1 ;  /* 0x30000048ff047230 */ /* 0x000fe20000004100 */
[----:B------:R-:W-:Y:S01]  /*d8f0*/  FFMA.FTZ R36, R3, R6, R5 ;  /* 0x0000000603247223 */ /* 0x000fe20000010005 */
[----:B------:R-:W-:Y:S01]  /*d900*/  HADD2.F32 R5, -RZ, R73.H1_H1 ;  /* 0x30000049ff057230 */ /* 0x000fe20000004100 */
[----:B------:R-:W-:Y:S02]  /*d910*/  FMUL.FTZ R30, R2, R11 ;  /* 0x0000000b021e7220 */ /* 0x000fe40000410000 */
[----:B------:R-:W-:Y:S02]  /*d920*/  FMUL.FTZ R3, R18, R4 ;  /* 0x0000000412037220 */ /* 0x000fe40000410000 */
[----:B------:R-:W-:Y:S01]  /*d930*/  FFMA.FTZ R35, R2, R41, R0 ;  /* 0x0000002902237223 */ /* 0x000fe20000010000 */
[----:B------:R-:W-:-:S02]  /*d940*/  HADD2.F32 R2, -RZ, R74.H0_H0 ;  /* 0x2000004aff027230 */ /* 0x000fc40000004100 */
[----:B------:R-:W-:Y:S01]  /*d950*/  HADD2.F32 R0, -RZ, R74.H1_H1 ;  /* 0x3000004aff007230 */ /* 0x000fe20000004100 */
[C---:B------:R-:W-:Y:S01]  /*d960*/  FMUL.FTZ R29, R9.reuse, R4 ;  /* 0x00000004091d7220 */ /* 0x040fe20000410000 */
[----:B------:R-:W-:Y:S01]  /*d970*/  HADD2.F32 R12, -RZ, R10.H0_H0 ;  /* 0x2000000aff0c7230 */ /* 0x000fe20000004100 */
[----:B------:R-:W-:Y:S01]  /*d980*/  FFMA.FTZ R32, R9, R5, R3 ;  /* 0x0000000509207223 */ /* 0x000fe20000010003 */
[--C-:B------:R-:W-:Y:S01]  /*d990*/  HADD2.F32 R4, -RZ, R76.reuse.H1_H1 ;  /* 0x3000004cff047230 */ /* 0x100fe20000004100 */
[----:B------:R-:W-:Y:S01]  /*d9a0*/  FMUL.FTZ R11, R16, R2 ;  /* 0x00000002100b7220 */ /* 0x000fe20000410000 */
[----:B------:R-:W-:Y:S01]  /*d9b0*/  HADD2.F32 R3, -RZ, R76.H0_H0 ;  /* 0x2000004cff037230 */ /* 0x000fe20000004100 */
        /* <DEDUP_REMOVED lines=37> */
.L_x_1741:
[----:B------:R-:W-:Y:S05]  /*dc10*/  BSYNC B0 ;  /* 0x0000000000007941 */ /* 0x000fea0003800000 */
.L_x_1740:
        /* <DEDUP_REMOVED lines=101> */
.L_x_1729:
[----:B------:R-:W-:Y:S05]  /*e270*/  BSYNC B2 ;  /* 0x0000000000027941 */ /* 0x000fea0003800000 */
.L_x_1707:
[----:B------:R-:W-:Y:S01]  /*e280*/  IMAD R0, R81, c[0x0][0x208], RZ ;  /* 0x0000820051007a24 */ /* 0x000fe200078e02ff */
[----:B------:R-:W-:-:S04]  /*e290*/  DEPBAR.LE SB0, 0x0 ;  /* 0x000080000000791a */ /* 0x000fc80000000000 */
[C---:B-1----:R-:W-:Y:S01]  /*e2a0*/  IMAD.WIDE.U32 R2, R231.reuse, c[0x0][0x208], RZ ;  /* 0x00008200e7027a25 */ /* 0x042fe200078e00ff */
[----:B------:R-:W-:Y:S01]  /*e2b0*/  BAR.SYNC.DEFER_BLOCKING 0x0 ;  /* 0x0000000000007b1d */ /* 0x000fe20000010000 */
[C---:B------:R-:W-:Y:S02]  /*e2c0*/  SHF.L.U32 R37, R244.reuse, 0x1, RZ ;  /* 0x00000001f4257819 */ /* 0x040fe400000006ff */
[----:B------:R-:W-:Y:S01]  /*e2d0*/  IMAD R0, R231, c[0x0][0x20c], R0 ;  /* 0x00008300e7007a24 */ /* 0x000fe200078e0200 */
[----:B------:R-:W-:Y:S01]  /*e2e0*/  SHF.L.U64.HI R36, R244, 0x1, R245 ;  /* 0x00000001f4247819 */ /* 0x000fe200000102f5 */
[----:B------:R-:W-:Y:S01]  /*e2f0*/  IMAD.WIDE.U32 R6, R75, c[0x0][0x210], RZ ;  /* 0x000084004b067a25 */ /* 0x000fe200078e00ff */
[----:B------:R-:W-:Y:S02]  /*e300*/  BSSY B0, `(.L_x_1742) ;  /* 0x0000189000007945 */ /* 0x000fe40003800000 */
[----:B------:R-:W-:Y:S01]  /*e310*/  IADD3 R3, R3, R0, RZ ;  /* 0x0000000003037210 */ /* 0x000fe20007ffe0ff */
[----:B------:R-:W-:Y:S01]  /*e320*/  IMAD R0, R82, c[0x0][0x218], RZ ;  /* 0x0000860052007a24 */ /* 0x000fe200078e02ff */
[----:B------:R-:W-:Y:S01]  /*e330*/  STL.64 [R1+0x8], R6 ;  /* 0x0000080601007387 */ /* 0x000fe20000100a00 */
[----:B------:R-:W-:-:S02]  /*e340*/  IMAD R4, R75, c[0x0][0x214], R7 ;  /* 0x000085004b047a24 */ /* 0x000fc400078e0207 */
[----:B------:R-:W-:-:S03]  /*e350*/  IMAD.WIDE.U32 R2, R220, c[0x0][0x218], R2 ;  /* 0x00008600dc027a25 */ /* 0x000fc600078e0002 */
[----:B------:R-:W-:Y:S01]  /*e360*/  STL [R1+0x4], R4 ;  /* 0x0000040401007387 */ /* 0x000fe20000100800 */
[----:B------:R-:W-:Y:S01]  /*e370*/  IMAD R0, R220, c[0x0][0x21c], R0 ;  /* 0x00008700dc007a24 */ /* 0x000fe200078e0200 */
[----:B------:R-:W-:-:S04]  /*e380*/  IADD3 R2, P0, R2, R6, RZ ;  /* 0x0000000602027210 */ /* 0x000fc80007f1e0ff */
[----:B------:R-:W-:Y:S02]  /*e390*/  IADD3.X R3, R4, R3, R0, P0, !PT ;  /* 0x0000000304037210 */ /* 0x000fe400007fe400 */
[C---:B------:R-:W-:Y:S01]  /*e3a0*/  LEA R0, P0, R2.reuse, c[0x0][0x1f8], 0x1 ;  /* 0x00007e0002007a11 */ /* 0x040fe200078008ff */
[----:B------:R-:W-:Y:S03]  /*e3b0*/  LDSM.16.M88.4 R32, [R198] ;  /* 0x00000000c620783b */ /* 0x000fe60000000200 */
[----:B------:R-:W-:Y:S01]  /*e3c0*/  LEA.HI.X R2, R2, c[0x0][0x1fc], R3, 0x1, P0 ;  /* 0x00007f0002027a11 */ /* 0x000fe200000f0c03 */
[----:B------:R-:W1:Y:S01]  /*e3d0*/  SHFL.IDX PT, R4, R0, 0x1, 0x181f ;  /* 0x00381f0000047f89 */ /* 0x000e6200000e0000 */
[----:B------:R-:W-:-:S03]  /*e3e0*/  ISETP.GE.AND P0, PT, R244, c[0x0][0x1d4], PT ;  /* 0x00007500f4007a0c */ /* 0x000fc60003f06270 */
[----:B------:R-:W2:Y:S04]  /*e3f0*/  SHFL.IDX PT, R3, R0, RZ, 0x181f ;  /* 0x00181fff00037589 */ /* 0x000ea800000e0000 */
[----:B------:R-:W3:Y:S04]  /*e400*/  SHFL.IDX PT, R6, R0, 0x2, 0x181f ;  /* 0x00581f0000067f89 */ /* 0x000ee800000e0000 */
[----:B------:R-:W4:Y:S04]  /*e410*/  SHFL.IDX PT, R7, R2, RZ, 0x181f ;  /* 0x00181fff02077589 */ /* 0x000f2800000e0000 */
[----:B------:R-:W5:Y:S04]  /*e420*/  SHFL.IDX PT, R9, R2, 0x1, 0x181f ;  /* 0x00381f0002097f89 */ /* 0x000f6800000e0000 */
[----:B------:R-:W-:Y:S04]  /*e430*/  LDSM.16.M88.4 R52, [R95] ;  /* 0x000000005f34783b */ /* 0x000fe80000000200 */
[----:B------:R-:W5:Y:S01]  /*e440*/  SHFL.IDX PT, R14, R2, 0x2, 0x181f ;  /* 0x00581f00020e7f89 */ /* 0x000f6200000e0000 */
[----:B-1----:R-:W-:-:S03]  /*e450*/  IADD3 R8, P3, R4, R37, RZ ;  /* 0x0000002504087210 */ /* 0x002fc60007f7e0ff */
[----:B------:R-:W1:Y:S01]  /*e460*/  SHFL.IDX PT, R5, R0, 0x3, 0x181f ;  /* 0x00781f0000057f89 */ /* 0x000e6200000e0000 */
[----:B--2---:R-:W-:-:S03]  /*e470*/  IADD3 R10, P1, R3, R37, RZ ;  /* 0x00000025030a7210 */ /* 0x004fc60007f3e0ff */
[----:B------:R-:W-:Y:S01]  /*e480*/  SHFL.IDX PT, R0, R0, 0x4, 0x181f ;  /* 0x00981f0000007f89 */ /* 0x000fe200000e0000 */
[----:B---3--:R-:W-:-:S03]  /*e490*/  IADD3 R6, P4, R6, R37, RZ ;  /* 0x0000002506067210 */ /* 0x008fc60007f9e0ff */
[----:B------:R-:W2:Y:S01]  /*e4a0*/  SHFL.IDX PT, R13, R2, 0x3, 0x181f ;  /* 0x00781f00020d7f89 */ /* 0x000ea200000e0000 */
[----:B----4-:R-:W-:-:S03]  /*e4b0*/  IADD3.X R11, R7, R36, RZ, P1, !PT ;  /* 0x00000024070b7210 */ /* 0x010fc60000ffe4ff */
[----:B------:R3:W4:Y:S01]  /*e4c0*/  SHFL.IDX PT, R12, R2, 0x4, 0x181f ;  /* 0x00981f00020c7f89 */ /* 0x00072200000e0000 */
[-C--:B-----5:R-:W-:Y:S02]  /*e4d0*/  IADD3.X R9, R9, R36.reuse, RZ, P3, !PT ;  /* 0x0000002409097210 */ /* 0x0a0fe40001ffe4ff */
[----:B------:R-:W-:Y:S01]  /*e4e0*/  ISETP.LT.OR P3, PT, R66, 0x1, P0 ;  /* 0x000000014200780c */ /* 0x000fe20000761670 */
[----:B------:R-:W5:Y:S04]  /*e4f0*/  LDSM.16.M88.4 R28, [R198+0x2000] ;  /* 0x00200000c61c783b */ /* 0x000f680000000200 */
[----:B------:R-:W-:Y:S01]  /*e500*/  LDSM.16.M88.4 R24, [R201] ;  /* 0x00000000c918783b */ /* 0x000fe20000000200 */
[----:B------:R-:W-:Y:S02]  /*e510*/  IADD3.X R7, R14, R36, RZ, P4, !PT ;  /* 0x000000240e077210 */ /* 0x000fe400027fe4ff */
[----:B------:R-:W-:Y:S01]  /*e520*/  ISETP.LT.OR P4, PT, R66, 0x11, P0 ;  /* 0x000000114200780c */ /* 0x000fe20000781670 */
[----:B------:R-:W5:Y:S01]  /*e530*/  LDSM.16.M88.4 R48, [R202] ;  /* 0x00000000ca30783b */ /* 0x000f620000000200 */
[----:B-1----:R-:W-:-:S03]  /*e540*/  IADD3 R4, P2, R5, R37, RZ ;  /* 0x0000002505047210 */ /* 0x002fc60007f5e0ff */
[----:B------:R-:W-:Y:S01]  /*e550*/  LDSM.16.M88.4 R56, [R95+0x800] ;  /* 0x000800005f38783b */ /* 0x000fe20000000200 */
[----:B--2---:R-:W-:-:S03]  /*e560*/  IADD3.X R5, R13, R36, RZ, P2, !PT ;  /* 0x000000240d057210 */ /* 0x004fc600017fe4ff */
[----:B------:R-:W-:Y:S01]  /*e570*/  LDSM.16.M88.4 R100, [R95+0x1000] ;  /* 0x001000005f64783b */ /* 0x000fe20000000200 */
[----:B------:R-:W-:Y:S01]  /*e580*/  ISETP.LT.OR P2, PT, R66, 0x21, P0 ;  /* 0x000000214200780c */ /* 0x000fe20000741670 */
[----:B------:R-:W-:Y:S01]  /*e590*/  HMMA.16816.F32 R72, R32, R54, RZ ;  /* 0x000000362048723c */ /* 0x000fe200000018ff */
[----:B---3--:R-:W-:Y:S01]  /*e5a0*/  IADD3 R2, P1, R0, R37, RZ ;  /* 0x0000002500027210 */ /* 0x008fe20007f3e0ff */
[----:B------:R-:W-:Y:S03]  /*e5b0*/  LDSM.16.M88.4 R108, [R95+0x1800] ;  /* 0x001800005f6c783b */ /* 0x000fe60000000200 */
[----:B----4-:R-:W-:Y:S01]  /*e5c0*/  IADD3.X R3, R12, R36, RZ, P1, !PT ;  /* 0x000000240c037210 */ /* 0x010fe20000ffe4ff */
[----:B------:R-:W-:Y:S01]  /*e5d0*/  LDSM.16.M88.4 R116, [R95+0x2000] ;  /* 0x002000005f74783b */ /* 0x000fe20000000200 */
[C---:B------:R-:W-:Y:S02]  /*e5e0*/  ISETP.LT.OR P1, PT, R66.reuse, 0x31, P0 ;  /* 0x000000314200780c */ /* 0x040fe40000721670 */
[----:B------:R-:W-:Y:S01]  /*e5f0*/  ISETP.LT.OR P0, PT, R66, 0x41, P0 ;  /* 0x000000414200780c */ /* 0x000fe20000701670 */
[----:B------:R-:W1:Y:S04]  /*e600*/  LDSM.16.M88.4 R20, [R201+0x2000] ;  /* 0x00200000c914783b */ /* 0x000e680000000200 */
[----:B------:R-:W-:Y:S04]  /*e610*/  LDSM.16.M88.4 R76, [R206] ;  /* 0x00000000ce4c783b */ /* 0x000fe80000000200 */
        /* <DEDUP_REMOVED lines=9> */
[----:B------:R5:W-:Y:S04]  /*e6b0*/  LDGSTS.E.BYPASS.LTC128B.128 [R208+0x1900], [R4.64], !P1 ;  /* 0x0190000004d07fae */ /* 0x000be8000c901d48 */
[----:B------:R3:W-:Y:S01]  /*e6c0*/  LDGSTS.E.BYPASS.LTC128B.128 [R208+0x2100], [R2.64], !P0 ;  /* 0x0210000002d07fae */ /* 0x0007e2000c101d48 */
[----:B------:R-:W-:-:S03]  /*e6d0*/  ISETP.GT.AND P0, PT, R161, R252, PT ;  /* 0x000000fca100720c */ /* 0x000fc60003f04270 */
[----:B------:R-:W-:Y:S04]  /*e6e0*/  LDSM.16.M88.4 R44, [R197] ;  /* 0x00000000c52c783b */ /* 0x000fe80000000200 */
[----:B------:R-:W4:Y:S04]  /*e6f0*/  LDSM.16.M88.4 R16, [R199] ;  /* 0x00000000c710783b */ /* 0x000f280000000200 */
[----:B------:R-:W3:Y:S01]  /*e700*/  LDSM.16.M88.4 R12, [R199+0x2000] ;  /* 0x00200000c70c783b */ /* 0x000ee20000000200 */
[-C--:B--2---:R-:W-:Y:S03]  /*e710*/  HMMA.16816.F32 R8, R32, R52.reuse, RZ ;  /* 0x000000342008723c */ /* 0x084fe600000018ff */
[----:B------:R-:W-:Y:S04]  /*e720*/  LDSM.16.M88.4 R40, [R194] ;  /* 0x00000000c228783b */ /* 0x000fe80000000200 */
[----:B------:R-:W0:Y:S01]  /*e730*/  LDGDEPBAR ;  /* 0x00000000000079af */ /* 0x000e220000000000 */
[C---:B-----5:R-:W-:Y:S08]  /*e740*/  HMMA.16816.F32 R4, R28.reuse, R52, RZ ;  /* 0x000000341c04723c */ /* 0x060ff000000018ff */
[----:B------:R-:W-:Y:S08]  /*e750*/  HMMA.16816.F32 R52, R28, R54, RZ ;  /* 0x000000361c34723c */ /* 0x000ff000000018ff */
[-C--:B------:R-:W-:Y:S01]  /*e760*/  HMMA.16816.F32 R60, R24, R48.reuse, R8 ;  /* 0x00000030183c723c */ /* 0x080fe20000001808 */
[----:B------:R-:W2:Y:S07]  /*e770*/  LDSM.16.M88.4 R8, [R200] ;  /* 0x00000000c808783b */ /* 0x000eae0000000200 */
[----:B-1----:R-:W-:Y:S01]  /*e780*/  HMMA.16816.F32 R68, R20, R48, R4 ;  /* 0x000000301444723c */ /* 0x002fe20000001804 */
[----:B------:R-:W1:Y:S11]  /*e790*/  LDSM.16.M88.4 R4, [R200+0x2000] ;  /* 0x00200000c804783b */ /* 0x000e760000000200 */
[----:B------:R-:W-:Y:S04]  /*e7a0*/  @!UPT UIADD3 URZ, URZ, URZ, URZ ;  /* 0x0000003f3f3ff290 */ /* 0x000fe8000fffe03f */
[-C--:B----4-:R-:W-:Y:S08]  /*e7b0*/  HMMA.16816.F32 R64, R16, R44.reuse, R60 ;  /* 0x0000002c1040723c */ /* 0x090ff0000000183c */
[----:B---3--:R-:W-:Y:S08]  /*e7c0*/  HMMA.16816.F32 R60, R12, R44, R68 ;  /* 0x0000002c0c3c723c */ /* 0x008ff00000001844 */
[-C--:B------:R-:W-:Y:S08]  /*e7d0*/  HMMA.16816.F32 R68, R24, R50.reuse, R72 ;  /* 0x000000321844723c */ /* 0x080ff00000001848 */
[----:B------:R-:W-:Y:S08]  /*e7e0*/  HMMA.16816.F32 R48, R20, R50, R52 ;  /* 0x000000321430723c */ /* 0x000ff00000001834 */
[----:B--2---:R-:W-:Y:S08]  /*e7f0*/  HMMA.16816.F32 R72, R8, R40, R64 ;  /* 0x000000280848723c */ /* 0x004ff00000001840 */
[----:B------:R-:W-:Y:S08]  /*e800*/  HMMA.16816.F32 R64, R32, R56, RZ ;  /* 0x000000382040723c */ /* 0x000ff000000018ff */
[-C--:B------:R-:W-:Y:S08]  /*e810*/  HMMA.16816.F32 R52, R16, R46.reuse, R68 ;  /* 0x0000002e1034723c */ /* 0x080ff00000001844 */
[----:B------:R-:W-:Y:S01]  /*e820*/  HMMA.16816.F32 R48, R12, R46, R48 ;  /* 0x0000002e0c30723c */ /* 0x000fe20000001830 */
[----:B------:R-:W2:Y:S01]  /*e830*/  LDSM.16.M88.4 R44, [R197+0x800] ;  /* 0x00080000c52c783b */ /* 0x000ea20000000200 */
[----:B------:R-:W-:-:S04]  /*e840*/  FMUL.FTZ R0, R72, c[0x0][0x320] ;  /* 0x0000c80048007a20 */ /* 0x000fc80000410000 */
[----:B------:R3:W4:Y:S02]  /*e850*/  MUFU.TANH R152, R0 ;  /* 0x0000000000987308 */ /* 0x0007240000002400 */
[----:B-1----:R-:W-:Y:S08]  /*e860*/  HMMA.16816.F32 R96, R4, R40, R60 ;  /* 0x000000280460723c */ /* 0x002ff0000000183c */
[----:B------:R-:W-:Y:S01]  /*e870*/  HMMA.16816.F32 R60, R28, R56, RZ ;  /* 0x000000381c3c723c */ /* 0x000fe200000018ff */
[----:B---3--:R-:W-:-:S07]  /*e880*/  FMUL.FTZ R0, R73, c[0x0][0x320] ;  /* 0x0000c80049007a20 */ /* 0x008fce0000410000 */
[----:B------:R-:W-:Y:S01]  /*e890*/  HMMA.16816.F32 R68, R24, R76, R64 ;  /* 0x0000004c1844723c */ /* 0x000fe20000001840 */
[----:B------:R1:W3:Y:S07]  /*e8a0*/  MUFU.TANH R151, R0 ;  /* 0x0000000000977308 */ /* 0x0002ee0000002400 */
[----:B------:R-:W-:Y:S08]  /*e8b0*/  HMMA.16816.F32 R80, R4, R42, R48 ;  /* 0x0000002a0450723c */ /* 0x000ff00000001830 */
[----:B------:R-:W-:Y:S01]  /*e8c0*/  HMMA.16816.F32 R64, R20, R76, R60 ;  /* 0x0000004c1440723c */ /* 0x000fe2000000183c */
[----:B-1----:R-:W-:-:S04]  /*e8d0*/  FMUL.FTZ R0, R74, c[0x0][0x320] ;  /* 0x0000c8004a007a20 */ /* 0x002fc80000410000 */
[----:B------:R1:W1:Y:S03]  /*e8e0*/  MUFU.TANH R158, R0 ;  /* 0x00000000009e7308 */ /* 0x0002660000002400 */
[-C--:B------:R-:W-:Y:S08]  /*e8f0*/  HMMA.16816.F32 R48, R32, R58.reuse, RZ ;  /* 0x0000003a2030723c */ /* 0x080ff000000018ff */
[----:B------:R-:W-:Y:S01]  /*e900*/  HMMA.16816.F32 R60, R28, R58, RZ ;  /* 0x0000003a1c3c723c */ /* 0x000fe200000018ff */
[----:B-1----:R-:W-:-:S07]  /*e910*/  FMUL.FTZ R0, R75, c[0x0][0x320] ;  /* 0x0000c8004b007a20 */ /* 0x002fce0000410000 */
[----:B------:R-:W-:Y:S01]  /*e920*/  HMMA.16816.F32 R72, R8, R42, R52 ;  /* 0x0000002a0848723c */ /* 0x000fe20000001834 */
[----:B------:R-:W1:Y:S01]  /*e930*/  LDSM.16.M88.4 R40, [R194+0x800] ;  /* 0x00080000c228783b */ /* 0x000e620000000200 */
[----:B------:R5:W1:Y:S06]  /*e940*/  MUFU.TANH R155, R0 ;  /* 0x00000000009b7308 */ /* 0x000a6c0000002400 */
[-C--:B--2---:R-:W-:Y:S08]  /*e950*/  HMMA.16816.F32 R56, R16, R44.reuse, R68 ;  /* 0x0000002c1038723c */ /* 0x084ff00000001844 */
[----:B------:R-:W-:Y:S01]  /*e960*/  HMMA.16816.F32 R52, R12, R44, R64 ;  /* 0x0000002c0c34723c */ /* 0x000fe20000001840 */
[----:B-----5:R-:W-:-:S04]  /*e970*/  FMUL.FTZ R0, R96, c[0x0][0x320] ;  /* 0x0000c80060007a20 */ /* 0x020fc80000410000 */
[----:B------:R2:W1:Y:S03]  /*e980*/  MUFU.TANH R154, R0 ;  /* 0x00000000009a7308 */ /* 0x0004660000002400 */
[-C--:B------:R-:W-:Y:S08]  /*e990*/  HMMA.16816.F32 R48, R24, R78.reuse, R48 ;  /* 0x0000004e1830723c */ /* 0x080ff00000001830 */
[----:B------:R-:W-:Y:S01]  /*e9a0*/  HMMA.16816.F32 R68, R20, R78, R60 ;  /* 0x0000004e1444723c */ /* 0x000fe2000000183c */
[----:B--2---:R-:W-:-:S07]  /*e9b0*/  FMUL.FTZ R0, R97, c[0x0][0x320] ;  /* 0x0000c80061007a20 */ /* 0x004fce0000410000 */
[----:B------:R-:W-:Y:S01]  /*e9c0*/  HMMA.16816.F32 R60, R32, R100, RZ ;  /* 0x00000064203c723c */ /* 0x000fe200000018ff */
[----:B------:R2:W2:Y:S07]  /*e9d0*/  MUFU.TANH R153, R0 ;  /* 0x0000000000997308 */ /* 0x0004ae0000002400 */
[-C--:B-1----:R-:W-:Y:S08]  /*e9e0*/  HMMA.16816.F32 R64, R8, R40.reuse, R56 ;  /* 0x000000280840723c */ /* 0x082ff00000001838 */
[----:B------:R-:W-:Y:S01]  /*e9f0*/  HMMA.16816.F32 R76, R4, R40, R52 ;  /* 0x00000028044c723c */ /* 0x000fe20000001834 */
[----:B--2---:R-:W-:-:S04]  /*ea00*/  FMUL.FTZ R0, R98, c[0x0][0x320] ;  /* 0x0000c80062007a20 */ /* 0x004fc80000410000 */
[----:B------:R1:W2:Y:S03]  /*ea10*/  MUFU.TANH R157, R0 ;  /* 0x00000000009d7308 */ /* 0x0002a60000002400 */
[-C--:B------:R-:W-:Y:S08]  /*ea20*/  HMMA.16816.F32 R52, R16, R46.reuse, R48 ;  /* 0x0000002e1034723c */ /* 0x080ff00000001830 */
[----:B------:R-:W-:Y:S01]  /*ea30*/  HMMA.16816.F32 R48, R12, R46, R68 ;  /* 0x0000002e0c30723c */ /* 0x000fe20000001844 */
[----:B------:R-:W5:Y:S01]  /*ea40*/  LDSM.16.M88.4 R44, [R197+0x1000] ;  /* 0x00100000c52c783b */ /* 0x000f620000000200 */
[----:B-1----:R-:W-:-:S06]  /*ea50*/  FMUL.FTZ R0, R99, c[0x0][0x320] ;  /* 0x0000c80063007a20 */ /* 0x002fcc0000410000 */
[----:B------:R-:W-:Y:S01]  /*ea60*/  HMMA.16816.F32 R56, R28, R100, RZ ;  /* 0x000000641c38723c */ /* 0x000fe200000018ff */
[----:B------:R1:W1:Y:S07]  /*ea70*/  MUFU.TANH R156, R0 ;  /* 0x00000000009c7308 */ /* 0x00026e0000002400 */
[----:B------:R-:W-:Y:S01]  /*ea80*/  HMMA.16816.F32 R60, R24, R104, R60 ;  /* 0x00000068183c723c */ /* 0x000fe2000000183c */
[----:B-1----:R-:W-:-:S04]  /*ea90*/  FMUL.FTZ R0, R72, c[0x0][0x320] ;  /* 0x0000c80048007a20 */ /* 0x002fc80000410000 */
[----:B------:R1:W1:Y:S11]  /*eaa0*/  MUFU.TANH R144, R0 ;  /* 0x0000000000907308 */ /* 0x0002760000002400 */
[----:B------:R-:W-:Y:S08]  /*eab0*/  HMMA.16816.F32 R56, R20, R104, R56 ;  /* 0x000000681438723c */ /* 0x000ff00000001838 */
[----:B-----5:R-:W-:Y:S01]  /*eac0*/  HMMA.16816.F32 R60, R16, R44, R60 ;  /* 0x0000002c103c723c */ /* 0x020fe2000000183c */
[----:B-1----:R-:W-:-:S04]  /*ead0*/  FMUL.FTZ R0, R73, c[0x0][0x320] ;  /* 0x0000c80049007a20 */ /* 0x002fc80000410000 */
[----:B------:R1:W1:Y:S11]  /*eae0*/  MUFU.TANH R143, R0 ;  /* 0x00000000008f7308 */ /* 0x0002760000002400 */
[----:B------:R-:W-:Y:S01]  /*eaf0*/  HMMA.16816.F32 R56, R12, R44, R56 ;  /* 0x0000002c0c38723c */ /* 0x000fe20000001838 */
        /* <DEDUP_REMOVED lines=31> */
[----:B-----5:R-:W-:-:S07]  /*ecf0*/  FMUL.FTZ R0, R77, c[0x0][0x320] ;  /* 0x0000c8004d007a20 */ /* 0x020fce0000410000 */
[-C--:B------:R-:W-:Y:S01]  /*ed00*/  HMMA.16816.F32 R52, R16, R46.reuse, R48 ;  /* 0x0000002e1034723c */ /* 0x080fe20000001830 */
[----:B------:R5:W1:Y:S11]  /*ed10*/  MUFU.TANH R137, R0 ;  /* 0x0000000000897308 */ /* 0x000a760000002400 */
[----:B------:R-:W-:Y:S04]  /*ed20*/  @!UPT UIADD3 URZ, URZ, URZ, URZ ;  /* 0x0000003f3f3ff290 */ /* 0x000fe8000fffe03f */
[----:B------:R-:W-:Y:S01]  /*ed30*/  HMMA.16816.F32 R48, R12, R46, R68 ;  /* 0x0000002e0c30723c */ /* 0x000fe20000001844 */
[----:B------:R-:W2:Y:S01]  /*ed40*/  LDSM.16.M88.4 R44, [R197+0x1800] ;  /* 0x00180000c52c783b */ /* 0x000ea20000000200 */
[----:B-----5:R-:W-:-:S04]  /*ed50*/  FMUL.FTZ R0, R78, c[0x0][0x320] ;  /* 0x0000c8004e007a20 */ /* 0x020fc80000410000 */
[----:B------:R5:W1:Y:S02]  /*ed60*/  MUFU.TANH R141, R0 ;  /* 0x00000000008d7308 */ /* 0x000a640000002400 */
[----:B-----5:R-:W-:Y:S02]  /*ed70*/  FMUL.FTZ R0, R79, c[0x0][0x320] ;  /* 0x0000c8004f007a20 */ /* 0x020fe40000410000 */
[----:B-1----:R-:W-:Y:S04]  /*ed80*/  HMMA.16816.F32 R76, R4, R40, R56 ;  /* 0x00000028044c723c */ /* 0x002fe80000001838 */
        /* <DEDUP_REMOVED lines=9> */
[----:B--2---:R-:W-:Y:S01]  /*ee20*/  HMMA.16816.F32 R56, R12, R44, R56 ;  /* 0x0000002c0c38723c */ /* 0x004fe20000001838 */
[----:B-1----:R-:W-:-:S04]  /*ee30*/  FMUL.FTZ R0, R66, c[0x0][0x320] ;  /* 0x0000c80042007a20 */ /* 0x002fc80000410000 */
[----:B------:R1:W2:Y:S02]  /*ee40*/  MUFU.TANH R134, R0 ;  /* 0x0000000000867308 */ /* 0x0002a40000002400 */
        /* <DEDUP_REMOVED lines=46> */
[C---:B------:R-:W-:Y:S08]  /*f130*/  HMMA.16816.F32 R56, R32.reuse, R116, RZ ;  /* 0x000000742038723c */ /* 0x040ff000000018ff */
        /* <DEDUP_REMOVED lines=18> */
[----:B------:R-:W-:Y:S01]  /*f260*/  HMMA.16816.F32 R60, R8, R42, R52 ;  /* 0x0000002a083c723c */ /* 0x000fe20000001834 */
[----:B------:R1:W1:Y:S07]  /*f270*/  MUFU.TANH R87, R0 ;  /* 0x0000000000577308 */ /* 0x00026e0000002400 */
[----:B------:R-:W-:Y:S08]  /*f280*/  HMMA.16816.F32 R52, R28, R118, RZ ;  /* 0x000000761c34723c */ /* 0x000ff000000018ff */
[----:B--2---:R-:W-:Y:S01]  /*f290*/  HMMA.16816.F32 R28, R12, R44, R68 ;  /* 0x0000002c0c1c723c */ /* 0x004fe20000001844 */
[----:B-1----:R-:W-:-:S04]  /*f2a0*/  FMUL.FTZ R0, R74, c[0x0][0x320] ;  /* 0x0000c8004a007a20 */ /* 0x002fc80000410000 */
[----:B------:R1:W2:Y:S11]  /*f2b0*/  MUFU.TANH R125, R0 ;  /* 0x00000000007d7308 */ /* 0x0002b60000002400 */
[----:B------:R-:W-:Y:S01]  /*f2c0*/  HMMA.16816.F32 R32, R20, R122, R52 ;  /* 0x0000007a1420723c */ /* 0x000fe20000001834 */
        /* <DEDUP_REMOVED lines=19> */
[----:B-----5:R-:W-:-:S09]  /*f400*/  FMUL.FTZ R0, R77, c[0x0][0x320] ;  /* 0x0000c8004d007a20 */ /* 0x020fd20000410000 */
[-C--:B-1----:R-:W-:Y:S01]  /*f410*/  HMMA.16816.F32 R48, R8, R40.reuse, R48 ;  /* 0x000000280830723c */ /* 0x082fe20000001830 */
[----:B------:R1:W1:Y:S07]  /*f420*/  MUFU.TANH R80, R0 ;  /* 0x0000000000507308 */ /* 0x00026e0000002400 */
[----:B------:R-:W-:Y:S08]  /*f430*/  HMMA.16816.F32 R20, R4, R40, R28 ;  /* 0x000000280414723c */ /* 0x000ff0000000181c */
        /* <DEDUP_REMOVED lines=54> */
[----:B------:R-:W-:Y:S06]  /*f7a0*/  BAR.SYNC.DEFER_BLOCKING 0x0 ;  /* 0x0000000000007b1d */ /* 0x000fec0000010000 */
        /* <DEDUP_REMOVED lines=29> */
.L_x_1854:
        /* <DEDUP_REMOVED lines=24> */
.L_x_1855:
        /* <DEDUP_REMOVED lines=9> */
.L_x_1743:
[----:B--234-:R-:W-:Y:S05]  /*fb90*/  BSYNC B0 ;  /* 0x0000000000007941 */ /* 0x01cfea0003800000 */
.L_x_1742:
[----:B-1----:R-:W2:Y:S01]  /*fba0*/  LDL R2, [R1+0x2c] ;  /* 0x00002c0001027983 */ /* 0x002ea20000100800 */
[----:B------:R-:W-:-:S03]  /*fbb0*/  IMAD.MOV.U32 R3, RZ, RZ, c[0x0][0x2c4] ;  /* 0x0000b100ff037624 */ /* 0x000fc600078e00ff */
[----:B------:R-:W2:Y:S04]  /*fbc0*/  LDL R0, [R1+0x60] ;  /* 0x0000600001007983 */ /* 0x000ea80000100800 */
[----:B------:R-:W3:Y:S04]  /*fbd0*/  LDL R5, [R1+0x34] ;  /* 0x0000340001057983 */ /* 0x000ee80000100800 */
[----:B------:R-:W4:Y:S01]  /*fbe0*/  LDL R4, [R1+0x30] ;  /* 0x0000300001047983 */ /* 0x000f220000100800 */
[----:B------:R-:W-:-:S03]  /*fbf0*/  ISETP.NE.AND P0, PT, R3, 0x1, PT ;  /* 0x000000010300780c */ /* 0x000fc60003f05270 */
[----:B------:R-:W0:Y:S01]  /*fc00*/  LDGDEPBAR ;  /* 0x00000000000079af */ /* 0x000e220000000000 */
[----:B--2---:R-:W-:-:S09]  /*fc10*/  IMAD.IADD R0, R0, 0x1, R2 ;  /* 0x0000000100007824 */ /* 0x004fd200078e0202 */
[----:B------:R-:W-:Y:S01]  /*fc20*/  @P0 IMAD.HI.U32 R3, R0, c[0x0][0x2c8], RZ ;  /* 0x0000b20000030a27 */ /* 0x000fe200078e00ff */
[C---:B---3--:R-:W-:Y:S02]  /*fc30*/  IADD3 R2, -R5.reuse, 0x1, R159 ;  /* 0x0000000105027810 */ /* 0x048fe40007ffe19f */
[----:B------:R-:W-:Y:S02]  /*fc40*/  IADD3 R5, -R5, R159, RZ ;  /* 0x0000009f05057210 */ /* 0x000fe40007ffe1ff */
[----:B------:R-:W-:Y:S01]  /*fc50*/  @P0 SHF.R.U32.HI R0, RZ, c[0x0][0x2cc], R3 ;  /* 0x0000b300ff000a19 */ /* 0x000fe20000011603 */
[----:B----4-:R-:W-:Y:S01]  /*fc60*/  IMAD.IADD R4, R2, 0x1, -R4 ;  /* 0x0000000102047824 */ /* 0x010fe200078e0a04 */
[----:B------:R-:W-:Y:S05]  /*fc70*/  BRA.DIV ~URZ, `(.L_x_1746) ;  /* 0x000109127f007947 */ /* 0x000fea000b800000 */
[----:B------:R1:W2:Y:S02]  /*fc80*/  SHFL.IDX PT, R2, R0, RZ, 0x1c1f ;  /* 0x001c1fff00027589 */ /* 0x0002a400000e0000 */
.L_x_1856:
[----:B--2---:R-:W-:-:S05]  /*fc90*/  IMAD.IADD R2, R4, 0x1, R2 ;  /* 0x0000000104027824 */ /* 0x004fca00078e0202 */
[----:B------:R-:W-:-:S04]  /*fca0*/  IMNMX R2, R5, R2, PT ;  /* 0x0000000205027217 */ /* 0x000fc80003800200 */
[C---:B------:R-:W-:Y:S02]  /*fcb0*/  ISETP.GT.AND P0, PT, R2.reuse, RZ, PT ;  /* 0x000000ff0200720c */ /* 0x040fe40003f04270 */
[----:B------:R-:W-:Y:S02]  /*fcc0*/  ISETP.GT.AND P1, PT, R2, 0x1, PT ;  /* 0x000000010200780c */ /* 0x000fe40003f24270 */
[----:B------:R-:W-:Y:S02]  /*fcd0*/  FSEL R10, R152, -INF , P0 ;  /* 0xff800000980a7808 */ /* 0x000fe40000000000 */
        /* <DEDUP_REMOVED lines=27> */
[C---:B------:R-:W-:Y:S02]  /*fe90*/  ISETP.GT.AND P4, PT, R2.reuse, 0x39, PT ;  /* 0x000000390200780c */ /* 0x040fe40003f84270 */
        /* <DEDUP_REMOVED lines=18> */
[----:B------:R-:W-:Y:S02]  /*ffc0*/  ISETP.GT.AND P1, PT, R2, 0x1, PT ;  /* 0x000000010200780c */ /* 0x000fe40003f24270 */
[----:B------:R-:W-:Y:S02]  /*ffd0*/  FSEL R26, R154, -INF , P0 ;  /* 0xff8000009a1a7808 */ /* 0x000fe40000000000 */
[C---:B------:R-:W-:Y:S02]  /*ffe0*/  ISETP.GT.AND P3, PT, R2.reuse, 0x8, PT ;  /* 0x000000080200780c */ /* 0x040fe40003f64270 */
[C---:B------:R-:W-:Y:S02]  /*fff0*/  ISETP.GT.AND P0, PT, R2.reuse, 0x10, PT ;  /* 0x000000100200780c */ /* 0x040fe40003f04270 */
[----:B------:R-:W-:-:S02]  /*10000*/  ISETP.GT.AND P4, PT, R2, 0x9, PT ;  /* 0x000000090200780c */ /* 0x000fc40003f84270 */
[----:B------:R-:W-:Y:S02]  /*10010*/  FSEL R27, R153, -INF , P1 ;  /* 0xff800000991b7808 */ /* 0x000fe40000800000 */
[----:B------:R-:W-:Y:S02]  /*10020*/  ISETP.GT.AND P2, PT, R2, 0x11, PT ;  /* 0x000000110200780c */ /* 0x000fe40003f44270 */
[----:B------:R-:W-:Y:S02]  /*10030*/  FSEL R30, R146, -INF , P3 ;  /* 0xff800000921e7808 */ /* 0x000fe40001800000 */
[----:B------:R-:W-:Y:S02]  /*10040*/  FSEL R32, R138, -INF , P0 ;  /* 0xff8000008a207808 */ /* 0x000fe40000000000 */
[C---:B------:R-:W-:Y:S02]  /*10050*/  ISETP.GT.AND P3, PT, R2.reuse, 0x18, PT ;  /* 0x000000180200780c */ /* 0x040fe40003f64270 */
[----:B------:R-:W-:-:S02]  /*10060*/  ISETP.GT.AND P1, PT, R2, 0x20, PT ;  /* 0x000000200200780c */ /* 0x000fc40003f24270 */
[C---:B------:R-:W-:Y:S02]  /*10070*/  ISETP.GT.AND P0, PT, R2.reuse, 0x21, PT ;  /* 0x000000210200780c */ /* 0x040fe40003f04270 */
[----:B------:R-:W-:Y:S02]  /*10080*/  FSEL R31, R145, -INF , P4 ;  /* 0xff800000911f7808 */ /* 0x000fe40002000000 */
[----:B------:R-:W-:Y:S02]  /*10090*/  FSEL R33, R137, -INF , P2 ;  /* 0xff80000089217808 */ /* 0x000fe40001000000 */
[----:B------:R-:W-:Y:S02]  /*100a0*/  ISETP.GT.AND P4, PT, R2, 0x19, PT ;  /* 0x000000190200780c */ /* 0x000fe40003f84270 */
[----:B------:R-:W-:Y:S02]  /*100b0*/  FSEL R34, R101, -INF , P3 ;  /* 0xff80000065227808 */ /* 0x000fe40001800000 */
[----:B------:R-:W-:-:S02]  /*100c0*/  FSEL R82, R97, -INF , P1 ;  /* 0xff80000061527808 */ /* 0x000fc40000800000 */
[----:B------:R-:W-:Y:S02]  /*100d0*/  ISETP.GT.AND P2, PT, R2, 0x30, PT ;  /* 0x000000300200780c */ /* 0x000fe40003f44270 */
[----:B------:R-:W-:Y:S02]  /*100e0*/  FSEL R86, R96, -INF , P0 ;  /* 0xff80000060567808 */ /* 0x000fe40000000000 */
[C---:B------:R-:W-:Y:S02]  /*100f0*/  ISETP.GT.AND P3, PT, R2.reuse, 0x28, PT ;  /* 0x000000280200780c */ /* 0x040fe40003f64270 */
[C---:B------:R-:W-:Y:S02]  /*10100*/  ISETP.GT.AND P1, PT, R2.reuse, 0x31, PT ;  /* 0x000000310200780c */ /* 0x040fe40003f24270 */
[----:B------:R-:W-:Y:S02]  /*10110*/  ISETP.GT.AND P0, PT, R2, 0x38, PT ;  /* 0x000000380200780c */ /* 0x000fe40003f04270 */
[----:B------:R-:W-:-:S02]  /*10120*/  FSEL R35, R100, -INF , P4 ;  /* 0xff80000064237808 */ /* 0x000fc40002000000 */
[----:B------:R-:W-:Y:S02]  /*10130*/  FSEL R101, R81, -INF , P2 ;  /* 0xff80000051657808 */ /* 0x000fe40001000000 */
[----:B------:R-:W-:Y:S02]  /*10140*/  ISETP.GT.AND P4, PT, R2, 0x29, PT ;  /* 0x000000290200780c */ /* 0x000fe40003f84270 */
[----:B------:R-:W-:Y:S02]  /*10150*/  FSEL R88, R88, -INF , P3 ;  /* 0xff80000058587808 */ /* 0x000fe40001800000 */
[----:B------:R-:W-:Y:S02]  /*10160*/  FSEL R100, R80, -INF , P1 ;  /* 0xff80000050647808 */ /* 0x000fe40000800000 */
[----:B------:R-:W-:Y:S02]  /*10170*/  ISETP.GT.AND P2, PT, R2, 0x41, PT ;  /* 0x000000410200780c */ /* 0x000fe40003f44270 */
[----:B------:R-:W-:-:S02]  /*10180*/  FSEL R113, R60, -INF , P0 ;  /* 0xff8000003c717808 */ /* 0x000fc40000000000 */
[----:B------:R-:W-:Y:S02]  /*10190*/  IMNMX R3, R5, R3, PT ;  /* 0x0000000305037217 */ /* 0x000fe40003800200 */
[C---:B------:R-:W-:Y:S02]  /*101a0*/  ISETP.GT.AND P3, PT, R2.reuse, 0x40, PT ;  /* 0x000000400200780c */ /* 0x040fe40003f64270 */
[C---:B------:R-:W-:Y:S02]  /*101b0*/  ISETP.GT.AND P1, PT, R2.reuse, 0x48, PT ;  /* 0x000000480200780c */ /* 0x040fe40003f24270 */
[----:B------:R-:W-:Y:S02]  /*101c0*/  ISETP.GT.AND P0, PT, R2, 0x49, PT ;  /* 0x000000490200780c */ /* 0x000fe40003f04270 */
[----:B------:R-:W-:Y:S02]  /*101d0*/  FSEL R97, R87, -INF , P4 ;  /* 0xff80000057617808 */ /* 0x000fe40002000000 */
[----:B------:R-:W-:-:S02]  /*101e0*/  FSEL R96, R41, -INF , P2 ;  /* 0xff80000029607808 */ /* 0x000fc40001000000 */
[----:B------:R-:W-:Y:S02]  /*101f0*/  FSEL R99, R44, -INF , P3 ;  /* 0xff8000002c637808 */ /* 0x000fe40001800000 */
[----:B------:R-:W-:Y:S02]  /*10200*/  ISETP.GT.AND P2, PT, R3, 0x1, PT ;  /* 0x000000010300780c */ /* 0x000fe40003f44270 */
[----:B------:R-:W-:Y:S02]  /*10210*/  FSEL R87, R25, -INF , P1 ;  /* 0xff80000019577808 */ /* 0x000fe40000800000 */
[----:B------:R-:W-:Y:S02]  /*10220*/  FSEL R83, R24, -INF , P0 ;  /* 0xff80000018537808 */ /* 0x000fe40000000000 */
[C---:B------:R-:W-:Y:S02]  /*10230*/  ISETP.GT.AND P3, PT, R3.reuse, RZ, PT ;  /* 0x000000ff0300720c */ /* 0x040fe40003f64270 */
[----:B------:R-:W-:-:S02]  /*10240*/  ISETP.GT.AND P1, PT, R3, 0x8, PT ;  /* 0x000000080300780c */ /* 0x000fc40003f24270 */
[----:B------:R-:W-:Y:S02]  /*10250*/  ISETP.GT.AND P0, PT, R3, 0x9, PT ;  /* 0x000000090300780c */ /* 0x000fe40003f04270 */
[----:B------:R-:W-:Y:S02]  /*10260*/  FSEL R13, R155, -INF , P2 ;  /* 0xff8000009b0d7808 */ /* 0x000fe40001000000 */
[----:B------:R-:W-:Y:S02]  /*10270*/  FSEL R11, R158, -INF , P3 ;  /* 0xff8000009e0b7808 */ /* 0x000fe40001800000 */
[----:B------:R-:W-:Y:S02]  /*10280*/  ISETP.GT.AND P2, PT, R3, 0x11, PT ;  /* 0x000000110300780c */ /* 0x000fe40003f44270 */
[----:B------:R-:W-:Y:S02]  /*10290*/  FSEL R15, R150, -INF , P1 ;  /* 0xff800000960f7808 */ /* 0x000fe40000800000 */
[----:B------:R-:W-:-:S02]  /*102a0*/  FSEL R17, R147, -INF , P0 ;  /* 0xff80000093117808 */ /* 0x000fc40000000000 */
[C---:B------:R-:W-:Y:S02]  /*102b0*/  ISETP.GT.AND P3, PT, R3.reuse, 0x10, PT ;  /* 0x000000100300780c */ /* 0x040fe40003f64270 */
[C---:B------:R-:W-:Y:S02]  /*102c0*/  ISETP.GT.AND P1, PT, R3.reuse, 0x18, PT ;  /* 0x000000180300780c */ /* 0x040fe40003f24270 */
[----:B------:R-:W-:Y:S02]  /*102d0*/  ISETP.GT.AND P0, PT, R3, 0x19, PT ;  /* 0x000000190300780c */ /* 0x000fe40003f04270 */
[----:B------:R-:W-:Y:S02]  /*102e0*/  FSEL R21, R139, -INF , P2 ;  /* 0xff8000008b157808 */ /* 0x000fe40001000000 */
[----:B------:R-:W-:Y:S02]  /*102f0*/  FSEL R19, R142, -INF , P3 ;  /* 0xff8000008e137808 */ /* 0x000fe40001800000 */
[----:B------:R-:W-:-:S02]  /*10300*/  ISETP.GT.AND P2, PT, R3, 0x21, PT ;  /* 0x000000210300780c */ /* 0x000fc40003f44270 */
[----:B------:R-:W-:Y:S02]  /*10310*/  FSEL R23, R134, -INF , P1 ;  /* 0xff80000086177808 */ /* 0x000fe40000800000 */
[----:B------:R-:W-:Y:S02]  /*10320*/  FSEL R28, R131, -INF , P0 ;  /* 0xff800000831c7808 */ /* 0x000fe40000000000 */
[C---:B------:R-:W-:Y:S02]  /*10330*/  ISETP.GT.AND P3, PT, R3.reuse, 0x20, PT ;  /* 0x000000200300780c */ /* 0x040fe40003f64270 */
[C---:B------:R-:W-:Y:S02]  /*10340*/  ISETP.GT.AND P1, PT, R3.reuse, 0x28, PT ;  /* 0x000000280300780c */ /* 0x040fe40003f24270 */
[----:B------:R-:W-:Y:S02]  /*10350*/  ISETP.GT.AND P0, PT, R3, 0x29, PT ;  /* 0x000000290300780c */ /* 0x000fe40003f04270 */
[----:B------:R-:W-:-:S02]  /*10360*/  FSEL R64, R127, -INF , P2 ;  /* 0xff8000007f407808 */ /* 0x000fc40001000000 */
[----:B------:R-:W-:Y:S02]  /*10370*/  FSEL R65, R130, -INF , P3 ;  /* 0xff80000082417808 */ /* 0x000fe40001800000 */
[C---:B------:R-:W-:Y:S02]  /*10380*/  ISETP.GT.AND P2, PT, R3.reuse, 0x31, PT ;  /* 0x000000310300780c */ /* 0x040fe40003f44270 */
[----:B------:R-:W-:Y:S02]  /*10390*/  FSEL R78, R126, -INF , P1 ;  /* 0xff8000007e4e7808 */ /* 0x000fe40000800000 */
[----:B------:R-:W-:Y:S02]  /*103a0*/  FSEL R77, R124, -INF , P0 ;  /* 0xff8000007c4d7808 */ /* 0x000fe40000000000 */
[C---:B------:R-:W-:Y:S02]  /*103b0*/  ISETP.GT.AND P3, PT, R3.reuse, 0x30, PT ;  /* 0x000000300300780c */ /* 0x040fe40003f64270 */
[----:B------:R-:W-:-:S02]  /*103c0*/  ISETP.GT.AND P1, PT, R3, 0x38, PT ;  /* 0x000000380300780c */ /* 0x000fc40003f24270 */
[----:B------:R-:W-:Y:S02]  /*103d0*/  ISETP.GT.AND P0, PT, R3, 0x39, PT ;  /* 0x000000390300780c */ /* 0x000fe40003f04270 */
[----:B------:R-:W-:Y:S02]  /*103e0*/  FSEL R75, R75, -INF , P2 ;  /* 0xff8000004b4b7808 */ /* 0x000fe40001000000 */
[----:B------:R-:W-:Y:S02]  /*103f0*/  FSEL R76, R115, -INF , P3 ;  /* 0xff800000734c7808 */ /* 0x000fe40001800000 */
[----:B------:R-:W-:Y:S02]  /*10400*/  ISETP.GT.AND P2, PT, R3, 0x41, PT ;  /* 0x000000410300780c */ /* 0x000fe40003f44270 */
[----:B------:R-:W-:Y:S02]  /*10410*/  FSEL R74, R74, -INF , P1 ;  /* 0xff8000004a4a7808 */ /* 0x000fe40000800000 */
[----:B------:R-:W-:-:S02]  /*10420*/  FSEL R73, R63, -INF , P0 ;  /* 0xff8000003f497808 */ /* 0x000fc40000000000 */
[----:B------:R-:W-:Y:S02]  /*10430*/  IMNMX R0, R5, R0, PT ;  /* 0x0000000005007217 */ /* 0x000fe40003800200 */
[C---:B------:R-:W-:Y:S02]  /*10440*/  ISETP.GT.AND P3, PT, R3.reuse, 0x40, PT ;  /* 0x000000400300780c */ /* 0x040fe40003f64270 */
[C---:B------:R-:W-:Y:S02]  /*10450*/  ISETP.GT.AND P1, PT, R3.reuse, 0x48, PT ;  /* 0x000000480300780c */ /* 0x040fe40003f24270 */
[----:B------:R-:W-:Y:S02]  /*10460*/  ISETP.GT.AND P0, PT, R3, 0x49, PT ;  /* 0x000000490300780c */ /* 0x000fe40003f04270 */
[----:B------:R-:W-:Y:S02]  /*10470*/  FSEL R67, R45, -INF , P2 ;  /* 0xff8000002d437808 */ /* 0x000fe40001000000 */
[----:B------:R-:W-:-:S02]  /*10480*/  FSEL R72, R48, -INF , P3 ;  /* 0xff80000030487808 */ /* 0x000fc40001800000 */
[----:B------:R-:W-:Y:S02]  /*10490*/  ISETP.GT.AND P2, PT, R0, 0x1, PT ;  /* 0x000000010000780c */ /* 0x000fe40003f44270 */
[----:B------:R-:W-:Y:S02]  /*104a0*/  FSEL R66, R39, -INF , P1 ;  /* 0xff80000027427808 */ /* 0x000fe40000800000 */
[----:B------:R-:W-:Y:S02]  /*104b0*/  FSEL R63, R38, -INF , P0 ;  /* 0xff800000263f7808 */ /* 0x000fe40000000000 */
[C---:B------:R-:W-:Y:S02]  /*104c0*/  ISETP.GT.AND P3, PT, R0.reuse, RZ, PT ;  /* 0x000000ff0000720c */ /* 0x040fe40003f64270 */
[C---:B------:R-:W-:Y:S02]  /*104d0*/  ISETP.GT.AND P1, PT, R0.reuse, 0x8, PT ;  /* 0x000000080000780c */ /* 0x040fe40003f24270 */
[----:B------:R-:W-:-:S02]  /*104e0*/  ISETP.GT.AND P0, PT, R0, 0x9, PT ;  /* 0x000000090000780c */ /* 0x000fc40003f04270 */
[----:B------:R-:W-:Y:S02]  /*104f0*/  FSEL R25, R156, -INF , P2 ;  /* 0xff8000009c197808 */ /* 0x000fe40001000000 */
[----:B------:R-:W-:Y:S02]  /*10500*/  FSEL R24, R157, -INF , P3 ;  /* 0xff8000009d187808 */ /* 0x000fe40001800000 */
[----:B------:R-:W-:Y:S02]  /*10510*/  ISETP.GT.AND P2, PT, R0, 0x11, PT ;  /* 0x000000110000780c */ /* 0x000fe40003f44270 */
[----:B------:R-:W-:Y:S02]  /*10520*/  FSEL R36, R149, -INF , P1 ;  /* 0xff80000095247808 */ /* 0x000fe40000800000 */
[----:B------:R-:W-:Y:S02]  /*10530*/  FSEL R37, R148, -INF , P0 ;  /* 0xff80000094257808 */ /* 0x000fe40000000000 */
[----:B------:R-:W-:-:S02]  /*10540*/  ISETP.GT.AND P3, PT, R0, 0x10, PT ;  /* 0x000000100000780c */ /* 0x000fc40003f64270 */
[C---:B------:R-:W-:Y:S02]  /*10550*/  ISETP.GT.AND P1, PT, R0.reuse, 0x18, PT ;  /* 0x000000180000780c */ /* 0x040fe40003f24270 */
[----:B------:R-:W-:Y:S02]  /*10560*/  ISETP.GT.AND P0, PT, R0, 0x19, PT ;  /* 0x000000190000780c */ /* 0x000fe40003f04270 */
[----:B------:R-:W-:Y:S02]  /*10570*/  FSEL R39, R140, -INF , P2 ;  /* 0xff8000008c277808 */ /* 0x000fe40001000000 */
[----:B------:R-:W-:Y:S02]  /*10580*/  FSEL R38, R141, -INF , P3 ;  /* 0xff8000008d267808 */ /* 0x000fe40001800000 */
[----:B------:R-:W-:Y:S02]  /*10590*/  ISETP.GT.AND P2, PT, R0, 0x21, PT ;  /* 0x000000210000780c */ /* 0x000fe40003f44270 */
[----:B------:R-:W-:-:S02]  /*105a0*/  FSEL R53, R133, -INF , P1 ;  /* 0xff80000085357808 */ /* 0x000fc40000800000 */
[----:B------:R-:W-:Y:S02]  /*105b0*/  FSEL R54, R132, -INF , P0 ;  /* 0xff80000084367808 */ /* 0x000fe40000000000 */
        /* <DEDUP_REMOVED lines=8> */
[C---:B------:R-:W-:Y:S02]  /*10640*/  ISETP.GT.AND P3, PT, R0.reuse, 0x30, PT ;  /* 0x000000300000780c */ /* 0x040fe40003f64270 */
[C---:B------:R-:W-:Y:S02]  /*10650*/  ISETP.GT.AND P1, PT, R0.reuse, 0x38, PT ;  /* 0x000000380000780c */ /* 0x040fe40003f24270 */
[----:B------:R-:W-:-:S02]  /*10660*/  ISETP.GT.AND P0, PT, R0, 0x39, PT ;  /* 0x000000390000780c */ /* 0x000fc40003f04270 */
[----:B------:R-:W-:Y:S02]  /*10670*/  FMNMX.FTZ R4, R10, R12, !PT ;  /* 0x0000000c0a047209 */ /* 0x000fe40007810000 */
[----:B------:R-:W-:Y:S02]  /*10680*/  FSEL R80, R79, -INF , P2 ;  /* 0xff8000004f507808 */ /* 0x000fe40001000000 */
[----:B------:R-:W-:Y:S02]  /*10690*/  ISETP.GT.AND P4, PT, R2, 0x39, PT ;  /* 0x000000390200780c */ /* 0x000fe40003f84270 */
[----:B------:R-:W-:Y:S02]  /*106a0*/  FSEL R81, R114, -INF , P3 ;  /* 0xff80000072517808 */ /* 0x000fe40001800000 */
[----:B------:R-:W-:Y:S02]  /*106b0*/  FSEL R79, R55, -INF , P1 ;  /* 0xff800000374f7808 */ /* 0x000fe40000800000 */
[----:B------:R-:W-:-:S02]  /*106c0*/  FSEL R62, R52, -INF , P0 ;  /* 0xff800000343e7808 */ /* 0x000fc40000000000 */
[----:B------:R-:W-:Y:S02]  /*106d0*/  FMNMX.FTZ R2, R14, R4, !PT ;  /* 0x000000040e027209 */ /* 0x000fe40007810000 */
[C---:B------:R-:W-:Y:S02]  /*106e0*/  ISETP.GT.AND P3, PT, R0.reuse, 0x40, PT ;  /* 0x000000400000780c */ /* 0x040fe40003f64270 */
[C---:B------:R-:W-:Y:S02]  /*106f0*/  ISETP.GT.AND P2, PT, R0.reuse, 0x41, PT ;  /* 0x000000410000780c */ /* 0x040fe40003f44270 */
[C---:B------:R-:W-:Y:S02]  /*10700*/  ISETP.GT.AND P1, PT, R0.reuse, 0x48, PT ;  /* 0x000000480000780c */ /* 0x040fe40003f24270 */
[----:B------:R-:W-:Y:S02]  /*10710*/  ISETP.GT.AND P0, PT, R0, 0x49, PT ;  /* 0x000000490000780c */ /* 0x000fe40003f04270 */
        /* <DEDUP_REMOVED lines=94> */
.L_x_1857:
[C---:B------:R-:W-:Y:S01]  /*10d00*/  FMUL.FTZ R0, R71.reuse, c[0x0][0x2d0] ;  /* 0x0000b40047007a20 */ /* 0x040fe20000410000 */
[----:B------:R-:W-:Y:S01]  /*10d10*/  FSETP.NEU.FTZ.AND P0, PT, R71, -INF , PT ;  /* 0xff8000004700780b */ /* 0x000fe20003f1d000 */
[----:B------:R-:W2:Y:S03]  /*10d20*/  LDL R218, [R1+0x2c] ;  /* 0x00002c0001da7983 */ /* 0x000ea60000100800 */
[----:B------:R-:W-:Y:S01]  /*10d30*/  FSEL R4, R0, RZ, P0 ;  /* 0x000000ff00047208 */ /* 0x000fe20000000000 */
[----:B------:R-:W3:Y:S04]  /*10d40*/  LDL R217, [R1+0x30] ;  /* 0x0000300001d97983 */ /* 0x000ee80000100800 */
[--C-:B------:R-:W-:Y:S01]  /*10d50*/  FFMA.FTZ R0, R10, c[0x0][0x2d0], -R4.reuse ;  /* 0x0000b4000a007a23 */ /* 0x100fe20000010804 */
[----:B------:R-:W3:Y:S01]  /*10d60*/  LDL R216, [R1+0x38] ;  /* 0x0000380001d87983 */ /* 0x000ee20000100800 */
[C---:B------:R-:W-:Y:S01]  /*10d70*/  FMUL.FTZ R3, R70.reuse, c[0x0][0x2d0] ;  /* 0x0000b40046037a20 */ /* 0x040fe20000410000 */
[----:B------:R-:W-:Y:S01]  /*10d80*/  FSETP.NEU.FTZ.AND P0, PT, R70, -INF , PT ;  /* 0xff8000004600780b */ /* 0x000fe20003f1d000 */
[----:B------:R1:W-:Y:S01]  /*10d90*/  MUFU.EX2 R121, R0 ;  /* 0x0000000000797308 */ /* 0x0003e20000000800 */
[--C-:B------:R-:W-:Y:S01]  /*10da0*/  FFMA.FTZ R2, R22, c[0x0][0x2d0], -R4.reuse ;  /* 0x0000b40016027a23 */ /* 0x100fe20000010804 */
[----:B----4-:R-:W-:Y:S01]  /*10db0*/  FMNMX.FTZ R68, R9, R8, !PT ;  /* 0x0000000809447209 */ /* 0x010fe20007810000 */
[----:B------:R-:W-:Y:S01]  /*10dc0*/  WARPSYNC 0xffffffff ;  /* 0xffffffff00007948 */ /* 0x000fe20003800000 */
[----:B------:R-:W-:Y:S01]  /*10dd0*/  FSEL R3, R3, RZ, P0 ;  /* 0x000000ff03037208 */ /* 0x000fe20000000000 */
[----:B------:R-:W4:Y:S01]  /*10de0*/  LDSM.16.MT88.4 R48, [R192] ;  /* 0x00000000c030783b */ /* 0x000f220000004200 */
[----:B------:R-:W-:Y:S01]  /*10df0*/  FSETP.NEU.FTZ.AND P0, PT, R69, -INF , PT ;  /* 0xff8000004500780b */ /* 0x000fe20003f1d000 */
[--C-:B------:R-:W-:Y:S01]  /*10e00*/  FFMA.FTZ R111, R111, c[0x0][0x2d0], -R4.reuse ;  /* 0x0000b4006f6f7a23 */ /* 0x100fe20000010804 */
[----:B------:R5:W-:Y:S01]  /*10e10*/  MUFU.EX2 R213, R2 ;  /* 0x0000000200d57308 */ /* 0x000be20000000800 */
[----:B------:R-:W-:Y:S01]  /*10e20*/  FFMA.FTZ R5, R23, c[0x0][0x2d0], -R3 ;  /* 0x0000b40017057a23 */ /* 0x000fe20000010803 */
[----:B------:R-:W2:Y:S01]  /*10e30*/  LDSM.16.MT88.4 R44, [R192+0x800] ;  /* 0x00080000c02c783b */ /* 0x000ea20000004200 */
[--C-:B------:R-:W-:Y:S01]  /*10e40*/  FFMA.FTZ R110, R110, c[0x0][0x2d0], -R4.reuse ;  /* 0x0000b4006e6e7a23 */ /* 0x100fe20000010804 */
[----:B------:R-:W-:Y:S01]  /*10e50*/  MOV R221, c[0x0][0x2c4] ;  /* 0x0000b10000dd7a02 */ /* 0x000fe20000000f00 */
[--C-:B------:R-:W-:Y:S01]  /*10e60*/  FFMA.FTZ R109, R109, c[0x0][0x2d0], -R4.reuse ;  /* 0x0000b4006d6d7a23 */ /* 0x100fe20000010804 */
[----:B------:R-:W-:Y:S01]  /*10e70*/  LDSM.16.MT88.4 R40, [R196+0x800] ;  /* 0x00080000c428783b */ /* 0x000fe20000004200 */
[--C-:B------:R-:W-:Y:S01]  /*10e80*/  FFMA.FTZ R108, R108, c[0x0][0x2d0], -R4.reuse ;  /* 0x0000b4006c6c7a23 */ /* 0x100fe20000010804 */
[----:B------:R5:W-:Y:S01]  /*10e90*/  MUFU.EX2 R211, R5 ;  /* 0x0000000500d37308 */ /* 0x000be20000000800 */
[--C-:B-1----:R-:W-:Y:S01]  /*10ea0*/  FFMA.FTZ R0, R12, c[0x0][0x2d0], -R4.reuse ;  /* 0x0000b4000c007a23 */ /* 0x102fe20000010804 */
[----:B------:R-:W-:Y:S01]  /*10eb0*/  ISETP.NE.AND P1, PT, R221, 0x1, PT ;  /* 0x00000001dd00780c */ /* 0x000fe20003f25270 */
[--C-:B------:R-:W-:Y:S01]  /*10ec0*/  FFMA.FTZ R146, R107, c[0x0][0x2d0], -R4.reuse ;  /* 0x0000b4006b927a23 */ /* 0x100fe20000010804 */
[----:B------:R-:W-:Y:S01]  /*10ed0*/  IADD3 R223, R223, -0x2, RZ ;  /* 0xfffffffedfdf7810 */ /* 0x000fe20007ffe0ff */
[----:B------:R-:W-:-:S02]  /*10ee0*/  FFMA.FTZ R145, R106, c[0x0][0x2d0], -R4 ;  /* 0x0000b4006a917a23 */ /* 0x000fc40000010804 */
[--C-:B------:R-:W-:Y:S01]  /*10ef0*/  FFMA.FTZ R144, R105, c[0x0][0x2d0], -R4.reuse ;  /* 0x0000b40069907a23 */ /* 0x100fe20000010804 */
[----:B------:R1:W-:Y:S01]  /*10f00*/  MUFU.EX2 R120, R0 ;  /* 0x0000000000787308 */ /* 0x0003e20000000800 */
[----:B-----5:R-:W-:Y:S02]  /*10f10*/  FMUL.FTZ R2, R69, c[0x0][0x2d0] ;  /* 0x0000b40045027a20 */ /* 0x020fe40000410000 */
[--C-:B------:R-:W-:Y:S02]  /*10f20*/  FFMA.FTZ R143, R104, c[0x0][0x2d0], -R4.reuse ;  /* 0x0000b400688f7a23 */ /* 0x100fe40000010804 */
[--C-:B------:R-:W-:Y:S01]  /*10f30*/  FFMA.FTZ R168, R103, c[0x0][0x2d0], -R4.reuse ;  /* 0x0000b40067a87a23 */ /* 0x100fe20000010804 */
[----:B------:R-:W-:Y:S01]  /*10f40*/  FSEL R2, R2, RZ, P0 ;  /* 0x000000ff02027208 */ /* 0x000fe20000000000 */
[--C-:B------:R-:W-:Y:S01]  /*10f50*/  FFMA.FTZ R172, R102, c[0x0][0x2d0], -R4.reuse ;  /* 0x0000b40066ac7a23 */ /* 0x100fe20000010804 */
[----:B------:R-:W-:Y:S01]  /*10f60*/  FSETP.NEU.FTZ.AND P0, PT, R68, -INF , PT ;  /* 0xff8000004400780b */ /* 0x000fe20003f1d000 */
[----:B------:R-:W-:Y:S01]  /*10f70*/  FFMA.FTZ R171, R98, c[0x0][0x2d0], -R4 ;  /* 0x0000b40062ab7a23 */ /* 0x000fe20000010804 */
[----:B------:R-:W-:Y:S01]  /*10f80*/  MUFU.EX2 R110, R110 ;  /* 0x0000006e006e7308 */ /* 0x000fe20000000800 */
[----:B------:R-:W-:-:S02]  /*10f90*/  FFMA.FTZ R5, R35, c[0x0][0x2d0], -R2 ;  /* 0x0000b40023057a23 */ /* 0x000fc40000010802 */
[--C-:B------:R-:W-:Y:S02]  /*10fa0*/  FFMA.FTZ R170, R89, c[0x0][0x2d0], -R4.reuse ;  /* 0x0000b40059aa7a23 */ /* 0x100fe40000010804 */
[--C-:B------:R-:W-:Y:S02]  /*10fb0*/  FFMA.FTZ R89, R65, c[0x0][0x2d0], -R3.reuse ;  /* 0x0000b40041597a23 */ /* 0x100fe40000010803 */
[----:B-1----:R-:W-:Y:S01]  /*10fc0*/  FFMA.FTZ R0, R14, c[0x0][0x2d0], -R4 ;  /* 0x0000b4000e007a23 */ /* 0x002fe20000010804 */
[----:B------:R-:W-:Y:S01]  /*10fd0*/  MUFU.EX2 R210, R5 ;  /* 0x0000000500d27308 */ /* 0x000fe20000000800 */
[--C-:B------:R-:W-:Y:S02]  /*10fe0*/  FFMA.FTZ R104, R64, c[0x0][0x2d0], -R3.reuse ;  /* 0x0000b40040687a23 */ /* 0x100fe40000010803 */
[----:B------:R-:W-:Y:S02]  /*10ff0*/  FFMA.FTZ R169, R66, c[0x0][0x2d0], -R3 ;  /* 0x0000b40042a97a23 */ /* 0x000fe40000010803 */
        /* <DEDUP_REMOVED lines=10> */
[--C-:B------:R-:W-:Y:S02]  /*110a0*/  FFMA.FTZ R182, R96, c[0x0][0x2d0], -R2.reuse ;  /* 0x0000b40060b67a23 */ /* 0x100fe40000010802 */
[----:B------:R-:W-:Y:S01]  /*110b0*/  FFMA.FTZ R181, R87, c[0x0][0x2d0], -R2 ;  /* 0x0000b40057b57a23 */ /* 0x000fe20000010802 */
[----:B------:R-:W-:Y:S01]  /*110c0*/  MUFU.EX2 R187, R143 ;  /* 0x0000008f00bb7308 */ /* 0x000fe20000000800 */
[----:B-1----:R-:W-:Y:S02]  /*110d0*/  FFMA.FTZ R0, R16, c[0x0][0x2d0], -R4 ;  /* 0x0000b40010007a23 */ /* 0x002fe40000010804 */
[----:B------:R-:W-:Y:S02]  /*110e0*/  FFMA.FTZ R180, R83, c[0x0][0x2d0], -R2 ;  /* 0x0000b40053b47a23 */ /* 0x000fe40000010802 */
[----:B------:R-:W-:-:S02]  /*110f0*/  FFMA.FTZ R175, R63, c[0x0][0x2d0], -R3 ;  /* 0x0000b4003faf7a23 */ /* 0x000fc40000010803 */
[--C-:B------:R-:W-:Y:S01]  /*11100*/  FFMA.FTZ R103, R78, c[0x0][0x2d0], -R3.reuse ;  /* 0x0000b4004e677a23 */ /* 0x100fe20000010803 */
[----:B------:R1:W5:Y:S01]  /*11110*/  MUFU.EX2 R162, R0 ;  /* 0x0000000000a27308 */ /* 0x0003620000000800 */
[--C-:B------:R-:W-:Y:S02]  /*11120*/  FFMA.FTZ R102, R77, c[0x0][0x2d0], -R3.reuse ;  /* 0x0000b4004d667a23 */ /* 0x100fe40000010803 */
[--C-:B------:R-:W-:Y:S02]  /*11130*/  FFMA.FTZ R140, R76, c[0x0][0x2d0], -R3.reuse ;  /* 0x0000b4004c8c7a23 */ /* 0x100fe40000010803 */
[--C-:B------:R-:W-:Y:S02]  /*11140*/  FFMA.FTZ R141, R75, c[0x0][0x2d0], -R3.reuse ;  /* 0x0000b4004b8d7a23 */ /* 0x100fe40000010803 */
[--C-:B------:R-:W-:Y:S02]  /*11150*/  FFMA.FTZ R142, R74, c[0x0][0x2d0], -R3.reuse ;  /* 0x0000b4004a8e7a23 */ /* 0x100fe40000010803 */
[----:B------:R-:W-:-:S02]  /*11160*/  FFMA.FTZ R147, R73, c[0x0][0x2d0], -R3 ;  /* 0x0000b40049937a23 */ /* 0x000fc40000010803 */
[--C-:B------:R-:W-:Y:S02]  /*11170*/  FFMA.FTZ R165, R72, c[0x0][0x2d0], -R3.reuse ;  /* 0x0000b40048a57a23 */ /* 0x100fe40000010803 */
[----:B------:R-:W-:Y:S02]  /*11180*/  FFMA.FTZ R164, R67, c[0x0][0x2d0], -R3 ;  /* 0x0000b40043a47a23 */ /* 0x000fe40000010803 */
[----:B-1----:R-:W-:Y:S01]  /*11190*/  FFMA.FTZ R0, R18, c[0x0][0x2d0], -R4 ;  /* 0x0000b40012007a23 */ /* 0x002fe20000010804 */
[----:B-----5:R-:W-:-:S03]  /*111a0*/  F2FP.PACK_AB R22, R162, R161 ;  /* 0x000000a1a216723e */ /* 0x020fc600000000ff */
[----:B------:R1:W-:Y:S02]  /*111b0*/  MUFU.EX2 R163, R0 ;  /* 0x0000000000a37308 */ /* 0x0003e40000000800 */
[----:B-1----:R-:W-:Y:S01]  /*111c0*/  FFMA.FTZ R0, R20, c[0x0][0x2d0], -R4 ;  /* 0x0000b40014007a23 */ /* 0x002fe20000010804 */
[----:B------:R-:W-:-:S05]  /*111d0*/  F2FP.PACK_AB R20, R120, R121 ;  /* 0x000000797814723e */ /* 0x000fca00000000ff */
        /* <DEDUP_REMOVED lines=8> */
[----:B------:R1:W-:Y:S02]  /*11260*/  MUFU.EX2 R6, R0 ;  /* 0x0000000000067308 */ /* 0x0003e40000000800 */
[----:B-1----:R-:W-:-:S06]  /*11270*/  FFMA.FTZ R0, R15, c[0x0][0x2d0], -R3 ;  /* 0x0000b4000f007a23 */ /* 0x002fcc0000010803 */
        /* <DEDUP_REMOVED lines=9> */
[----:B----4-:R-:W-:Y:S01]  /*11310*/  HMMA.16816.F32 R8, R20, R48, RZ ;  /* 0x000000301408723c */ /* 0x010fe200000018ff */
[----:B-1----:R-:W-:Y:S01]  /*11320*/  FFMA.FTZ R0, R28, c[0x0][0x2d0], -R3 ;  /* 0x0000b4001c007a23 */ /* 0x002fe20000010803 */
[----:B-----5:R-:W-:-:S04]  /*11330*/  F2FP.PACK_AB R13, R173, R160 ;  /* 0x000000a0ad0d723e */ /* 0x020fc800000000ff */
[----:B------:R1:W4:Y:S02]  /*11340*/  MUFU.EX2 R212, R0 ;  /* 0x0000000000d47308 */ /* 0x0003240000000800 */
[----:B-1----:R-:W-:Y:S01]  /*11350*/  FFMA.FTZ R0, R26, c[0x0][0x2d0], -R2 ;  /* 0x0000b4001a007a23 */ /* 0x002fe20000010802 */
[----:B----4-:R-:W-:-:S05]  /*11360*/  F2FP.PACK_AB R15, R212, R211 ;  /* 0x000000d3d40f723e */ /* 0x010fca00000000ff */
[----:B------:R1:W-:Y:S10]  /*11370*/  MUFU.EX2 R151, R0 ;  /* 0x0000000000977308 */ /* 0x0003f40000000800 */
[----:B--2---:R-:W-:Y:S01]  /*11380*/  HMMA.16816.F32 R116, R12, R44, R8 ;  /* 0x0000002c0c74723c */ /* 0x004fe20000001808 */
[----:B-1----:R-:W-:-:S04]  /*11390*/  FFMA.FTZ R0, R27, c[0x0][0x2d0], -R2 ;  /* 0x0000b4001b007a23 */ /* 0x002fc80000010802 */
[----:B------:R1:W2:Y:S02]  /*113a0*/  MUFU.EX2 R150, R0 ;  /* 0x0000000000967308 */ /* 0x0002a40000000800 */
[----:B-1----:R-:W-:Y:S01]  /*113b0*/  FFMA.FTZ R0, R30, c[0x0][0x2d0], -R2 ;  /* 0x0000b4001e007a23 */ /* 0x002fe20000010802 */
[----:B--2---:R-:W-:Y:S01]  /*113c0*/  F2FP.PACK_AB R16, R150, R151 ;  /* 0x000000979610723e */ /* 0x004fe200000000ff */
[----:B------:R-:W-:-:S04]  /*113d0*/  FADD.FTZ R3, R151, R150 ;  /* 0x0000009697037221 */ /* 0x000fc80000010000 */
[----:B------:R1:W2:Y:S08]  /*113e0*/  MUFU.EX2 R152, R0 ;  /* 0x0000000000987308 */ /* 0x0002b00000000800 */
[----:B------:R-:W-:Y:S01]  /*113f0*/  MUFU.EX2 R150, R64 ;  /* 0x0000004000967308 */ /* 0x000fe20000000800 */
[----:B-1----:R-:W-:-:S07]  /*11400*/  FFMA.FTZ R0, R31, c[0x0][0x2d0], -R2 ;  /* 0x0000b4001f007a23 */ /* 0x002fce0000010802 */
[----:B------:R-:W-:Y:S01]  /*11410*/  MUFU.EX2 R151, R103 ;  /* 0x0000006700977308 */ /* 0x000fe20000000800 */
[----:B--2---:R-:W-:-:S07]  /*11420*/  FADD.FTZ R3, R152, R3 ;  /* 0x0000000398037221 */ /* 0x004fce0000010000 */
[----:B------:R1:W2:Y:S02]  /*11430*/  MUFU.EX2 R154, R0 ;  /* 0x00000000009a7308 */ /* 0x0002a40000000800 */
[----:B-1----:R-:W-:Y:S01]  /*11440*/  FFMA.FTZ R0, R32, c[0x0][0x2d0], -R2 ;  /* 0x0000b40020007a23 */ /* 0x002fe20000010802 */
[C---:B--2---:R-:W-:Y:S01]  /*11450*/  F2FP.PACK_AB R18, R154.reuse, R152 ;  /* 0x000000989a12723e */ /* 0x044fe200000000ff */
[----:B------:R-:W-:-:S04]  /*11460*/  FADD.FTZ R3, R154, R3 ;  /* 0x000000039a037221 */ /* 0x000fc80000010000 */
[----:B------:R-:W-:Y:S08]  /*11470*/  MUFU.EX2 R152, R102 ;  /* 0x0000006600987308 */ /* 0x000ff00000000800 */
[----:B------:R1:W2:Y:S08]  /*11480*/  MUFU.EX2 R167, R0 ;  /* 0x0000000000a77308 */ /* 0x0002b00000000800 */
[----:B------:R-:W-:Y:S01]  /*11490*/  MUFU.EX2 R154, R109 ;  /* 0x0000006d009a7308 */ /* 0x000fe20000000800 */
[----:B-1----:R-:W-:-:S02]  /*114a0*/  FFMA.FTZ R0, R33, c[0x0][0x2d0], -R2 ;  /* 0x0000b40021007a23 */ /* 0x002fc40000010802 */
[----:B--2---:R-:W-:-:S05]  /*114b0*/  FADD.FTZ R3, R167, R3 ;  /* 0x00000003a7037221 */ /* 0x004fca0000010000 */
[----:B------:R1:W2:Y:S02]  /*114c0*/  MUFU.EX2 R191, R0 ;  /* 0x0000000000bf7308 */ /* 0x0002a40000000800 */
[----:B-1----:R-:W-:Y:S01]  /*114d0*/  FFMA.FTZ R0, R34, c[0x0][0x2d0], -R2 ;  /* 0x0000b40022007a23 */ /* 0x002fe20000010802 */
[C---:B--2---:R-:W-:Y:S01]  /*114e0*/  F2FP.PACK_AB R8, R191.reuse, R167 ;  /* 0x000000a7bf08723e */ /* 0x044fe200000000ff */
[----:B------:R-:W1:Y:S01]  /*114f0*/  LDSM.16.MT88.4 R32, [R196] ;  /* 0x00000000c420783b */ /* 0x000e620000004200 */
[----:B------:R-:W-:-:S03]  /*11500*/  FADD.FTZ R3, R191, R3 ;  /* 0x00000003bf037221 */ /* 0x000fc60000010000 */
[----:B------:R2:W4:Y:S02]  /*11510*/  MUFU.EX2 R209, R0 ;  /* 0x0000000000d17308 */ /* 0x0005240000000800 */
[----:B--2---:R-:W-:Y:S01]  /*11520*/  FMUL.FTZ R0, R68, c[0x0][0x2d0] ;  /* 0x0000b40044007a20 */ /* 0x004fe20000410000 */
[----:B----4-:R-:W-:-:S04]  /*11530*/  F2FP.PACK_AB R10, R210, R209 ;  /* 0x000000d1d20a723e */ /* 0x010fc800000000ff */
[----:B------:R-:W-:-:S05]  /*11540*/  FSEL R0, R0, RZ, P0 ;  /* 0x000000ff00007208 */ /* 0x000fca0000000000 */
[--C-:B------:R-:W-:Y:S02]  /*11550*/  FFMA.FTZ R5, R24, c[0x0][0x2d0], -R0.reuse ;  /* 0x0000b40018057a23 */ /* 0x100fe40000010800 */
[--C-:B------:R-:W-:Y:S02]  /*11560*/  FFMA.FTZ R177, R55, c[0x0][0x2d0], -R0.reuse ;  /* 0x0000b40037b17a23 */ /* 0x100fe40000010800 */
[----:B------:R2:W-:Y:S01]  /*11570*/  MUFU.EX2 R115, R5 ;  /* 0x0000000500737308 */ /* 0x0005e20000000800 */
[--C-:B------:R-:W-:Y:S02]  /*11580*/  FFMA.FTZ R176, R52, c[0x0][0x2d0], -R0.reuse ;  /* 0x0000b40034b07a23 */ /* 0x100fe40000010800 */
[--C-:B------:R-:W-:Y:S02]  /*11590*/  FFMA.FTZ R179, R59, c[0x0][0x2d0], -R0.reuse ;  /* 0x0000b4003bb37a23 */ /* 0x100fe40000010800 */
[--C-:B------:R-:W-:Y:S02]  /*115a0*/  FFMA.FTZ R178, R56, c[0x0][0x2d0], -R0.reuse ;  /* 0x0000b40038b27a23 */ /* 0x100fe40000010800 */
[--C-:B------:R-:W-:Y:S01]  /*115b0*/  FFMA.FTZ R86, R62, c[0x0][0x2d0], -R0.reuse ;  /* 0x0000b4003e567a23 */ /* 0x100fe20000010800 */
[----:B-1----:R-:W-:Y:S01]  /*115c0*/  HMMA.16816.F32 R28, R20, R32, RZ ;  /* 0x00000020141c723c */ /* 0x002fe200000018ff */
[----:B------:R-:W-:-:S02]  /*115d0*/  FFMA.FTZ R149, R81, c[0x0][0x2d0], -R0 ;  /* 0x0000b40051957a23 */ /* 0x000fc40000010800 */
[--C-:B------:R-:W-:Y:S02]  /*115e0*/  FFMA.FTZ R88, R80, c[0x0][0x2d0], -R0.reuse ;  /* 0x0000b40050587a23 */ /* 0x100fe40000010800 */
[--C-:B------:R-:W-:Y:S02]  /*115f0*/  FFMA.FTZ R87, R79, c[0x0][0x2d0], -R0.reuse ;  /* 0x0000b4004f577a23 */ /* 0x100fe40000010800 */
[--C-:B--2---:R-:W-:Y:S02]  /*11600*/  FFMA.FTZ R5, R25, c[0x0][0x2d0], -R0.reuse ;  /* 0x0000b40019057a23 */ /* 0x104fe40000010800 */
[----:B------:R-:W-:Y:S08]  /*11610*/  MUFU.EX2 R167, R87 ;  /* 0x0000005700a77308 */ /* 0x000ff00000000800 */
[----:B------:R1:W2:Y:S07]  /*11620*/  MUFU.EX2 R114, R5 ;  /* 0x0000000500727308 */ /* 0x0002ae0000000800 */
[----:B------:R-:W-:Y:S01]  /*11630*/  HMMA.16816.F32 R136, R12, R40, R28 ;  /* 0x000000280c88723c */ /* 0x000fe2000000181c */
[----:B------:R-:W-:Y:S01]  /*11640*/  MUFU.EX2 R87, R175 ;  /* 0x000000af00577308 */ /* 0x000fe20000000800 */
[----:B-1----:R-:W-:Y:S01]  /*11650*/  FFMA.FTZ R5, R36, c[0x0][0x2d0], -R0 ;  /* 0x0000b40024057a23 */ /* 0x002fe20000010800 */
[----:B--2---:R-:W-:-:S06]  /*11660*/  F2FP.PACK_AB R17, R114, R115 ;  /* 0x000000737211723e */ /* 0x004fcc00000000ff */
[----:B------:R1:W-:Y:S02]  /*11670*/  MUFU.EX2 R148, R5 ;  /* 0x0000000500947308 */ /* 0x0003e40000000800 */
[----:B-1----:R-:W-:-:S06]  /*11680*/  FFMA.FTZ R5, R37, c[0x0][0x2d0], -R0 ;  /* 0x0000b40025057a23 */ /* 0x002fcc0000010800 */
[----:B------:R1:W2:Y:S02]  /*11690*/  MUFU.EX2 R166, R5 ;  /* 0x0000000500a67308 */ /* 0x0002a40000000800 */
[----:B-1----:R-:W-:Y:S01]  /*116a0*/  FFMA.FTZ R5, R38, c[0x0][0x2d0], -R0 ;  /* 0x0000b40026057a23 */ /* 0x002fe20000010800 */
[----:B--2---:R-:W-:-:S05]  /*116b0*/  F2FP.PACK_AB R19, R166, R148 ;  /* 0x00000094a613723e */ /* 0x004fca00000000ff */
[----:B------:R1:W-:Y:S02]  /*116c0*/  MUFU.EX2 R184, R5 ;  /* 0x0000000500b87308 */ /* 0x0003e40000000800 */
[----:B------:R-:W-:Y:S07]  /*116d0*/  HMMA.16816.F32 R24, R16, R32, RZ ;  /* 0x000000201018723c */ /* 0x000fee00000018ff */
[----:B------:R-:W-:Y:S02]  /*116e0*/  FADD.FTZ R32, R7, R6 ;  /* 0x0000000607207221 */ /* 0x000fe40000010000 */
[----:B-1----:R-:W-:-:S02]  /*116f0*/  FFMA.FTZ R5, R39, c[0x0][0x2d0], -R0 ;  /* 0x0000b40027057a23 */ /* 0x002fc40000010800 */
[----:B------:R-:W-:Y:S02]  /*11700*/  HMMA.16816.F32 R36, R16, R48, RZ ;  /* 0x000000301024723c */ /* 0x000fe400000018ff */
[----:B------:R1:W2:Y:S02]  /*11710*/  MUFU.EX2 R185, R5 ;  /* 0x0000000500b97308 */ /* 0x0002a40000000800 */
[----:B-1----:R-:W-:Y:S01]  /*11720*/  FFMA.FTZ R5, R53, c[0x0][0x2d0], -R0 ;  /* 0x0000b40035057a23 */ /* 0x002fe20000010800 */
[----:B--2---:R-:W-:-:S05]  /*11730*/  F2FP.PACK_AB R9, R185, R184 ;  /* 0x000000b8b909723e */ /* 0x004fca00000000ff */
        /* <DEDUP_REMOVED lines=8> */
[----:B------:R-:W2:Y:S01]  /*117c0*/  LDSM.16.MT88.4 R24, [R193+0x800] ;  /* 0x00080000c118783b */ /* 0x000ea20000004200 */
[----:B------:R-:W-:Y:S01]  /*117d0*/  FADD.FTZ R2, R121, R120 ;  /* 0x0000007879027221 */ /* 0x000fe20000010000 */
[----:B------:R-:W-:Y:S01]  /*117e0*/  MUFU.EX2 R189, R45 ;  /* 0x0000002d00bd7308 */ /* 0x000fe20000000800 */
[----:B------:R-:W-:-:S02]  /*117f0*/  FFMA.FTZ R44, R57, c[0x0][0x2d0], -R0 ;  /* 0x0000b400392c7a23 */ /* 0x000fc40000010800 */
[----:B------:R-:W-:Y:S02]  /*11800*/  FADD.FTZ R2, R161, R2 ;  /* 0x00000002a1027221 */ /* 0x000fe40000010000 */
[--C-:B------:R-:W-:Y:S02]  /*11810*/  FFMA.FTZ R41, R58, c[0x0][0x2d0], -R0.reuse ;  /* 0x0000b4003a297a23 */ /* 0x100fe40000010800 */
[----:B------:R-:W-:Y:S01]  /*11820*/  FFMA.FTZ R40, R60, c[0x0][0x2d0], -R0 ;  /* 0x0000b4003c287a23 */ /* 0x000fe20000010800 */
[----:B------:R-:W-:Y:S01]  /*11830*/  MUFU.EX2 R109, R44 ;  /* 0x0000002c006d7308 */ /* 0x000fe20000000800 */
[----:B------:R-:W-:-:S04]  /*11840*/  FADD.FTZ R2, R162, R2 ;  /* 0x00000002a2027221 */ /* 0x000fc80000010000 */
        /* <DEDUP_REMOVED lines=11> */
[-C--:B--2---:R-:W-:Y:S01]  /*11900*/  HMMA.16816.F32 R128, R12, R24.reuse, R28 ;  /* 0x000000180c80723c */ /* 0x084fe2000000181c */
[----:B------:R-:W1:Y:S05]  /*11910*/  LDSM.16.MT88.4 R28, [R195] ;  /* 0x00000000c31c783b */ /* 0x000e6a0000004200 */
[----:B------:R-:W-:Y:S02]  /*11920*/  MUFU.EX2 R88, R168 ;  /* 0x000000a800587308 */ /* 0x000fe40000000800 */
[----:B------:R-:W-:Y:S01]  /*11930*/  HMMA.16816.F32 R120, R8, R24, R4 ;  /* 0x000000180878723c */ /* 0x000fe20000001804 */
[----:B------:R-:W2:Y:S05]  /*11940*/  LDSM.16.MT88.4 R4, [R195+0x800] ;  /* 0x00080000c304783b */ /* 0x000eaa0000004200 */
[----:B------:R-:W-:Y:S01]  /*11950*/  MUFU.EX2 R86, R164 ;  /* 0x000000a400567308 */ /* 0x000fe20000000800 */
[----:B------:R-:W-:-:S02]  /*11960*/  FADD.FTZ R24, R115, R114 ;  /* 0x0000007273187221 */ /* 0x000fc40000010000 */
[----:B------:R-:W-:Y:S02]  /*11970*/  FFMA.FTZ R25, R61, c[0x0][0x2d0], -R0 ;  /* 0x0000b4003d197a23 */ /* 0x000fe40000010800 */
[----:B------:R-:W-:Y:S02]  /*11980*/  FADD.FTZ R0, R158, R32 ;  /* 0x000000209e007221 */ /* 0x000fe40000010000 */
[----:B------:R-:W-:Y:S01]  /*11990*/  FADD.FTZ R24, R148, R24 ;  /* 0x0000001894187221 */ /* 0x000fe20000010000 */
[----:B------:R-:W-:Y:S01]  /*119a0*/  MUFU.EX2 R158, R108 ;  /* 0x0000006c009e7308 */ /* 0x000fe20000000800 */
[----:B------:R-:W-:-:S04]  /*119b0*/  FADD.FTZ R0, R159, R0 ;  /* 0x000000009f007221 */ /* 0x000fc80000010000 */
[----:B------:R-:W-:-:S03]  /*119c0*/  FADD.FTZ R0, R160, R0 ;  /* 0x00000000a0007221 */ /* 0x000fc60000010000 */
[----:B------:R-:W4:Y:S01]  /*119d0*/  MUFU.EX2 R148, R41 ;  /* 0x0000002900947308 */ /* 0x000f220000000800 */
        /* <DEDUP_REMOVED lines=9> */
[----:B--2---:R-:W-:Y:S08]  /*11a70*/  HMMA.16816.F32 R96, R8, R4, R52 ;  /* 0x000000040860723c */ /* 0x004ff00000001834 */
[----:B------:R-:W-:Y:S08]  /*11a80*/  HMMA.16816.F32 R52, R16, R50, RZ ;  /* 0x000000321034723c */ /* 0x000ff000000018ff */
[----:B------:R-:W-:Y:S07]  /*11a90*/  HMMA.16816.F32 R112, R12, R4, R56 ;  /* 0x000000040c70723c */ /* 0x000fee0000001838 */
[----:B----4-:R-:W-:Y:S01]  /*11aa0*/  F2FP.PACK_AB R5, R148, R109 ;  /* 0x0000006d9405723e */ /* 0x010fe200000000ff */
        /* <DEDUP_REMOVED lines=13> */
[----:B------:R-:W-:Y:S08]  /*11b80*/  HMMA.16816.F32 R16, R16, R30, RZ ;  /* 0x0000001e1010723c */ /* 0x000ff000000018ff */
[C---:B------:R-:W-:Y:S01]  /*11b90*/  HMMA.16816.F32 R72, R8.reuse, R26, R52 ;  /* 0x0000001a0848723c */ /* 0x040fe20000001834 */
[----:B------:R-:W2:Y:S08]  /*11ba0*/  MUFU.EX2 R27, R111 ;  /* 0x0000006f001b7308 */ /* 0x000eb00000000800 */
[----:B------:R-:W4:Y:S07]  /*11bb0*/  MUFU.EX2 R26, R89 ;  /* 0x00000059001a7308 */ /* 0x000f2e0000000800 */
[----:B------:R-:W-:Y:S01]  /*11bc0*/  HMMA.16816.F32 R76, R8, R6, R16 ;  /* 0x00000006084c723c */ /* 0x000fe20000001810 */
[----:B------:R-:W-:Y:S01]  /*11bd0*/  MUFU.EX2 R89, R66 ;  /* 0x0000004200597308 */ /* 0x000fe20000000800 */
[----:B--2---:R-:W-:-:S04]  /*11be0*/  FADD.FTZ R2, R27, R2 ;  /* 0x000000021b027221 */ /* 0x004fc80000010000 */
[----:B------:R-:W-:Y:S01]  /*11bf0*/  FADD.FTZ R2, R110, R2 ;  /* 0x000000026e027221 */ /* 0x000fe20000010000 */
[----:B------:R-:W-:Y:S01]  /*11c00*/  F2FP.PACK_AB R6, R189, R150 ;  /* 0x00000096bd06723e */ /* 0x000fe200000000ff */
[----:B------:R-:W-:Y:S01]  /*11c10*/  FADD.FTZ R16, R166, R24 ;  /* 0x00000018a6107221 */ /* 0x000fe20000010000 */
[----:B------:R-:W2:Y:S01]  /*11c20*/  MUFU.EX2 R111, R65 ;  /* 0x00000041006f7308 */ /* 0x000ea20000000800 */
[----:B------:R-:W-:Y:S01]  /*11c30*/  F2FP.PACK_AB R7, R190, R188 ;  /* 0x000000bcbe07723e */ /* 0x000fe200000000ff */
[----:B----4-:R-:W-:Y:S01]  /*11c40*/  FADD.FTZ R0, R26, R0 ;  /* 0x000000001a007221 */ /* 0x010fe20000010000 */
[----:B------:R-:W-:Y:S01]  /*11c50*/  F2FP.PACK_AB R8, R110, R27 ;  /* 0x0000001b6e08723e */ /* 0x000fe200000000ff */
[----:B------:R-:W-:Y:S01]  /*11c60*/  FADD.FTZ R2, R154, R2 ;  /* 0x000000029a027221 */ /* 0x000fe20000010000 */
[C---:B------:R-:W-:Y:S01]  /*11c70*/  F2FP.PACK_AB R9, R108.reuse, R26 ;  /* 0x0000001a6c09723e */ /* 0x040fe200000000ff */
[----:B------:R-:W-:Y:S01]  /*11c80*/  FADD.FTZ R0, R108, R0 ;  /* 0x000000006c007221 */ /* 0x000fe20000010000 */
[----:B------:R-:W-:Y:S01]  /*11c90*/  F2FP.PACK_AB R10, R158, R154 ;  /* 0x0000009a9e0a723e */ /* 0x000fe200000000ff */
[----:B------:R-:W-:Y:S01]  /*11ca0*/  MUFU.EX2 R166, R155 ;  /* 0x0000009b00a67308 */ /* 0x000fe20000000800 */
[----:B------:R-:W-:Y:S01]  /*11cb0*/  F2FP.PACK_AB R11, R152, R151 ;  /* 0x00000097980b723e */ /* 0x000fe200000000ff */
[----:B------:R-:W-:-:S02]  /*11cc0*/  FADD.FTZ R0, R151, R0 ;  /* 0x0000000097007221 */ /* 0x000fc40000010000 */
[----:B------:R-:W-:Y:S02]  /*11cd0*/  FADD.FTZ R2, R158, R2 ;  /* 0x000000029e027221 */ /* 0x000fe40000010000 */
[----:B------:R-:W-:Y:S01]  /*11ce0*/  FADD.FTZ R0, R152, R0 ;  /* 0x0000000098007221 */ /* 0x000fe20000010000 */
[----:B--2---:R-:W-:Y:S01]  /*11cf0*/  F2FP.PACK_AB R4, R111, R89 ;  /* 0x000000596f04723e */ /* 0x004fe200000000ff */
[----:B-1----:R-:W-:Y:S01]  /*11d00*/  HMMA.16816.F32 R64, R8, R12, R116 ;  /* 0x0000000c0840723c */ /* 0x002fe20000001874 */
[----:B------:R-:W-:Y:S07]  /*11d10*/  MUFU.EX2 R26, R180 ;  /* 0x000000b4001a7308 */ /* 0x000fee0000000800 */
[C---:B------:R-:W-:Y:S01]  /*11d20*/  HMMA.16816.F32 R104, R4.reuse, R14, R56 ;  /* 0x0000000e0468723c */ /* 0x040fe20000001838 */
[----:B------:R-:W-:Y:S07]  /*11d30*/  MUFU.EX2 R27, R176 ;  /* 0x000000b0001b7308 */ /* 0x000fee0000000800 */
[----:B------:R-:W-:Y:S08]  /*11d40*/  HMMA.16816.F32 R124, R4, R12, R124 ;  /* 0x0000000c047c723c */ /* 0x000ff0000000187c */
[C---:B------:R-:W-:Y:S01]  /*11d50*/  HMMA.16816.F32 R56, R8.reuse, R14, R48 ;  /* 0x0000000e0838723c */ /* 0x040fe20000001830 */
[----:B------:R-:W1:Y:S07]  /*11d60*/  LDSM.16.MT88.4 R12, [R196+0x1000] ;  /* 0x00100000c40c783b */ /* 0x000e6e0000004200 */
[-C--:B-1----:R-:W-:Y:S08]  /*11d70*/  HMMA.16816.F32 R52, R8, R12.reuse, R136 ;  /* 0x0000000c0834723c */ /* 0x082ff00000001888 */
[C---:B------:R-:W-:Y:S08]  /*11d80*/  HMMA.16816.F32 R116, R4.reuse, R12, R132 ;  /* 0x0000000c0474723c */ /* 0x040ff00000001884 */
[-C--:B------:R-:W-:Y:S08]  /*11d90*/  HMMA.16816.F32 R100, R4, R14.reuse, R60 ;  /* 0x0000000e0464723c */ /* 0x080ff0000000183c */
[C---:B------:R-:W-:Y:S01]  /*11da0*/  HMMA.16816.F32 R48, R8.reuse, R14, R32 ;  /* 0x0000000e0830723c */ /* 0x040fe20000001820 */
[----:B------:R-:W1:Y:S07]  /*11db0*/  LDSM.16.MT88.4 R12, [R193+0x1000] ;  /* 0x00100000c10c783b */ /* 0x000e6e0000004200 */
[-C--:B-1----:R-:W-:Y:S08]  /*11dc0*/  HMMA.16816.F32 R44, R8, R12.reuse, R128 ;  /* 0x0000000c082c723c */ /* 0x082ff00000001880 */
[C---:B------:R-:W-:Y:S01]  /*11dd0*/  HMMA.16816.F32 R80, R4.reuse, R12, R120 ;  /* 0x0000000c0450723c */ /* 0x040fe20000001878 */
[----:B------:R-:W-:Y:S07]  /*11de0*/  LDSM.16.MT88.4 R120, [R192+0x2000] ;  /* 0x00200000c078783b */ /* 0x000fee0000004200 */
[-C--:B------:R-:W-:Y:S08]  /*11df0*/  HMMA.16816.F32 R72, R4, R14.reuse, R72 ;  /* 0x0000000e0448723c */ /* 0x080ff00000001848 */
[----:B------:R-:W-:Y:S01]  /*11e00*/  HMMA.16816.F32 R36, R8, R14, R36 ;  /* 0x0000000e0824723c */ /* 0x000fe20000001824 */
[----:B------:R-:W1:Y:S07]  /*11e10*/  LDSM.16.MT88.4 R12, [R195+0x1000] ;  /* 0x00100000c30c783b */ /* 0x000e6e0000004200 */
[C---:B-1----:R-:W-:Y:S01]  /*11e20*/  HMMA.16816.F32 R60, R4.reuse, R12, R96 ;  /* 0x0000000c043c723c */ /* 0x042fe20000001860 */
[----:B------:R-:W-:Y:S07]  /*11e30*/  MUFU.EX2 R98, R146 ;  /* 0x0000009200627308 */ /* 0x000fee0000000800 */
[----:B------:R-:W-:Y:S01]  /*11e40*/  HMMA.16816.F32 R40, R4, R14, R76 ;  /* 0x0000000e0428723c */ /* 0x000fe2000000184c */
[----:B------:R-:W1:Y:S06]  /*11e50*/  MUFU.EX2 R99, R145 ;  /* 0x0000009100637308 */ /* 0x000e6c0000000800 */
[----:B------:R-:W-:Y:S01]  /*11e60*/  FADD.FTZ R4, R184, R16 ;  /* 0x00000010b8047221 */ /* 0x000fe20000010000 */
[C---:B------:R-:W-:Y:S01]  /*11e70*/  HMMA.16816.F32 R32, R8.reuse, R12, R112 ;  /* 0x0000000c0820723c */ /* 0x040fe20000001870 */
[----:B------:R-:W-:Y:S01]  /*11e80*/  LDSM.16.MT88.4 R16, [R196+0x1800] ;  /* 0x00180000c410783b */ /* 0x000fe20000004200 */
[----:B------:R-:W-:Y:S01]  /*11e90*/  FADD.FTZ R5, R209, R3 ;  /* 0x00000003d1057221 */ /* 0x000fe20000010000 */
[----:B------:R-:W2:Y:S01]  /*11ea0*/  MUFU.EX2 R97, R140 ;  /* 0x0000008c00617308 */ /* 0x000ea20000000800 */
[----:B------:R-:W-:Y:S01]  /*11eb0*/  FADD.FTZ R3, R185, R4 ;  /* 0x00000004b9037221 */ /* 0x000fe20000010000 */
[----:B------:R-:W-:Y:S01]  /*11ec0*/  F2FP.PACK_AB R6, R187, R186 ;  /* 0x000000babb06723e */ /* 0x000fe200000000ff */
[----:B------:R-:W-:Y:S01]  /*11ed0*/  FADD.FTZ R24, R210, R5 ;  /* 0x00000005d2187221 */ /* 0x000fe20000010000 */
[----:B------:R-:W-:Y:S01]  /*11ee0*/  LDSM.16.MT88.4 R112, [R196+0x2000] ;  /* 0x00200000c470783b */ /* 0x000fe20000004200 */
[----:B------:R-:W-:Y:S01]  /*11ef0*/  HMMA.16816.F32 R28, R8, R14, R20 ;  /* 0x0000000e081c723c */ /* 0x000fe20000001814 */
[----:B-1----:R-:W-:Y:S01]  /*11f00*/  F2FP.PACK_AB R4, R99, R98 ;  /* 0x000000626304723e */ /* 0x002fe200000000ff */
[----:B------:R-:W-:Y:S01]  /*11f10*/  FADD.FTZ R3, R207, R3 ;  /* 0x00000003cf037221 */ /* 0x000fe20000010000 */
[----:B------:R-:W1:Y:S01]  /*11f20*/  LDSM.16.MT88.4 R20, [R192+0x1800] ;  /* 0x00180000c014783b */ /* 0x000e620000004200 */
[----:B------:R-:W4:Y:S01]  /*11f30*/  MUFU.EX2 R96, R141 ;  /* 0x0000008d00607308 */ /* 0x000f220000000800 */
[----:B------:R-:W-:-:S02]  /*11f40*/  FADD.FTZ R2, R98, R2 ;  /* 0x0000000262027221 */ /* 0x000fc40000010000 */
[----:B------:R-:W5:Y:S01]  /*11f50*/  LDSM.16.MT88.4 R12, [R193+0x1800] ;  /* 0x00180000c10c783b */ /* 0x000f620000004200 */
[----:B------:R-:W-:Y:S02]  /*11f60*/  FADD.FTZ R25, R215, R3 ;  /* 0x00000003d7197221 */ /* 0x000fe40000010000 */
[----:B------:R-:W-:Y:S01]  /*11f70*/  FADD.FTZ R24, R89, R24 ;  /* 0x0000001859187221 */ /* 0x000fe20000010000 */
[----:B------:R-:W3:Y:S01]  /*11f80*/  LDSM.16.MT88.4 R8, [R195+0x1800] ;  /* 0x00180000c308783b */ /* 0x000ee20000004200 */
[----:B------:R-:W-:Y:S01]  /*11f90*/  MUFU.EX2 R184, R142 ;  /* 0x0000008e00b87308 */ /* 0x000fe20000000800 */
[----:B--2---:R-:W-:Y:S02]  /*11fa0*/  FADD.FTZ R0, R97, R0 ;  /* 0x0000000061007221 */ /* 0x004fe40000010000 */
[----:B------:R-:W-:-:S04]  /*11fb0*/  FADD.FTZ R3, R111, R24 ;  /* 0x000000186f037221 */ /* 0x000fc80000010000 */
[----:B------:R-:W-:Y:S01]  /*11fc0*/  FADD.FTZ R3, R150, R3 ;  /* 0x0000000396037221 */ /* 0x000fe20000010000 */
[----:B------:R-:W2:Y:S01]  /*11fd0*/  MUFU.EX2 R185, R147 ;  /* 0x0000009300b97308 */ /* 0x000ea20000000800 */
[----:B----4-:R-:W-:Y:S02]  /*11fe0*/  F2FP.PACK_AB R5, R96, R97 ;  /* 0x000000616005723e */ /* 0x010fe400000000ff */
[----:B------:R-:W-:-:S05]  /*11ff0*/  FADD.FTZ R3, R189, R3 ;  /* 0x00000003bd037221 */ /* 0x000fca0000010000 */
[----:B------:R-:W4:Y:S01]  /*12000*/  MUFU.EX2 R76, R157 ;  /* 0x0000009d004c7308 */ /* 0x000f220000000800 */
[----:B--2---:R-:W-:-:S07]  /*12010*/  F2FP.PACK_AB R7, R185, R184 ;  /* 0x000000b8b907723e */ /* 0x004fce00000000ff */
[----:B------:R-:W2:Y:S01]  /*12020*/  MUFU.EX2 R79, R172 ;  /* 0x000000ac004f7308 */ /* 0x000ea20000000800 */
[----:B-1----:R-:W-:Y:S01]  /*12030*/  HMMA.16816.F32 R64, R4, R20, R64 ;  /* 0x000000140440723c */ /* 0x002fe20000001840 */
[----:B----4-:R-:W-:-:S06]  /*12040*/  FADD.FTZ R3, R76, R3 ;  /* 0x000000034c037221 */ /* 0x010fcc0000010000 */
[----:B------:R-:W1:Y:S01]  /*12050*/  MUFU.EX2 R89, R171 ;  /* 0x000000ab00597308 */ /* 0x000e620000000800 */
[C---:B------:R-:W-:Y:S07]  /*12060*/  HMMA.16816.F32 R56, R4.reuse, R22, R56 ;  /* 0x000000160438723c */ /* 0x040fee0000001838 */
[----:B------:R-:W4:Y:S01]  /*12070*/  MUFU.EX2 R77, R165 ;  /* 0x000000a5004d7308 */ /* 0x000f220000000800 */
[----:B--2---:R-:W-:Y:S01]  /*12080*/  F2FP.PACK_AB R156, R79, R88 ;  /* 0x000000584f9c723e */ /* 0x004fe200000000ff */
[C---:B------:R-:W-:Y:S06]  /*12090*/  HMMA.16816.F32 R52, R4.reuse, R16, R52 ;  /* 0x000000100434723c */ /* 0x040fec0000001834 */
[----:B------:R-:W2:Y:S01]  /*120a0*/  MUFU.EX2 R78, R169 ;  /* 0x000000a9004e7308 */ /* 0x000ea20000000800 */
[----:B-1----:R-:W-:Y:S01]  /*120b0*/  F2FP.PACK_AB R158, R160, R89 ;  /* 0x00000059a09e723e */ /* 0x002fe200000000ff */
[C---:B------:R-:W-:Y:S06]  /*120c0*/  HMMA.16816.F32 R48, R4.reuse, R18, R48 ;  /* 0x000000120430723c */ /* 0x040fec0000001830 */
[----:B------:R-:W1:Y:S01]  /*120d0*/  MUFU.EX2 R24, R181 ;  /* 0x000000b500187308 */ /* 0x000e620000000800 */
[----:B----4-:R-:W-:Y:S01]  /*120e0*/  F2FP.PACK_AB R157, R86, R77 ;  /* 0x0000004d569d723e */ /* 0x010fe200000000ff */
[----:B-----5:R-:W-:Y:S01]  /*120f0*/  HMMA.16816.F32 R44, R4, R12, R44 ;  /* 0x0000000c042c723c */ /* 0x020fe2000000182c */
[----:B--2---:R-:W-:-:S07]  /*12100*/  F2FP.PACK_AB R159, R87, R78 ;  /* 0x0000004e579f723e */ /* 0x004fce00000000ff */
[----:B------:R-:W-:Y:S01]  /*12110*/  HMMA.16816.F32 R36, R4, R14, R36 ;  /* 0x0000000e0424723c */ /* 0x000fe20000001824 */
[----:B-1----:R-:W-:-:S07]  /*12120*/  F2FP.PACK_AB R98, R26, R24 ;  /* 0x000000181a62723e */ /* 0x002fce00000000ff */
[C---:B---3--:R-:W-:Y:S08]  /*12130*/  HMMA.16816.F32 R32, R4.reuse, R8, R32 ;  /* 0x000000080420723c */ /* 0x048ff00000001820 */
        /* <DEDUP_REMOVED lines=19> */
[----:B------:R-:W3:Y:S01]  /*12270*/  MUFU.EX2 R15, R178 ;  /* 0x000000b2000f7308 */ /* 0x000ee20000000800 */
[----:B------:R-:W4:Y:S05]  /*12280*/  LDSM.16.MT88.4 R8, [R195+0x2000] ;  /* 0x00200000c308783b */ /* 0x000f2a0000004200 */
[----:B------:R-:W-:Y:S01]  /*12290*/  FADD.FTZ R4, R109, R25 ;  /* 0x000000196d047221 */ /* 0x000fe20000010000 */
[----:B------:R-:W-:Y:S01]  /*122a0*/  HMMA.16816.F32 R128, R156, R120, R64 ;  /* 0x000000789c80723c */ /* 0x000fe20000001840 */
[----:B------:R-:W5:Y:S01]  /*122b0*/  MUFU.EX2 R25, R177 ;  /* 0x000000b100197308 */ /* 0x000f620000000800 */
[----:B------:R-:W-:Y:S01]  /*122c0*/  FADD.FTZ R5, R96, R0 ;  /* 0x0000000060057221 */ /* 0x000fe20000010000 */
[----:B------:R-:W-:Y:S01]  /*122d0*/  MOV R0, R218 ;  /* 0x000000da00007202 */ /* 0x000fe20000000f00 */
[----:B------:R-:W-:Y:S01]  /*122e0*/  FADD.FTZ R4, R148, R4 ;  /* 0x0000000494047221 */ /* 0x000fe20000010000 */
[----:B--2---:R-:W-:Y:S01]  /*122f0*/  F2FP.PACK_AB R96, R13, R12 ;  /* 0x0000000c0d60723e */ /* 0x004fe200000000ff */
[----:B------:R-:W-:-:S02]  /*12300*/  FADD.FTZ R5, R184, R5 ;  /* 0x00000005b8057221 */ /* 0x000fc40000010000 */
[----:B------:R-:W-:Y:S01]  /*12310*/  FADD.FTZ R4, R188, R4 ;  /* 0x00000004bc047221 */ /* 0x000fe20000010000 */
[----:B---3--:R-:W-:Y:S01]  /*12320*/  F2FP.PACK_AB R97, R15, R14 ;  /* 0x0000000e0f61723e */ /* 0x008fe200000000ff */
[C---:B------:R-:W-:Y:S02]  /*12330*/  HMMA.16816.F32 R132, R156.reuse, R122, R56 ;  /* 0x0000007a9c84723c */ /* 0x040fe40000001838 */
[----:B------:R-:W-:Y:S02]  /*12340*/  FADD.FTZ R6, R190, R4 ;  /* 0x00000004be067221 */ /* 0x000fe40000010000 */
[----:B------:R-:W-:Y:S02]  /*12350*/  FADD.FTZ R4, R99, R2 ;  /* 0x0000000263047221 */ /* 0x000fe40000010000 */
[----:B------:R-:W-:Y:S01]  /*12360*/  @P1 IMAD.HI.U32 R2, R218, c[0x0][0x2c8], RZ ;  /* 0x0000b200da021a27 */ /* 0x000fe200078e00ff */
[----:B-----5:R-:W-:Y:S01]  /*12370*/  F2FP.PACK_AB R99, R27, R25 ;  /* 0x000000191b63723e */ /* 0x020fe200000000ff */
[----:B-1----:R-:W-:Y:S03]  /*12380*/  HMMA.16816.F32 R144, R156, R104, R44 ;  /* 0x000000689c90723c */ /* 0x002fe6000000182c */
[----:B------:R-:W-:-:S04]  /*12390*/  @P1 SHF.R.U32.HI R0, RZ, c[0x0][0x2cc], R2 ;  /* 0x0000b300ff001a19 */ /* 0x000fc80000011602 */
[----:B------:R-:W-:Y:S01]  /*123a0*/  IADD3 R0, R0, R216, -R217 ;  /* 0x000000d800007210 */ /* 0x000fe20007ffe8d9 */
[----:B------:R-:W-:Y:S04]  /*123b0*/  HMMA.16816.F32 R116, R96, R112, R116 ;  /* 0x000000706074723c */ /* 0x000fe80000001874 */
[----:B------:R-:W-:-:S04]  /*123c0*/  IMAD.HI R0, R0, 0x66666667, RZ ;  /* 0x6666666700007827 */ /* 0x000fc800078e02ff */
[----:B------:R-:W-:Y:S01]  /*123d0*/  HMMA.16816.F32 R112, R96, R114, R16 ;  /* 0x000000726070723c */ /* 0x000fe20000001810 */
[----:B------:R-:W-:-:S04]  /*123e0*/  SHF.R.U32.HI R2, RZ, 0x1f, R0 ;  /* 0x0000001fff027819 */ /* 0x000fc80000011600 */
[----:B------:R-:W-:Y:S01]  /*123f0*/  LEA.HI.SX32 R7, R0, R2, 0x1b ;  /* 0x0000000200077211 */ /* 0x000fe200078fdaff */
[----:B------:R-:W-:Y:S02]  /*12400*/  FADD.FTZ R2, R162, R3 ;  /* 0x00000003a2027221 */ /* 0x000fe40000010000 */
[----:B------:R-:W-:Y:S01]  /*12410*/  FADD.FTZ R3, R161, R6 ;  /* 0x00000006a1037221 */ /* 0x000fe20000010000 */
[----:B------:R-:W-:Y:S01]  /*12420*/  IMNMX R16, R252, R7, !PT ;  /* 0x00000007fc107217 */ /* 0x000fe20007800200 */
[----:B------:R-:W-:Y:S01]  /*12430*/  FADD.FTZ R0, R186, R4 ;  /* 0x00000004ba007221 */ /* 0x000fe20000010000 */
[----:B------:R-:W-:Y:S01]  /*12440*/  HMMA.16816.F32 R148, R156, R106, R36 ;  /* 0x0000006a9c94723c */ /* 0x000fe20000001824 */
[----:B------:R-:W-:Y:S01]  /*12450*/  FADD.FTZ R4, R166, R2 ;  /* 0x00000002a6047221 */ /* 0x000fe20000010000 */
[----:B------:R-:W-:Y:S01]  /*12460*/  ISETP.GE.AND P0, PT, R223, R16, PT ;  /* 0x00000010df00720c */ /* 0x000fe20003f06270 */
[----:B------:R-:W-:Y:S01]  /*12470*/  FADD.FTZ R6, R163, R3 ;  /* 0x00000003a3067221 */ /* 0x000fe20000010000 */
[----:B------:R1:W-:Y:S01]  /*12480*/  STL [R1], R16 ;  /* 0x0000001001007387 */ /* 0x0003e20000100800 */
        /* <DEDUP_REMOVED lines=12> */
[----:B----4-:R-:W-:Y:S01]  /*12550*/  HMMA.16816.F32 R152, R156, R8, R32 ;  /* 0x000000089c98723c */ /* 0x010fe20000001820 */
        /* <DEDUP_REMOVED lines=12> */
[----:B------:R-:W-:-:S03]  /*12620*/  FADD.FTZ R247, R27, R0 ;  /* 0x000000001bf77221 */ /* 0x000fc60000010000 */
[----:B------:R-:W-:Y:S08]  /*12630*/  HMMA.16816.F32 R100, R96, R8, R60 ;  /* 0x000000086064723c */ /* 0x000ff0000000183c */
[-C--:B------:R-:W-:Y:S08]  /*12640*/  HMMA.16816.F32 R156, R156, R10.reuse, R28 ;  /* 0x0000000a9c9c723c */ /* 0x080ff0000000181c */
[----:B------:R-:W-:Y:S01]  /*12650*/  HMMA.16816.F32 R96, R96, R10, R40 ;  /* 0x0000000a6060723c */ /* 0x000fe20000001828 */
[----:B------:R-:W-:Y:S02]  /*12660*/  @!UPT UIADD3 URZ, URZ, URZ, URZ ;  /* 0x0000003f3f3ff290 */ /* 0x000fe4000fffe03f */
[----:B------:R-:W-:Y:S11]  /*12670*/  @!P0 BRA `(.L_x_1748) ;  /* 0x0000493000008947 */ /* 0x000ff60003800000 */
[----:B-1----:R-:W-:Y:S01]  /*12680*/  IMAD.MOV.U32 R87, RZ, RZ, R70 ;  /* 0x000000ffff577224 */ /* 0x002fe200078e0046 */
[----:B------:R-:W-:Y:S01]  /*12690*/  MOV R89, R68 ;  /* 0x0000004400597202 */ /* 0x000fe20000000f00 */
[----:B------:R-:W-:Y:S01]  /*126a0*/  IMAD.MOV.U32 R86, RZ, RZ, R71 ;  /* 0x000000ffff567224 */ /* 0x000fe200078e0047 */
[----:B------:R-:W-:-:S07]  /*126b0*/  MOV R88, R69 ;  /* 0x0000004500587202 */ /* 0x000fce0000000f00 */
.L_x_1759:
[----:B------:R-:W-:Y:S04]  /*126c0*/  DEPBAR.LE SB0, 0x0 ;  /* 0x000080000000791a */ /* 0x000fe80000000000 */
[----:B------:R-:W-:Y:S01]  /*126d0*/  WARPSYNC 0xffffffff ;  /* 0xffffffff00007948 */ /* 0x000fe20003800000 */
[----:B------:R-:W-:Y:S01]  /*126e0*/  BAR.SYNC.DEFER_BLOCKING 0x0 ;  /* 0x0000000000007b1d */ /* 0x000fe20000010000 */
[----:B------:R-:W-:Y:S05]  /*126f0*/  ISETP.GT.AND P0, PT, R252, R223, PT ;  /* 0x000000dffc00720c */ /* 0x000fea0003f04270 */
[----:B------:R1:W2:Y:S01]  /*12700*/  LDSM.16.M88.4 R80, [R198] ;  /* 0x00000000c650783b */ /* 0x0002a20000000200 */
[----:B------:R-:W-:Y:S03]  /*12710*/  BSSY B0, `(.L_x_1749) ;  /* 0x0000045000007945 */ /* 0x000fe60003800000 */
[----:B------:R1:W3:Y:S04]  /*12720*/  LDSM.16.M88.4 R76, [R198+0x2000] ;  /* 0x00200000c64c783b */ /* 0x0002e80000000200 */
[----:B------:R1:W4:Y:S04]  /*12730*/  LDSM.16.M88.4 R16, [R95] ;  /* 0x000000005f10783b */ /* 0x0003280000000200 */
        /* <DEDUP_REMOVED lines=11> */
[----:B------:R-:W-:-:S05]  /*127f0*/  @P0 BRA `(.L_x_1750) ;  /* 0x0000036000000947 */ /* 0x000fca0003800000 */
[C---:B--234-:R-:W-:Y:S01]  /*12800*/  IMAD.WIDE.U32 R2, R231.reuse, c[0x0][0x208], RZ ;  /* 0x00008200e7027a25 */ /* 0x05cfe200078e00ff */
        /* <DEDUP_REMOVED lines=17> */
[----:B------:R2:W3:Y:S02]  /*12920*/  SHFL.IDX PT, R7, R4, RZ, 0x181f ;  /* 0x00181fff04077589 */ /* 0x0004e400000e0000 */
.L_x_1858:
[----:B------:R-:W-:-:S05]  /*12930*/  BRA.DIV ~URZ, `(.L_x_1752) ;  /* 0x0000ed527f007947 */ /* 0x000fca000b800000 */
[----:B------:R-:W4:Y:S01]  /*12940*/  SHFL.IDX PT, R2, R0, RZ, 0x181f ;  /* 0x00181fff00027589 */ /* 0x000f2200000e0000 */
[----:B------:R-:W-:Y:S02]  /*12950*/  ISETP.GE.AND P1, PT, R244, c[0x0][0x1d4], PT ;  /* 0x00007500f4007a0c */ /* 0x000fe40003f26270 */
[-C--:B----4-:R-:W-:Y:S05]  /*12960*/  IADD3 R2, P0, R2, R5.reuse, RZ ;  /* 0x0000000502027210 */ /* 0x090fea0007f1e0ff */
[--C-:B---3--:R-:W-:Y:S01]  /*12970*/  IMAD.X R3, R7, 0x1, R6.reuse, P0 ;  /* 0x0000000107037824 */ /* 0x108fe200000e0606 */
[----:B------:R-:W-:Y:S05]  /*12980*/  SEL R7, RZ, 0x10, P1 ;  /* 0x00000010ff077807 */ /* 0x000fea0000800000 */
[----:B------:R-:W-:Y:S01]  /*12990*/  @!PT LDS RZ, [RZ] ;  /* 0x00000000fffff984 */ /* 0x000fe20000000800 */
[----:B------:R-:W-:Y:S01]  /*129a0*/  @!PT LDS RZ, [RZ] ;  /* 0x00000000fffff984 */ /* 0x000fe20000000800 */
[----:B------:R3:W-:Y:S04]  /*129b0*/  LDGSTS.E.BYPASS.LTC128B.128 [R208+0x100], [R2.64], !P1 ;  /* 0x0010000002d07fae */ /* 0x0007e8000c901d48 */
[----:B---3--:R-:W3:Y:S04]  /*129c0*/  SHFL.IDX PT, R2, R0, 0x1, 0x181f ;  /* 0x00381f0000027f89 */ /* 0x008ee800000e0000 */
[----:B------:R-:W4:Y:S01]  /*129d0*/  SHFL.IDX PT, R3, R4, 0x1, 0x181f ;  /* 0x00381f0004037f89 */ /* 0x000f2200000e0000 */
[-C--:B---3--:R-:W-:Y:S05]  /*129e0*/  IADD3 R2, P0, R2, R5.reuse, RZ ;  /* 0x0000000502027210 */ /* 0x088fea0007f1e0ff */
[--C-:B----4-:R-:W-:Y:S05]  /*129f0*/  IMAD.X R3, R3, 0x1, R6.reuse, P0 ;  /* 0x0000000103037824 */ /* 0x110fea00000e0606 */
[----:B------:R3:W-:Y:S04]  /*12a00*/  LDGSTS.E.BYPASS.LTC128B.128 [R208+0x900], [R2.64], !P1 ;  /* 0x0090000002d07fae */ /* 0x0007e8000c901d48 */
[----:B---3--:R-:W3:Y:S04]  /*12a10*/  SHFL.IDX PT, R2, R0, 0x2, 0x181f ;  /* 0x00581f0000027f89 */ /* 0x008ee800000e0000 */
[----:B------:R-:W4:Y:S01]  /*12a20*/  SHFL.IDX PT, R3, R4, 0x2, 0x181f ;  /* 0x00581f0004037f89 */ /* 0x000f2200000e0000 */
[-C--:B---3--:R-:W-:Y:S05]  /*12a30*/  IADD3 R2, P0, R2, R5.reuse, RZ ;  /* 0x0000000502027210 */ /* 0x088fea0007f1e0ff */
[--C-:B----4-:R-:W-:Y:S05]  /*12a40*/  IMAD.X R3, R3, 0x1, R6.reuse, P0 ;  /* 0x0000000103037824 */ /* 0x110fea00000e0606 */
[----:B------:R3:W-:Y:S04]  /*12a50*/  LDGSTS.E.BYPASS.LTC128B.128 [R208+0x1100], [R2.64], !P1 ;  /* 0x0110000002d07fae */ /* 0x0007e8000c901d48 */
[----:B---3--:R-:W3:Y:S04]  /*12a60*/  SHFL.IDX PT, R2, R0, 0x3, 0x181f ;  /* 0x00781f0000027f89 */ /* 0x008ee800000e0000 */
[----:B------:R-:W4:Y:S04]  /*12a70*/  SHFL.IDX PT, R3, R4, 0x3, 0x181f ;  /* 0x00781f0004037f89 */ /* 0x000f2800000e0000 */
[----:B------:R-:W2:Y:S04]  /*12a80*/  SHFL.IDX PT, R0, R0, 0x4, 0x181f ;  /* 0x00981f0000007f89 */ /* 0x000ea800000e0000 */
[----:B--2---:R-:W2:Y:S01]  /*12a90*/  SHFL.IDX PT, R4, R4, 0x4, 0x181f ;  /* 0x00981f0004047f89 */ /* 0x004ea200000e0000 */
[----:B---3--:R-:W-:Y:S05]  /*12aa0*/  IADD3 R2, P0, R2, R5, RZ ;  /* 0x0000000502027210 */ /* 0x008fea0007f1e0ff */
[----:B----4-:R-:W-:Y:S05]  /*12ab0*/  IMAD.X R3, R3, 0x1, R6, P0 ;  /* 0x0000000103037824 */ /* 0x010fea00000e0606 */
[----:B------:R3:W-:Y:S03]  /*12ac0*/  LDGSTS.E.BYPASS.LTC128B.128 [R208+0x1900], [R2.64], !P1 ;  /* 0x0190000002d07fae */ /* 0x0007e6000c901d48 */
.L_x_1859:
[C---:B---3--:R-:W-:Y:S02]  /*12ad0*/  IADD3 R2, -R7.reuse, 0x10, RZ ;  /* 0x0000001007027810 */ /* 0x048fe40007ffe1ff */
[----:B------:R-:W-:Y:S02]  /*12ae0*/  ISETP.NE.U32.AND P2, PT, R7, RZ, PT ;  /* 0x000000ff0700720c */ /* 0x000fe40003f45070 */
[----:B------:R-:W-:Y:S04]  /*12af0*/  LOP3.LUT R2, R2, 0xf, RZ, 0xc0, !PT ;  /* 0x0000000f02027812 */ /* 0x000fe800078ec0ff */
[----:B------:R-:W-:Y:S04]  /*12b00*/  IADD3 R2, P1, P0, R2, R0, R5 ;  /* 0x0000000002027210 */ /* 0x000fe8000783e005 */
[----:B--2---:R-:W-:Y:S05]  /*12b10*/  IADD3.X R3, RZ, R4, R6, P1, P0 ;  /* 0x00000004ff037210 */ /* 0x004fea0000fe0406 */
[----:B------:R-:W-:Y:S01]  /*12b20*/  @!PT LDS RZ, [RZ] ;  /* 0x00000000fffff984 */ /* 0x000fe20000000800 */
[----:B------:R-:W-:Y:S01]  /*12b30*/  @!PT LDS RZ, [RZ] ;  /* 0x00000000fffff984 */ /* 0x000fe20000000800 */
[----:B------:R-:W-:Y:S01]  /*12b40*/  @!PT LDS RZ, [RZ] ;  /* 0x00000000fffff984 */ /* 0x000fe20000000800 */
[----:B------:R2:W-:Y:S04]  /*12b50*/  LDGSTS.E.BYPASS.LTC128B.128.ZFILL [R208+0x2100], [R2.64], P2 ;  /* 0x0210000002d07fae */ /* 0x0005e80009141d48 */
.L_x_1750:
[----:B--234-:R-:W-:Y:S05]  /*12b60*/  BSYNC B0 ;  /* 0x0000000000007941 */ /* 0x01cfea0003800000 */
.L_x_1749:
[----:B------:R-:W0:Y:S01]  /*12b70*/  LDGDEPBAR ;  /* 0x00000000000079af */ /* 0x000e220000000000 */
[----:B------:R-:W-:Y:S01]  /*12b80*/  WARPSYNC 0xffffffff ;  /* 0xffffffff00007948 */ /* 0x000fe20003800000 */
[-C--:B------:R-:W-:Y:S01]  /*12b90*/  HMMA.16816.F32 R4, R80, R16.reuse, RZ ;  /* 0x000000105004723c */ /* 0x080fe200000018ff */
[----:B------:R-:W-:Y:S02]  /*12ba0*/  BSSY B0, `(.L_x_1753) ;  /* 0x0000147000007945 */ /* 0x000fe40003800000 */
[----:B------:R-:W-:Y:S05]  /*12bb0*/  ISETP.GT.AND P0, PT, R223, R252, PT ;  /* 0x000000fcdf00720c */ /* 0x000fea0003f04270 */
[C---:B------:R-:W-:Y:S08]  /*12bc0*/  HMMA.16816.F32 R8, R76.reuse, R16, RZ ;  /* 0x000000104c08723c */ /* 0x040ff000000018ff */
[-C--:B------:R-:W-:Y:S08]  /*12bd0*/  HMMA.16816.F32 R12, R76, R18.reuse, RZ ;  /* 0x000000124c0c723c */ /* 0x080ff000000018ff */
[C---:B------:R-:W-:Y:S08]  /*12be0*/  HMMA.16816.F32 R16, R80.reuse, R18, RZ ;  /* 0x000000125010723c */ /* 0x040ff000000018ff */
[-C--:B-1----:R-:W-:Y:S08]  /*12bf0*/  HMMA.16816.F32 R20, R80, R32.reuse, RZ ;  /* 0x000000205014723c */ /* 0x082ff000000018ff */
        /* <DEDUP_REMOVED lines=41> */
[----:B------:R-:W5:Y:S07]  /*12e90*/  LDSM.16.M88.4 R164, [R197+0x1800] ;  /* 0x00180000c5a4783b */ /* 0x000f6e0000000200 */
        /* <DEDUP_REMOVED lines=210> */
[----:B--234-:R-:W-:Y:S01]  /*13bc0*/  MOV R220, RZ ;  /* 0x000000ff00dc7202 */ /* 0x01cfe20000000f00 */
[----:B------:R-:W2:Y:S01]  /*13bd0*/  LDL R238, [R1+0x28] ;  /* 0x0000280001ee7983 */ /* 0x000ea20000100800 */
[C---:B------:R-:W-:Y:S02]  /*13be0*/  SHF.L.U64.HI R6, R244.reuse, 0x1, R245 ;  /* 0x00000001f4067819 */ /* 0x040fe400000102f5 */
[----:B------:R-:W-:Y:S01]  /*13bf0*/  SHF.L.U32 R5, R244, 0x1, RZ ;  /* 0x00000001f4057819 */ /* 0x000fe200000006ff */
[----:B------:R-:W3:Y:S04]  /*13c00*/  LDL.64 R240, [R1+0x18] ;  /* 0x0000180001f07983 */ /* 0x000ee80000100a00 */
[----:B------:R-:W4:Y:S04]  /*13c10*/  LDL R235, [R1+0x24] ;  /* 0x0000240001eb7983 */ /* 0x000f280000100800 */
[----:B------:R-:W5:Y:S04]  /*13c20*/  LDL.64 R236, [R1+0x10] ;  /* 0x0000100001ec7983 */ /* 0x000f680000100a00 */
[----:B------:R-:W3:Y:S01]  /*13c30*/  LDL R234, [R1+0x20] ;  /* 0x0000200001ea7983 */ /* 0x000ee20000100800 */
[----:B--2---:R-:W-:Y:S05]  /*13c40*/  IMAD R2, R223, 0x50, R238 ;  /* 0x00000050df027824 */ /* 0x004fea00078e02ee */
[----:B------:R-:W-:Y:S05]  /*13c50*/  IADD3 R2, R2, -0x50, R251 ;  /* 0xffffffb002027810 */ /* 0x000fea0007ffe0fb */
[----:B------:R-:W-:Y:S04]  /*13c60*/  @P6 IMAD.HI.U32 R3, R2, c[0x0][0x2bc], RZ ;  /* 0x0000af0002036a27 */ /* 0x000fe800078e00ff */
[----:B-1----:R-:W-:Y:S01]  /*13c70*/  IMAD.MOV.U32 R0, RZ, RZ, R2 ;  /* 0x000000ffff007224 */ /* 0x002fe200078e0002 */
        /* <DEDUP_REMOVED lines=23> */
.L_x_1860:
[----:B------:R-:W-:-:S05]  /*13df0*/  BRA.DIV ~URZ, `(.L_x_1756) ;  /* 0x0000de627f007947 */ /* 0x000fca000b800000 */
[----:B------:R-:W3:Y:S01]  /*13e00*/  SHFL.IDX PT, R2, R0, RZ, 0x181f ;  /* 0x00181fff00027589 */ /* 0x000ee200000e0000 */
[----:B------:R-:W-:Y:S03]  /*13e10*/  ISETP.GE.AND P1, PT, R244, c[0x0][0x1d4], PT ;  /* 0x00007500f4007a0c */ /* 0x000fe60003f26270 */
[----:B------:R-:W-:Y:S01]  /*13e20*/  SHFL.IDX PT, R8, R0, 0x4, 0x181f ;  /* 0x00981f0000087f89 */ /* 0x000fe200000e0000 */
[-C--:B---3--:R-:W-:Y:S05]  /*13e30*/  IADD3 R2, P0, R2, R5.reuse, RZ ;  /* 0x0000000502027210 */ /* 0x088fea0007f1e0ff */
[--C-:B--2---:R-:W-:Y:S01]  /*13e40*/  IMAD.X R3, R7, 0x1, R6.reuse, P0 ;  /* 0x0000000107037824 */ /* 0x104fe200000e0606 */
[----:B------:R-:W-:Y:S04]  /*13e50*/  SEL R7, RZ, 0x10, P1 ;  /* 0x00000010ff077807 */ /* 0x000fe80000800000 */
        /* <DEDUP_REMOVED lines=14> */
[----:B-1----:R-:W1:Y:S01]  /*13f40*/  SHFL.IDX PT, R4, R4, 0x4, 0x181f ;  /* 0x00981f0004047f89 */ /* 0x002e6200000e0000 */
[----:B--2---:R-:W-:Y:S05]  /*13f50*/  IADD3 R2, P0, R2, R5, RZ ;  /* 0x0000000502027210 */ /* 0x004fea0007f1e0ff */
[----:B---3--:R-:W-:Y:S05]  /*13f60*/  IMAD.X R3, R3, 0x1, R6, P0 ;  /* 0x0000000103037824 */ /* 0x008fea00000e0606 */
[----:B------:R2:W-:Y:S03]  /*13f70*/  LDGSTS.E.BYPASS.LTC128B.128 [R208+0x4100], [R2.64], !P1 ;  /* 0x0410000002d07fae */ /* 0x0005e6000c901d48 */
.L_x_1861:
[C---:B-1----:R-:W-:Y:S02]  /*13f80*/  IADD3 R0, -R7.reuse, 0x10, RZ ;  /* 0x0000001007007810 */ /* 0x042fe40007ffe1ff */
[----:B------:R-:W-:Y:S02]  /*13f90*/  ISETP.NE.U32.AND P2, PT, R7, RZ, PT ;  /* 0x000000ff0700720c */ /* 0x000fe40003f45070 */
[----:B------:R-:W-:Y:S04]  /*13fa0*/  LOP3.LUT R0, R0, 0xf, RZ, 0xc0, !PT ;  /* 0x0000000f00007812 */ /* 0x000fe800078ec0ff */
[----:B--2---:R-:W-:Y:S04]  /*13fb0*/  IADD3 R2, P1, P0, R0, R8, R5 ;  /* 0x0000000800027210 */ /* 0x004fe8000783e005 */
[----:B------:R-:W-:Y:S05]  /*13fc0*/  IADD3.X R3, RZ, R4, R6, P1, P0 ;  /* 0x00000004ff037210 */ /* 0x000fea0000fe0406 */
[----:B------:R-:W-:Y:S01]  /*13fd0*/  @!PT LDS RZ, [RZ] ;  /* 0x00000000fffff984 */ /* 0x000fe20000000800 */
[----:B------:R-:W-:Y:S01]  /*13fe0*/  @!PT LDS RZ, [RZ] ;  /* 0x00000000fffff984 */ /* 0x000fe20000000800 */
[----:B------:R-:W-:Y:S01]  /*13ff0*/  @!PT LDS RZ, [RZ] ;  /* 0x00000000fffff984 */ /* 0x000fe20000000800 */
[----:B------:R1:W-:Y:S04]  /*14000*/  LDGSTS.E.BYPASS.LTC128B.128.ZFILL [R208+0x4900], [R2.64], P2 ;  /* 0x0490000002d07fae */ /* 0x0003e80009141d48 */
.L_x_1754:
[----:B--234-:R-:W-:Y:S05]  /*14010*/  BSYNC B0 ;  /* 0x0000000000007941 */ /* 0x01cfea0003800000 */
.L_x_1753:
[----:B------:R-:W2:Y:S01]  /*14020*/  LDL R4, [R1+0x2c] ;  /* 0x00002c0001047983 */ /* 0x000ea20000100800 */
[----:B------:R-:W-:Y:S03]  /*14030*/  IMAD.MOV.U32 R6, RZ, RZ, c[0x0][0x2c4] ;  /* 0x0000b100ff067624 */ /* 0x000fe600078e00ff */
[----:B-1----:R-:W2:Y:S02]  /*14040*/  LDL R0, [R1+0x60] ;  /* 0x0000600001007983 */ /* 0x002ea40000100800 */
[----:B------:R-:W-:Y:S02]  /*14050*/  ISETP.NE.AND P0, PT, R6, 0x1, PT ;  /* 0x000000010600780c */ /* 0x000fe40003f05270 */
[----:B------:R-:W3:Y:S04]  /*14060*/  LDL R5, [R1+0x34] ;  /* 0x0000340001057983 */ /* 0x000ee80000100800 */
[----:B------:R-:W4:Y:S04]  /*14070*/  LDL R3, [R1+0x38] ;  /* 0x0000380001037983 */ /* 0x000f280000100800 */
[----:B------:R-:W4:Y:S04]  /*14080*/  LDL R2, [R1+0x30] ;  /* 0x0000300001027983 */ /* 0x000f280000100800 */
[----:B------:R-:W0:Y:S01]  /*14090*/  LDGDEPBAR ;  /* 0x00000000000079af */ /* 0x000e220000000000 */
[----:B--2---:R-:W-:Y:S04]  /*140a0*/  IMAD.IADD R4, R0, 0x1, R4 ;  /* 0x0000000100047824 */ /* 0x004fe800078e0204 */
[----:B------:R-:W-:Y:S05]  /*140b0*/  @P0 IMAD.HI.U32 R0, R4, c[0x0][0x2c8], RZ ;  /* 0x0000b20004000a27 */ /* 0x000fea00078e00ff */
[----:B------:R-:W-:Y:S01]  /*140c0*/  @P0 SHF.R.U32.HI R4, RZ, c[0x0][0x2cc], R0 ;  /* 0x0000b300ff040a19 */ /* 0x000fe20000011600 */
[----:B------:R-:W-:Y:S05]  /*140d0*/  IMAD R0, R223, -0x50, RZ ;  /* 0xffffffb0df007824 */ /* 0x000fea00078e02ff */
[----:B---3--:R-:W-:Y:S04]  /*140e0*/  IADD3 R0, -R5, 0x1, R0 ;  /* 0x0000000105007810 */ /* 0x008fe80007ffe100 */
[----:B----4-:R-:W-:Y:S01]  /*140f0*/  IADD3 R5, -R2, R0, R3 ;  /* 0x0000000002057210 */ /* 0x010fe20007ffe103 */
[----:B------:R-:W-:-:S05]  /*14100*/  BRA.DIV ~URZ, `(.L_x_1757) ;  /* 0x0000e0b27f007947 */ /* 0x000fca000b800000 */
[----:B------:R1:W2:Y:S02]  /*14110*/  SHFL.IDX PT, R0, R4, RZ, 0x1c1f ;  /* 0x001c1fff04007589 */ /* 0x0002a400000e0000 */
.L_x_1862:
[----:B--2---:R-:W-:Y:S05]  /*14120*/  IMAD.IADD R0, R5, 0x1, R0 ;  /* 0x0000000105007824 */ /* 0x004fea00078e0200 */
[C---:B------:R-:W-:Y:S02]  /*14130*/  ISETP.GT.AND P0, PT, R0.reuse, RZ, PT ;  /* 0x000000ff0000720c */ /* 0x040fe40003f04270 */
[C---:B------:R-:W-:Y:S02]  /*14140*/  ISETP.GT.AND P1, PT, R0.reuse, 0x1, PT ;  /* 0x000000010000780c */ /* 0x040fe40003f24270 */
[C---:B------:R-:W-:Y:S02]  /*14150*/  ISETP.GT.AND P3, PT, R0.reuse, 0x8, PT ;  /* 0x000000080000780c */ /* 0x040fe40003f64270 */
        /* <DEDUP_REMOVED lines=11> */
[C---:B------:R-:W-:Y:S02]  /*14210*/  ISETP.GT.AND P0, PT, R0.reuse, 0x21, PT ;  /* 0x000000210000780c */ /* 0x040fe40003f04270 */
[----:B------:R-:W-:Y:S02]  /*14220*/  FSEL R28, R165, -INF , P2 ;  /* 0xff800000a51c7808 */ /* 0x000fe40001000000 */
        /* <DEDUP_REMOVED lines=8> */
[----:B------:R-:W-:Y:S02]  /*142b0*/  ISETP.GT.AND P0, PT, R0, 0x38, PT ;  /* 0x000000380000780c */ /* 0x000fe40003f04270 */
[----:B------:R-:W-:Y:S02]  /*142c0*/  FSEL R23, R23, -INF , P3 ;  /* 0xff80000017177808 */ /* 0x000fe40001800000 */
        /* <DEDUP_REMOVED lines=8> */
[----:B------:R-:W-:Y:S02]  /*14350*/  ISETP.GT.AND P0, PT, R0, 0x49, PT ;  /* 0x000000490000780c */ /* 0x000fe40003f04270 */
[----:B------:R-:W-:Y:S02]  /*14360*/  FSEL R17, R17, -INF , P4 ;  /* 0xff80000011117808 */ /* 0x000fe40002000000 */
        /* <DEDUP_REMOVED lines=12> */
[C---:B------:R-:W-:Y:S02]  /*14430*/  ISETP.GT.AND P1, PT, R3.reuse, 0x1, PT ;  /* 0x000000010300780c */ /* 0x040fe40003f24270 */
[C---:B------:R-:W-:Y:S02]  /*14440*/  ISETP.GT.AND P2, PT, R3.reuse, 0x8, PT ;  /* 0x000000080300780c */ /* 0x040fe40003f44270 */
        /* <DEDUP_REMOVED lines=34> */
[----:B------:R-:W-:Y:S02]  /*14670*/  ISETP.GT.AND P0, PT, R2, RZ, PT ;  /* 0x000000ff0200720c */ /* 0x000fe40003f04270 */
        /* <DEDUP_REMOVED lines=37> */
[----:B------:R-:W-:Y:S02]  /*148d0*/  FMNMX.FTZ R2, R9, R86, !PT ;  /* 0x0000005609027209 */ /* 0x000fe40007810000 */
[----:B------:R-:W-:Y:S02]  /*148e0*/  FSEL R74, R58, -INF , P0 ;  /* 0xff8000003a4a7808 */ /* 0x000fe40000000000 */
[----:B------:R-:W-:Y:S02]  /*148f0*/  FMNMX.FTZ R2, R10, R2, !PT ;  /* 0x000000020a027209 */ /* 0x000fe40007810000 */
[----:B------:R-:W-:Y:S02]  /*14900*/  ISETP.GT.AND P0, PT, R0, RZ, PT ;  /* 0x000000ff0000720c */ /* 0x000fe40003f04270 */
[----:B------:R-:W-:Y:S02]  /*14910*/  FMNMX.FTZ R2, R11, R2, !PT ;  /* 0x000000020b027209 */ /* 0x000fe40007810000 */
[----:B------:R-:W-:Y:S02]  /*14920*/  FSEL R80, R60, -INF , P3 ;  /* 0xff8000003c507808 */ /* 0x000fe40001800000 */
[----:B------:R-:W-:Y:S02]  /*14930*/  FMNMX.FTZ R2, R16, R2, !PT ;  /* 0x0000000210027209 */ /* 0x000fe40007810000 */
[----:B------:R-:W-:Y:S02]  /*14940*/  FSEL R67, R57, -INF , P1 ;  /* 0xff80000039437808 */ /* 0x000fe40000800000 */
[----:B------:R-:W-:Y:S02]  /*14950*/  FMNMX.FTZ R2, R29, R2, !PT ;  /* 0x000000021d027209 */ /* 0x000fe40007810000 */
[----:B------:R-:W-:Y:S02]  /*14960*/  ISETP.GT.AND P1, PT, R0, 0x1, PT ;  /* 0x000000010000780c */ /* 0x000fe40003f24270 */
        /* <DEDUP_REMOVED lines=14> */
[----:B------:R-:W-:Y:S02]  /*14a50*/  FMNMX.FTZ R2, R21, R2, !PT ;  /* 0x0000000215027209 */ /* 0x000fe40007810000 */
[----:B------:R-:W-:Y:S02]  /*14a60*/  ISETP.GT.AND P2, PT, R0, 0x11, PT ;  /* 0x000000110000780c */ /* 0x000fe40003f44270 */
[----:B------:R-:W-:Y:S02]  /*14a70*/  FMNMX.FTZ R2, R20, R2, !PT ;  /* 0x0000000214027209 */ /* 0x000fe40007810000 */
[----:B------:R-:W-:Y:S02]  /*14a80*/  FSEL R61, R230, -INF , P3 ;  /* 0xff800000e63d7808 */ /* 0x000fe40001800000 */
        /* <DEDUP_REMOVED lines=8> */
[C---:B------:R-:W-:Y:S02]  /*14b10*/  ISETP.GT.AND P1, PT, R0.reuse, 0x20, PT ;  /* 0x000000200000780c */ /* 0x040fe40003f24270 */
[----:B------:R-:W-:Y:S02]  /*14b20*/  ISETP.GT.AND P0, PT, R0, 0x21, PT ;  /* 0x000000210000780c */ /* 0x000fe40003f04270 */
[----:B------:R-:W-:Y:S02]  /*14b30*/  FMNMX.FTZ R2, R13, R2, !PT ;  /* 0x000000020d027209 */ /* 0x000fe40007810000 */
        /* <DEDUP_REMOVED lines=21> */
[----:B------:R-:W-:Y:S01]  /*14c90*/  FSEL R31, R171, -INF , P4 ;  /* 0xff800000ab1f7808 */ /* 0x000fe20002000000 */
[----:B------:R-:W2:Y:S01]  /*14ca0*/  SHFL.BFLY PT, R0, R2, 0x2, 0x1f ;  /* 0x0c401f0002007f89 */ /* 0x000ea200000e0000 */
[----:B------:R-:W-:Y:S02]  /*14cb0*/  FSEL R8, R73, -INF , P3 ;  /* 0xff80000049087808 */ /* 0x000fe40001800000 */
[----:B------:R-:W-:Y:S02]  /*14cc0*/  FSEL R7, R72, -INF , P2 ;  /* 0xff80000048077808 */ /* 0x000fe40001000000 */
[----:B------:R-:W-:Y:S02]  /*14cd0*/  FSEL R6, R68, -INF , P1 ;  /* 0xff80000044067808 */ /* 0x000fe40000800000 */
[----:B------:R-:W-:Y:S02]  /*14ce0*/  FSEL R5, R65, -INF , P0 ;  /* 0xff80000041057808 */ /* 0x000fe40000000000 */
[----:B--2---:R-:W-:Y:S05]  /*14cf0*/  FMNMX.FTZ R0, R0, R2, !PT ;  /* 0x0000000200007209 */ /* 0x004fea0007810000 */
        /* <DEDUP_REMOVED lines=71> */
[----:B-12---:R-:W-:Y:S06]  /*15170*/  FMNMX.FTZ R4, R0, R2, !PT ;  /* 0x0000000200047209 */ /* 0x006fec0007810000 */
[----:B------:R1:W2:Y:S02]  /*15180*/  SHFL.BFLY PT, R0, R4, 0x1, 0x1f ;  /* 0x0c201f0004007f89 */ /* 0x0002a400000e0000 */
.L_x_1863:
        /* <DEDUP_REMOVED lines=18> */
[--C-:B-1----:R-:W-:Y:S02]  /*152b0*/  FFMA.FTZ R4, R10, c[0x0][0x2d0], -R2.reuse ;  /* 0x0000b4000a047a23 */ /* 0x102fe40000010802 */
        /* <DEDUP_REMOVED lines=14> */
[----:B------:R-:W1:Y:S10]  /*153a0*/  MUFU.EX2 R2, R4 ;  /* 0x0000000400027308 */ /* 0x000e740000000800 */
[----:B------:R-:W-:Y:S01]  /*153b0*/  MUFU.EX2 R11, R11 ;  /* 0x0000000b000b7308 */ /* 0x000fe20000000800 */
[----:B--2---:R-:W-:Y:S01]  /*153c0*/  FFMA.FTZ R0, R65, R239, R3 ;  /* 0x000000ef41007223 */ /* 0x004fe20000010003 */
[C---:B-1----:R-:W-:Y:S03]  /*153d0*/  F2FP.PACK_AB R72, R2.reuse, R3 ;  /* 0x000000030248723e */ /* 0x042fe600000000ff */
        /* <DEDUP_REMOVED lines=32> */
[----:B-1----:R-:W-:Y:S02]  /*155e0*/  FFMA.FTZ R0, R3, R243, R9 ;  /* 0x000000f303007223 */ /* 0x002fe40000010009 */
[C---:B------:R-:W-:Y:S02]  /*155f0*/  FMUL.FTZ R48, R65.reuse, R148 ;  /* 0x0000009441307220 */ /* 0x040fe40000410000 */
[----:B------:R-:W-:Y:S02]  /*15600*/  FMUL.FTZ R49, R65, R149 ;  /* 0x0000009541317220 */ /* 0x000fe40000410000 */
[C---:B------:R-:W-:Y:S02]  /*15610*/  FMUL.FTZ R50, R3.reuse, R150 ;  /* 0x0000009603327220 */ /* 0x040fe40000410000 */
[----:B------:R-:W-:Y:S01]  /*15620*/  FMUL.FTZ R51, R3, R151 ;  /* 0x0000009703337220 */ /* 0x000fe20000410000 */
[----:B------:R-:W-:Y:S01]  /*15630*/  MUFU.EX2 R243, R168 ;  /* 0x000000a800f37308 */ /* 0x000fe20000000800 */
[----:B------:R-:W-:Y:S09]  /*15640*/  LDSM.16.MT88.4 R148, [R193+0x2000] ;  /* 0x00200000c194783b */ /* 0x000ff20000004200 */
[----:B------:R-:W-:Y:S01]  /*15650*/  MUFU.EX2 R169, R228 ;  /* 0x000000e400a97308 */ /* 0x000fe20000000800 */
[C---:B--2---:R-:W-:Y:S01]  /*15660*/  FADD.FTZ R38, R2.reuse, R0 ;  /* 0x0000000002267221 */ /* 0x044fe20000010000 */
[----:B------:R-:W-:Y:S01]  /*15670*/  F2FP.PACK_AB R73, R2, R9 ;  /* 0x000000090249723e */ /* 0x000fe200000000ff */
[C---:B------:R-:W-:Y:S01]  /*15680*/  FMUL.FTZ R2, R69.reuse, c[0x0][0x2d0] ;  /* 0x0000b40045027a20 */ /* 0x040fe20000410000 */
[----:B------:R-:W-:Y:S06]  /*15690*/  FSEL R0, R69, RZ, P0 ;  /* 0x000000ff45007208 */ /* 0x000fec0000000000 */
[----:B------:R-:W-:Y:S01]  /*156a0*/  MUFU.EX2 R168, R229 ;  /* 0x000000e500a87308 */ /* 0x000fe20000000800 */
        /* <DEDUP_REMOVED lines=12> */
[----:B------:R-:W-:Y:S01]  /*15770*/  FMUL.FTZ R0, R0, c[0x0][0x2d0] ;  /* 0x0000b40000007a20 */ /* 0x000fe20000410000 */
[----:B------:R-:W-:Y:S01]  /*15780*/  LDSM.16.MT88.4 R80, [R195] ;  /* 0x00000000c350783b */ /* 0x000fe20000004200 */
[--C-:B------:R-:W-:Y:S02]  /*15790*/  FFMA.FTZ R19, R79, c[0x0][0x2d0], -R2.reuse ;  /* 0x0000b4004f137a23 */ /* 0x100fe40000010802 */
[--C-:B------:R-:W-:Y:S02]  /*157a0*/  FFMA.FTZ R237, R63, c[0x0][0x2d0], -R2.reuse ;  /* 0x0000b4003fed7a23 */ /* 0x100fe40000010802 */
[--C-:B------:R-:W-:Y:S02]  /*157b0*/  FFMA.FTZ R166, R166, c[0x0][0x2d0], -R2.reuse ;  /* 0x0000b400a6a67a23 */ /* 0x100fe40000010802 */
[--C-:B------:R-:W-:Y:S01]  /*157c0*/  FFMA.FTZ R165, R165, c[0x0][0x2d0], -R2.reuse ;  /* 0x0000b400a5a57a23 */ /* 0x100fe20000010802 */
[----:B------:R-:W3:Y:S01]  /*157d0*/  MUFU.EX2 R0, R0 ;  /* 0x0000000000007308 */ /* 0x000ee20000000800 */
[--C-:B------:R-:W-:Y:S02]  /*157e0*/  FFMA.FTZ R164, R164, c[0x0][0x2d0], -R2.reuse ;  /* 0x0000b400a4a47a23 */ /* 0x100fe40000010802 */
[--C-:B------:R-:W-:Y:S02]  /*157f0*/  FFMA.FTZ R175, R162, c[0x0][0x2d0], -R2.reuse ;  /* 0x0000b400a2af7a23 */ /* 0x100fe40000010802 */
[----:B-1----:R-:W-:Y:S02]  /*15800*/  FMUL.FTZ R4, R68, c[0x0][0x2d0] ;  /* 0x0000b40044047a20 */ /* 0x002fe40000410000 */
[--C-:B------:R-:W-:Y:S02]  /*15810*/  FFMA.FTZ R177, R161, c[0x0][0x2d0], -R2.reuse ;  /* 0x0000b400a1b17a23 */ /* 0x100fe40000010802 */
[--C-:B------:R-:W-:Y:S01]  /*15820*/  FFMA.FTZ R187, R160, c[0x0][0x2d0], -R2.reuse ;  /* 0x0000b400a0bb7a23 */ /* 0x100fe20000010802 */
[----:B------:R-:W-:Y:S01]  /*15830*/  FSEL R4, R4, RZ, P0 ;  /* 0x000000ff04047208 */ /* 0x000fe20000000000 */
[--C-:B------:R-:W-:Y:S01]  /*15840*/  FFMA.FTZ R233, R74, c[0x0][0x2d0], -R2.reuse ;  /* 0x0000b4004ae97a23 */ /* 0x100fe20000010802 */
[----:B------:R-:W-:Y:S01]  /*15850*/  F2FP.PACK_AB R74, R10, R11 ;  /* 0x0000000b0a4a723e */ /* 0x000fe200000000ff */
[--C-:B------:R-:W-:Y:S02]  /*15860*/  FFMA.FTZ R234, R67, c[0x0][0x2d0], -R2.reuse ;  /* 0x0000b40043ea7a23 */ /* 0x100fe40000010802 */
[--C-:B------:R-:W-:Y:S02]  /*15870*/  FFMA.FTZ R239, R58, c[0x0][0x2d0], -R2.reuse ;  /* 0x0000b4003aef7a23 */ /* 0x100fe40000010802 */
[--C-:B------:R-:W-:Y:S02]  /*15880*/  FFMA.FTZ R167, R167, c[0x0][0x2d0], -R2.reuse ;  /* 0x0000b400a7a77a23 */ /* 0x100fe40000010802 */
[----:B------:R-:W-:Y:S01]  /*15890*/  FFMA.FTZ R163, R163, c[0x0][0x2d0], -R2 ;  /* 0x0000b400a3a37a23 */ /* 0x000fe20000010802 */
[----:B------:R-:W-:Y:S01]  /*158a0*/  FSEL R2, R68, RZ, P0 ;  /* 0x000000ff44027208 */ /* 0x000fe20000000000 */
[--C-:B--2---:R-:W-:Y:S02]  /*158b0*/  FFMA.FTZ R9, R30, c[0x0][0x2d0], -R4.reuse ;  /* 0x0000b4001e097a23 */ /* 0x104fe40000010804 */
[--C-:B------:R-:W-:Y:S02]  /*158c0*/  FFMA.FTZ R225, R32, c[0x0][0x2d0], -R4.reuse ;  /* 0x0000b40020e17a23 */ /* 0x100fe40000010804 */
[----:B------:R1:W-:Y:S01]  /*158d0*/  MUFU.EX2 R32, R9 ;  /* 0x0000000900207308 */ /* 0x0003e20000000800 */
[----:B------:R-:W-:Y:S02]  /*158e0*/  FADD.FTZ R2, -R2, R89 ;  /* 0x0000005902027221 */ /* 0x000fe40000010100 */
[--C-:B------:R-:W-:Y:S02]  /*158f0*/  FFMA.FTZ R207, R36, c[0x0][0x2d0], -R4.reuse ;  /* 0x0000b40024cf7a23 */ /* 0x100fe40000010804 */
[----:B------:R-:W-:Y:S02]  /*15900*/  FMUL.FTZ R2, R2, c[0x0][0x2d0] ;  /* 0x0000b40002027a20 */ /* 0x000fe40000410000 */
[----:B---3--:R-:W-:Y:S02]  /*15910*/  FMUL.FTZ R45, R0, R105 ;  /* 0x00000069002d7220 */ /* 0x008fe40000410000 */
[--C-:B------:R-:W-:Y:S02]  /*15920*/  FFMA.FTZ R18, R62, c[0x0][0x2d0], -R4.reuse ;  /* 0x0000b4003e127a23 */ /* 0x100fe40000010804 */
[----:B------:R-:W2:Y:S01]  /*15930*/  MUFU.EX2 R2, R2 ;  /* 0x0000000200027308 */ /* 0x000ea20000000800 */
[--C-:B------:R-:W-:Y:S02]  /*15940*/  FFMA.FTZ R17, R61, c[0x0][0x2d0], -R4.reuse ;  /* 0x0000b4003d117a23 */ /* 0x100fe40000010804 */
[--C-:B------:R-:W-:Y:S01]  /*15950*/  FFMA.FTZ R16, R76, c[0x0][0x2d0], -R4.reuse ;  /* 0x0000b4004c107a23 */ /* 0x100fe20000010804 */
[----:B------:R-:W-:Y:S01]  /*15960*/  F2FP.PACK_AB R76, R20, R21 ;  /* 0x00000015144c723e */ /* 0x000fe200000000ff */
        /* <DEDUP_REMOVED lines=17> */
[C---:B------:R-:W-:Y:S02]  /*15a80*/  FFMA.FTZ R4, R0.reuse, R246, R21 ;  /* 0x000000f600047223 */ /* 0x040fe40000010015 */
[----:B------:R-:W-:Y:S02]  /*15a90*/  FMUL.FTZ R56, R0, R100 ;  /* 0x0000006400387220 */ /* 0x000fe40000410000 */
[----:B------:R-:W-:Y:S02]  /*15aa0*/  FADD.FTZ R100, R20, R4 ;  /* 0x0000000414647221 */ /* 0x000fe40000010000 */
[----:B------:R-:W3:Y:S01]  /*15ab0*/  LDSM.16.MT88.4 R20, [R192] ;  /* 0x00000000c014783b */ /* 0x000ee20000004200 */
[----:B------:R-:W-:Y:S01]  /*15ac0*/  FADD.FTZ R8, R11, R12 ;  /* 0x0000000c0b087221 */ /* 0x000fe20000010000 */
[----:B------:R-:W-:Y:S01]  /*15ad0*/  MUFU.EX2 R176, R188 ;  /* 0x000000bc00b07308 */ /* 0x000fe20000000800 */
[C---:B------:R-:W-:Y:S02]  /*15ae0*/  FMUL.FTZ R60, R0.reuse, R96 ;  /* 0x00000060003c7220 */ /* 0x040fe40000410000 */
[C---:B------:R-:W-:Y:S02]  /*15af0*/  FMUL.FTZ R61, R0.reuse, R97 ;  /* 0x00000061003d7220 */ /* 0x040fe40000410000 */
[C---:B------:R-:W-:Y:S02]  /*15b00*/  FMUL.FTZ R40, R0.reuse, R108 ;  /* 0x0000006c00287220 */ /* 0x040fe40000410000 */
[C---:B------:R-:W-:Y:S02]  /*15b10*/  FMUL.FTZ R41, R0.reuse, R109 ;  /* 0x0000006d00297220 */ /* 0x040fe40000410000 */
[C---:B------:R-:W-:Y:S01]  /*15b20*/  FMUL.FTZ R44, R0.reuse, R104 ;  /* 0x00000068002c7220 */ /* 0x040fe20000410000 */
[----:B------:R-:W-:Y:S01]  /*15b30*/  MUFU.EX2 R109, R180 ;  /* 0x000000b4006d7308 */ /* 0x000fe20000000800 */
[----:B------:R-:W-:Y:S02]  /*15b40*/  FMUL.FTZ R57, R0, R101 ;  /* 0x0000006500397220 */ /* 0x000fe40000410000 */
[----:B------:R-:W-:Y:S02]  /*15b50*/  FADD.FTZ R66, R10, R8 ;  /* 0x000000080a427221 */ /* 0x000fe40000010000 */
[C---:B------:R-:W-:Y:S02]  /*15b60*/  FMUL.FTZ R8, R0.reuse, R124 ;  /* 0x0000007c00087220 */ /* 0x040fe40000410000 */
[C---:B-1----:R-:W-:Y:S02]  /*15b70*/  FMUL.FTZ R9, R0.reuse, R125 ;  /* 0x0000007d00097220 */ /* 0x042fe40000410000 */
[C---:B------:R-:W-:Y:S01]  /*15b80*/  FMUL.FTZ R12, R0.reuse, R120 ;  /* 0x00000078000c7220 */ /* 0x040fe20000410000 */
[----:B------:R1:W-:Y:S01]  /*15b90*/  MUFU.EX2 R104, R55 ;  /* 0x0000003700687308 */ /* 0x0003e20000000800 */
[C---:B------:R-:W-:Y:S02]  /*15ba0*/  FMUL.FTZ R13, R0.reuse, R121 ;  /* 0x00000079000d7220 */ /* 0x040fe40000410000 */
[C---:B------:R-:W-:Y:S02]  /*15bb0*/  FMUL.FTZ R24, R0.reuse, R116 ;  /* 0x0000007400187220 */ /* 0x040fe40000410000 */
[C---:B------:R-:W-:Y:S02]  /*15bc0*/  FMUL.FTZ R25, R0.reuse, R117 ;  /* 0x0000007500197220 */ /* 0x040fe40000410000 */
[C---:B------:R-:W-:Y:S02]  /*15bd0*/  FMUL.FTZ R28, R0.reuse, R112 ;  /* 0x00000070001c7220 */ /* 0x040fe40000410000 */
[----:B------:R-:W-:Y:S01]  /*15be0*/  FMUL.FTZ R29, R0, R113 ;  /* 0x00000071001d7220 */ /* 0x000fe20000410000 */
[----:B------:R-:W4:Y:S01]  /*15bf0*/  MUFU.EX2 R101, R18 ;  /* 0x0000001200657308 */ /* 0x000f220000000800 */
[C---:B--2---:R-:W-:Y:S02]  /*15c00*/  FMUL.FTZ R59, R2.reuse, R103 ;  /* 0x00000067023b7220 */ /* 0x044fe40000410000 */
[C---:B------:R-:W-:Y:S02]  /*15c10*/  FMUL.FTZ R58, R2.reuse, R102 ;  /* 0x00000066023a7220 */ /* 0x040fe40000410000 */
[C---:B------:R-:W-:Y:S02]  /*15c20*/  FMUL.FTZ R6, R3.reuse, R130 ;  /* 0x0000008203067220 */ /* 0x040fe40000410000 */
[----:B------:R-:W-:Y:S02]  /*15c30*/  FMUL.FTZ R7, R3, R131 ;  /* 0x0000008303077220 */ /* 0x000fe40000410000 */
[C---:B------:R-:W-:Y:S01]  /*15c40*/  FMUL.FTZ R4, R65.reuse, R128 ;  /* 0x0000008041047220 */ /* 0x040fe20000410000 */
[----:B------:R-:W2:Y:S01]  /*15c50*/  MUFU.EX2 R0, R14 ;  /* 0x0000000e00007308 */ /* 0x000ea20000000800 */
[C---:B------:R-:W-:Y:S02]  /*15c60*/  FMUL.FTZ R5, R65.reuse, R129 ;  /* 0x0000008141057220 */ /* 0x040fe40000410000 */
[C---:B------:R-:W-:Y:S01]  /*15c70*/  FMUL.FTZ R10, R2.reuse, R126 ;  /* 0x0000007e020a7220 */ /* 0x040fe20000410000 */
[----:B-1----:R-:W-:Y:S01]  /*15c80*/  LDSM.16.MT88.4 R52, [R193] ;  /* 0x00000000c134783b */ /* 0x002fe20000004200 */
[C---:B------:R-:W-:Y:S02]  /*15c90*/  FMUL.FTZ R11, R2.reuse, R127 ;  /* 0x0000007f020b7220 */ /* 0x040fe40000410000 */
[C---:B------:R-:W-:Y:S02]  /*15ca0*/  FMUL.FTZ R15, R2.reuse, R123 ;  /* 0x0000007b020f7220 */ /* 0x040fe40000410000 */
[C---:B------:R-:W-:Y:S01]  /*15cb0*/  FFMA.FTZ R89, R2.reuse, R247, R32 ;  /* 0x000000f702597223 */ /* 0x040fe20000010020 */
[----:B------:R1:W-:Y:S01]  /*15cc0*/  MUFU.EX2 R103, R37 ;  /* 0x0000002500677308 */ /* 0x0003e20000000800 */
[----:B------:R-:W-:Y:S01]  /*15cd0*/  FMUL.FTZ R33, R65, R141 ;  /* 0x0000008d41217220 */ /* 0x000fe20000410000 */
[----:B------:R-:W5:Y:S01]  /*15ce0*/  LDL R247, [R1] ;  /* 0x0000000001f77983 */ /* 0x000f620000100800 */
[----:B------:R-:W-:Y:S01]  /*15cf0*/  FMUL.FTZ R34, R3, R142 ;  /* 0x0000008e03227220 */ /* 0x000fe20000410000 */
[----:B----4-:R-:W-:Y:S01]  /*15d00*/  F2FP.PACK_AB R77, R101, R32 ;  /* 0x00000020654d723e */ /* 0x010fe200000000ff */
[----:B------:R-:W-:Y:S02]  /*15d10*/  FMUL.FTZ R18, R3, R134 ;  /* 0x0000008603127220 */ /* 0x000fe40000410000 */
[----:B------:R-:W-:Y:S02]  /*15d20*/  FMUL.FTZ R32, R65, R140 ;  /* 0x0000008c41207220 */ /* 0x000fe40000410000 */
[----:B------:R-:W-:Y:S01]  /*15d30*/  FMUL.FTZ R35, R3, R143 ;  /* 0x0000008f03237220 */ /* 0x000fe20000410000 */
[----:B------:R4:W-:Y:S01]  /*15d40*/  MUFU.EX2 R102, R17 ;  /* 0x0000001100667308 */ /* 0x0009e20000000800 */
[----:B------:R-:W-:Y:S01]  /*15d50*/  LDSM.16.MT88.4 R140, [R196+0x2000] ;  /* 0x00200000c48c783b */ /* 0x000fe20000004200 */
[----:B------:R-:W-:Y:S01]  /*15d60*/  FMUL.FTZ R46, R2, R106 ;  /* 0x0000006a022e7220 */ /* 0x000fe20000410000 */
[----:B--2---:R-:W-:Y:S01]  /*15d70*/  F2FP.PACK_AB R75, R104, R0 ;  /* 0x00000000684b723e */ /* 0x004fe200000000ff */
[----:B------:R-:W-:Y:S02]  /*15d80*/  FADD.FTZ R88, R0, R38 ;  /* 0x0000002600587221 */ /* 0x000fe40000010000 */
[C---:B------:R-:W-:Y:S02]  /*15d90*/  FMUL.FTZ R47, R2.reuse, R107 ;  /* 0x0000006b022f7220 */ /* 0x040fe40000410000 */
[C---:B------:R-:W-:Y:S02]  /*15da0*/  FMUL.FTZ R62, R2.reuse, R98 ;  /* 0x00000062023e7220 */ /* 0x040fe40000410000 */
[----:B------:R-:W2:Y:S01]  /*15db0*/  MUFU.EX2 R121, R19 ;  /* 0x0000001300797308 */ /* 0x000ea20000000800 */
[-C--:B---3--:R-:W-:Y:S01]  /*15dc0*/  HMMA.16816.F32 R4, R72, R20.reuse, R4 ;  /* 0x000000144804723c */ /* 0x088fe20000001804 */
[----:B-1----:R-:W1:Y:S04]  /*15dd0*/  LDSM.16.MT88.4 R36, [R196] ;  /* 0x00000000c424783b */ /* 0x002e680000004200 */
[C---:B------:R-:W-:Y:S02]  /*15de0*/  FMUL.FTZ R14, R2.reuse, R122 ;  /* 0x0000007a020e7220 */ /* 0x040fe40000410000 */
[C---:B------:R-:W-:Y:S02]  /*15df0*/  FMUL.FTZ R26, R2.reuse, R118 ;  /* 0x00000076021a7220 */ /* 0x040fe40000410000 */
[----:B------:R-:W3:Y:S03]  /*15e00*/  MUFU.EX2 R120, R16 ;  /* 0x0000001000787308 */ /* 0x000ee60000000800 */
[C---:B------:R-:W-:Y:S02]  /*15e10*/  FMUL.FTZ R27, R2.reuse, R119 ;  /* 0x00000077021b7220 */ /* 0x040fe40000410000 */
[----:B----4-:R-:W-:Y:S02]  /*15e20*/  FMUL.FTZ R17, R65, R133 ;  /* 0x0000008541117220 */ /* 0x010fe40000410000 */
[C---:B------:R-:W-:Y:S02]  /*15e30*/  FMUL.FTZ R63, R2.reuse, R99 ;  /* 0x00000063023f7220 */ /* 0x040fe40000410000 */
[----:B------:R-:W4:Y:S01]  /*15e40*/  LDSM.16.MT88.4 R96, [R192+0x800] ;  /* 0x00080000c060783b */ /* 0x000f220000004200 */
[----:B------:R-:W-:Y:S01]  /*15e50*/  MUFU.EX2 R108, R178 ;  /* 0x000000b2006c7308 */ /* 0x000fe20000000800 */
[C---:B------:R-:W-:Y:S02]  /*15e60*/  FMUL.FTZ R42, R2.reuse, R110 ;  /* 0x0000006e022a7220 */ /* 0x040fe40000410000 */
[C---:B------:R-:W-:Y:S01]  /*15e70*/  FMUL.FTZ R43, R2.reuse, R111 ;  /* 0x0000006f022b7220 */ /* 0x040fe20000410000 */
[----:B--2---:R-:W-:Y:S01]  /*15e80*/  F2FP.PACK_AB R78, R121, R103 ;  /* 0x00000067794e723e */ /* 0x004fe200000000ff */
[C---:B------:R-:W-:Y:S02]  /*15e90*/  FMUL.FTZ R19, R3.reuse, R135 ;  /* 0x0000008703137220 */ /* 0x040fe40000410000 */
[----:B------:R-:W-:Y:S02]  /*15ea0*/  FMUL.FTZ R67, R3, R159 ;  /* 0x0000009f03437220 */ /* 0x000fe40000410000 */
[C---:B------:R-:W-:Y:S01]  /*15eb0*/  FMUL.FTZ R30, R2.reuse, R114 ;  /* 0x00000072021e7220 */ /* 0x040fe20000410000 */
[----:B------:R-:W-:Y:S01]  /*15ec0*/  MUFU.EX2 R111, R182 ;  /* 0x000000b6006f7308 */ /* 0x000fe20000000800 */
[----:B------:R-:W-:Y:S02]  /*15ed0*/  FMUL.FTZ R31, R2, R115 ;  /* 0x00000073021f7220 */ /* 0x000fe40000410000 */
[----:B------:R-:W-:Y:S01]  /*15ee0*/  FADD.FTZ R0, R64, R66 ;  /* 0x0000004240007221 */ /* 0x000fe20000010000 */
[----:B---3--:R-:W-:Y:S01]  /*15ef0*/  F2FP.PACK_AB R79, R120, R102 ;  /* 0x00000066784f723e */ /* 0x008fe200000000ff */
[----:B------:R-:W-:Y:S02]  /*15f00*/  FMUL.FTZ R16, R65, R132 ;  /* 0x0000008441107220 */ /* 0x000fe40000410000 */
[----:B------:R-:W-:Y:S01]  /*15f10*/  LDSM.16.MT88.4 R132, [R192+0x2000] ;  /* 0x00200000c084783b */ /* 0x000fe20000004200 */
[----:B------:R-:W-:Y:S02]  /*15f20*/  FMUL.FTZ R66, R3, R158 ;  /* 0x0000009e03427220 */ /* 0x000fe40000410000 */
[----:B------:R-:W-:Y:S01]  /*15f30*/  MUFU.EX2 R110, R179 ;  /* 0x000000b3006e7308 */ /* 0x000fe20000000800 */
[C---:B------:R-:W-:Y:S07]  /*15f40*/  HMMA.16816.F32 R8, R76.reuse, R20, R8 ;  /* 0x000000144c08723c */ /* 0x040fee0000001808 */
[C---:B------:R-:W-:Y:S01]  /*15f50*/  FMUL.FTZ R20, R65.reuse, R136 ;  /* 0x0000008841147220 */ /* 0x040fe20000410000 */
[-C--:B------:R-:W-:Y:S01]  /*15f60*/  HMMA.16816.F32 R12, R76, R22.reuse, R12 ;  /* 0x000000164c0c723c */ /* 0x080fe2000000180c */
[----:B------:R-:W2:Y:S03]  /*15f70*/  MUFU.EX2 R2, R184 ;  /* 0x000000b800027308 */ /* 0x000ea60000000800 */
[----:B------:R-:W-:Y:S04]  /*15f80*/  FMUL.FTZ R21, R65, R137 ;  /* 0x0000008941157220 */ /* 0x000fe80000410000 */
[C---:B------:R-:W-:Y:S03]  /*15f90*/  HMMA.16816.F32 R16, R72.reuse, R22, R16 ;  /* 0x000000164810723c */ /* 0x040fe60000001810 */
[----:B------:R-:W-:Y:S04]  /*15fa0*/  MUFU.EX2 R179, R186 ;  /* 0x000000ba00b37308 */ /* 0x000fe80000000800 */
[C---:B------:R-:W-:Y:S02]  /*15fb0*/  FMUL.FTZ R22, R3.reuse, R138 ;  /* 0x0000008a03167220 */ /* 0x040fe40000410000 */
[----:B------:R-:W-:Y:S04]  /*15fc0*/  FMUL.FTZ R23, R3, R139 ;  /* 0x0000008b03177220 */ /* 0x000fe80000410000 */
[----:B------:R-:W-:Y:S03]  /*15fd0*/  MUFU.EX2 R115, R173 ;  /* 0x000000ad00737308 */ /* 0x000fe60000000800 */
[-C--:B-1----:R-:W-:Y:S03]  /*15fe0*/  HMMA.16816.F32 R20, R72, R36.reuse, R20 ;  /* 0x000000244814723c */ /* 0x082fe60000001814 */
[----:B--2---:R-:W-:Y:S04]  /*15ff0*/  FADD.FTZ R0, R2, R0 ;  /* 0x0000000002007221 */ /* 0x004fe80000010000 */
[----:B------:R-:W-:Y:S01]  /*16000*/  FADD.FTZ R0, R87, R0 ;  /* 0x0000000057007221 */ /* 0x000fe20000010000 */
[C---:B------:R-:W-:Y:S01]  /*16010*/  HMMA.16816.F32 R24, R76.reuse, R36, R24 ;  /* 0x000000244c18723c */ /* 0x040fe20000001818 */
[----:B------:R-:W1:Y:S03]  /*16020*/  MUFU.EX2 R123, R172 ;  /* 0x000000ac007b7308 */ /* 0x000e660000000800 */
[----:B------:R-:W-:Y:S03]  /*16030*/  FADD.FTZ R0, R86, R0 ;  /* 0x0000000056007221 */ /* 0x000fe60000010000 */
[----:B------:R-:W-:Y:S01]  /*16040*/  FMUL.FTZ R36, R65, R144 ;  /* 0x0000009041247220 */ /* 0x000fe20000410000 */
[-C--:B------:R-:W-:Y:S03]  /*16050*/  HMMA.16816.F32 R28, R76, R38.reuse, R28 ;  /* 0x000000264c1c723c */ /* 0x080fe6000000181c */
[----:B------:R-:W-:Y:S01]  /*16060*/  MUFU.EX2 R126, R171 ;  /* 0x000000ab007e7308 */ /* 0x000fe20000000800 */
[----:B------:R-:W-:Y:S02]  /*16070*/  FADD.FTZ R0, R111, R0 ;  /* 0x000000006f007221 */ /* 0x000fe40000010000 */
[----:B------:R-:W-:Y:S02]  /*16080*/  FMUL.FTZ R37, R65, R145 ;  /* 0x0000009141257220 */ /* 0x000fe40000410000 */
[C---:B------:R-:W-:Y:S04]  /*16090*/  HMMA.16816.F32 R32, R72.reuse, R38, R32 ;  /* 0x000000264820723c */ /* 0x040fe80000001820 */
[----:B------:R-:W-:Y:S01]  /*160a0*/  FADD.FTZ R0, R109, R0 ;  /* 0x000000006d007221 */ /* 0x000fe20000010000 */
[----:B------:R-:W-:Y:S02]  /*160b0*/  MUFU.EX2 R171, R190 ;  /* 0x000000be00ab7308 */ /* 0x000fe40000000800 */
[C---:B------:R-:W-:Y:S02]  /*160c0*/  FMUL.FTZ R38, R3.reuse, R146 ;  /* 0x0000009203267220 */ /* 0x040fe40000410000 */
[----:B------:R-:W-:Y:S03]  /*160d0*/  FMUL.FTZ R39, R3, R147 ;  /* 0x0000009303277220 */ /* 0x000fe60000410000 */
[----:B------:R-:W-:Y:S03]  /*160e0*/  FADD.FTZ R0, R110, R0 ;  /* 0x000000006e007221 */ /* 0x000fe60000010000 */
[----:B------:R-:W2:Y:S01]  /*160f0*/  MUFU.EX2 R128, R170 ;  /* 0x000000aa00807308 */ /* 0x000ea20000000800 */
[-C--:B------:R-:W-:Y:S08]  /*16100*/  HMMA.16816.F32 R36, R72, R52.reuse, R36 ;  /* 0x000000344824723c */ /* 0x080ff00000001824 */
[C---:B------:R-:W-:Y:S01]  /*16110*/  HMMA.16816.F32 R40, R76.reuse, R52, R40 ;  /* 0x000000344c28723c */ /* 0x040fe20000001828 */
[----:B------:R-:W-:Y:S06]  /*16120*/  MUFU.EX2 R114, R167 ;  /* 0x000000a700727308 */ /* 0x000fec0000000800 */
[C---:B------:R-:W-:Y:S01]  /*16130*/  FMUL.FTZ R52, R65.reuse, R152 ;  /* 0x0000009841347220 */ /* 0x040fe20000410000 */
[-C--:B------:R-:W-:Y:S03]  /*16140*/  HMMA.16816.F32 R44, R76, R54.reuse, R44 ;  /* 0x000000364c2c723c */ /* 0x080fe6000000182c */
[----:B------:R-:W3:Y:S01]  /*16150*/  MUFU.EX2 R124, R166 ;  /* 0x000000a6007c7308 */ /* 0x000ee20000000800 */
[----:B------:R-:W-:Y:S04]  /*16160*/  FMUL.FTZ R53, R65, R153 ;  /* 0x0000009941357220 */ /* 0x000fe80000410000 */
[C---:B------:R-:W-:Y:S05]  /*16170*/  HMMA.16816.F32 R48, R72.reuse, R54, R48 ;  /* 0x000000364830723c */ /* 0x040fea0000001830 */
[----:B------:R-:W-:Y:S02]  /*16180*/  MUFU.EX2 R127, R165 ;  /* 0x000000a5007f7308 */ /* 0x000fe40000000800 */
[C---:B------:R-:W-:Y:S02]  /*16190*/  FMUL.FTZ R54, R3.reuse, R154 ;  /* 0x0000009a03367220 */ /* 0x040fe40000410000 */
[----:B------:R-:W-:Y:S03]  /*161a0*/  FMUL.FTZ R55, R3, R155 ;  /* 0x0000009b03377220 */ /* 0x000fe60000410000 */
[----:B------:R-:W-:Y:S03]  /*161b0*/  FADD.FTZ R3, R103, R100 ;  /* 0x0000006467037221 */ /* 0x000fe60000010000 */
[----:B------:R-:W-:Y:S01]  /*161c0*/  MUFU.EX2 R166, R222 ;  /* 0x000000de00a67308 */ /* 0x000fe20000000800 */
[-C--:B------:R-:W-:Y:S08]  /*161d0*/  HMMA.16816.F32 R52, R72, R80.reuse, R52 ;  /* 0x000000504834723c */ /* 0x080ff00000001834 */
[C---:B------:R-:W-:Y:S01]  /*161e0*/  HMMA.16816.F32 R56, R76.reuse, R80, R56 ;  /* 0x000000504c38723c */ /* 0x040fe20000001838 */
[----:B------:R-:W2:Y:S07]  /*161f0*/  MUFU.EX2 R246, R164 ;  /* 0x000000a400f67308 */ /* 0x000eae0000000800 */
[-C--:B------:R-:W-:Y:S03]  /*16200*/  HMMA.16816.F32 R60, R76, R82.reuse, R60 ;  /* 0x000000524c3c723c */ /* 0x080fe6000000183c */
[----:B------:R-:W-:Y:S04]  /*16210*/  MUFU.EX2 R117, R162 ;  /* 0x000000a200757308 */ /* 0x000fe80000000800 */
[----:B------:R-:W-:Y:S01]  /*16220*/  F2FP.PACK_AB R76, R2, R64 ;  /* 0x00000040024c723e */ /* 0x000fe200000000ff */
[C---:B------:R-:W-:Y:S01]  /*16230*/  FMUL.FTZ R64, R65.reuse, R156 ;  /* 0x0000009c41407220 */ /* 0x040fe20000410000 */
[----:B------:R-:W-:Y:S03]  /*16240*/  F2FP.PACK_AB R78, R86, R87 ;  /* 0x00000057564e723e */ /* 0x000fe600000000ff */
[----:B------:R-:W-:Y:S01]  /*16250*/  FMUL.FTZ R65, R65, R157 ;  /* 0x0000009d41417220 */ /* 0x000fe20000410000 */
[----:B------:R-:W3:Y:S01]  /*16260*/  MUFU.EX2 R118, R161 ;  /* 0x000000a100767308 */ /* 0x000ee20000000800 */
[----:B------:R-:W-:Y:S01]  /*16270*/  FADD.FTZ R2, R101, R89 ;  /* 0x0000005965027221 */ /* 0x000fe20000010000 */
[----:B-1----:R-:W-:Y:S01]  /*16280*/  F2FP.PACK_AB R77, R123, R115 ;  /* 0x000000737b4d723e */ /* 0x002fe200000000ff */
[----:B------:R-:W-:Y:S01]  /*16290*/  FADD.FTZ R87, R104, R88 ;  /* 0x0000005868577221 */ /* 0x000fe20000010000 */
[----:B--2---:R-:W-:Y:S01]  /*162a0*/  F2FP.PACK_AB R79, R128, R126 ;  /* 0x0000007e804f723e */ /* 0x004fe200000000ff */
[----:B------:R-:W-:Y:S01]  /*162b0*/  LDSM.16.MT88.4 R104, [R193+0x1000] ;  /* 0x00100000c168783b */ /* 0x000fe20000004200 */
[----:B------:R-:W-:Y:S04]  /*162c0*/  HMMA.16816.F32 R64, R72, R82, R64 ;  /* 0x000000524840723c */ /* 0x000fe80000001840 */
[----:B------:R-:W1:Y:S01]  /*162d0*/  MUFU.EX2 R125, R160 ;  /* 0x000000a0007d7308 */ /* 0x000e620000000800 */
[----:B------:R-:W-:Y:S01]  /*162e0*/  FADD.FTZ R86, R102, R2 ;  /* 0x0000000266567221 */ /* 0x000fe20000010000 */
[----:B------:R-:W-:Y:S01]  /*162f0*/  F2FP.PACK_AB R157, R168, R169 ;  /* 0x000000a9a89d723e */ /* 0x000fe200000000ff */
[----:B------:R-:W2:Y:S01]  /*16300*/  LDSM.16.MT88.4 R80, [R196+0x800] ;  /* 0x00080000c450783b */ /* 0x000ea20000004200 */
[-C--:B----4-:R-:W-:Y:S05]  /*16310*/  HMMA.16816.F32 R4, R76, R96.reuse, R4 ;  /* 0x000000604c04723c */ /* 0x090fea0000001804 */
[----:B---3--:R-:W-:Y:S01]  /*16320*/  F2FP.PACK_AB R72, R124, R114 ;  /* 0x000000727c48723e */ /* 0x008fe200000000ff */
[----:B------:R-:W-:Y:S01]  /*16330*/  FADD.FTZ R2, R108, R0 ;  /* 0x000000006c027221 */ /* 0x000fe20000010000 */
[----:B------:R-:W-:Y:S01]  /*16340*/  F2FP.PACK_AB R74, R246, R127 ;  /* 0x0000007ff64a723e */ /* 0x000fe200000000ff */
[----:B------:R-:W3:Y:S01]  /*16350*/  LDSM.16.MT88.4 R100, [R193+0x800] ;  /* 0x00080000c164783b */ /* 0x000ee20000004200 */
[----:B------:R-:W-:Y:S03]  /*16360*/  MUFU.EX2 R165, R224 ;  /* 0x000000e000a57308 */ /* 0x000fe60000000800 */
[----:B------:R-:W-:Y:S01]  /*16370*/  F2FP.PACK_AB R73, R118, R117 ;  /* 0x000000757649723e */ /* 0x000fe200000000ff */
[----:B------:R-:W-:Y:S02]  /*16380*/  FADD.FTZ R0, R121, R3 ;  /* 0x0000000379007221 */ /* 0x000fe40000010000 */
[----:B------:R-:W-:Y:S02]  /*16390*/  FADD.FTZ R3, R115, R87 ;  /* 0x0000005773037221 */ /* 0x000fe40000010000 */
[----:B------:R-:W-:Y:S02]  /*163a0*/  FADD.FTZ R87, R114, R0 ;  /* 0x0000000072577221 */ /* 0x000fe40000010000 */
[----:B------:R-:W-:Y:S01]  /*163b0*/  MUFU.EX2 R164, R225 ;  /* 0x000000e100a47308 */ /* 0x000fe20000000800 */
[----:B-1----:R-:W-:Y:S01]  /*163c0*/  F2FP.PACK_AB R75, R183, R125 ;  /* 0x0000007db74b723e */ /* 0x002fe200000000ff */
[----:B------:R-:W-:Y:S02]  /*163d0*/  FADD.FTZ R86, R120, R86 ;  /* 0x0000005678567221 */ /* 0x000fe40000010000 */
[----:B------:R-:W-:Y:S02]  /*163e0*/  FADD.FTZ R3, R123, R3 ;  /* 0x000000037b037221 */ /* 0x000fe40000010000 */
[----:B------:R-:W-:Y:S02]  /*163f0*/  FADD.FTZ R87, R124, R87 ;  /* 0x000000577c577221 */ /* 0x000fe40000010000 */
[C---:B------:R-:W-:Y:S02]  /*16400*/  HMMA.16816.F32 R8, R72.reuse, R96, R8 ;  /* 0x000000604808723c */ /* 0x040fe40000001808 */
[----:B------:R-:W-:Y:S06]  /*16410*/  MUFU.EX2 R162, R226 ;  /* 0x000000e200a27308 */ /* 0x000fec0000000800 */
[-C--:B------:R-:W-:Y:S04]  /*16420*/  HMMA.16816.F32 R12, R72, R98.reuse, R12 ;  /* 0x00000062480c723c */ /* 0x080fe8000000180c */
[----:B------:R-:W1:Y:S04]  /*16430*/  MUFU.EX2 R184, R174 ;  /* 0x000000ae00b87308 */ /* 0x000e680000000800 */
[C---:B------:R-:W-:Y:S01]  /*16440*/  HMMA.16816.F32 R16, R76.reuse, R98, R16 ;  /* 0x000000624c10723c */ /* 0x040fe20000001810 */
[----:B------:R-:W4:Y:S05]  /*16450*/  LDSM.16.MT88.4 R96, [R195+0x800] ;  /* 0x00080000c360783b */ /* 0x000f2a0000004200 */
[----:B------:R-:W-:Y:S02]  /*16460*/  MUFU.EX2 R174, R189 ;  /* 0x000000bd00ae7308 */ /* 0x000fe40000000800 */
[-C--:B--2---:R-:W-:Y:S08]  /*16470*/  HMMA.16816.F32 R20, R76, R80.reuse, R20 ;  /* 0x000000504c14723c */ /* 0x084ff00000001814 */
[C---:B------:R-:W-:Y:S01]  /*16480*/  HMMA.16816.F32 R24, R72.reuse, R80, R24 ;  /* 0x000000504818723c */ /* 0x040fe20000001818 */
[----:B------:R-:W-:Y:S07]  /*16490*/  MUFU.EX2 R182, R163 ;  /* 0x000000a300b67308 */ /* 0x000fee0000000800 */
[-C--:B------:R-:W-:Y:S03]  /*164a0*/  HMMA.16816.F32 R28, R72, R82.reuse, R28 ;  /* 0x00000052481c723c */ /* 0x080fe6000000181c */
[----:B------:R-:W2:Y:S05]  /*164b0*/  MUFU.EX2 R180, R175 ;  /* 0x000000af00b47308 */ /* 0x000eaa0000000800 */
[C---:B------:R-:W-:Y:S01]  /*164c0*/  HMMA.16816.F32 R32, R76.reuse, R82, R32 ;  /* 0x000000524c20723c */ /* 0x040fe20000001820 */
[----:B------:R-:W1:Y:S04]  /*164d0*/  LDSM.16.MT88.4 R80, [R192+0x1000] ;  /* 0x00100000c050783b */ /* 0x000e680000004200 */
[----:B------:R-:W-:Y:S03]  /*164e0*/  MUFU.EX2 R155, R177 ;  /* 0x000000b1009b7308 */ /* 0x000fe60000000800 */
[-C--:B---3--:R-:W-:Y:S03]  /*164f0*/  HMMA.16816.F32 R36, R76, R100.reuse, R36 ;  /* 0x000000644c24723c */ /* 0x088fe60000001824 */
[C---:B-----5:R-:W-:Y:S02]  /*16500*/  ISETP.GT.AND P0, PT, R223.reuse, R247, PT ;  /* 0x000000f7df00720c */ /* 0x060fe40003f04270 */
[----:B------:R-:W-:Y:S02]  /*16510*/  IADD3 R223, R223, -0x1, RZ ;  /* 0xffffffffdfdf7810 */ /* 0x000fe40007ffe0ff */
[----:B------:R-:W3:Y:S01]  /*16520*/  MUFU.EX2 R175, R187 ;  /* 0x000000bb00af7308 */ /* 0x000ee20000000800 */
[C---:B------:R-:W-:Y:S08]  /*16530*/  HMMA.16816.F32 R40, R72.reuse, R100, R40 ;  /* 0x000000644828723c */ /* 0x040ff00000001828 */
[-C--:B------:R-:W-:Y:S01]  /*16540*/  HMMA.16816.F32 R44, R72, R102.reuse, R44 ;  /* 0x00000066482c723c */ /* 0x080fe2000000182c */
[----:B------:R-:W-:Y:S07]  /*16550*/  MUFU.EX2 R154, R181 ;  /* 0x000000b5009a7308 */ /* 0x000fee0000000800 */
[C---:B------:R-:W-:Y:S01]  /*16560*/  HMMA.16816.F32 R48, R76.reuse, R102, R48 ;  /* 0x000000664c30723c */ /* 0x040fe20000001830 */
[----:B------:R-:W5:Y:S02]  /*16570*/  LDSM.16.MT88.4 R100, [R196+0x1000] ;  /* 0x00100000c464783b */ /* 0x000f640000004200 */
[----:B------:R-:W1:Y:S05]  /*16580*/  MUFU.EX2 R153, R191 ;  /* 0x000000bf00997308 */ /* 0x000e6a0000000800 */
[-C--:B----4-:R-:W-:Y:S05]  /*16590*/  HMMA.16816.F32 R52, R76, R96.reuse, R52 ;  /* 0x000000604c34723c */ /* 0x090fea0000001834 */
[----:B------:R-:W-:Y:S03]  /*165a0*/  MUFU.EX2 R152, R207 ;  /* 0x000000cf00987308 */ /* 0x000fe60000000800 */
[C---:B------:R-:W-:Y:S07]  /*165b0*/  HMMA.16816.F32 R56, R72.reuse, R96, R56 ;  /* 0x000000604838723c */ /* 0x040fee0000001838 */
[----:B------:R-:W4:Y:S01]  /*165c0*/  MUFU.EX2 R170, R209 ;  /* 0x000000d100aa7308 */ /* 0x000f220000000800 */
[-C--:B------:R-:W-:Y:S07]  /*165d0*/  HMMA.16816.F32 R60, R72, R98.reuse, R60 ;  /* 0x00000062483c723c */ /* 0x080fee000000183c */
[----:B------:R-:W-:Y:S01]  /*165e0*/  F2FP.PACK_AB R72, R109, R111 ;  /* 0x0000006f6d48723e */ /* 0x000fe200000000ff */
[----:B------:R-:W-:Y:S01]  /*165f0*/  HMMA.16816.F32 R64, R76, R98, R64 ;  /* 0x000000624c40723c */ /* 0x000fe20000001840 */
[----:B------:R-:W5:Y:S01]  /*16600*/  LDSM.16.MT88.4 R96, [R195+0x1000] ;  /* 0x00100000c360783b */ /* 0x000f620000004200 */
[----:B------:R-:W4:Y:S02]  /*16610*/  MUFU.EX2 R89, R218 ;  /* 0x000000da00597308 */ /* 0x000f240000000800 */
[----:B------:R-:W-:Y:S02]  /*16620*/  F2FP.PACK_AB R74, R108, R110 ;  /* 0x0000006e6c4a723e */ /* 0x000fe400000000ff */
[----:B------:R-:W-:Y:S02]  /*16630*/  F2FP.PACK_AB R73, R243, R242 ;  /* 0x000000f2f349723e */ /* 0x000fe400000000ff */
[----:B-1----:R-:W-:Y:S01]  /*16640*/  F2FP.PACK_AB R75, R185, R184 ;  /* 0x000000b8b94b723e */ /* 0x002fe200000000ff */
[----:B------:R-:W-:Y:S03]  /*16650*/  LDSM.16.MT88.4 R108, [R195+0x1800] ;  /* 0x00180000c36c783b */ /* 0x000fe60000004200 */
[----:B--2---:R-:W-:Y:S01]  /*16660*/  F2FP.PACK_AB R76, R180, R182 ;  /* 0x000000b6b44c723e */ /* 0x004fe200000000ff */
[----:B------:R-:W1:Y:S01]  /*16670*/  MUFU.EX2 R88, R217 ;  /* 0x000000d900587308 */ /* 0x000e620000000800 */
[----:B---3--:R-:W-:Y:S01]  /*16680*/  F2FP.PACK_AB R78, R175, R155 ;  /* 0x0000009baf4e723e */ /* 0x008fe200000000ff */
[-C--:B------:R-:W-:Y:S05]  /*16690*/  HMMA.16816.F32 R4, R72, R80.reuse, R4 ;  /* 0x000000504804723c */ /* 0x080fea0000001804 */
[----:B------:R-:W-:Y:S02]  /*166a0*/  F2FP.PACK_AB R77, R153, R154 ;  /* 0x0000009a994d723e */ /* 0x000fe400000000ff */
[----:B----4-:R-:W-:Y:S01]  /*166b0*/  F2FP.PACK_AB R79, R170, R152 ;  /* 0x00000098aa4f723e */ /* 0x010fe200000000ff */
[----:B------:R-:W2:Y:S01]  /*166c0*/  MUFU.EX2 R113, R216 ;  /* 0x000000d800717308 */ /* 0x000ea20000000800 */
[----:B------:R-:W-:Y:S05]  /*166d0*/  FADD.FTZ R0, R89, R2 ;  /* 0x0000000259007221 */ /* 0x000fea0000010000 */
[C---:B------:R-:W-:Y:S04]  /*166e0*/  HMMA.16816.F32 R8, R76.reuse, R80, R8 ;  /* 0x000000504c08723c */ /* 0x040fe80000001808 */
[----:B------:R-:W3:Y:S04]  /*166f0*/  MUFU.EX2 R112, R215 ;  /* 0x000000d700707308 */ /* 0x000ee80000000800 */
[-C--:B------:R-:W-:Y:S04]  /*16700*/  HMMA.16816.F32 R12, R76, R82.reuse, R12 ;  /* 0x000000524c0c723c */ /* 0x080fe8000000180c */
[----:B-1----:R-:W-:Y:S02]  /*16710*/  FADD.FTZ R0, R88, R0 ;  /* 0x0000000058007221 */ /* 0x002fe40000010000 */
[----:B------:R-:W-:Y:S02]  /*16720*/  MUFU.EX2 R172, R213 ;  /* 0x000000d500ac7308 */ /* 0x000fe40000000800 */
[C---:B------:R-:W-:Y:S01]  /*16730*/  HMMA.16816.F32 R16, R72.reuse, R82, R16 ;  /* 0x000000524810723c */ /* 0x040fe20000001810 */
[----:B------:R-:W1:Y:S03]  /*16740*/  LDSM.16.MT88.4 R80, [R192+0x1800] ;  /* 0x00180000c050783b */ /* 0x000e660000004200 */
[----:B--2---:R-:W-:Y:S04]  /*16750*/  FADD.FTZ R0, R113, R0 ;  /* 0x0000000071007221 */ /* 0x004fe80000010000 */
[-C--:B-----5:R-:W-:Y:S01]  /*16760*/  HMMA.16816.F32 R20, R72, R100.reuse, R20 ;  /* 0x000000644814723c */ /* 0x0a0fe20000001814 */
        /* <DEDUP_REMOVED lines=9> */
[----:B------:R-:W2:Y:S06]  /*16800*/  LDSM.16.MT88.4 R100, [R196+0x1800] ;  /* 0x00180000c464783b */ /* 0x000eac0000004200 */
        /* <DEDUP_REMOVED lines=17> */
[----:B------:R-:W-:Y:S03]  /*16920*/  MUFU.EX2 R167, R230 ;  /* 0x000000e600a77308 */ /* 0x000fe60000000800 */
[----:B-----5:R-:W-:Y:S02]  /*16930*/  FADD.FTZ R0, R116, R0 ;  /* 0x0000000074007221 */ /* 0x020fe40000010000 */
[----:B------:R-:W-:Y:S02]  /*16940*/  FADD.FTZ R2, R154, R2 ;  /* 0x000000029a027221 */ /* 0x000fe40000010000 */
[-C--:B------:R-:W-:Y:S03]  /*16950*/  HMMA.16816.F32 R60, R76, R98.reuse, R60 ;  /* 0x000000624c3c723c */ /* 0x080fe6000000183c */
[----:B------:R-:W4:Y:S01]  /*16960*/  MUFU.EX2 R163, R235 ;  /* 0x000000eb00a37308 */ /* 0x000f220000000800 */
[----:B------:R-:W-:Y:S01]  /*16970*/  FADD.FTZ R2, R153, R2 ;  /* 0x0000000299027221 */ /* 0x000fe20000010000 */
[----:B-1----:R-:W-:Y:S03]  /*16980*/  F2FP.PACK_AB R158, R114, R116 ;  /* 0x00000074729e723e */ /* 0x002fe600000000ff */
[----:B------:R-:W-:Y:S04]  /*16990*/  HMMA.16816.F32 R64, R72, R98, R64 ;  /* 0x000000624840723c */ /* 0x000fe80000001840 */
[----:B------:R-:W-:Y:S01]  /*169a0*/  F2FP.PACK_AB R76, R88, R89 ;  /* 0x00000059584c723e */ /* 0x000fe200000000ff */
[----:B------:R-:W-:Y:S01]  /*169b0*/  MUFU.EX2 R161, R233 ;  /* 0x000000e900a17308 */ /* 0x000fe20000000800 */
        /* <DEDUP_REMOVED lines=9> */
[----:B------:R-:W-:Y:S01]  /*16a50*/  F2FP.PACK_AB R73, R165, R166 ;  /* 0x000000a6a549723e */ /* 0x000fe200000000ff */
[-C--:B------:R-:W-:Y:S05]  /*16a60*/  HMMA.16816.F32 R4, R76, R80.reuse, R4 ;  /* 0x000000504c04723c */ /* 0x080fea0000001804 */
[----:B------:R-:W-:Y:S01]  /*16a70*/  F2FP.PACK_AB R75, R162, R164 ;  /* 0x000000a4a24b723e */ /* 0x000fe200000000ff */
[----:B------:R-:W5:Y:S01]  /*16a80*/  MUFU.EX2 R160, R234 ;  /* 0x000000ea00a07308 */ /* 0x000f620000000800 */
[----:B----4-:R-:W-:Y:S01]  /*16a90*/  F2FP.PACK_AB R159, R163, R167 ;  /* 0x000000a7a39f723e */ /* 0x010fe200000000ff */
[----:B------:R-:W-:Y:S04]  /*16aa0*/  FADD.FTZ R2, R165, R2 ;  /* 0x00000002a5027221 */ /* 0x000fe80000010000 */
[C---:B------:R-:W-:Y:S04]  /*16ab0*/  HMMA.16816.F32 R8, R72.reuse, R80, R8 ;  /* 0x000000504808723c */ /* 0x040fe80000001808 */
[----:B------:R-:W4:Y:S01]  /*16ac0*/  MUFU.EX2 R89, R237 ;  /* 0x000000ed00597308 */ /* 0x000f220000000800 */
[----:B------:R-:W-:Y:S03]  /*16ad0*/  FADD.FTZ R2, R164, R2 ;  /* 0x00000002a4027221 */ /* 0x000fe60000010000 */
[-C--:B------:R-:W-:Y:S04]  /*16ae0*/  HMMA.16816.F32 R12, R72, R82.reuse, R12 ;  /* 0x00000052480c723c */ /* 0x080fe8000000180c */
[----:B-1----:R-:W-:Y:S02]  /*16af0*/  FADD.FTZ R239, R114, R0 ;  /* 0x0000000072ef7221 */ /* 0x002fe40000010000 */
[----:B------:R-:W-:Y:S01]  /*16b00*/  MUFU.EX2 R81, R240 ;  /* 0x000000f000517308 */ /* 0x000fe20000000800 */
[----:B------:R-:W-:Y:S01]  /*16b10*/  FADD.FTZ R0, R126, R3 ;  /* 0x000000037e007221 */ /* 0x000fe20000010000 */
[C---:B------:R-:W-:Y:S04]  /*16b20*/  HMMA.16816.F32 R16, R76.reuse, R82, R16 ;  /* 0x000000524c10723c */ /* 0x040fe80000001810 */
[----:B------:R-:W-:Y:S01]  /*16b30*/  FADD.FTZ R0, R128, R0 ;  /* 0x0000000080007221 */ /* 0x000fe20000010000 */
[----:B-----5:R-:W-:Y:S01]  /*16b40*/  F2FP.PACK_AB R96, R160, R161 ;  /* 0x000000a1a060723e */ /* 0x020fe200000000ff */
[----:B------:R-:W-:Y:S01]  /*16b50*/  FADD.FTZ R3, R127, R87 ;  /* 0x000000577f037221 */ /* 0x000fe20000010000 */
[----:B------:R-:W-:Y:S01]  /*16b60*/  MOV R87, R70 ;  /* 0x0000004600577202 */ /* 0x000fe20000000f00 */
[-C--:B--2---:R-:W-:Y:S01]  /*16b70*/  HMMA.16816.F32 R20, R76, R100.reuse, R20 ;  /* 0x000000644c14723c */ /* 0x084fe20000001814 */
[----:B------:R-:W-:Y:S03]  /*16b80*/  MUFU.EX2 R82, R236 ;  /* 0x000000ec00527308 */ /* 0x000fe60000000800 */
[----:B----4-:R-:W-:Y:S01]  /*16b90*/  F2FP.PACK_AB R98, R88, R89 ;  /* 0x000000595862723e */ /* 0x010fe200000000ff */
[----:B------:R-:W-:Y:S02]  /*16ba0*/  FADD.FTZ R3, R246, R3 ;  /* 0x00000003f6037221 */ /* 0x000fe40000010000 */
[----:B------:R-:W-:Y:S01]  /*16bb0*/  FADD.FTZ R0, R242, R0 ;  /* 0x00000000f2007221 */ /* 0x000fe20000010000 */
[C---:B------:R-:W-:Y:S03]  /*16bc0*/  HMMA.16816.F32 R24, R72.reuse, R100, R24 ;  /* 0x000000644818723c */ /* 0x040fe60000001818 */
[----:B------:R-:W1:Y:S01]  /*16bd0*/  MUFU.EX2 R83, R238 ;  /* 0x000000ee00537308 */ /* 0x000e620000000800 */
[----:B------:R-:W-:Y:S02]  /*16be0*/  FADD.FTZ R3, R182, R3 ;  /* 0x00000003b6037221 */ /* 0x000fe40000010000 */
[----:B------:R-:W-:Y:S02]  /*16bf0*/  FADD.FTZ R0, R243, R0 ;  /* 0x00000000f3007221 */ /* 0x000fe40000010000 */
[-C--:B------:R-:W-:Y:S04]  /*16c00*/  HMMA.16816.F32 R28, R72, R102.reuse, R28 ;  /* 0x00000066481c723c */ /* 0x080fe8000000181c */
[----:B------:R-:W-:Y:S01]  /*16c10*/  FADD.FTZ R3, R180, R3 ;  /* 0x00000003b4037221 */ /* 0x000fe20000010000 */
[----:B------:R-:W2:Y:S01]  /*16c20*/  MUFU.EX2 R80, R241 ;  /* 0x000000f100507308 */ /* 0x000ea20000000800 */
[----:B------:R-:W-:Y:S02]  /*16c30*/  FADD.FTZ R0, R184, R0 ;  /* 0x00000000b8007221 */ /* 0x000fe40000010000 */
[C---:B------:R-:W-:Y:S04]  /*16c40*/  HMMA.16816.F32 R32, R76.reuse, R102, R32 ;  /* 0x000000664c20723c */ /* 0x040fe80000001820 */
[----:B------:R-:W-:Y:S02]  /*16c50*/  FADD.FTZ R3, R155, R3 ;  /* 0x000000039b037221 */ /* 0x000fe40000010000 */
[----:B------:R-:W-:Y:S02]  /*16c60*/  FADD.FTZ R0, R185, R0 ;  /* 0x00000000b9007221 */ /* 0x000fe40000010000 */
[-C--:B---3--:R-:W-:Y:S04]  /*16c70*/  HMMA.16816.F32 R36, R76, R104.reuse, R36 ;  /* 0x000000684c24723c */ /* 0x088fe80000001824 */
[----:B-1----:R-:W-:Y:S01]  /*16c80*/  F2FP.PACK_AB R97, R83, R82 ;  /* 0x000000525361723e */ /* 0x002fe200000000ff */
[----:B------:R-:W-:Y:S02]  /*16c90*/  FADD.FTZ R3, R175, R3 ;  /* 0x00000003af037221 */ /* 0x000fe40000010000 */
[----:B------:R-:W-:Y:S01]  /*16ca0*/  FADD.FTZ R0, R172, R0 ;  /* 0x00000000ac007221 */ /* 0x000fe20000010000 */
[C---:B------:R-:W-:Y:S04]  /*16cb0*/  HMMA.16816.F32 R40, R72.reuse, R104, R40 ;  /* 0x000000684828723c */ /* 0x040fe80000001828 */
[----:B------:R-:W-:Y:S01]  /*16cc0*/  FADD.FTZ R3, R171, R3 ;  /* 0x00000003ab037221 */ /* 0x000fe20000010000 */
[----:B--2---:R-:W-:Y:S01]  /*16cd0*/  F2FP.PACK_AB R99, R80, R81 ;  /* 0x000000515063723e */ /* 0x004fe200000000ff */
        /* <DEDUP_REMOVED lines=45> */
.L_x_1748:
[----:B-1----:R-:W-:-:S13]  /*16fb0*/  ISETP.GE.AND P0, PT, R223, R252, PT ;  /* 0x000000fcdf00720c */ /* 0x002fda0003f06270 */
[----:B------:R-:W-:Y:S05]  /*16fc0*/  @!P0 BRA `(.L_x_1760) ;  /* 0x00003c7000008947 */ /* 0x000fea0003800000 */
[----:B------:R-:W-:Y:S01]  /*16fd0*/  IMAD.MOV.U32 R87, RZ, RZ, R70 ;  /* 0x000000ffff577224 */ /* 0x000fe200078e0046 */
[----:B------:R-:W-:Y:S01]  /*16fe0*/  MOV R89, R68 ;  /* 0x0000004400597202 */ /* 0x000fe20000000f00 */
[----:B------:R-:W-:Y:S01]  /*16ff0*/  IMAD.MOV.U32 R86, RZ, RZ, R71 ;  /* 0x000000ffff567224 */ /* 0x000fe200078e0047 */
[----:B------:R-:W-:Y:S02]  /*17000*/  MOV R88, R69 ;  /* 0x0000004500587202 */ /* 0x000fe40000000f00 */
.L_x_1767:
[----:B------:R-:W2:Y:S01]  /*17010*/  LDL.64 R6, [R1+0x8] ;  /* 0x0000080001067983 */ /* 0x000ea20000100a00 */
[----:B------:R-:W-:Y:S04]  /*17020*/  DEPBAR.LE SB0, 0x0 ;  /* 0x000080000000791a */ /* 0x000fe80000000000 */
[----:B------:R-:W3:Y:S01]  /*17030*/  LDL R4, [R1+0x4] ;  /* 0x0000040001047983 */ /* 0x000ee20000100800 */
[----:B------:R-:W-:Y:S01]  /*17040*/  WARPSYNC 0xffffffff ;  /* 0xffffffff00007948 */ /* 0x000fe20003800000 */
[----:B------:R-:W-:Y:S01]  /*17050*/  SHF.R.S32.HI R0, RZ, 0x1f, R231 ;  /* 0x0000001fff007819 */ /* 0x000fe200000114e7 */
[C---:B------:R-:W-:Y:S01]  /*17060*/  IMAD.WIDE.U32 R2, R231.reuse, c[0x0][0x208], RZ ;  /* 0x00008200e7027a25 */ /* 0x040fe200078e00ff */
        /* <DEDUP_REMOVED lines=30> */
.L_x_1864:
        /* <DEDUP_REMOVED lines=324> */
.L_x_1865:
        /* <DEDUP_REMOVED lines=25> */
.L_x_1866:
        /* <DEDUP_REMOVED lines=9> */
.L_x_1763:
[----:B--234-:R-:W-:Y:S05]  /*188b0*/  BSYNC B0 ;  /* 0x0000000000007941 */ /* 0x01cfea0003800000 */
.L_x_1762:
        /* <DEDUP_REMOVED lines=97> */
.L_x_1867:
[C---:B------:R-:W-:Y:S01]  /*18ed0*/  FMUL.FTZ R2, R71.reuse, c[0x0][0x2d0] ;  /* 0x0000b40047027a20 */ /* 0x040fe20000410000 */
[----:B--2---:R-:W-:Y:S01]  /*18ee0*/  FMNMX.FTZ R68, R0, R4, !PT ;  /* 0x0000000400447209 */ /* 0x004fe20007810000 */
[----:B------:R-:W-:Y:S01]  /*18ef0*/  FADD.FTZ R0, -R71, R86 ;  /* 0x0000005647007221 */ /* 0x000fe20000010100 */
[----:B------:R-:W-:Y:S01]  /*18f00*/  WARPSYNC 0xffffffff ;  /* 0xffffffff00007948 */ /* 0x000fe20003800000 */
[--C-:B-1----:R-:W-:Y:S01]  /*18f10*/  FFMA.FTZ R4, R188, c[0x0][0x2d0], -R2.reuse ;  /* 0x0000b400bc047a23 */ /* 0x102fe20000010802 */
[----:B------:R-:W-:Y:S01]  /*18f20*/  LDSM.16.MT88.4 R52, [R193] ;  /* 0x00000000c134783b */ /* 0x000fe20000004200 */
[----:B------:R-:W-:Y:S01]  /*18f30*/  FMUL.FTZ R0, R0, c[0x0][0x2d0] ;  /* 0x0000b40000007a20 */ /* 0x000fe20000410000 */
[----:B------:R-:W-:Y:S01]  /*18f40*/  ISETP.GT.AND P0, PT, R223, R252, PT ;  /* 0x000000fcdf00720c */ /* 0x000fe20003f04270 */
        /* <DEDUP_REMOVED lines=183> */
[C---:B------:R-:W-:Y:S02]  /*19ac0*/  FMUL.FTZ R7, R3.reuse, R131 ;  /* 0x0000008303077220 */ /* 0x040fe40000410000 */
        /* <DEDUP_REMOVED lines=58> */
[----:B---3--:R-:W-:Y:S01]  /*19e70*/  FADD.FTZ R3, R123, R3 ;  /* 0x000000037b037221 */ /* 0x008fe20000010000 */
        /* <DEDUP_REMOVED lines=122> */
[----:B------:R-:W-:Y:S01]  /*1a620*/  MUFU.EX2 R167, R241 ;  /* 0x000000f100a77308 */ /* 0x000fe20000000800 */
[----:B------:R-:W-:Y:S01]  /*1a630*/  F2FP.PACK_AB R72, R175, R172 ;  /* 0x000000acaf48723e */ /* 0x000fe200000000ff */
[----:B------:R-:W-:Y:S01]  /*1a640*/  FADD.FTZ R2, R166, R2 ;  /* 0x00000002a6027221 */ /* 0x000fe20000010000 */
[----:B------:R-:W-:Y:S01]  /*1a650*/  F2FP.PACK_AB R74, R178, R177 ;  /* 0x000000b1b24a723e */ /* 0x000fe200000000ff */
[-C--:B------:R-:W-:Y:S05]  /*1a660*/  HMMA.16816.F32 R4, R76, R80.reuse, R4 ;  /* 0x000000504c04723c */ /* 0x080fea0000001804 */
[C---:B------:R-:W-:Y:S01]  /*1a670*/  F2FP.PACK_AB R73, R165.reuse, R166 ;  /* 0x000000a6a549723e */ /* 0x040fe200000000ff */
[----:B------:R-:W4:Y:S01]  /*1a680*/  MUFU.EX2 R163, R242 ;  /* 0x000000f200a37308 */ /* 0x000f220000000800 */
        /* <DEDUP_REMOVED lines=8> */
[----:B------:R-:W-:Y:S01]  /*1a710*/  FADD.FTZ R3, R127, R87 ;  /* 0x000000577f037221 */ /* 0x000fe20000010000 */
[----:B------:R-:W-:Y:S01]  /*1a720*/  MOV R87, R70 ;  /* 0x0000004600577202 */ /* 0x000fe20000000f00 */
[-C--:B------:R-:W-:Y:S04]  /*1a730*/  HMMA.16816.F32 R12, R72, R82.reuse, R12 ;  /* 0x00000052480c723c */ /* 0x080fe8000000180c */
[----:B------:R-:W1:Y:S01]  /*1a740*/  MUFU.EX2 R160, R224 ;  /* 0x000000e000a07308 */ /* 0x000e620000000800 */
[----:B------:R-:W-:Y:S02]  /*1a750*/  FADD.FTZ R0, R128, R0 ;  /* 0x0000000080007221 */ /* 0x000fe40000010000 */
[----:B------:R-:W-:Y:S01]  /*1a760*/  FADD.FTZ R3, R243, R3 ;  /* 0x00000003f3037221 */ /* 0x000fe20000010000 */
[C---:B------:R-:W-:Y:S04]  /*1a770*/  HMMA.16816.F32 R16, R76.reuse, R82, R16 ;  /* 0x000000524c10723c */ /* 0x040fe80000001810 */
[----:B----4-:R-:W-:Y:S01]  /*1a780*/  F2FP.PACK_AB R159, R163, R167 ;  /* 0x000000a7a39f723e */ /* 0x010fe200000000ff */
[----:B------:R-:W-:Y:S01]  /*1a790*/  FADD.FTZ R3, R183, R3 ;  /* 0x00000003b7037221 */ /* 0x000fe20000010000 */
[----:B------:R-:W-:Y:S01]  /*1a7a0*/  MUFU.EX2 R89, R225 ;  /* 0x000000e100597308 */ /* 0x000fe20000000800 */
[----:B------:R-:W-:Y:S01]  /*1a7b0*/  FADD.FTZ R0, R230, R0 ;  /* 0x00000000e6007221 */ /* 0x000fe20000010000 */
[-C--:B--2---:R-:W-:Y:S04]  /*1a7c0*/  HMMA.16816.F32 R20, R76, R100.reuse, R20 ;  /* 0x000000644c14723c */ /* 0x084fe80000001814 */
[----:B------:R-:W-:Y:S02]  /*1a7d0*/  FADD.FTZ R3, R182, R3 ;  /* 0x00000003b6037221 */ /* 0x000fe40000010000 */
        /* <DEDUP_REMOVED lines=70> */
.L_x_1760:
[----:B------:R-:W-:Y:S05]  /*1ac40*/  BRA.DIV ~URZ, `(.L_x_1768) ;  /* 0x00008e227f007947 */ /* 0x000fea000b800000 */
[----:B------:R1:W2:Y:S02]  /*1ac50*/  SHFL.BFLY PT, R0, R239, 0x2, 0x1f ;  /* 0x0c401f00ef007f89 */ /* 0x0002a400000e0000 */
.L_x_1868:
        /* <DEDUP_REMOVED lines=15> */
.L_x_1869:
        /* <DEDUP_REMOVED lines=102> */
.L_x_1679:
        /* <DEDUP_REMOVED lines=8> */
[----:B------:R-:W3:Y:S08]  /*1b430*/  FLO.U32 R3, UR4 ;  /* 0x0000000400037d00 */ /* 0x000ef000080e0000 */
[----:B------:R-:W4:Y:S01]  /*1b440*/  POPC R2, UR4 ;  /* 0x0000000400027d09 */ /* 0x000f220008000000 */
[----:B---3--:R-:W-:Y:S01]  /*1b450*/  ISETP.EQ.U32.AND P0, PT, R3, R4, PT ;  /* 0x000000040300720c */ /* 0x008fe20003f02070 */
[----:B------:R-:W-:-:S12]  /*1b460*/  IMAD.MOV.U32 R4, RZ, RZ, c[0x0][0x560] ;  /* 0x00015800ff047624 */ /* 0x000fd800078e00ff */
[----:B----4-:R3:W4:Y:S04]  /*1b470*/  @P0 ATOMG.E.ADD.STRONG.GPU PT, R2, [R4.64], R2 ;  /* 0x00000002040209a8 */ /* 0x01072800081ee1c8 */
[----:B---3--:R-:W3:Y:S04]  /*1b480*/  S2R R4, SR_LTMASK ;  /* 0x0000000000047919 */ /* 0x008ee80000003900 */
[----:B----4-:R3:W4:Y:S02]  /*1b490*/  SHFL.IDX PT, R3, R2, R3, 0x1f ;  /* 0x00001f0302037589 */ /* 0x01072400000e0000 */
[----:B---3--:R-:W-:-:S06]  /*1b4a0*/  LOP3.LUT R2, R4, UR4, RZ, 0xc0, !PT ;  /* 0x0000000404027c12 */ /* 0x008fcc000f8ec0ff */
[----:B------:R-:W4:Y:S02]  /*1b4b0*/  POPC R2, R2 ;  /* 0x0000000200027309 */ /* 0x000f240000000000 */
[----:B----45:R-:W-:-:S05]  /*1b4c0*/  IADD3 R6, R3, c[0x0][0xc], R2 ;  /* 0x0000030003067a10 */ /* 0x030fca0007ffe002 */
[----:B------:R3:W-:Y:S02]  /*1b4d0*/  STL [R1+0x40], R6 ;  /* 0x0000400601007387 */ /* 0x0007e40000100800 */
.L_x_1771:
[----:B---3--:R-:W-:Y:S05]  /*1b4e0*/  BSYNC B0 ;  /* 0x0000000000007941 */ /* 0x008fea0003800000 */
.L_x_1770:
[----:B------:R-:W-:Y:S01]  /*1b4f0*/  PRMT R0, R0, 0x9910, RZ ;  /* 0x0000991000007816 */ /* 0x000fe200000000ff */
[----:B------:R-:W-:Y:S01]  /*1b500*/  BSSY B1, `(.L_x_1772) ;  /* 0x00002f1000017945 */ /* 0x000fe20003800000 */
[----:B-----5:R-:W-:Y:S02]  /*1b510*/  IMAD.MOV.U32 R57, RZ, RZ, R6 ;  /* 0x000000ffff397224 */ /* 0x020fe400078e0006 */
[----:B------:R-:W-:-:S13]  /*1b520*/  ISETP.NE.AND P0, PT, R0, RZ, PT ;  /* 0x000000ff0000720c */ /* 0x000fda0003f05270 */
[----:B------:R-:W-:Y:S05]  /*1b530*/  @!P0 BRA `(.L_x_1773) ;  /* 0x000022f000008947 */ /* 0x000fea0003800000 */
[----:B------:R-:W3:Y:S04]  /*1b540*/  LDL R6, [R1+0x9c] ;  /* 0x00009c0001067983 */ /* 0x000ee80000100800 */
[----:B------:R-:W4:Y:S04]  /*1b550*/  LDL R5, [R1+0xac] ;  /* 0x0000ac0001057983 */ /* 0x000f280000100800 */
[----:B-12---:R-:W2:Y:S04]  /*1b560*/  LDL R9, [R1+0xb4] ;  /* 0x0000b40001097983 */ /* 0x006ea80000100800 */
        /* <DEDUP_REMOVED lines=18> */
[----:B------:R-:W-:Y:S04]  /*1b690*/  STS [R6+0x2000], R3 ;  /* 0x0020000306007388 */ /* 0x000fe80000000800 */
[----:B------:R3:W-:Y:S01]  /*1b6a0*/  STS [R6+0x2400], R2 ;  /* 0x0024000206007388 */ /* 0x0007e20000000800 */
[----:B-1----:R-:W-:-:S03]  /*1b6b0*/  F2FP.PACK_AB R0, R35, R34 ;  /* 0x000000222300723e */ /* 0x002fc600000000ff */
[----:B---3--:R-:W3:Y:S01]  /*1b6c0*/  LDL R6, [R1+0xa8] ;  /* 0x0000a80001067983 */ /* 0x008ee20000100800 */
[----:B------:R-:W-:Y:S02]  /*1b6d0*/  F2FP.PACK_AB R3, R79, R78 ;  /* 0x0000004e4f03723e */ /* 0x000fe400000000ff */
[----:B------:R-:W-:Y:S01]  /*1b6e0*/  F2FP.PACK_AB R2, R131, R130 ;  /* 0x000000828302723e */ /* 0x000fe200000000ff */
[----:B------:R1:W-:Y:S04]  /*1b6f0*/  STS [R5+0x2000], R0 ;  /* 0x0020000005007388 */ /* 0x0003e80000000800 */
[----:B------:R4:W-:Y:S04]  /*1b700*/  STS [R5+0x2400], R4 ;  /* 0x0024000405007388 */ /* 0x0009e80000000800 */
[----:B--2---:R2:W-:Y:S04]  /*1b710*/  STS [R9], R3 ;  /* 0x0000000309007388 */ /* 0x0045e80000000800 */
[----:B------:R2:W-:Y:S04]  /*1b720*/  STS [R9+0x400], R2 ;  /* 0x0004000209007388 */ /* 0x0005e80000000800 */
[----:B------:R-:W3:Y:S01]  /*1b730*/  LDL.LU R11, [R1+0x64] ;  /* 0x00006400010b7983 */ /* 0x000ee20000300800 */
[----:B-1----:R-:W-:-:S02]  /*1b740*/  F2FP.PACK_AB R0, R81, R80 ;  /* 0x000000505100723e */ /* 0x002fc400000000ff */
[----:B----4-:R-:W-:-:S03]  /*1b750*/  F2FP.PACK_AB R4, R39, R38 ;  /* 0x000000262704723e */ /* 0x010fc600000000ff */
[----:B------:R1:W-:Y:S01]  /*1b760*/  STS [R8], R0 ;  /* 0x0000000008007388 */ /* 0x0003e20000000800 */
[----:B------:R-:W-:Y:S02]  /*1b770*/  F2FP.PACK_AB R5, R59, R58 ;  /* 0x0000003a3b05723e */ /* 0x000fe400000000ff */
[----:B--2---:R-:W-:Y:S02]  /*1b780*/  F2FP.PACK_AB R3, R133, R132 ;  /* 0x000000848503723e */ /* 0x004fe400000000ff */
[----:B------:R-:W-:-:S03]  /*1b790*/  F2FP.PACK_AB R2, R41, R40 ;  /* 0x000000282902723e */ /* 0x000fc600000000ff */
[----:B------:R-:W-:Y:S04]  /*1b7a0*/  STS [R8+0x400], R3 ;  /* 0x0004000308007388 */ /* 0x000fe80000000800 */
[----:B------:R-:W-:Y:S04]  /*1b7b0*/  STS [R9+0x2000], R4 ;  /* 0x0020000409007388 */ /* 0x000fe80000000800 */
[----:B------:R2:W-:Y:S01]  /*1b7c0*/  STS [R9+0x2400], R2 ;  /* 0x0024000209007388 */ /* 0x0005e20000000800 */
[----:B-1----:R-:W-:-:S03]  /*1b7d0*/  F2FP.PACK_AB R0, R43, R42 ;  /* 0x0000002a2b00723e */ /* 0x002fc600000000ff */
[----:B--2---:R-:W2:Y:S01]  /*1b7e0*/  LDL.LU R9, [R1+0x68] ;  /* 0x0000680001097983 */ /* 0x004ea20000300800 */
        /* <DEDUP_REMOVED lines=15> */
[----:B---3--:R1:W-:Y:S04]  /*1b8e0*/  STS [R6], R2 ;  /* 0x0000000206007388 */ /* 0x0083e80000000800 */
[----:B------:R3:W-:Y:S04]  /*1b8f0*/  STS [R6+0x400], R0 ;  /* 0x0004000006007388 */ /* 0x0007e80000000800 */
[----:B------:R3:W-:Y:S04]  /*1b900*/  STS [R7+0x2000], R4 ;  /* 0x0020000407007388 */ /* 0x0007e80000000800 */
[----:B------:R3:W-:Y:S01]  /*1b910*/  STS [R7+0x2400], R3 ;  /* 0x0024000307007388 */ /* 0x0007e20000000800 */
[----:B-1----:R-:W-:-:S02]  /*1b920*/  F2FP.PACK_AB R2, R51, R50 ;  /* 0x000000323302723e */ /* 0x002fc400000000ff */
[----:B---3--:R-:W-:-:S03]  /*1b930*/  F2FP.PACK_AB R0, R47, R46 ;  /* 0x0000002e2f00723e */ /* 0x008fc600000000ff */
        /* <DEDUP_REMOVED lines=12> */
[----:B---3--:R-:W-:Y:S02]  /*1ba00*/  F2FP.PACK_AB R3, R29, R28 ;  /* 0x0000001c1d03723e */ /* 0x008fe400000000ff */
[----:B--2---:R-:W-:-:S05]  /*1ba10*/  F2FP.PACK_AB R2, R33, R32 ;  /* 0x000000202102723e */ /* 0x004fca00000000ff */
        /* <DEDUP_REMOVED lines=20> */
.L_x_1774:
        /* <DEDUP_REMOVED lines=70> */
[----:B---3--:R-:W-:-:S05]  /*1bfc0*/  IMAD.IADD R6, R61, 0x1, R56 ;  /* 0x000000013d067824 */ /* 0x008fca00078e0238 */
        /* <DEDUP_REMOVED lines=25> */
[----:B-1----:R-:W-:Y:S01]  /*1c160*/  IADD3 R8, R251, R56, RZ ;  /* 0x00000038fb087210 */ /* 0x002fe20007ffe0ff */
        /* <DEDUP_REMOVED lines=39> */
[----:B------:R-:W-:Y:S01]  /*1c3e0*/  IADD3 R4, R10, R56, RZ ;  /* 0x000000380a047210 */ /* 0x000fe20007ffe0ff */
[----:B------:R-:W-:Y:S05]  /*1c3f0*/  BRA.DIV ~URZ, `(.L_x_1776) ;  /* 0x000078f27f007947 */ /* 0x000fea000b800000 */
[----:B-1234-:R1:W2:Y:S02]  /*1c400*/  SHFL.IDX PT, R7, R5, RZ, 0x181f ;  /* 0x00181fff05077589 */ /* 0x01e2a400000e0000 */
.L_x_1870:
[----:B------:R-:W-:Y:S05]  /*1c410*/  BRA.DIV ~URZ, `(.L_x_1777) ;  /* 0x000079427f007947 */ /* 0x000fea000b800000 */
[----:B------:R3:W4:Y:S02]  /*1c420*/  SHFL.IDX PT, R2, R6, RZ, 0x181f ;  /* 0x00181fff06027589 */ /* 0x00072400000e0000 */
.L_x_1871:
[----:B------:R-:W-:-:S13]  /*1c430*/  ISETP.GE.OR P0, PT, R4, R0, P2 ;  /* 0x000000000400720c */ /* 0x000fda0001706670 */
[----:B----4-:R-:W-:-:S04]  /*1c440*/  @!P0 LEA R2, P1, R244, R2, 0x1 ;  /* 0x00000002f4028211 */ /* 0x010fc800078208ff */
[----:B--2---:R-:W-:-:S05]  /*1c450*/  @!P0 LEA.HI.X R3, R244, R7, R245, 0x1, P1 ;  /* 0x00000007f4038211 */ /* 0x004fca00008f0cf5 */
[----:B------:R2:W-:Y:S01]  /*1c460*/  @!P0 ST.E.128 [R2.64], R12 ;  /* 0x0000000c02008985 */ /* 0x0005e2000c101d08 */
[----:B------:R-:W-:Y:S05]  /*1c470*/  BRA.DIV ~URZ, `(.L_x_1778) ;  /* 0x000079527f007947 */ /* 0x000fea000b800000 */
[----:B------:R4:W1:Y:S04]  /*1c480*/  SHFL.IDX PT, R7, R5, 0x1, 0x181f ;  /* 0x00381f0005077f89 */ /* 0x00086800000e0000 */
[----:B--2---:R4:W2:Y:S02]  /*1c490*/  SHFL.IDX PT, R2, R6, 0x1, 0x181f ;  /* 0x00381f0006027f89 */ /* 0x0048a400000e0000 */
.L_x_1872:
[----:B------:R-:W-:-:S04]  /*1c4a0*/  IADD3 R3, R4, 0x10, RZ ;  /* 0x0000001004037810 */ /* 0x000fc80007ffe0ff */
[----:B------:R-:W-:-:S13]  /*1c4b0*/  ISETP.GE.OR P0, PT, R3, R0, P2 ;  /* 0x000000000300720c */ /* 0x000fda0001706670 */
[----:B--2---:R-:W-:-:S04]  /*1c4c0*/  @!P0 LEA R2, P1, R244, R2, 0x1 ;  /* 0x00000002f4028211 */ /* 0x004fc800078208ff */
[----:B-1----:R-:W-:-:S05]  /*1c4d0*/  @!P0 LEA.HI.X R3, R244, R7, R245, 0x1, P1 ;  /* 0x00000007f4038211 */ /* 0x002fca00008f0cf5 */
[----:B------:R1:W-:Y:S01]  /*1c4e0*/  @!P0 ST.E.128 [R2.64], R16 ;  /* 0x0000001002008985 */ /* 0x0003e2000c101d08 */
[----:B------:R-:W-:Y:S05]  /*1c4f0*/  BRA.DIV ~URZ, `(.L_x_1779) ;  /* 0x000079a27f007947 */ /* 0x000fea000b800000 */
[----:B------:R2:W1:Y:S02]  /*1c500*/  SHFL.IDX PT, R7, R5, 0x2, 0x181f ;  /* 0x00581f0005077f89 */ /* 0x00046400000e0000 */
.L_x_1873:
[----:B------:R-:W-:Y:S05]  /*1c510*/  BRA.DIV ~URZ, `(.L_x_1780) ;  /* 0x000079f27f007947 */ /* 0x000fea000b800000 */
[----:B-1----:R1:W2:Y:S02]  /*1c520*/  SHFL.IDX PT, R2, R6, 0x2, 0x181f ;  /* 0x00581f0006027f89 */ /* 0x0022a400000e0000 */
.L_x_1874:
        /* <DEDUP_REMOVED lines=8> */
.L_x_1875:
[----:B------:R-:W-:-:S04]  /*1c5b0*/  IADD3 R3, R4, 0x30, RZ ;  /* 0x0000003004037810 */ /* 0x000fc80007ffe0ff */
[----:B------:R-:W-:-:S13]  /*1c5c0*/  ISETP.GE.OR P0, PT, R3, R0, P2 ;  /* 0x000000000300720c */ /* 0x000fda0001706670 */
[----:B--2---:R-:W-:-:S04]  /*1c5d0*/  @!P0 LEA R2, P1, R244, R2, 0x1 ;  /* 0x00000002f4028211 */ /* 0x004fc800078208ff */
[----:B------:R-:W-:-:S05]  /*1c5e0*/  @!P0 LEA.HI.X R3, R244, R7, R245, 0x1, P1 ;  /* 0x00000007f4038211 */ /* 0x000fca00008f0cf5 */
[----:B------:R2:W-:Y:S01]  /*1c5f0*/  @!P0 ST.E.128 [R2.64], R24 ;  /* 0x0000001802008985 */ /* 0x0005e2000c101d08 */
[----:B------:R-:W-:Y:S05]  /*1c600*/  BRA.DIV ~URZ, `(.L_x_1782) ;  /* 0x00007a427f007947 */ /* 0x000fea000b800000 */
[----:B------:R1:W2:Y:S02]  /*1c610*/  SHFL.IDX PT, R7, R5, 0x4, 0x181f ;  /* 0x00981f0005077f89 */ /* 0x0002a400000e0000 */
.L_x_1876:
[----:B------:R-:W-:Y:S05]  /*1c620*/  BRA.DIV ~URZ, `(.L_x_1783) ;  /* 0x00007a927f007947 */ /* 0x000fea000b800000 */
[----:B--2---:R2:W1:Y:S02]  /*1c630*/  SHFL.IDX PT, R2, R6, 0x4, 0x181f ;  /* 0x00981f0006027f89 */ /* 0x00446400000e0000 */
.L_x_1877:
        /* <DEDUP_REMOVED lines=8> */
.L_x_1878:
[----:B------:R-:W-:-:S04]  /*1c6c0*/  IADD3 R3, R4, 0x50, RZ ;  /* 0x0000005004037810 */ /* 0x000fc80007ffe0ff */
[----:B------:R-:W-:-:S13]  /*1c6d0*/  ISETP.GE.OR P0, PT, R3, R0, P2 ;  /* 0x000000000300720c */ /* 0x000fda0001706670 */
[----:B---3--:R-:W-:-:S04]  /*1c6e0*/  @!P0 LEA R2, P1, R244, R2, 0x1 ;  /* 0x00000002f4028211 */ /* 0x008fc800078208ff */
[----:B--2---:R-:W-:-:S05]  /*1c6f0*/  @!P0 LEA.HI.X R3, R244, R7, R245, 0x1, P1 ;  /* 0x00000007f4038211 */ /* 0x004fca00008f0cf5 */
[----:B------:R2:W-:Y:S01]  /*1c700*/  @!P0 ST.E.128 [R2.64], R32 ;  /* 0x0000002002008985 */ /* 0x0005e2000c101d08 */
[----:B------:R-:W-:Y:S05]  /*1c710*/  BRA.DIV ~URZ, `(.L_x_1785) ;  /* 0x00007ae27f007947 */ /* 0x000fea000b800000 */
[----:B------:R3:W1:Y:S02]  /*1c720*/  SHFL.IDX PT, R7, R5, 0x6, 0x181f ;  /* 0x00d81f0005077f89 */ /* 0x00066400000e0000 */
.L_x_1879:
[----:B------:R-:W-:Y:S05]  /*1c730*/  BRA.DIV ~URZ, `(.L_x_1786) ;  /* 0x00007b327f007947 */ /* 0x000fea000b800000 */
[----:B--2---:R2:W3:Y:S02]  /*1c740*/  SHFL.IDX PT, R2, R6, 0x6, 0x181f ;  /* 0x00d81f0006027f89 */ /* 0x0044e400000e0000 */
.L_x_1880:
        /* <DEDUP_REMOVED lines=8> */
.L_x_1881:
[----:B------:R-:W-:-:S04]  /*1c7d0*/  IADD3 R2, R4, 0x70, RZ ;  /* 0x0000007004027810 */ /* 0x000fc80007ffe0ff */
[----:B------:R-:W-:-:S13]  /*1c7e0*/  ISETP.GE.OR P0, PT, R2, R0, P2 ;  /* 0x000000000200720c */ /* 0x000fda0001706670 */
[----:B------:R-:W-:Y:S05]  /*1c7f0*/  @P0 BRA `(.L_x_1788) ;  /* 0x00001c1000000947 */ /* 0x000fea0003800000 */
[----:B----4-:R-:W-:-:S04]  /*1c800*/  LEA R2, P0, R244, R3, 0x1 ;  /* 0x00000003f4027211 */ /* 0x010fc800078008ff */
[----:B---3--:R-:W-:-:S05]  /*1c810*/  LEA.HI.X R3, R244, R5, R245, 0x1, P0 ;  /* 0x00000005f4037211 */ /* 0x008fca00000f0cf5 */
[----:B------:R3:W-:Y:S01]  /*1c820*/  ST.E.128 [R2.64], R40 ;  /* 0x0000002802007985 */ /* 0x0007e2000c101d08 */
[----:B------:R-:W-:Y:S05]  /*1c830*/  BRA `(.L_x_1788) ;  /* 0x00001bd000007947 */ /* 0x000fea0003800000 */
.L_x_1775:
        /* <DEDUP_REMOVED lines=33> */
.L_x_1882:
[----:B------:R-:W-:Y:S05]  /*1ca50*/  BRA.DIV ~URZ, `(.L_x_1790) ;  /* 0x000079c27f007947 */ /* 0x000fea000b800000 */
[----:B------:R3:W4:Y:S02]  /*1ca60*/  SHFL.IDX PT, R0, R12, RZ, 0x1c1f ;  /* 0x001c1fff0c007589 */ /* 0x00072400000e0000 */
.L_x_1883:
        /* <DEDUP_REMOVED lines=50> */
.L_x_1792:
[----:B------:R-:W-:Y:S05]  /*1cd90*/  BSYNC B0 ;  /* 0x0000000000007941 */ /* 0x000fea0003800000 */
.L_x_1791:
[----:B------:R-:W-:Y:S05]  /*1cda0*/  BRA.DIV ~URZ, `(.L_x_1793) ;  /* 0x000076e27f007947 */ /* 0x000fea000b800000 */
[----:B--2---:R2:W1:Y:S04]  /*1cdb0*/  SHFL.IDX PT, R4, R5, 0x1, 0x1c1f ;  /* 0x003c1f0005047f89 */ /* 0x00446800000e0000 */
[----:B----4-:R2:W4:Y:S02]  /*1cdc0*/  SHFL.IDX PT, R0, R12, 0x1, 0x1c1f ;  /* 0x003c1f000c007f89 */ /* 0x01052400000e0000 */
.L_x_1884:
        /* <DEDUP_REMOVED lines=50> */
.L_x_1795:
[----:B------:R-:W-:Y:S05]  /*1d0f0*/  BSYNC B0 ;  /* 0x0000000000007941 */ /* 0x000fea0003800000 */
.L_x_1794:
[----:B------:R-:W-:Y:S05]  /*1d100*/  BRA.DIV ~URZ, `(.L_x_1796) ;  /* 0x000074527f007947 */ /* 0x000fea000b800000 */
[----:B-1----:R1:W2:Y:S02]  /*1d110*/  SHFL.IDX PT, R4, R5, 0x2, 0x1c1f ;  /* 0x005c1f0005047f89 */ /* 0x0022a400000e0000 */
.L_x_1885:
[----:B------:R-:W-:Y:S05]  /*1d120*/  BRA.DIV ~URZ, `(.L_x_1797) ;  /* 0x000074a27f007947 */ /* 0x000fea000b800000 */
[----:B----4-:R4:W1:Y:S02]  /*1d130*/  SHFL.IDX PT, R0, R12, 0x2, 0x1c1f ;  /* 0x005c1f000c007f89 */ /* 0x01086400000e0000 */
.L_x_1886:
[----:B--23--:R-:W2:Y:S01]  /*1d140*/  LDL R2, [R1+0x6c] ;  /* 0x00006c0001027983 */ /* 0x00cea20000100800 */
[----:B------:R-:W-:Y:S01]  /*1d150*/  BSSY B0, `(.L_x_1798) ;  /* 0x0000033000007945 */ /* 0x000fe20003800000 */
[----:B--2---:R-:W-:-:S13]  /*1d160*/  LOP3.LUT P0, RZ, R2, 0x1, RZ, 0xc0, !PT ;  /* 0x0000000102ff7812 */ /* 0x004fda000780c0ff */
[----:B------:R-:W-:Y:S05]  /*1d170*/  @P0 BRA `(.L_x_1799) ;  /* 0x0000030000000947 */ /* 0x000fea0003800000 */
[----:B------:R-:W2:Y:S04]  /*1d180*/  LDL R8, [R1+0x34] ;  /* 0x0000340001087983 */ /* 0x000ea80000100800 */
        /* <DEDUP_REMOVED lines=47> */
.L_x_1799:
[----:B------:R-:W-:Y:S05]  /*1d480*/  BSYNC B0 ;  /* 0x0000000000007941 */ /* 0x000fea0003800000 */
.L_x_1798:
[----:B------:R-:W-:Y:S05]  /*1d490*/  BRA.DIV ~URZ, `(.L_x_1800) ;  /* 0x000071a27f007947 */ /* 0x000fea000b800000 */
[----:B------:R3:W2:Y:S04]  /*1d4a0*/  SHFL.IDX PT, R4, R5, 0x3, 0x1c1f ;  /* 0x007c1f0005047f89 */ /* 0x0006a800000e0000 */
[----:B-1----:R3:W1:Y:S02]  /*1d4b0*/  SHFL.IDX PT, R0, R12, 0x3, 0x1c1f ;  /* 0x007c1f000c007f89 */ /* 0x00266400000e0000 */
.L_x_1887:
[----:B--2---:R-:W2:Y:S02]  /*1d4c0*/  LDL R2, [R1+0x6c] ;  /* 0x00006c0001027983 */ /* 0x004ea40000100800 */
[----:B--2---:R-:W-:-:S13]  /*1d4d0*/  LOP3.LUT P0, RZ, R2, 0x2, RZ, 0xc0, !PT ;  /* 0x0000000202ff7812 */ /* 0x004fda000780c0ff */
[----:B------:R-:W-:Y:S05]  /*1d4e0*/  @P0 BRA `(.L_x_1788) ;  /* 0x00000f2000000947 */ /* 0x000fea0003800000 */
[----:B------:R-:W2:Y:S04]  /*1d4f0*/  LDL R6, [R1+0x34] ;  /* 0x0000340001067983 */ /* 0x000ea80000100800 */
[----:B------:R-:W5:Y:S04]  /*1d500*/  LDL R10, [R1+0x8c] ;  /* 0x00008c00010a7983 */ /* 0x000f680000100800 */
[----:B---3--:R-:W3:Y:S04]  /*1d510*/  LDL R7, [R1+0xd4] ;  /* 0x0000d40001077983 */ /* 0x008ee80000100800 */
[----:B----4-:R-:W4:Y:S04]  /*1d520*/  LDL R18, [R1+0x84] ;  /* 0x0000840001127983 */ /* 0x010f280000100800 */
[----:B------:R-:W3:Y:S04]  /*1d530*/  LDL R8, [R1+0x88] ;  /* 0x0000880001087983 */ /* 0x000ee80000100800 */
        /* <DEDUP_REMOVED lines=11> */
[----:B-----5:R-:W-:-:S11]  /*1d5f0*/  ISETP.GE.AND P5, PT, R10, c[0x0][0x3c8], PT ;  /* 0x0000f2000a007a0c */ /* 0x020fd60003fa6270 */
[----:B-1----:R-:W-:-:S04]  /*1d600*/  @!P0 LEA R2, P1, R6, R0, 0x2 ;  /* 0x0000000006028211 */ /* 0x002fc800078210ff */
[----:B---3--:R-:W-:Y:S02]  /*1d610*/  @!P0 LEA.HI.X R3, R6, R4, R7, 0x2, P1 ;  /* 0x0000000406038211 */ /* 0x008fe400008f1407 */
        /* <DEDUP_REMOVED lines=33> */
.L_x_1773:
[----:B------:R-:W3:Y:S04]  /*1d830*/  LDL.LU R0, [R1+0x64] ;  /* 0x0000640001007983 */ /* 0x000ee80000300800 */
[----:B------:R-:W4:Y:S01]  /*1d840*/  LDL.LU R7, [R1+0x68] ;  /* 0x0000680001077983 */ /* 0x000f220000300800 */
[----:B------:R-:W-:Y:S02]  /*1d850*/  ISETP.NE.U32.AND P0, PT, RZ, c[0x0][0x508], PT ;  /* 0x00014200ff007a0c */ /* 0x000fe40003f05070 */
[----:B------:R-:W-:Y:S01]  /*1d860*/  ISETP.NE.U32.AND P3, PT, RZ, c[0x0][0x500], PT ;  /* 0x00014000ff007a0c */ /* 0x000fe20003f65070 */
[----:B--2---:R-:W2:Y:S01]  /*1d870*/  LDL.LU R6, [R1+0x44] ;  /* 0x0000440001067983 */ /* 0x004ea20000300800 */
[----:B------:R-:W-:Y:S01]  /*1d880*/  ISETP.NE.AND.EX P2, PT, RZ, c[0x0][0x50c], PT, P0 ;  /* 0x00014300ff007a0c */ /* 0x000fe20003f45300 */
[----:B-1----:R-:W-:Y:S01]  /*1d890*/  IMAD.MOV.U32 R18, RZ, RZ, c[0x0][0x388] ;  /* 0x0000e200ff127624 */ /* 0x002fe200078e00ff */
[----:B------:R-:W-:-:S02]  /*1d8a0*/  ISETP.NE.AND.EX P3, PT, RZ, c[0x0][0x504], PT, P3 ;  /* 0x00014100ff007a0c */ /* 0x000fc40003f65330 */
[----:B---3--:R-:W-:-:S09]  /*1d8b0*/  IADD3 R2, P1, R0, c[0x0][0x500], RZ ;  /* 0x0001400000027a10 */ /* 0x008fd20007f3e0ff */
[----:B------:R-:W-:Y:S01]  /*1d8c0*/  @P2 IADD3 R4, P0, R0, c[0x0][0x508], RZ ;  /* 0x0001420000042a10 */ /* 0x000fe20007f1e0ff */
[----:B------:R-:W-:Y:S01]  /*1d8d0*/  IMAD.MOV.U32 R0, RZ, RZ, RZ ;  /* 0x000000ffff007224 */ /* 0x000fe200078e00ff */
[C---:B----4-:R-:W-:Y:S02]  /*1d8e0*/  IADD3.X R3, R7.reuse, c[0x0][0x504], RZ, P1, !PT ;  /* 0x0001410007037a10 */ /* 0x050fe40000ffe4ff */
[----:B------:R-:W-:-:S03]  /*1d8f0*/  @P2 IADD3.X R5, R7, c[0x0][0x50c], RZ, P0, !PT ;  /* 0x0001430007052a10 */ /* 0x000fc600007fe4ff */
[----:B------:R1:W5:Y:S04]  /*1d900*/  @P3 LDG.E R0, [R2.64] ;  /* 0x0000000802003981 */ /* 0x000368000c1e1900 */
[----:B------:R1:W5:Y:S01]  /*1d910*/  @P2 LDG.E R18, [R4.64] ;  /* 0x0000000804122981 */ /* 0x000362000c1e1900 */
[----:B--2---:R-:W-:-:S04]  /*1d920*/  ISETP.NE.AND P0, PT, R6, RZ, PT ;  /* 0x000000ff0600720c */ /* 0x004fc80003f05270 */
[----:B------:R-:W-:Y:S01]  /*1d930*/  SEL R19, R6, c[0x0][0x3d4], P0 ;  /* 0x0000f50006137a07 */ /* 0x000fe20000000000 */
[----:B------:R-:W-:Y:S05]  /*1d940*/  @P2 BRA `(.L_x_1801) ;  /* 0x0000004000002947 */ /* 0x000fea0003800000 */
[----:B------:R-:W-:Y:S05]  /*1d950*/  @!P3 BRA `(.L_x_1801) ;  /* 0x000000300000b947 */ /* 0x000fea0003800000 */
[----:B-1----:R1:W2:Y:S04]  /*1d960*/  LDG.E R4, [R2.64] ;  /* 0x0000000802047981 */ /* 0x0022a8000c1e1900 */
[----:B-1----:R-:W2:Y:S02]  /*1d970*/  LDG.E R2, [R2.64+0x4] ;  /* 0x0000040802027981 */ /* 0x002ea4000c1e1900 */
[----:B--2--5:R-:W-:Y:S02]  /*1d980*/  IADD3 R18, -R4, R2, RZ ;  /* 0x0000000204127210 */ /* 0x024fe40007ffe1ff */
.L_x_1801:
        /* <DEDUP_REMOVED lines=60> */
.L_x_1803:
[----:B------:R-:W-:Y:S05]  /*1dd50*/  BSYNC B0 ;  /* 0x0000000000007941 */ /* 0x000fea0003800000 */
.L_x_1802:
        /* <DEDUP_REMOVED lines=20> */
[----:B--2---:R-:W-:-:S04]  /*1dea0*/  IADD3 R4, R251, R11, RZ ;  /* 0x0000000bfb047210 */ /* 0x004fc80007ffe0ff */
        /* <DEDUP_REMOVED lines=20> */
.L_x_1888:
[----:B------:R-:W-:Y:S05]  /*1dff0*/  BRA.DIV ~URZ, `(.L_x_1805) ;  /* 0x000067827f007947 */ /* 0x000fea000b800000 */
[----:B------:R3:W4:Y:S02]  /*1e000*/  SHFL.IDX PT, R2, R6, RZ, 0x181f ;  /* 0x00181fff06027589 */ /* 0x00072400000e0000 */
.L_x_1889:
        /* <DEDUP_REMOVED lines=8> */
.L_x_1890:
[----:B------:R-:W-:-:S04]  /*1e090*/  IADD3 R3, R0, 0x10, RZ ;  /* 0x0000001000037810 */ /* 0x000fc80007ffe0ff */
[----:B------:R-:W-:-:S13]  /*1e0a0*/  ISETP.GE.OR P0, PT, R3, R4, P2 ;  /* 0x000000040300720c */ /* 0x000fda0001706670 */
[----:B--2---:R-:W-:-:S04]  /*1e0b0*/  @!P0 LEA R2, P1, R244, R2, 0x1 ;  /* 0x00000002f4028211 */ /* 0x004fc800078208ff */
[----:B-1----:R-:W-:-:S05]  /*1e0c0*/  @!P0 LEA.HI.X R3, R244, R7, R245, 0x1, P1 ;  /* 0x00000007f4038211 */ /* 0x002fca00008f0cf5 */
[----:B------:R1:W-:Y:S01]  /*1e0d0*/  @!P0 ST.E.128 [R2.64], RZ ;  /* 0x000000ff02008985 */ /* 0x0003e2000c101d08 */
[----:B------:R-:W-:Y:S05]  /*1e0e0*/  BRA.DIV ~URZ, `(.L_x_1807) ;  /* 0x000067d27f007947 */ /* 0x000fea000b800000 */
[----:B------:R2:W1:Y:S02]  /*1e0f0*/  SHFL.IDX PT, R7, R5, 0x2, 0x181f ;  /* 0x00581f0005077f89 */ /* 0x00046400000e0000 */
.L_x_1891:
[----:B------:R-:W-:Y:S05]  /*1e100*/  BRA.DIV ~URZ, `(.L_x_1808) ;  /* 0x000068227f007947 */ /* 0x000fea000b800000 */
[----:B-1----:R1:W2:Y:S02]  /*1e110*/  SHFL.IDX PT, R2, R6, 0x2, 0x181f ;  /* 0x00581f0006027f89 */ /* 0x0022a400000e0000 */
.L_x_1892:
        /* <DEDUP_REMOVED lines=8> */
.L_x_1893:
[----:B------:R-:W-:-:S04]  /*1e1a0*/  IADD3 R3, R0, 0x30, RZ ;  /* 0x0000003000037810 */ /* 0x000fc80007ffe0ff */
[----:B------:R-:W-:-:S13]  /*1e1b0*/  ISETP.GE.OR P0, PT, R3, R4, P2 ;  /* 0x000000040300720c */ /* 0x000fda0001706670 */
[----:B--2---:R-:W-:-:S04]  /*1e1c0*/  @!P0 LEA R2, P1, R244, R2, 0x1 ;  /* 0x00000002f4028211 */ /* 0x004fc800078208ff */
[----:B------:R-:W-:-:S05]  /*1e1d0*/  @!P0 LEA.HI.X R3, R244, R7, R245, 0x1, P1 ;  /* 0x00000007f4038211 */ /* 0x000fca00008f0cf5 */
[----:B------:R2:W-:Y:S01]  /*1e1e0*/  @!P0 ST.E.128 [R2.64], RZ ;  /* 0x000000ff02008985 */ /* 0x0005e2000c101d08 */
[----:B------:R-:W-:Y:S05]  /*1e1f0*/  BRA.DIV ~URZ, `(.L_x_1810) ;  /* 0x000068727f007947 */ /* 0x000fea000b800000 */
[----:B------:R1:W2:Y:S02]  /*1e200*/  SHFL.IDX PT, R7, R5, 0x4, 0x181f ;  /* 0x00981f0005077f89 */ /* 0x0002a400000e0000 */
.L_x_1894:
[----:B------:R-:W-:Y:S05]  /*1e210*/  BRA.DIV ~URZ, `(.L_x_1811) ;  /* 0x000068c27f007947 */ /* 0x000fea000b800000 */
[----:B--2---:R2:W1:Y:S02]  /*1e220*/  SHFL.IDX PT, R2, R6, 0x4, 0x181f ;  /* 0x00981f0006027f89 */ /* 0x00446400000e0000 */
.L_x_1895:
        /* <DEDUP_REMOVED lines=8> */
.L_x_1896:
[----:B------:R-:W-:-:S04]  /*1e2b0*/  IADD3 R3, R0, 0x50, RZ ;  /* 0x0000005000037810 */ /* 0x000fc80007ffe0ff */
[----:B------:R-:W-:-:S13]  /*1e2c0*/  ISETP.GE.OR P0, PT, R3, R4, P2 ;  /* 0x000000040300720c */ /* 0x000fda0001706670 */
[----:B---3--:R-:W-:-:S04]  /*1e2d0*/  @!P0 LEA R2, P1, R244, R2, 0x1 ;  /* 0x00000002f4028211 */ /* 0x008fc800078208ff */
[----:B--2---:R-:W-:-:S05]  /*1e2e0*/  @!P0 LEA.HI.X R3, R244, R7, R245, 0x1, P1 ;  /* 0x00000007f4038211 */ /* 0x004fca00008f0cf5 */
[----:B------:R2:W-:Y:S01]  /*1e2f0*/  @!P0 ST.E.128 [R2.64], RZ ;  /* 0x000000ff02008985 */ /* 0x0005e2000c101d08 */
[----:B------:R-:W-:Y:S05]  /*1e300*/  BRA.DIV ~URZ, `(.L_x_1813) ;  /* 0x000069127f007947 */ /* 0x000fea000b800000 */
[----:B------:R3:W1:Y:S02]  /*1e310*/  SHFL.IDX PT, R7, R5, 0x6, 0x181f ;  /* 0x00d81f0005077f89 */ /* 0x00066400000e0000 */
.L_x_1897:
[----:B------:R-:W-:Y:S05]  /*1e320*/  BRA.DIV ~URZ, `(.L_x_1814) ;  /* 0x000069627f007947 */ /* 0x000fea000b800000 */
[----:B--2---:R2:W3:Y:S02]  /*1e330*/  SHFL.IDX PT, R2, R6, 0x6, 0x181f ;  /* 0x00d81f0006027f89 */ /* 0x0044e400000e0000 */
.L_x_1898:
        /* <DEDUP_REMOVED lines=8> */
.L_x_1899:
[----:B------:R-:W-:-:S04]  /*1e3c0*/  IADD3 R0, R0, 0x70, RZ ;  /* 0x0000007000007810 */ /* 0x000fc80007ffe0ff */
[----:B------:R-:W-:-:S13]  /*1e3d0*/  ISETP.GE.OR P0, PT, R0, R4, P2 ;  /* 0x000000040000720c */ /* 0x000fda0001706670 */
[----:B----4-:R-:W-:-:S04]  /*1e3e0*/  @!P0 LEA R2, P1, R244, R2, 0x1 ;  /* 0x00000002f4028211 */ /* 0x010fc800078208ff */
[----:B---3--:R-:W-:-:S05]  /*1e3f0*/  @!P0 LEA.HI.X R3, R244, R5, R245, 0x1, P1 ;  /* 0x00000005f4038211 */ /* 0x008fca00008f0cf5 */
[----:B------:R3:W-:Y:S04]  /*1e400*/  @!P0 ST.E.128 [R2.64], RZ ;  /* 0x000000ff02008985 */ /* 0x0007e8000c101d08 */
.L_x_1788:
[----:B------:R-:W-:Y:S05]  /*1e410*/  BSYNC B1 ;  /* 0x0000000000017941 */ /* 0x000fea0003800000 */
.L_x_1772:
        /* <DEDUP_REMOVED lines=15> */
.L_x_1900:
[----:B------:R-:W-:Y:S05]  /*1e510*/  BRA.DIV ~URZ, `(.L_x_1818) ;  /* 0x000069227f007947 */ /* 0x000fea000b800000 */
[----:B------:R3:W4:Y:S02]  /*1e520*/  SHFL.IDX PT, R8, R57, 0x1, 0x1f ;  /* 0x00201f0039087f89 */ /* 0x00072400000e0000 */
.L_x_1901:
        /* <DEDUP_REMOVED lines=19> */
.L_x_1902:
        /* <DEDUP_REMOVED lines=16> */
.L_x_1903:
[----:B---3--:R-:W-:Y:S01]  /*1e760*/  IMAD R0, R0, c[0x0][0x538], RZ ;  /* 0x00014e0000007a24 */ /* 0x008fe200078e02ff */
[----:B------:R-:W-:Y:S04]  /*1e770*/  BSSY B1, `(.L_x_1821) ;  /* 0x00000ce000017945 */ /* 0x000fe80003800000 */
[----:B----4-:R-:W-:-:S04]  /*1e780*/  IADD3 R8, R0, R8, RZ ;  /* 0x0000000800087210 */ /* 0x010fc80007ffe0ff */
[----:B--2---:R-:W-:-:S13]  /*1e790*/  ISETP.GT.AND P0, PT, R8, R9, PT ;  /* 0x000000090800720c */ /* 0x004fda0003f04270 */
[----:B------:R-:W-:Y:S05]  /*1e7a0*/  @P0 BRA `(.L_x_1822) ;  /* 0x0000025000000947 */ /* 0x000fea0003800000 */
.L_x_1826:
        /* <DEDUP_REMOVED lines=17> */
.L_x_1904:
        /* <DEDUP_REMOVED lines=16> */
.L_x_1905:
[----:B--2---:R-:W-:-:S05]  /*1e9c0*/  IMAD R0, R0, c[0x0][0x538], RZ ;  /* 0x00014e0000007a24 */ /* 0x004fca00078e02ff */
[----:B------:R-:W-:-:S04]  /*1e9d0*/  IADD3 R8, R0, R8, RZ ;  /* 0x0000000800087210 */ /* 0x000fc80007ffe0ff */
[----:B------:R-:W-:-:S13]  /*1e9e0*/  ISETP.GT.AND P0, PT, R8, R9, PT ;  /* 0x000000090800720c */ /* 0x000fda0003f04270 */
[----:B-1----:R-:W-:Y:S05]  /*1e9f0*/  @!P0 BRA `(.L_x_1826) ;  /* 0xfffffdb000008947 */ /* 0x002fea000383ffff */
.L_x_1822:
[----:B------:R-:W-:-:S05]  /*1ea00*/  IADD3 R8, -R0, R8, RZ ;  /* 0x0000000800087210 */ /* 0x000fca0007ffe1ff */
[----:B------:R-:W-:-:S05]  /*1ea10*/  IMAD R0, R4, c[0x0][0x538], R8 ;  /* 0x00014e0004007a24 */ /* 0x000fca00078e0208 */
[----:B------:R-:W-:Y:S01]  /*1ea20*/  ISETP.GT.AND P0, PT, R0, R9, PT ;  /* 0x000000090000720c */ /* 0x000fe20003f04270 */
[----:B------:R-:W-:-:S12]  /*1ea30*/  BRA.DIV ~URZ, `(.L_x_1827) ;  /* 0x000068627f007947 */ /* 0x000fd8000b800000 */
[----:B------:R-:W-:-:S03]  /*1ea40*/  VOTE.ANY R5, PT, !P0 ;  /* 0x0000000000057806 */ /* 0x000fc600040e0100 */
.L_x_1906:
[----:B------:R-:W2:Y:S01]  /*1ea50*/  LDL.LU R2, [R1+0x4c] ;  /* 0x00004c0001027983 */ /* 0x000ea20000300800 */
[----:B------:R-:W2:Y:S02]  /*1ea60*/  POPC R0, R5 ;  /* 0x0000000500007309 */ /* 0x000ea40000000000 */
[----:B--2---:R-:W-:-:S05]  /*1ea70*/  IADD3 R2, R0, R2, RZ ;  /* 0x0000000200027210 */ /* 0x004fca0007ffe0ff */
[----:B------:R2:W-:Y:S01]  /*1ea80*/  STL [R1+0x4c], R2 ;  /* 0x00004c0201007387 */ /* 0x0005e20000100800 */
[----:B------:R-:W-:Y:S05]  /*1ea90*/  BRA.DIV ~URZ, `(.L_x_1828) ;  /* 0x000068527f007947 */ /* 0x000fea000b800000 */
[----:B------:R3:W4:Y:S04]  /*1eaa0*/  SHFL.IDX PT, R6, R6, R0, 0x1f ;  /* 0x00001f0006067589 */ /* 0x00072800000e0000 */
[----:B------:R3:W1:Y:S02]  /*1eab0*/  SHFL.IDX PT, R7, R7, R0, 0x1f ;  /* 0x00001f0007077589 */ /* 0x00066400000e0000 */
.L_x_1907:
[----:B------:R-:W-:Y:S01]  /*1eac0*/  ISETP.NE.AND P0, PT, R5, RZ, PT ;  /* 0x000000ff0500720c */ /* 0x000fe20003f05270 */
[----:B------:R-:W-:-:S12]  /*1ead0*/  BSSY B0, `(.L_x_1829) ;  /* 0x0000005000007945 */ /* 0x000fd80003800000 */
[----:B------:R-:W-:Y:S05]  /*1eae0*/  @!P0 BRA `(.L_x_1830) ;  /* 0x0000003000008947 */ /* 0x000fea0003800000 */
[----:B---3--:R-:W-:Y:S01]  /*1eaf0*/  IADD3 R0, R0, -0x1, RZ ;  /* 0xffffffff00007810 */ /* 0x008fe20007ffe0ff */
[----:B------:R-:W-:Y:S05]  /*1eb00*/  BRA.DIV ~URZ, `(.L_x_1831) ;  /* 0x000068b27f007947 */ /* 0x000fea000b800000 */
[----:B------:R3:W2:Y:S02]  /*1eb10*/  SHFL.IDX PT, R10, R4, R0, 0x1f ;  /* 0x00001f00040a7589 */ /* 0x0006a400000e0000 */
.L_x_1830:
[----:B------:R-:W-:Y:S05]  /*1eb20*/  BSYNC B0 ;  /* 0x0000000000007941 */ /* 0x000fea0003800000 */
.L_x_1829:
        /* <DEDUP_REMOVED lines=68> */
.L_x_1833:
        /* <DEDUP_REMOVED lines=68> */
.L_x_1834:
[----:B------:R-:W-:Y:S05]  /*1f3b0*/  BSYNC B0 ;  /* 0x0000000000007941 */ /* 0x000fea0003800000 */
.L_x_1832:
[----:B------:R-:W-:-:S04]  /*1f3c0*/  LOP3.LUT R2, RZ, R2, RZ, 0x33, !PT ;  /* 0x00000002ff027212 */ /* 0x000fc800078e33ff */
[----:B-1----:R-:W-:-:S05]  /*1f3d0*/  IADD3 R0, R2, R6, RZ ;  /* 0x0000000602007210 */ /* 0x002fca0007ffe0ff */
[----:B------:R1:W-:Y:S01]  /*1f3e0*/  STL [R1+0x44], R0 ;  /* 0x0000440001007387 */ /* 0x0003e20000100800 */
[----:B------:R-:W-:Y:S05]  /*1f3f0*/  BRA `(.L_x_1835) ;  /* 0x0000005000007947 */ /* 0x000fea0003800000 */
.L_x_1823:
[----:B------:R-:W-:Y:S01]  /*1f400*/  MOV R0, c[0x0][0x53c] ;  /* 0x00014f0000007a02 */ /* 0x000fe20000000f00 */
[----:B------:R2:W-:Y:S04]  /*1f410*/  STL [R1+0x40], R9 ;  /* 0x0000400901007387 */ /* 0x0005e80000100800 */
[----:B------:R2:W-:Y:S04]  /*1f420*/  STL [R1+0x44], RZ ;  /* 0x000044ff01007387 */ /* 0x0005e80000100800 */
[----:B------:R2:W-:Y:S04]  /*1f430*/  STL [R1+0x48], RZ ;  /* 0x000048ff01007387 */ /* 0x0005e80000100800 */
[----:B------:R2:W-:Y:S02]  /*1f440*/  STL [R1+0x4c], R0 ;  /* 0x00004c0001007387 */ /* 0x0005e40000100800 */
.L_x_1835:
[----:B------:R-:W-:Y:S05]  /*1f450*/  BSYNC B1 ;  /* 0x0000000000017941 */ /* 0x000fea0003800000 */
.L_x_1821:
        /* <DEDUP_REMOVED lines=9> */
.L_x_1816:
[----:B--2---:R-:W2:Y:S02]  /*1f4f0*/  LDL R0, [R1+0x4c] ;  /* 0x00004c0001007983 */ /* 0x004ea40000100800 */
[----:B--2---:R-:W-:-:S13]  /*1f500*/  ISETP.GE.AND P0, PT, R0, c[0x0][0x53c], PT ;  /* 0x00014f0000007a0c */ /* 0x004fda0003f06270 */
[----:B-1--4-:R-:W-:Y:S01]  /*1f510*/  @P0 CALL.REL.NOINC `(.L_x_1836) ;  /* 0x0000001000000944 */ /* 0x012fe20003c00000 */
[----:B------:R-:W-:Y:S05]  /*1f520*/  BRA `(.L_x_1837) ;  /* 0xfffe2a0000007947 */ /* 0x000fea000383ffff */
.L_x_1836:
[----:B------:R-:W-:Y:S05]  /*1f530*/  EXIT ;  /* 0x000000000000794d */ /* 0x000fea0003800000 */
.L_x_1624:
[----:B------:R-:W-:Y:S01]  /*1f540*/  IMAD.MOV.U32 R0, RZ, RZ, R5 ;  /* 0x000000ffff007224 */ /* 0x000fe200078e0005 */
[----:B------:R-:W-:Y:S02]  /*1f550*/  MOV R2, 0x1 ;  /* 0x0000000100027802 */ /* 0x000fe40000000f00 */
[----:B------:R-:W-:Y:S02]  /*1f560*/  MOV R3, 0x1f580 ;  /* 0x0001f58000037802 */ /* 0x000fe40000000f00 */
[----:B------:R-:W-:Y:S05]  /*1f570*/  CALL.REL.NOINC `($__internal_24_$__cuda_sm70_shflsync_up_p) ;  /* 0x00005f7000007944 */ /* 0x000fea0003c00000 */
[----:B------:R-:W-:Y:S01]  /*1f580*/  MOV R0, R4 ;  /* 0x0000000400007202 */ /* 0x000fe20000000f00 */
[----:B------:R-:W-:Y:S05]  /*1f590*/  BRA `(.L_x_1838) ;  /* 0xfffe0ec000007947 */ /* 0x000fea000383ffff */
.L_x_1625:
[----:B------:R-:W-:Y:S01]  /*1f5a0*/  IMAD.MOV.U32 R0, RZ, RZ, R5 ;  /* 0x000000ffff007224 */ /* 0x000fe200078e0005 */
[----:B------:R-:W-:Y:S02]  /*1f5b0*/  MOV R2, 0x2 ;  /* 0x0000000200027802 */ /* 0x000fe40000000f00 */
[----:B------:R-:W-:Y:S02]  /*1f5c0*/  MOV R3, 0x1f5e0 ;  /* 0x0001f5e000037802 */ /* 0x000fe40000000f00 */
[----:B------:R-:W-:Y:S05]  /*1f5d0*/  CALL.REL.NOINC `($__internal_24_$__cuda_sm70_shflsync_up_p) ;  /* 0x00005f1000007944 */ /* 0x000fea0003c00000 */
[----:B------:R-:W-:Y:S01]  /*1f5e0*/  SEL R0, R4, RZ, P4 ;  /* 0x000000ff04007207 */ /* 0x000fe20002000000 */
[----:B------:R-:W-:Y:S01]  /*1f5f0*/  IMAD.MOV.U32 R2, RZ, RZ, 0x4 ;  /* 0x00000004ff027424 */ /* 0x000fe200078e00ff */
[----:B------:R-:W-:-:S03]  /*1f600*/  MOV R3, 0x1f630 ;  /* 0x0001f63000037802 */ /* 0x000fc60000000f00 */
[----:B------:R-:W-:Y:S02]  /*1f610*/  IMAD.IADD R0, R5, 0x1, R0 ;  /* 0x0000000105007824 */ /* 0x000fe400078e0200 */
        /* <DEDUP_REMOVED lines=13> */
[----:B------:R-:W-:Y:S02]  /*1f6f0*/  MOV R61, 0x1f ;  /* 0x0000001f003d7802 */ /* 0x000fe40000000f00 */
[----:B------:R-:W-:Y:S01]  /*1f700*/  MOV R3, 0x1f740 ;  /* 0x0001f74000037802 */ /* 0x000fe20000000f00 */
[----:B------:R-:W-:-:S04]  /*1f710*/  IMAD.IADD R4, R0, 0x1, R4 ;  /* 0x0000000100047824 */ /* 0x000fc800078e0204 */
[----:B------:R-:W-:Y:S02]  /*1f720*/  IMAD.MOV.U32 R56, RZ, RZ, R4 ;  /* 0x000000ffff387224 */ /* 0x000fe400078e0004 */
[----:B------:R-:W-:Y:S05]  /*1f730*/  CALL.REL.NOINC `($__internal_23_$__cuda_sm70_shflsync_idx_p) ;  /* 0x00005d5000007944 */ /* 0x000fea0003c00000 */
[----:B------:R-:W-:Y:S01]  /*1f740*/  MOV R0, R62 ;  /* 0x0000003e00007202 */ /* 0x000fe20000000f00 */
[----:B------:R-:W-:Y:S05]  /*1f750*/  BRA `(.L_x_1839) ;  /* 0xfffe0e0000007947 */ /* 0x000fea000383ffff */
.L_x_1627:
[----:B------:R-:W-:Y:S02]  /*1f760*/  SEL R0, RZ, 0x1, P0 ;  /* 0x00000001ff007807 */ /* 0x000fe40000000000 */
[----:B------:R-:W-:Y:S02]  /*1f770*/  MOV R2, 0x1f790 ;  /* 0x0001f79000027802 */ /* 0x000fe40000000f00 */
[----:B------:R-:W-:Y:S05]  /*1f780*/  CALL.REL.NOINC `($__internal_25_$__cuda_sm70_votesync_ballot) ;  /* 0x00005dd000007944 */ /* 0x000fea0003c00000 */
[----:B------:R-:W-:Y:S01]  /*1f790*/  MOV R7, R0 ;  /* 0x0000000000077202 */ /* 0x000fe20000000f00 */
[----:B------:R-:W-:Y:S05]  /*1f7a0*/  BRA `(.L_x_1840) ;  /* 0xfffe0e4000007947 */ /* 0x000fea000383ffff */
.L_x_1628:
[----:B------:R-:W-:Y:S01]  /*1f7b0*/  IMAD.MOV.U32 R56, RZ, RZ, R9 ;  /* 0x000000ffff387224 */ /* 0x000fe200078e0009 */
[----:B-1----:R-:W-:Y:S01]  /*1f7c0*/  MOV R2, R0 ;  /* 0x0000000000027202 */ /* 0x002fe20000000f00 */
[----:B------:R-:W-:Y:S01]  /*1f7d0*/  IMAD.MOV.U32 R61, RZ, RZ, 0x1f ;  /* 0x0000001fff3d7424 */ /* 0x000fe200078e00ff */
[----:B------:R-:W-:Y:S02]  /*1f7e0*/  MOV R3, 0x1f800 ;  /* 0x0001f80000037802 */ /* 0x000fe40000000f00 */
[----:B------:R-:W-:Y:S05]  /*1f7f0*/  CALL.REL.NOINC `($__internal_23_$__cuda_sm70_shflsync_idx_p) ;  /* 0x00005c9000007944 */ /* 0x000fea0003c00000 */
[----:B------:R-:W-:Y:S01]  /*1f800*/  IMAD.MOV.U32 R12, RZ, RZ, R62 ;  /* 0x000000ffff0c7224 */ /* 0x000fe200078e003e */
[----:B------:R-:W-:Y:S01]  /*1f810*/  MOV R56, R8 ;  /* 0x0000000800387202 */ /* 0x000fe20000000f00 */
[----:B------:R-:W-:Y:S01]  /*1f820*/  IMAD.MOV.U32 R5, RZ, RZ, RZ ;  /* 0x000000ffff057224 */ /* 0x000fe200078e00ff */
[----:B------:R-:W-:Y:S01]  /*1f830*/  MOV R2, R0 ;  /* 0x0000000000027202 */ /* 0x000fe20000000f00 */
[----:B------:R-:W-:Y:S01]  /*1f840*/  IMAD.MOV.U32 R61, RZ, RZ, 0x1f ;  /* 0x0000001fff3d7424 */ /* 0x000fe200078e00ff */
[----:B------:R-:W-:-:S02]  /*1f850*/  MOV R3, 0x1f870 ;  /* 0x0001f87000037802 */ /* 0x000fc40000000f00 */
[----:B------:R-:W-:Y:S05]  /*1f860*/  CALL.REL.NOINC `($__internal_23_$__cuda_sm70_shflsync_idx_p) ;  /* 0x00005c2000007944 */ /* 0x000fea0003c00000 */
[----:B------:R-:W-:Y:S01]  /*1f870*/  MOV R9, R62 ;  /* 0x0000003e00097202 */ /* 0x000fe20000000f00 */
[----:B------:R-:W-:Y:S05]  /*1f880*/  BRA `(.L_x_1841) ;  /* 0xfffe0dd000007947 */ /* 0x000fea000383ffff */
.L_x_1631:
[----:B------:R-:W-:Y:S01]  /*1f890*/  IMAD.MOV.U32 R56, RZ, RZ, R4 ;  /* 0x000000ffff387224 */ /* 0x000fe200078e0004 */
[----:B-1----:R-:W-:Y:S01]  /*1f8a0*/  MOV R2, R0 ;  /* 0x0000000000027202 */ /* 0x002fe20000000f00 */
[----:B------:R-:W-:Y:S01]  /*1f8b0*/  IMAD.MOV.U32 R61, RZ, RZ, 0x1f ;  /* 0x0000001fff3d7424 */ /* 0x000fe200078e00ff */
[----:B------:R-:W-:-:S02]  /*1f8c0*/  MOV R3, 0x1f8e0 ;  /* 0x0001f8e000037802 */ /* 0x000fc40000000f00 */
[----:B---34-:R-:W-:Y:S05]  /*1f8d0*/  CALL.REL.NOINC `($__internal_23_$__cuda_sm70_shflsync_idx_p) ;  /* 0x00005bb000007944 */ /* 0x018fea0003c00000 */
[----:B------:R-:W-:Y:S01]  /*1f8e0*/  MOV R5, R62 ;  /* 0x0000003e00057202 */ /* 0x000fe20000000f00 */
[----:B------:R-:W-:Y:S05]  /*1f8f0*/  BRA `(.L_x_1630) ;  /* 0xfffe0dc000007947 */ /* 0x000fea000383ffff */
.L_x_1680:
[----:B------:R-:W-:Y:S01]  /*1f900*/  IMAD.MOV.U32 R56, RZ, RZ, R5 ;  /* 0x000000ffff387224 */ /* 0x000fe200078e0005 */
[----:B------:R-:W-:Y:S01]  /*1f910*/  MOV R2, RZ ;  /* 0x000000ff00027202 */ /* 0x000fe20000000f00 */
[----:B------:R-:W-:Y:S01]  /*1f920*/  IMAD.MOV.U32 R61, RZ, RZ, 0x181f ;  /* 0x0000181fff3d7424 */ /* 0x000fe200078e00ff */
[----:B------:R-:W-:-:S02]  /*1f930*/  MOV R3, 0x1f950 ;  /* 0x0001f95000037802 */ /* 0x000fc40000000f00 */
[----:B-----5:R-:W-:Y:S05]  /*1f940*/  CALL.REL.NOINC `($__internal_23_$__cuda_sm70_shflsync_idx_p) ;  /* 0x00005b4000007944 */ /* 0x020fea0003c00000 */
[----:B------:R-:W-:Y:S01]  /*1f950*/  MOV R7, R62 ;  /* 0x0000003e00077202 */ /* 0x000fe20000000f00 */
[----:B------:R-:W-:Y:S05]  /*1f960*/  BRA `(.L_x_1842) ;  /* 0xfffe91d000007947 */ /* 0x000fea000383ffff */
.L_x_1681:
[----:B------:R-:W-:Y:S01]  /*1f970*/  IMAD.MOV.U32 R56, RZ, RZ, R6 ;  /* 0x000000ffff387224 */ /* 0x000fe200078e0006 */
[----:B------:R-:W-:Y:S01]  /*1f980*/  MOV R2, RZ ;  /* 0x000000ff00027202 */ /* 0x000fe20000000f00 */
[----:B------:R-:W-:Y:S01]  /*1f990*/  IMAD.MOV.U32 R61, RZ, RZ, 0x181f ;  /* 0x0000181fff3d7424 */ /* 0x000fe200078e00ff */
[----:B------:R-:W-:-:S02]  /*1f9a0*/  MOV R3, 0x1f9c0 ;  /* 0x0001f9c000037802 */ /* 0x000fc40000000f00 */
[----:B-12--5:R-:W-:Y:S05]  /*1f9b0*/  CALL.REL.NOINC `($__internal_23_$__cuda_sm70_shflsync_idx_p) ;  /* 0x00005ad000007944 */ /* 0x026fea0003c00000 */
[----:B------:R-:W-:Y:S01]  /*1f9c0*/  MOV R2, R62 ;  /* 0x0000003e00027202 */ /* 0x000fe20000000f00 */
[----:B------:R-:W-:Y:S05]  /*1f9d0*/  BRA `(.L_x_1843) ;  /* 0xfffe918000007947 */ /* 0x000fea000383ffff */
.L_x_1684:
[----:B------:R-:W-:Y:S01]  /*1f9e0*/  IMAD.MOV.U32 R56, RZ, RZ, R5 ;  /* 0x000000ffff387224 */ /* 0x000fe200078e0005 */
[----:B--2-4-:R-:W-:Y:S01]  /*1f9f0*/  MOV R2, 0x1 ;  /* 0x0000000100027802 */ /* 0x014fe20000000f00 */
[----:B------:R-:W-:Y:S01]  /*1fa00*/  IMAD.MOV.U32 R61, RZ, RZ, 0x181f ;  /* 0x0000181fff3d7424 */ /* 0x000fe200078e00ff */
[----:B------:R-:W-:-:S02]  /*1fa10*/  MOV R3, 0x1fa30 ;  /* 0x0001fa3000037802 */ /* 0x000fc40000000f00 */
[----:B-1---5:R-:W-:Y:S05]  /*1fa20*/  CALL.REL.NOINC `($__internal_23_$__cuda_sm70_shflsync_idx_p) ;  /* 0x00005a6000007944 */ /* 0x022fea0003c00000 */
[----:B------:R-:W-:Y:S01]  /*1fa30*/  IMAD.MOV.U32 R7, RZ, RZ, R62 ;  /* 0x000000ffff077224 */ /* 0x000fe200078e003e */
[----:B------:R-:W-:Y:S01]  /*1fa40*/  MOV R2, 0x1 ;  /* 0x0000000100027802 */ /* 0x000fe20000000f00 */
[----:B------:R-:W-:Y:S01]  /*1fa50*/  IMAD.MOV.U32 R56, RZ, RZ, R6 ;  /* 0x000000ffff387224 */ /* 0x000fe200078e0006 */
[----:B------:R-:W-:-:S02]  /*1fa60*/  MOV R61, 0x181f ;  /* 0x0000181f003d7802 */ /* 0x000fc40000000f00 */
[----:B------:R-:W-:Y:S02]  /*1fa70*/  MOV R3, 0x1fa90 ;  /* 0x0001fa9000037802 */ /* 0x000fe40000000f00 */
[----:B------:R-:W-:Y:S05]  /*1fa80*/  CALL.REL.NOINC `($__internal_23_$__cuda_sm70_shflsync_idx_p) ;  /* 0x00005a0000007944 */ /* 0x000fea0003c00000 */
[----:B------:R-:W-:Y:S01]  /*1fa90*/  MOV R2, R62 ;  /* 0x0000003e00027202 */ /* 0x000fe20000000f00 */
[----:B------:R-:W-:Y:S05]  /*1faa0*/  BRA `(.L_x_1844) ;  /* 0xfffe91a000007947 */ /* 0x000fea000383ffff */
.L_x_1687:
[----:B------:R-:W-:Y:S01]  /*1fab0*/  IMAD.MOV.U32 R56, RZ, RZ, R5 ;  /* 0x000000ffff387224 */ /* 0x000fe200078e0005 */
[----:B---34-:R-:W-:Y:S01]  /*1fac0*/  MOV R2, 0x2 ;  /* 0x0000000200027802 */ /* 0x018fe20000000f00 */
[----:B------:R-:W-:Y:S01]  /*1fad0*/  IMAD.MOV.U32 R61, RZ, RZ, 0x181f ;  /* 0x0000181fff3d7424 */ /* 0x000fe200078e00ff */
[----:B------:R-:W-:Y:S02]  /*1fae0*/  MOV R3, 0x1fb00 ;  /* 0x0001fb0000037802 */ /* 0x000fe40000000f00 */
[----:B-12--5:R-:W-:Y:S05]  /*1faf0*/  CALL.REL.NOINC `($__internal_23_$__cuda_sm70_shflsync_idx_p) ;  /* 0x0000599000007944 */ /* 0x026fea0003c00000 */
[----:B------:R-:W-:Y:S01]  /*1fb00*/  MOV R7, R62 ;  /* 0x0000003e00077202 */ /* 0x000fe20000000f00 */
[----:B------:R-:W-:Y:S05]  /*1fb10*/  BRA `(.L_x_1845) ;  /* 0xfffe920000007947 */ /* 0x000fea000383ffff */
.L_x_1688:
[----:B------:R-:W-:Y:S01]  /*1fb20*/  IMAD.MOV.U32 R56, RZ, RZ, R6 ;  /* 0x000000ffff387224 */ /* 0x000fe200078e0006 */
[----:B----4-:R-:W-:Y:S01]  /*1fb30*/  MOV R2, 0x2 ;  /* 0x0000000200027802 */ /* 0x010fe20000000f00 */
[----:B------:R-:W-:Y:S01]  /*1fb40*/  IMAD.MOV.U32 R61, RZ, RZ, 0x181f ;  /* 0x0000181fff3d7424 */ /* 0x000fe200078e00ff */
[----:B------:R-:W-:Y:S02]  /*1fb50*/  MOV R3, 0x1fb70 ;  /* 0x0001fb7000037802 */ /* 0x000fe40000000f00 */
[----:B-123-5:R-:W-:Y:S05]  /*1fb60*/  CALL.REL.NOINC `($__internal_23_$__cuda_sm70_shflsync_idx_p) ;  /* 0x0000592000007944 */ /* 0x02efea0003c00000 */
[----:B------:R-:W-:Y:S01]  /*1fb70*/  MOV R2, R62 ;  /* 0x0000003e00027202 */ /* 0x000fe20000000f00 */
[----:B------:R-:W-:Y:S05]  /*1fb80*/  BRA `(.L_x_1846) ;  /* 0xfffe91b000007947 */ /* 0x000fea000383ffff */
.L_x_1691:
[----:B------:R-:W-:Y:S01]  /*1fb90*/  IMAD.MOV.U32 R56, RZ, RZ, R5 ;  /* 0x000000ffff387224 */ /* 0x000fe200078e0005 */
[----:B-12---:R-:W-:Y:S01]  /*1fba0*/  MOV R2, 0x3 ;  /* 0x0000000300027802 */ /* 0x006fe20000000f00 */
[----:B------:R-:W-:Y:S01]  /*1fbb0*/  IMAD.MOV.U32 R61, RZ, RZ, 0x181f ;  /* 0x0000181fff3d7424 */ /* 0x000fe200078e00ff */
[----:B------:R-:W-:-:S02]  /*1fbc0*/  MOV R3, 0x1fbe0 ;  /* 0x0001fbe000037802 */ /* 0x000fc40000000f00 */
[----:B---345:R-:W-:Y:S05]  /*1fbd0*/  CALL.REL.NOINC `($__internal_23_$__cuda_sm70_shflsync_idx_p) ;  /* 0x000058b000007944 */ /* 0x038fea0003c00000 */
        /* <DEDUP_REMOVED lines=8> */
.L_x_1694:
[----:B------:R-:W-:Y:S01]  /*1fc60*/  IMAD.MOV.U32 R56, RZ, RZ, R5 ;  /* 0x000000ffff387224 */ /* 0x000fe200078e0005 */
[----:B--2---:R-:W-:Y:S01]  /*1fc70*/  MOV R2, 0x4 ;  /* 0x0000000400027802 */ /* 0x004fe20000000f00 */
[----:B------:R-:W-:Y:S01]  /*1fc80*/  IMAD.MOV.U32 R61, RZ, RZ, 0x181f ;  /* 0x0000181fff3d7424 */ /* 0x000fe200078e00ff */
[----:B------:R-:W-:Y:S02]  /*1fc90*/  MOV R3, 0x1fcb0 ;  /* 0x0001fcb000037802 */ /* 0x000fe40000000f00 */
[----:B-1-345:R-:W-:Y:S05]  /*1fca0*/  CALL.REL.NOINC `($__internal_23_$__cuda_sm70_shflsync_idx_p) ;  /* 0x000057e000007944 */ /* 0x03afea0003c00000 */
[----:B------:R-:W-:Y:S01]  /*1fcb0*/  MOV R7, R62 ;  /* 0x0000003e00077202 */ /* 0x000fe20000000f00 */
[----:B------:R-:W-:Y:S05]  /*1fcc0*/  BRA `(.L_x_1848) ;  /* 0xfffe922000007947 */ /* 0x000fea000383ffff */
.L_x_1695:
[----:B------:R-:W-:Y:S01]  /*1fcd0*/  IMAD.MOV.U32 R56, RZ, RZ, R6 ;  /* 0x000000ffff387224 */ /* 0x000fe200078e0006 */
[----:B--2---:R-:W-:Y:S01]  /*1fce0*/  MOV R2, 0x4 ;  /* 0x0000000400027802 */ /* 0x004fe20000000f00 */
[----:B------:R-:W-:Y:S01]  /*1fcf0*/  IMAD.MOV.U32 R61, RZ, RZ, 0x181f ;  /* 0x0000181fff3d7424 */ /* 0x000fe200078e00ff */
[----:B------:R-:W-:Y:S02]  /*1fd00*/  MOV R3, 0x1fd20 ;  /* 0x0001fd2000037802 */ /* 0x000fe40000000f00 */
[----:B-1-345:R-:W-:Y:S05]  /*1fd10*/  CALL.REL.NOINC `($__internal_23_$__cuda_sm70_shflsync_idx_p) ;  /* 0x0000577000007944 */ /* 0x03afea0003c00000 */
[----:B------:R-:W-:Y:S01]  /*1fd20*/  MOV R2, R62 ;  /* 0x0000003e00027202 */ /* 0x000fe20000000f00 */
[----:B------:R-:W-:Y:S05]  /*1fd30*/  BRA `(.L_x_1849) ;  /* 0xfffe91d000007947 */ /* 0x000fea000383ffff */
.L_x_1698:
[----:B------:R-:W-:Y:S01]  /*1fd40*/  IMAD.MOV.U32 R56, RZ, RZ, R5 ;  /* 0x000000ffff387224 */ /* 0x000fe200078e0005 */
[----:B-1-3--:R-:W-:Y:S01]  /*1fd50*/  MOV R2, 0x5 ;  /* 0x0000000500027802 */ /* 0x00afe20000000f00 */
[----:B------:R-:W-:Y:S01]  /*1fd60*/  IMAD.MOV.U32 R61, RZ, RZ, 0x181f ;  /* 0x0000181fff3d7424 */ /* 0x000fe200078e00ff */
[----:B------:R-:W-:-:S02]  /*1fd70*/  MOV R3, 0x1fd90 ;  /* 0x0001fd9000037802 */ /* 0x000fc40000000f00 */
[----:B--2-45:R-:W-:Y:S05]  /*1fd80*/  CALL.REL.NOINC `($__internal_23_$__cuda_sm70_shflsync_idx_p) ;  /* 0x0000570000007944 */ /* 0x034fea0003c00000 */
        /* <DEDUP_REMOVED lines=8> */
.L_x_1701:
[----:B------:R-:W-:Y:S01]  /*1fe10*/  IMAD.MOV.U32 R56, RZ, RZ, R5 ;  /* 0x000000ffff387224 */ /* 0x000fe200078e0005 */
[----:B--23--:R-:W-:Y:S01]  /*1fe20*/  MOV R2, 0x6 ;  /* 0x0000000600027802 */ /* 0x00cfe20000000f00 */
[----:B------:R-:W-:Y:S01]  /*1fe30*/  IMAD.MOV.U32 R61, RZ, RZ, 0x181f ;  /* 0x0000181fff3d7424 */ /* 0x000fe200078e00ff */
[----:B------:R-:W-:Y:S02]  /*1fe40*/  MOV R3, 0x1fe60 ;  /* 0x0001fe6000037802 */ /* 0x000fe40000000f00 */
[----:B-1--45:R-:W-:Y:S05]  /*1fe50*/  CALL.REL.NOINC `($__internal_23_$__cuda_sm70_shflsync_idx_p) ;  /* 0x0000563000007944 */ /* 0x032fea0003c00000 */
[----:B------:R-:W-:Y:S01]  /*1fe60*/  MOV R7, R62 ;  /* 0x0000003e00077202 */ /* 0x000fe20000000f00 */
[----:B------:R-:W-:Y:S05]  /*1fe70*/  BRA `(.L_x_1851) ;  /* 0xfffe924000007947 */ /* 0x000fea000383ffff */
.L_x_1702:
[----:B------:R-:W-:Y:S01]  /*1fe80*/  IMAD.MOV.U32 R56, RZ, RZ, R6 ;  /* 0x000000ffff387224 */ /* 0x000fe200078e0006 */
[----:B---3--:R-:W-:Y:S01]  /*1fe90*/  MOV R2, 0x6 ;  /* 0x0000000600027802 */ /* 0x008fe20000000f00 */
[----:B------:R-:W-:Y:S01]  /*1fea0*/  IMAD.MOV.U32 R61, RZ, RZ, 0x181f ;  /* 0x0000181fff3d7424 */ /* 0x000fe200078e00ff */
[----:B------:R-:W-:Y:S02]  /*1feb0*/  MOV R3, 0x1fed0 ;  /* 0x0001fed000037802 */ /* 0x000fe40000000f00 */
[----:B-12-45:R-:W-:Y:S05]  /*1fec0*/  CALL.REL.NOINC `($__internal_23_$__cuda_sm70_shflsync_idx_p) ;  /* 0x000055c000007944 */ /* 0x036fea0003c00000 */
[----:B------:R-:W-:Y:S01]  /*1fed0*/  MOV R2, R62 ;  /* 0x0000003e00027202 */ /* 0x000fe20000000f00 */
[----:B------:R-:W-:Y:S05]  /*1fee0*/  BRA `(.L_x_1852) ;  /* 0xfffe91f000007947 */ /* 0x000fea000383ffff */
.L_x_1705:
        /* <DEDUP_REMOVED lines=13> */
.L_x_1744:
[----:B------:R-:W-:Y:S01]  /*1ffc0*/  IMAD.MOV.U32 R56, RZ, RZ, R4 ;  /* 0x000000ffff387224 */ /* 0x000fe200078e0004 */
[----:B------:R-:W-:Y:S01]  /*1ffd0*/  MOV R2, RZ ;  /* 0x000000ff00027202 */ /* 0x000fe20000000f00 */
[----:B------:R-:W-:Y:S01]  /*1ffe0*/  IMAD.MOV.U32 R61, RZ, RZ, 0x181f ;  /* 0x0000181fff3d7424 */ /* 0x000fe200078e00ff */
[----:B------:R-:W-:Y:S02]  /*1fff0*/  MOV R3, 0x20010 ;  /* 0x0002001000037802 */ /* 0x000fe40000000f00 */
[----:B------:R-:W-:Y:S05]  /*20000*/  CALL.REL.NOINC `($__internal_23_$__cuda_sm70_shflsync_idx_p) ;  /* 0x0000548000007944 */ /* 0x000fea0003c00000 */
[----:B------:R-:W-:Y:S01]  /*20010*/  MOV R7, R62 ;  /* 0x0000003e00077202 */ /* 0x000fe20000000f00 */
[----:B------:R-:W-:Y:S05]  /*20020*/  BRA `(.L_x_1854) ;  /* 0xfffef95000007947 */ /* 0x000fea000383ffff */
.L_x_1745:
[----:B------:R-:W-:Y:S01]  /*20030*/  IMAD.MOV.U32 R56, RZ, RZ, R0 ;  /* 0x000000ffff387224 */ /* 0x000fe200078e0000 */
[----:B------:R-:W-:Y:S01]  /*20040*/  MOV R2, RZ ;  /* 0x000000ff00027202 */ /* 0x000fe20000000f00 */
[----:B------:R-:W-:Y:S01]  /*20050*/  IMAD.MOV.U32 R61, RZ, RZ, 0x181f ;  /* 0x0000181fff3d7424 */ /* 0x000fe200078e00ff */
[----:B------:R-:W-:Y:S02]  /*20060*/  MOV R3, 0x20080 ;  /* 0x0002008000037802 */ /* 0x000fe40000000f00 */
[----:B-12---:R-:W-:Y:S05]  /*20070*/  CALL.REL.NOINC `($__internal_23_$__cuda_sm70_shflsync_idx_p) ;  /* 0x0000541000007944 */ /* 0x006fea0003c00000 */
        /* <DEDUP_REMOVED lines=12> */
[----:B------:R-:W-:Y:S05]  /*20140*/  CALL.REL.NOINC `($__internal_23_$__cuda_sm70_shflsync_idx_p) ;  /* 0x0000534000007944 */ /* 0x000fea0003c00000 */
[----:B------:R-:W-:Y:S01]  /*20150*/  IMAD.MOV.U32 R6, RZ, RZ, R62 ;  /* 0x000000ffff067224 */ /* 0x000fe200078e003e */
[----:B------:R-:W-:Y:S01]  /*20160*/  MOV R2, 0x1 ;  /* 0x0000000100027802 */ /* 0x000fe20000000f00 */
[----:B------:R-:W-:Y:S01]  /*20170*/  IMAD.MOV.U32 R56, RZ, RZ, R0 ;  /* 0x000000ffff387224 */ /* 0x000fe200078e0000 */
[----:B------:R-:W-:Y:S02]  /*20180*/  MOV R61, 0x181f ;  /* 0x0000181f003d7802 */ /* 0x000fe40000000f00 */
[----:B------:R-:W-:Y:S02]  /*20190*/  MOV R3, 0x201b0 ;  /* 0x000201b000037802 */ /* 0x000fe40000000f00 */
[----:B------:R-:W-:Y:S05]  /*201a0*/  CALL.REL.NOINC `($__internal_23_$__cuda_sm70_shflsync_idx_p) ;  /* 0x000052e000007944 */ /* 0x000fea0003c00000 */
        /* <DEDUP_REMOVED lines=60> */
[----:B------:R-:W-:Y:S01]  /*20570*/  MOV R0, R62 ;  /* 0x0000003e00007202 */ /* 0x000fe20000000f00 */
[----:B------:R-:W-:Y:S05]  /*20580*/  BRA `(.L_x_1855) ;  /* 0xfffef57000007947 */ /* 0x000fea000383ffff */
.L_x_1746:
[----:B------:R-:W-:Y:S01]  /*20590*/  IMAD.MOV.U32 R56, RZ, RZ, R0 ;  /* 0x000000ffff387224 */ /* 0x000fe200078e0000 */
[----:B------:R-:W-:Y:S01]  /*205a0*/  MOV R2, RZ ;  /* 0x000000ff00027202 */ /* 0x000fe20000000f00 */
[----:B------:R-:W-:Y:S01]  /*205b0*/  IMAD.MOV.U32 R61, RZ, RZ, 0x1c1f ;  /* 0x00001c1fff3d7424 */ /* 0x000fe200078e00ff */
[----:B------:R-:W-:-:S02]  /*205c0*/  MOV R3, 0x205e0 ;  /* 0x000205e000037802 */ /* 0x000fc40000000f00 */
[----:B------:R-:W-:Y:S05]  /*205d0*/  CALL.REL.NOINC `($__internal_23_$__cuda_sm70_shflsync_idx_p) ;  /* 0x00004eb000007944 */ /* 0x000fea0003c00000 */
[----:B------:R-:W-:Y:S01]  /*205e0*/  MOV R2, R62 ;  /* 0x0000003e00027202 */ /* 0x000fe20000000f00 */
[----:B------:R-:W-:Y:S05]  /*205f0*/  BRA `(.L_x_1856) ;  /* 0xfffef69000007947 */ /* 0x000fea000383ffff */
.L_x_1747:
[----:B------:R-:W-:Y:S01]  /*20600*/  IMAD.MOV.U32 R56, RZ, RZ, R0 ;  /* 0x000000ffff387224 */ /* 0x000fe200078e0000 */
[----:B------:R-:W-:Y:S01]  /*20610*/  MOV R2, 0x1 ;  /* 0x0000000100027802 */ /* 0x000fe20000000f00 */
[----:B------:R-:W-:Y:S01]  /*20620*/  IMAD.MOV.U32 R61, RZ, RZ, 0x1c1f ;  /* 0x00001c1fff3d7424 */ /* 0x000fe200078e00ff */
[----:B------:R-:W-:-:S02]  /*20630*/  MOV R3, 0x20650 ;  /* 0x0002065000037802 */ /* 0x000fc40000000f00 */
[----:B-1----:R-:W-:Y:S05]  /*20640*/  CALL.REL.NOINC `($__internal_23_$__cuda_sm70_shflsync_idx_p) ;  /* 0x00004e4000007944 */ /* 0x002fea0003c00000 */
[----:B------:R-:W-:Y:S01]  /*20650*/  IMAD.IADD R2, R4, 0x1, R62 ;  /* 0x0000000104027824 */ /* 0x000fe200078e023e */
[----:B------:R-:W-:Y:S01]  /*20660*/  MOV R3, 0x20940 ;  /* 0x0002094000037802 */ /* 0x000fe20000000f00 */
[----:B------:R-:W-:-:S02]  /*20670*/  IMAD.MOV.U32 R56, RZ, RZ, R0 ;  /* 0x000000ffff387224 */ /* 0x000fc400078e0000 */
[----:B------:R-:W-:Y:S01]  /*20680*/  IMAD.MOV.U32 R61, RZ, RZ, 0x1c1f ;  /* 0x00001c1fff3d7424 */ /* 0x000fe200078e00ff */
        /* <DEDUP_REMOVED lines=10> */
[----:B------:R-:W-:Y:S02]  /*20730*/  ISETP.GT.AND P4, PT, R2, 0x19, PT ;  /* 0x000000190200780c */ /* 0x000fe40003f84270 */
        /* <DEDUP_REMOVED lines=30> */
[----:B------:R-:W-:Y:S02]  /*20920*/  FSEL R63, R38, -INF , P0 ;  /* 0xff800000263f7808 */ /* 0x000fe40000000000 */
[----:B------:R-:W-:Y:S05]  /*20930*/  CALL.REL.NOINC `($__internal_23_$__cuda_sm70_shflsync_idx_p) ;  /* 0x00004b5000007944 */ /* 0x000fea0003c00000 */
[----:B------:R-:W-:Y:S01]  /*20940*/  IMAD.IADD R2, R4, 0x1, R62 ;  /* 0x0000000104027824 */ /* 0x000fe200078e023e */
[----:B------:R-:W-:Y:S01]  /*20950*/  MOV R3, 0x20c30 ;  /* 0x00020c3000037802 */ /* 0x000fe20000000f00 */
[----:B------:R-:W-:Y:S02]  /*20960*/  IMAD.MOV.U32 R56, RZ, RZ, R0 ;  /* 0x000000ffff387224 */ /* 0x000fe400078e0000 */
        /* <DEDUP_REMOVED lines=45> */
[----:B------:R-:W-:Y:S02]  /*20c40*/  FMNMX.FTZ R0, R10, R12, !PT ;  /* 0x0000000c0a007209 */ /* 0x000fe40007810000 */
[----:B------:R-:W-:Y:S02]  /*20c50*/  FMNMX.FTZ R3, R26, R27, !PT ;  /* 0x0000001b1a037209 */ /* 0x000fe40007810000 */
[----:B------:R-:W-:-:S02]  /*20c60*/  IMNMX R5, R5, R4, PT ;  /* 0x0000000405057217 */ /* 0x000fc40003800200 */
[----:B------:R-:W-:Y:S02]  /*20c70*/  FMNMX.FTZ R71, R14, R0, !PT ;  /* 0x000000000e477209 */ /* 0x000fe40007810000 */
[C---:B------:R-:W-:Y:S02]  /*20c80*/  ISETP.GT.AND P0, PT, R5.reuse, RZ, PT ;  /* 0x000000ff0500720c */ /* 0x040fe40003f04270 */
[C---:B------:R-:W-:Y:S02]  /*20c90*/  ISETP.GT.AND P1, PT, R5.reuse, 0x1, PT ;  /* 0x000000010500780c */ /* 0x040fe40003f24270 */
[----:B------:R-:W-:Y:S02]  /*20ca0*/  ISETP.GT.AND P3, PT, R5, 0x8, PT ;  /* 0x000000080500780c */ /* 0x000fe40003f64270 */
[----:B------:R-:W-:Y:S02]  /*20cb0*/  FSEL R24, R157, -INF , P0 ;  /* 0xff8000009d187808 */ /* 0x000fe40000000000 */
[----:B------:R-:W-:-:S02]  /*20cc0*/  FSEL R25, R156, -INF , P1 ;  /* 0xff8000009c197808 */ /* 0x000fc40000800000 */
        /* <DEDUP_REMOVED lines=10> */
[----:B------:R-:W-:Y:S02]  /*20d70*/  FMNMX.FTZ R2, R15, R2, !PT ;  /* 0x000000020f027209 */ /* 0x000fe40007810000 */
[----:B------:R-:W-:-:S02]  /*20d80*/  ISETP.GT.AND P2, PT, R5, 0x11, PT ;  /* 0x000000110500780c */ /* 0x000fc40003f44270 */
[----:B------:R-:W-:Y:S02]  /*20d90*/  FSEL R38, R141, -INF , P0 ;  /* 0xff8000008d267808 */ /* 0x000fe40000000000 */
[----:B------:R-:W-:Y:S02]  /*20da0*/  FMNMX.FTZ R0, R37, R0, !PT ;  /* 0x0000000025007209 */ /* 0x000fe40007810000 */
[----:B------:R-:W-:Y:S02]  /*20db0*/  FMNMX.FTZ R71, R18, R71, !PT ;  /* 0x0000004712477209 */ /* 0x000fe40007810000 */
[----:B------:R-:W-:Y:S02]  /*20dc0*/  FMNMX.FTZ R2, R17, R2, !PT ;  /* 0x0000000211027209 */ /* 0x000fe40007810000 */
[----:B------:R-:W-:Y:S02]  /*20dd0*/  ISETP.GT.AND P3, PT, R5, 0x18, PT ;  /* 0x000000180500780c */ /* 0x000fe40003f64270 */
[----:B------:R-:W-:-:S02]  /*20de0*/  FSEL R39, R140, -INF , P2 ;  /* 0xff8000008c277808 */ /* 0x000fc40001000000 */
[----:B------:R-:W-:Y:S02]  /*20df0*/  FMNMX.FTZ R0, R38, R0, !PT ;  /* 0x0000000026007209 */ /* 0x000fe40007810000 */
        /* <DEDUP_REMOVED lines=85> */
[----:B------:R-:W-:Y:S01]  /*21350*/  FMNMX.FTZ R69, R87, R69, !PT ;  /* 0x0000004557457209 */ /* 0x000fe20007810000 */
[----:B------:R-:W-:Y:S01]  /*21360*/  IMAD.MOV.U32 R4, RZ, RZ, R71 ;  /* 0x000000ffff047224 */ /* 0x000fe200078e0047 */
[----:B------:R-:W-:Y:S01]  /*21370*/  FMNMX.FTZ R8, R52, R0, !PT ;  /* 0x0000000034087209 */ /* 0x000fe20007810000 */
[----:B------:R-:W-:Y:S01]  /*21380*/  IMAD.MOV.U32 R0, RZ, RZ, 0x2 ;  /* 0x00000002ff007424 */ /* 0x000fe200078e00ff */
[----:B------:R-:W-:Y:S02]  /*21390*/  FMNMX.FTZ R70, R63, R70, !PT ;  /* 0x000000463f467209 */ /* 0x000fe40007810000 */
[----:B------:R-:W-:-:S02]  /*213a0*/  FMNMX.FTZ R69, R83, R69, !PT ;  /* 0x0000004553457209 */ /* 0x000fc40007810000 */
[----:B------:R-:W-:Y:S02]  /*213b0*/  MOV R2, 0x213d0 ;  /* 0x000213d000027802 */ /* 0x000fe40000000f00 */
[----:B------:R-:W-:Y:S05]  /*213c0*/  CALL.REL.NOINC `($__internal_22_$__cuda_sm70_shflsync_bfly_p) ;  /* 0x0000406000007944 */ /* 0x000fea0003c00000 */
[----:B------:R-:W-:Y:S01]  /*213d0*/  FMNMX.FTZ R71, R71, R0, !PT ;  /* 0x0000000047477209 */ /* 0x000fe20007810000 */
[----:B------:R-:W-:Y:S01]  /*213e0*/  IMAD.MOV.U32 R0, RZ, RZ, 0x1 ;  /* 0x00000001ff007424 */ /* 0x000fe200078e00ff */
[----:B------:R-:W-:-:S03]  /*213f0*/  MOV R2, 0x21420 ;  /* 0x0002142000027802 */ /* 0x000fc60000000f00 */
[----:B------:R-:W-:Y:S02]  /*21400*/  IMAD.MOV.U32 R4, RZ, RZ, R71 ;  /* 0x000000ffff047224 */ /* 0x000fe400078e0047 */
[----:B------:R-:W-:Y:S05]  /*21410*/  CALL.REL.NOINC `($__internal_22_$__cuda_sm70_shflsync_bfly_p) ;  /* 0x0000401000007944 */ /* 0x000fea0003c00000 */
[----:B------:R-:W-:Y:S01]  /*21420*/  FMNMX.FTZ R71, R71, R0, !PT ;  /* 0x0000000047477209 */ /* 0x000fe20007810000 */
[----:B------:R-:W-:Y:S01]  /*21430*/  IMAD.MOV.U32 R4, RZ, RZ, R70 ;  /* 0x000000ffff047224 */ /* 0x000fe200078e0046 */
[----:B------:R-:W-:Y:S01]  /*21440*/  MOV R2, 0x21470 ;  /* 0x0002147000027802 */ /* 0x000fe20000000f00 */
[----:B------:R-:W-:Y:S02]  /*21450*/  IMAD.MOV.U32 R0, RZ, RZ, 0x2 ;  /* 0x00000002ff007424 */ /* 0x000fe400078e00ff */
        /* <DEDUP_REMOVED lines=26> */
[----:B------:R-:W-:Y:S01]  /*21600*/  MOV R9, R0 ;  /* 0x0000000000097202 */ /* 0x000fe20000000f00 */
[----:B------:R-:W-:Y:S05]  /*21610*/  BRA `(.L_x_1857) ;  /* 0xfffef6e000007947 */ /* 0x000fea000383ffff */
.L_x_1751:
[----:B------:R-:W-:Y:S01]  /*21620*/  MOV R2, RZ ;  /* 0x000000ff00027202 */ /* 0x000fe20000000f00 */
[----:B------:R-:W-:Y:S01]  /*21630*/  IMAD.MOV.U32 R56, RZ, RZ, R4 ;  /* 0x000000ffff387224 */ /* 0x000fe200078e0004 */
[----:B------:R-:W-:Y:S01]  /*21640*/  MOV R3, 0x21670 ;  /* 0x0002167000037802 */ /* 0x000fe20000000f00 */
[----:B------:R-:W-:Y:S02]  /*21650*/  IMAD.MOV.U32 R61, RZ, RZ, 0x181f ;  /* 0x0000181fff3d7424 */ /* 0x000fe400078e00ff */
[----:B-1----:R-:W-:Y:S05]  /*21660*/  CALL.REL.NOINC `($__internal_23_$__cuda_sm70_shflsync_idx_p) ;  /* 0x00003e2000007944 */ /* 0x002fea0003c00000 */
[----:B------:R-:W-:Y:S01]  /*21670*/  MOV R7, R62 ;  /* 0x0000003e00077202 */ /* 0x000fe20000000f00 */
[----:B------:R-:W-:-:S05]  /*21680*/  BRA `(.L_x_1858) ;  /* 0xffff12a000007947 */ /* 0x000fca000383ffff */
.L_x_1752:
[----:B------:R-:W-:Y:S01]  /*21690*/  MOV R2, RZ ;  /* 0x000000ff00027202 */ /* 0x000fe20000000f00 */
[----:B------:R-:W-:Y:S01]  /*216a0*/  IMAD.MOV.U32 R56, RZ, RZ, R0 ;  /* 0x000000ffff387224 */ /* 0x000fe200078e0000 */
[----:B------:R-:W-:Y:S01]  /*216b0*/  MOV R3, 0x216e0 ;  /* 0x000216e000037802 */ /* 0x000fe20000000f00 */
[----:B------:R-:W-:Y:S02]  /*216c0*/  IMAD.MOV.U32 R61, RZ, RZ, 0x181f ;  /* 0x0000181fff3d7424 */ /* 0x000fe400078e00ff */
[----:B-123--:R-:W-:Y:S05]  /*216d0*/  CALL.REL.NOINC `($__internal_23_$__cuda_sm70_shflsync_idx_p) ;  /* 0x00003db000007944 */ /* 0x00efea0003c00000 */
[----:B------:R-:W-:Y:S01]  /*216e0*/  IMAD.MOV.U32 R56, RZ, RZ, R4 ;  /* 0x000000ffff387224 */ /* 0x000fe200078e0004 */
[----:B------:R-:W-:Y:S01]  /*216f0*/  ISETP.GE.AND P0, PT, R244, c[0x0][0x1d4], PT ;  /* 0x00007500f4007a0c */ /* 0x000fe20003f06270 */
[----:B------:R-:W-:Y:S01]  /*21700*/  IMAD.MOV.U32 R61, RZ, RZ, 0x181f ;  /* 0x0000181fff3d7424 */ /* 0x000fe200078e00ff */
[----:B------:R-:W-:Y:S05]  /*21710*/  IADD3 R2, P1, R62, R5, RZ ;  /* 0x000000053e027210 */ /* 0x000fea0007f3e0ff */
[----:B------:R-:W-:Y:S01]  /*21720*/  IMAD.X R3, R7, 0x1, R6, P1 ;  /* 0x0000000107037824 */ /* 0x000fe200008e0606 */
[----:B------:R-:W-:Y:S05]  /*21730*/  SEL R7, RZ, 0x10, P0 ;  /* 0x00000010ff077807 */ /* 0x000fea0000000000 */
[----:B------:R-:W-:Y:S01]  /*21740*/  @!PT LDS RZ, [RZ] ;  /* 0x00000000fffff984 */ /* 0x000fe20000000800 */
[----:B------:R-:W-:Y:S01]  /*21750*/  @!PT LDS RZ, [RZ] ;  /* 0x00000000fffff984 */ /* 0x000fe20000000800 */
[----:B------:R-:W-:Y:S01]  /*21760*/  @!PT LDS RZ, [RZ] ;  /* 0x00000000fffff984 */ /* 0x000fe20000000800 */
[----:B------:R1:W-:Y:S02]  /*21770*/  LDGSTS.E.BYPASS.LTC128B.128 [R208+0x100], [R2.64], !P0 ;  /* 0x0010000002d07fae */ /* 0x0003e4000c101d48 */
[----:B-1----:R-:W-:Y:S01]  /*21780*/  MOV R3, 0x217b0 ;  /* 0x000217b000037802 */ /* 0x002fe20000000f00 */
[----:B------:R-:W-:Y:S03]  /*21790*/  IMAD.MOV.U32 R2, RZ, RZ, 0x1 ;  /* 0x00000001ff027424 */ /* 0x000fe600078e00ff */
[----:B------:R-:W-:Y:S05]  /*217a0*/  CALL.REL.NOINC `($__internal_23_$__cuda_sm70_shflsync_idx_p) ;  /* 0x00003ce000007944 */ /* 0x000fea0003c00000 */
[----:B------:R-:W-:Y:S01]  /*217b0*/  MOV R2, 0x1 ;  /* 0x0000000100027802 */ /* 0x000fe20000000f00 */
[----:B------:R-:W-:Y:S01]  /*217c0*/  IMAD.MOV.U32 R8, RZ, RZ, R62 ;  /* 0x000000ffff087224 */ /* 0x000fe200078e003e */
[----:B------:R-:W-:Y:S01]  /*217d0*/  MOV R61, 0x181f ;  /* 0x0000181f003d7802 */ /* 0x000fe20000000f00 */
[----:B------:R-:W-:Y:S01]  /*217e0*/  IMAD.MOV.U32 R56, RZ, RZ, R0 ;  /* 0x000000ffff387224 */ /* 0x000fe200078e0000 */
[----:B------:R-:W-:Y:S02]  /*217f0*/  MOV R3, 0x21810 ;  /* 0x0002181000037802 */ /* 0x000fe40000000f00 */
[----:B------:R-:W-:Y:S05]  /*21800*/  CALL.REL.NOINC `($__internal_23_$__cuda_sm70_shflsync_idx_p) ;  /* 0x00003c8000007944 */ /* 0x000fea0003c00000 */
        /* <DEDUP_REMOVED lines=60> */
[----:B------:R-:W-:Y:S01]  /*21bd0*/  MOV R0, R62 ;  /* 0x0000003e00007202 */ /* 0x000fe20000000f00 */
[----:B------:R-:W-:-:S05]  /*21be0*/  BRA `(.L_x_1859) ;  /* 0xffff0ee000007947 */ /* 0x000fca000383ffff */
.L_x_1755:
[----:B------:R-:W-:Y:S01]  /*21bf0*/  MOV R2, RZ ;  /* 0x000000ff00027202 */ /* 0x000fe20000000f00 */
[----:B------:R-:W-:Y:S01]  /*21c00*/  IMAD.MOV.U32 R56, RZ, RZ, R4 ;  /* 0x000000ffff387224 */ /* 0x000fe200078e0004 */
[----:B------:R-:W-:Y:S01]  /*21c10*/  MOV R3, 0x21c40 ;  /* 0x00021c4000037802 */ /* 0x000fe20000000f00 */
[----:B------:R-:W-:Y:S02]  /*21c20*/  IMAD.MOV.U32 R61, RZ, RZ, 0x181f ;  /* 0x0000181fff3d7424 */ /* 0x000fe400078e00ff */
[----:B------:R-:W-:Y:S05]  /*21c30*/  CALL.REL.NOINC `($__internal_23_$__cuda_sm70_shflsync_idx_p) ;  /* 0x0000385000007944 */ /* 0x000fea0003c00000 */
[----:B------:R-:W-:Y:S01]  /*21c40*/  MOV R7, R62 ;  /* 0x0000003e00077202 */ /* 0x000fe20000000f00 */
[----:B------:R-:W-:-:S05]  /*21c50*/  BRA `(.L_x_1860) ;  /* 0xffff219000007947 */ /* 0x000fca000383ffff */
.L_x_1756:
[----:B------:R-:W-:Y:S01]  /*21c60*/  MOV R2, RZ ;  /* 0x000000ff00027202 */ /* 0x000fe20000000f00 */
[----:B------:R-:W-:Y:S01]  /*21c70*/  IMAD.MOV.U32 R56, RZ, RZ, R0 ;  /* 0x000000ffff387224 */ /* 0x000fe200078e0000 */
[----:B------:R-:W-:Y:S01]  /*21c80*/  MOV R3, 0x21cb0 ;  /* 0x00021cb000037802 */ /* 0x000fe20000000f00 */
[----:B------:R-:W-:Y:S02]  /*21c90*/  IMAD.MOV.U32 R61, RZ, RZ, 0x181f ;  /* 0x0000181fff3d7424 */ /* 0x000fe400078e00ff */
[----:B-12---:R-:W-:Y:S05]  /*21ca0*/  CALL.REL.NOINC `($__internal_23_$__cuda_sm70_shflsync_idx_p) ;  /* 0x000037e000007944 */ /* 0x006fea0003c00000 */
        /* <DEDUP_REMOVED lines=81> */
.L_x_1757:
[----:B------:R-:W-:Y:S01]  /*221c0*/  MOV R2, RZ ;  /* 0x000000ff00027202 */ /* 0x000fe20000000f00 */
[----:B------:R-:W-:Y:S01]  /*221d0*/  IMAD.MOV.U32 R56, RZ, RZ, R4 ;  /* 0x000000ffff387224 */ /* 0x000fe200078e0004 */
[----:B------:R-:W-:Y:S01]  /*221e0*/  MOV R3, 0x22210 ;  /* 0x0002221000037802 */ /* 0x000fe20000000f00 */
[----:B------:R-:W-:Y:S02]  /*221f0*/  IMAD.MOV.U32 R61, RZ, RZ, 0x1c1f ;  /* 0x00001c1fff3d7424 */ /* 0x000fe400078e00ff */
[----:B------:R-:W-:Y:S05]  /*22200*/  CALL.REL.NOINC `($__internal_23_$__cuda_sm70_shflsync_idx_p) ;  /* 0x0000328000007944 */ /* 0x000fea0003c00000 */
[----:B------:R-:W-:Y:S01]  /*22210*/  MOV R0, R62 ;  /* 0x0000003e00007202 */ /* 0x000fe20000000f00 */
[----:B------:R-:W-:-:S05]  /*22220*/  BRA `(.L_x_1862) ;  /* 0xffff1ef000007947 */ /* 0x000fca000383ffff */
.L_x_1758:
[----:B------:R-:W-:Y:S01]  /*22230*/  MOV R2, 0x1 ;  /* 0x0000000100027802 */ /* 0x000fe20000000f00 */
[----:B------:R-:W-:Y:S01]  /*22240*/  IMAD.MOV.U32 R56, RZ, RZ, R4 ;  /* 0x000000ffff387224 */ /* 0x000fe200078e0004 */
[----:B------:R-:W-:Y:S01]  /*22250*/  MOV R3, 0x22280 ;  /* 0x0002228000037802 */ /* 0x000fe20000000f00 */
[----:B------:R-:W-:Y:S02]  /*22260*/  IMAD.MOV.U32 R61, RZ, RZ, 0x1c1f ;  /* 0x00001c1fff3d7424 */ /* 0x000fe400078e00ff */
[----:B-1----:R-:W-:Y:S05]  /*22270*/  CALL.REL.NOINC `($__internal_23_$__cuda_sm70_shflsync_idx_p) ;  /* 0x0000321000007944 */ /* 0x002fea0003c00000 */
[----:B------:R-:W-:Y:S01]  /*22280*/  MOV R3, 0x22560 ;  /* 0x0002256000037802 */ /* 0x000fe20000000f00 */
[----:B------:R-:W-:Y:S02]  /*22290*/  IMAD.IADD R62, R5, 0x1, R62 ;  /* 0x00000001053e7824 */ /* 0x000fe400078e023e */
[----:B------:R-:W-:Y:S02]  /*222a0*/  IMAD.MOV.U32 R56, RZ, RZ, R4 ;  /* 0x000000ffff387224 */ /* 0x000fe400078e0004 */
[----:B------:R-:W-:Y:S01]  /*222b0*/  IMAD.MOV.U32 R2, RZ, RZ, 0x2 ;  /* 0x00000002ff027424 */ /* 0x000fe200078e00ff */
[C---:B------:R-:W-:Y:S01]  /*222c0*/  ISETP.GT.AND P0, PT, R62.reuse, RZ, PT ;  /* 0x000000ff3e00720c */ /* 0x040fe20003f04270 */
[----:B------:R-:W-:Y:S01]  /*222d0*/  IMAD.MOV.U32 R61, RZ, RZ, 0x1c1f ;  /* 0x00001c1fff3d7424 */ /* 0x000fe200078e00ff */
        /* <DEDUP_REMOVED lines=36> */
[----:B------:R-:W-:Y:S02]  /*22520*/  FSEL R40, R32, -INF , P2 ;  /* 0xff80000020287808 */ /* 0x000fe40001000000 */
[----:B------:R-:W-:Y:S02]  /*22530*/  FSEL R39, R31, -INF , P1 ;  /* 0xff8000001f277808 */ /* 0x000fe40000800000 */
[----:B------:R-:W-:Y:S02]  /*22540*/  FSEL R38, R30, -INF , P0 ;  /* 0xff8000001e267808 */ /* 0x000fe40000000000 */
[----:B------:R-:W-:Y:S05]  /*22550*/  CALL.REL.NOINC `($__internal_23_$__cuda_sm70_shflsync_idx_p) ;  /* 0x00002f3000007944 */ /* 0x000fea0003c00000 */
        /* <DEDUP_REMOVED lines=169> */
[----:B------:R-:W-:Y:S05]  /*22ff0*/  CALL.REL.NOINC `($__internal_22_$__cuda_sm70_shflsync_bfly_p) ;  /* 0x0000243000007944 */ /* 0x000fea0003c00000 */
[----:B------:R-:W-:Y:S01]  /*23000*/  FMNMX.FTZ R4, R4, R0, !PT ;  /* 0x0000000004047209 */ /* 0x000fe20007810000 */
[----:B------:R-:W-:Y:S01]  /*23010*/  IMAD.MOV.U32 R0, RZ, RZ, 0x1 ;  /* 0x00000001ff007424 */ /* 0x000fe200078e00ff */
[----:B------:R-:W-:Y:S02]  /*23020*/  MOV R2, 0x23040 ;  /* 0x0002304000027802 */ /* 0x000fe40000000f00 */
        /* <DEDUP_REMOVED lines=28> */
[----:B------:R-:W-:-:S05]  /*231f0*/  BRA `(.L_x_1863) ;  /* 0xffff1f9000007947 */ /* 0x000fca000383ffff */
.L_x_1761:
[----:B-1--4-:R-:W-:Y:S01]  /*23200*/  MOV R61, 0x181f ;  /* 0x0000181f003d7802 */ /* 0x012fe20000000f00 */
[----:B------:R-:W-:Y:S01]  /*23210*/  IMAD.MOV.U32 R2, RZ, RZ, RZ ;  /* 0x000000ffff027224 */ /* 0x000fe200078e00ff */
[----:B------:R-:W-:Y:S02]  /*23220*/  MOV R3, 0x23240 ;  /* 0x0002324000037802 */ /* 0x000fe40000000f00 */
[----:B------:R-:W-:Y:S05]  /*23230*/  CALL.REL.NOINC `($__internal_23_$__cuda_sm70_shflsync_idx_p) ;  /* 0x0000225000007944 */ /* 0x000fea0003c00000 */
[----:B------:R-:W-:Y:S01]  /*23240*/  MOV R58, R62 ;  /* 0x0000003e003a7202 */ /* 0x000fe20000000f00 */
[----:B------:R-:W-:-:S05]  /*23250*/  BRA `(.L_x_1864) ;  /* 0xffff3ff000007947 */ /* 0x000fca000383ffff */
.L_x_1764:
[----:B------:R-:W-:Y:S01]  /*23260*/  MOV R2, RZ ;  /* 0x000000ff00027202 */ /* 0x000fe20000000f00 */
[----:B------:R-:W-:Y:S01]  /*23270*/  IMAD.MOV.U32 R56, RZ, RZ, R4 ;  /* 0x000000ffff387224 */ /* 0x000fe200078e0004 */
[----:B------:R-:W-:Y:S01]  /*23280*/  MOV R3, 0x232b0 ;  /* 0x000232b000037802 */ /* 0x000fe20000000f00 */
[----:B------:R-:W-:Y:S02]  /*23290*/  IMAD.MOV.U32 R61, RZ, RZ, 0x181f ;  /* 0x0000181fff3d7424 */ /* 0x000fe400078e00ff */
[----:B------:R-:W-:Y:S05]  /*232a0*/  CALL.REL.NOINC `($__internal_23_$__cuda_sm70_shflsync_idx_p) ;  /* 0x000021e000007944 */ /* 0x000fea0003c00000 */
[----:B------:R-:W-:Y:S01]  /*232b0*/  MOV R7, R62 ;  /* 0x0000003e00077202 */ /* 0x000fe20000000f00 */
[----:B------:R-:W-:-:S05]  /*232c0*/  BRA `(.L_x_1865) ;  /* 0xffff53c000007947 */ /* 0x000fca000383ffff */
.L_x_1765:
[----:B------:R-:W-:Y:S01]  /*232d0*/  MOV R2, RZ ;  /* 0x000000ff00027202 */ /* 0x000fe20000000f00 */
[----:B------:R-:W-:Y:S01]  /*232e0*/  IMAD.MOV.U32 R56, RZ, RZ, R0 ;  /* 0x000000ffff387224 */ /* 0x000fe200078e0000 */
[----:B------:R-:W-:Y:S01]  /*232f0*/  MOV R3, 0x23320 ;  /* 0x0002332000037802 */ /* 0x000fe20000000f00 */
[----:B------:R-:W-:Y:S02]  /*23300*/  IMAD.MOV.U32 R61, RZ, RZ, 0x181f ;  /* 0x0000181fff3d7424 */ /* 0x000fe400078e00ff */
[----:B-12---:R-:W-:Y:S05]  /*23310*/  CALL.REL.NOINC `($__internal_23_$__cuda_sm70_shflsync_idx_p) ;  /* 0x0000217000007944 */ /* 0x006fea0003c00000 */
        /* <DEDUP_REMOVED lines=82> */
.L_x_1766:
[----:B------:R-:W-:Y:S02]  /*23840*/  MOV R0, 0x2 ;  /* 0x0000000200007802 */ /* 0x000fe40000000f00 */
        /* <DEDUP_REMOVED lines=34> */
.L_x_1768:
[----:B------:R-:W-:Y:S01]  /*23a70*/  IMAD.MOV.U32 R4, RZ, RZ, R239 ;  /* 0x000000ffff047224 */ /* 0x000fe200078e00ef */
[----:B------:R-:W-:-:S02]  /*23a80*/  MOV R0, 0x2 ;  /* 0x0000000200007802 */ /* 0x000fc40000000f00 */
[----:B------:R-:W-:Y:S02]  /*23a90*/  MOV R2, 0x23ab0 ;  /* 0x00023ab000027802 */ /* 0x000fe40000000f00 */
[----:B------:R-:W-:Y:S05]  /*23aa0*/  CALL.REL.NOINC `($__internal_22_$__cuda_sm70_shflsync_bfly_p) ;  /* 0x0000198000007944 */ /* 0x000fea0003c00000 */
[----:B------:R-:W-:Y:S05]  /*23ab0*/  BRA `(.L_x_1868) ;  /* 0xffff71a000007947 */ /* 0x000fea000383ffff */
.L_x_1769:
[----:B------:R-:W-:Y:S01]  /*23ac0*/  IMAD.MOV.U32 R4, RZ, RZ, R5 ;  /* 0x000000ffff047224 */ /* 0x000fe200078e0005 */
[----:B------:R-:W-:Y:S02]  /*23ad0*/  MOV R0, 0x1 ;  /* 0x0000000100007802 */ /* 0x000fe40000000f00 */
[----:B------:R-:W-:Y:S02]  /*23ae0*/  MOV R2, 0x23b00 ;  /* 0x00023b0000027802 */ /* 0x000fe40000000f00 */
[----:B-1----:R-:W-:Y:S05]  /*23af0*/  CALL.REL.NOINC `($__internal_22_$__cuda_sm70_shflsync_bfly_p) ;  /* 0x0000193000007944 */ /* 0x002fea0003c00000 */
[----:B------:R-:W-:Y:S01]  /*23b00*/  FADD.FTZ R5, R5, R0 ;  /* 0x0000000005057221 */ /* 0x000fe20000010000 */
[----:B------:R-:W-:Y:S02]  /*23b10*/  MOV R4, R243 ;  /* 0x000000f300047202 */ /* 0x000fe40000000f00 */
[----:B------:R-:W-:Y:S02]  /*23b20*/  MOV R0, 0x2 ;  /* 0x0000000200007802 */ /* 0x000fe40000000f00 */
[----:B------:R-:W-:Y:S02]  /*23b30*/  MOV R2, 0x23b50 ;  /* 0x00023b5000027802 */ /* 0x000fe40000000f00 */
[----:B------:R-:W-:Y:S05]  /*23b40*/  CALL.REL.NOINC `($__internal_22_$__cuda_sm70_shflsync_bfly_p) ;  /* 0x000018e000007944 */ /* 0x000fea0003c00000 */
[----:B------:R-:W-:Y:S01]  /*23b50*/  FADD.FTZ R6, R243, R0 ;  /* 0x00000000f3067221 */ /* 0x000fe20000010000 */
[----:B------:R-:W-:Y:S02]  /*23b60*/  MOV R0, 0x1 ;  /* 0x0000000100007802 */ /* 0x000fe40000000f00 */
[----:B------:R-:W-:-:S02]  /*23b70*/  MOV R2, 0x23ba0 ;  /* 0x00023ba000027802 */ /* 0x000fc40000000f00 */
[----:B------:R-:W-:Y:S02]  /*23b80*/  MOV R4, R6 ;  /* 0x0000000600047202 */ /* 0x000fe40000000f00 */
[----:B------:R-:W-:Y:S05]  /*23b90*/  CALL.REL.NOINC `($__internal_22_$__cuda_sm70_shflsync_bfly_p) ;  /* 0x0000189000007944 */ /* 0x000fea0003c00000 */
[----:B------:R-:W-:Y:S01]  /*23ba0*/  FADD.FTZ R6, R6, R0 ;  /* 0x0000000006067221 */ /* 0x000fe20000010000 */
[----:B------:R-:W-:Y:S02]  /*23bb0*/  MOV R4, R246 ;  /* 0x000000f600047202 */ /* 0x000fe40000000f00 */
[----:B------:R-:W-:Y:S02]  /*23bc0*/  MOV R0, 0x2 ;  /* 0x0000000200007802 */ /* 0x000fe40000000f00 */
[----:B------:R-:W-:Y:S02]  /*23bd0*/  MOV R2, 0x23bf0 ;  /* 0x00023bf000027802 */ /* 0x000fe40000000f00 */
[----:B------:R-:W-:Y:S05]  /*23be0*/  CALL.REL.NOINC `($__internal_22_$__cuda_sm70_shflsync_bfly_p) ;  /* 0x0000184000007944 */ /* 0x000fea0003c00000 */
[----:B------:R-:W-:Y:S01]  /*23bf0*/  FADD.FTZ R7, R246, R0 ;  /* 0x00000000f6077221 */ /* 0x000fe20000010000 */
[----:B------:R-:W-:Y:S02]  /*23c00*/  MOV R0, 0x1 ;  /* 0x0000000100007802 */ /* 0x000fe40000000f00 */
[----:B------:R-:W-:Y:S02]  /*23c10*/  MOV R2, 0x23c40 ;  /* 0x00023c4000027802 */ /* 0x000fe40000000f00 */
[----:B------:R-:W-:-:S02]  /*23c20*/  MOV R4, R7 ;  /* 0x0000000700047202 */ /* 0x000fc40000000f00 */
[----:B------:R-:W-:Y:S05]  /*23c30*/  CALL.REL.NOINC `($__internal_22_$__cuda_sm70_shflsync_bfly_p) ;  /* 0x000017f000007944 */ /* 0x000fea0003c00000 */
[----:B------:R-:W-:Y:S01]  /*23c40*/  FADD.FTZ R7, R7, R0 ;  /* 0x0000000007077221 */ /* 0x000fe20000010000 */
[----:B------:R-:W-:-:S02]  /*23c50*/  MOV R4, R247 ;  /* 0x000000f700047202 */ /* 0x000fc40000000f00 */
[----:B------:R-:W-:Y:S02]  /*23c60*/  MOV R0, 0x2 ;  /* 0x0000000200007802 */ /* 0x000fe40000000f00 */
[----:B------:R-:W-:Y:S02]  /*23c70*/  MOV R2, 0x23c90 ;  /* 0x00023c9000027802 */ /* 0x000fe40000000f00 */
[----:B------:R-:W-:Y:S05]  /*23c80*/  CALL.REL.NOINC `($__internal_22_$__cuda_sm70_shflsync_bfly_p) ;  /* 0x000017a000007944 */ /* 0x000fea0003c00000 */
[----:B------:R-:W-:Y:S01]  /*23c90*/  FADD.FTZ R4, R247, R0 ;  /* 0x00000000f7047221 */ /* 0x000fe20000010000 */
[----:B------:R-:W-:Y:S02]  /*23ca0*/  MOV R0, 0x1 ;  /* 0x0000000100007802 */ /* 0x000fe40000000f00 */
[----:B------:R-:W-:Y:S02]  /*23cb0*/  MOV R2, 0x23cd0 ;  /* 0x00023cd000027802 */ /* 0x000fe40000000f00 */
[----:B------:R-:W-:Y:S05]  /*23cc0*/  CALL.REL.NOINC `($__internal_22_$__cuda_sm70_shflsync_bfly_p) ;  /* 0x0000176000007944 */ /* 0x000fea0003c00000 */
[----:B------:R-:W-:Y:S01]  /*23cd0*/  MOV R8, R0 ;  /* 0x0000000000087202 */ /* 0x000fe20000000f00 */
[----:B------:R-:W-:Y:S05]  /*23ce0*/  BRA `(.L_x_1869) ;  /* 0xffff706000007947 */ /* 0x000fea000383ffff */
.L_x_1776:
[----:B-1234-:R-:W-:Y:S01]  /*23cf0*/  IMAD.MOV.U32 R56, RZ, RZ, R5 ;  /* 0x000000ffff387224 */ /* 0x01efe200078e0005 */
[----:B------:R-:W-:Y:S01]  /*23d00*/  MOV R2, RZ ;  /* 0x000000ff00027202 */ /* 0x000fe20000000f00 */
[----:B------:R-:W-:Y:S01]  /*23d10*/  IMAD.MOV.U32 R61, RZ, RZ, 0x181f ;  /* 0x0000181fff3d7424 */ /* 0x000fe200078e00ff */
[----:B------:R-:W-:Y:S02]  /*23d20*/  MOV R3, 0x23d40 ;  /* 0x00023d4000037802 */ /* 0x000fe40000000f00 */
[----:B------:R-:W-:Y:S05]  /*23d30*/  CALL.REL.NOINC `($__internal_23_$__cuda_sm70_shflsync_idx_p) ;  /* 0x0000175000007944 */ /* 0x000fea0003c00000 */
[----:B------:R-:W-:Y:S01]  /*23d40*/  MOV R7, R62 ;  /* 0x0000003e00077202 */ /* 0x000fe20000000f00 */
[----:B------:R-:W-:Y:S05]  /*23d50*/  BRA `(.L_x_1870) ;  /* 0xffff86b000007947 */ /* 0x000fea000383ffff */
.L_x_1777:
[----:B------:R-:W-:Y:S01]  /*23d60*/  IMAD.MOV.U32 R56, RZ, RZ, R6 ;  /* 0x000000ffff387224 */ /* 0x000fe200078e0006 */
[----:B------:R-:W-:Y:S01]  /*23d70*/  MOV R2, RZ ;  /* 0x000000ff00027202 */ /* 0x000fe20000000f00 */
[----:B------:R-:W-:Y:S01]  /*23d80*/  IMAD.MOV.U32 R61, RZ, RZ, 0x181f ;  /* 0x0000181fff3d7424 */ /* 0x000fe200078e00ff */
[----:B------:R-:W-:-:S02]  /*23d90*/  MOV R3, 0x23db0 ;  /* 0x00023db000037802 */ /* 0x000fc40000000f00 */
[----:B-12---:R-:W-:Y:S05]  /*23da0*/  CALL.REL.NOINC `($__internal_23_$__cuda_sm70_shflsync_idx_p) ;  /* 0x000016e000007944 */ /* 0x006fea0003c00000 */
[----:B------:R-:W-:Y:S01]  /*23db0*/  MOV R2, R62 ;  /* 0x0000003e00027202 */ /* 0x000fe20000000f00 */
[----:B------:R-:W-:Y:S05]  /*23dc0*/  BRA `(.L_x_1871) ;  /* 0xffff866000007947 */ /* 0x000fea000383ffff */
.L_x_1778:
[----:B------:R-:W-:Y:S01]  /*23dd0*/  IMAD.MOV.U32 R56, RZ, RZ, R5 ;  /* 0x000000ffff387224 */ /* 0x000fe200078e0005 */
[----:B--2---:R-:W-:Y:S01]  /*23de0*/  MOV R2, 0x1 ;  /* 0x0000000100027802 */ /* 0x004fe20000000f00 */
[----:B------:R-:W-:Y:S01]  /*23df0*/  IMAD.MOV.U32 R61, RZ, RZ, 0x181f ;  /* 0x0000181fff3d7424 */ /* 0x000fe200078e00ff */
[----:B------:R-:W-:-:S02]  /*23e00*/  MOV R3, 0x23e20 ;  /* 0x00023e2000037802 */ /* 0x000fc40000000f00 */
[----:B-1-3--:R-:W-:Y:S05]  /*23e10*/  CALL.REL.NOINC `($__internal_23_$__cuda_sm70_shflsync_idx_p) ;  /* 0x0000167000007944 */ /* 0x00afea0003c00000 */
        /* <DEDUP_REMOVED lines=8> */
.L_x_1779:
[----:B------:R-:W-:Y:S01]  /*23ea0*/  IMAD.MOV.U32 R56, RZ, RZ, R5 ;  /* 0x000000ffff387224 */ /* 0x000fe200078e0005 */
[----:B-1----:R-:W-:Y:S01]  /*23eb0*/  MOV R2, 0x2 ;  /* 0x0000000200027802 */ /* 0x002fe20000000f00 */
[----:B------:R-:W-:Y:S01]  /*23ec0*/  IMAD.MOV.U32 R61, RZ, RZ, 0x181f ;  /* 0x0000181fff3d7424 */ /* 0x000fe200078e00ff */
[----:B------:R-:W-:Y:S02]  /*23ed0*/  MOV R3, 0x23ef0 ;  /* 0x00023ef000037802 */ /* 0x000fe40000000f00 */
[----:B---34-:R-:W-:Y:S05]  /*23ee0*/  CALL.REL.NOINC `($__internal_23_$__cuda_sm70_shflsync_idx_p) ;  /* 0x000015a000007944 */ /* 0x018fea0003c00000 */
[----:B------:R-:W-:Y:S01]  /*23ef0*/  MOV R7, R62 ;  /* 0x0000003e00077202 */ /* 0x000fe20000000f00 */
[----:B------:R-:W-:Y:S05]  /*23f00*/  BRA `(.L_x_1873) ;  /* 0xffff860000007947 */ /* 0x000fea000383ffff */
.L_x_1780:
[----:B------:R-:W-:Y:S01]  /*23f10*/  IMAD.MOV.U32 R56, RZ, RZ, R6 ;  /* 0x000000ffff387224 */ /* 0x000fe200078e0006 */
[----:B-1----:R-:W-:Y:S01]  /*23f20*/  MOV R2, 0x2 ;  /* 0x0000000200027802 */ /* 0x002fe20000000f00 */
[----:B------:R-:W-:Y:S01]  /*23f30*/  IMAD.MOV.U32 R61, RZ, RZ, 0x181f ;  /* 0x0000181fff3d7424 */ /* 0x000fe200078e00ff */
[----:B------:R-:W-:Y:S02]  /*23f40*/  MOV R3, 0x23f60 ;  /* 0x00023f6000037802 */ /* 0x000fe40000000f00 */
[----:B--234-:R-:W-:Y:S05]  /*23f50*/  CALL.REL.NOINC `($__internal_23_$__cuda_sm70_shflsync_idx_p) ;  /* 0x0000153000007944 */ /* 0x01cfea0003c00000 */
[----:B------:R-:W-:Y:S01]  /*23f60*/  MOV R2, R62 ;  /* 0x0000003e00027202 */ /* 0x000fe20000000f00 */
[----:B------:R-:W-:Y:S05]  /*23f70*/  BRA `(.L_x_1874) ;  /* 0xffff85b000007947 */ /* 0x000fea000383ffff */
.L_x_1781:
[----:B------:R-:W-:Y:S01]  /*23f80*/  IMAD.MOV.U32 R56, RZ, RZ, R5 ;  /* 0x000000ffff387224 */ /* 0x000fe200078e0005 */
[----:B--2---:R-:W-:Y:S01]  /*23f90*/  MOV R2, 0x3 ;  /* 0x0000000300027802 */ /* 0x004fe20000000f00 */
[----:B------:R-:W-:Y:S01]  /*23fa0*/  IMAD.MOV.U32 R61, RZ, RZ, 0x181f ;  /* 0x0000181fff3d7424 */ /* 0x000fe200078e00ff */
[----:B------:R-:W-:-:S02]  /*23fb0*/  MOV R3, 0x23fd0 ;  /* 0x00023fd000037802 */ /* 0x000fc40000000f00 */
[----:B-1-34-:R-:W-:Y:S05]  /*23fc0*/  CALL.REL.NOINC `($__internal_23_$__cuda_sm70_shflsync_idx_p) ;  /* 0x000014c000007944 */ /* 0x01afea0003c00000 */
        /* <DEDUP_REMOVED lines=8> */
.L_x_1782:
[----:B------:R-:W-:Y:S01]  /*24050*/  IMAD.MOV.U32 R56, RZ, RZ, R5 ;  /* 0x000000ffff387224 */ /* 0x000fe200078e0005 */
[----:B--2---:R-:W-:Y:S01]  /*24060*/  MOV R2, 0x4 ;  /* 0x0000000400027802 */ /* 0x004fe20000000f00 */
[----:B------:R-:W-:Y:S01]  /*24070*/  IMAD.MOV.U32 R61, RZ, RZ, 0x181f ;  /* 0x0000181fff3d7424 */ /* 0x000fe200078e00ff */
[----:B------:R-:W-:Y:S02]  /*24080*/  MOV R3, 0x240a0 ;  /* 0x000240a000037802 */ /* 0x000fe40000000f00 */
[----:B-1-34-:R-:W-:Y:S05]  /*24090*/  CALL.REL.NOINC `($__internal_23_$__cuda_sm70_shflsync_idx_p) ;  /* 0x000013f000007944 */ /* 0x01afea0003c00000 */
[----:B------:R-:W-:Y:S01]  /*240a0*/  MOV R7, R62 ;  /* 0x0000003e00077202 */ /* 0x000fe20000000f00 */
[----:B------:R-:W-:Y:S05]  /*240b0*/  BRA `(.L_x_1876) ;  /* 0xffff856000007947 */ /* 0x000fea000383ffff */
.L_x_1783:
[----:B------:R-:W-:Y:S01]  /*240c0*/  IMAD.MOV.U32 R56, RZ, RZ, R6 ;  /* 0x000000ffff387224 */ /* 0x000fe200078e0006 */
[----:B--2---:R-:W-:Y:S01]  /*240d0*/  MOV R2, 0x4 ;  /* 0x0000000400027802 */ /* 0x004fe20000000f00 */
[----:B------:R-:W-:Y:S01]  /*240e0*/  IMAD.MOV.U32 R61, RZ, RZ, 0x181f ;  /* 0x0000181fff3d7424 */ /* 0x000fe200078e00ff */
[----:B------:R-:W-:Y:S02]  /*240f0*/  MOV R3, 0x24110 ;  /* 0x0002411000037802 */ /* 0x000fe40000000f00 */
[----:B-1-34-:R-:W-:Y:S05]  /*24100*/  CALL.REL.NOINC `($__internal_23_$__cuda_sm70_shflsync_idx_p) ;  /* 0x0000138000007944 */ /* 0x01afea0003c00000 */
[----:B------:R-:W-:Y:S01]  /*24110*/  MOV R2, R62 ;  /* 0x0000003e00027202 */ /* 0x000fe20000000f00 */
[----:B------:R-:W-:Y:S05]  /*24120*/  BRA `(.L_x_1877) ;  /* 0xffff851000007947 */ /* 0x000fea000383ffff */
.L_x_1784:
[----:B------:R-:W-:Y:S01]  /*24130*/  IMAD.MOV.U32 R56, RZ, RZ, R5 ;  /* 0x000000ffff387224 */ /* 0x000fe200078e0005 */
[----:B-1----:R-:W-:Y:S01]  /*24140*/  MOV R2, 0x5 ;  /* 0x0000000500027802 */ /* 0x002fe20000000f00 */
[----:B------:R-:W-:Y:S01]  /*24150*/  IMAD.MOV.U32 R61, RZ, RZ, 0x181f ;  /* 0x0000181fff3d7424 */ /* 0x000fe200078e00ff */
[----:B------:R-:W-:-:S02]  /*24160*/  MOV R3, 0x24180 ;  /* 0x0002418000037802 */ /* 0x000fc40000000f00 */
[----:B--234-:R-:W-:Y:S05]  /*24170*/  CALL.REL.NOINC `($__internal_23_$__cuda_sm70_shflsync_idx_p) ;  /* 0x0000131000007944 */ /* 0x01cfea0003c00000 */
        /* <DEDUP_REMOVED lines=8> */
.L_x_1785:
[----:B------:R-:W-:Y:S01]  /*24200*/  IMAD.MOV.U32 R56, RZ, RZ, R5 ;  /* 0x000000ffff387224 */ /* 0x000fe200078e0005 */
[----:B--2---:R-:W-:Y:S01]  /*24210*/  MOV R2, 0x6 ;  /* 0x0000000600027802 */ /* 0x004fe20000000f00 */
[----:B------:R-:W-:Y:S01]  /*24220*/  IMAD.MOV.U32 R61, RZ, RZ, 0x181f ;  /* 0x0000181fff3d7424 */ /* 0x000fe200078e00ff */
[----:B------:R-:W-:Y:S02]  /*24230*/  MOV R3, 0x24250 ;  /* 0x0002425000037802 */ /* 0x000fe40000000f00 */
[----:B-1--4-:R-:W-:Y:S05]  /*24240*/  CALL.REL.NOINC `($__internal_23_$__cuda_sm70_shflsync_idx_p) ;  /* 0x0000124000007944 */ /* 0x012fea0003c00000 */
[----:B------:R-:W-:Y:S01]  /*24250*/  MOV R7, R62 ;  /* 0x0000003e00077202 */ /* 0x000fe20000000f00 */
[----:B------:R-:W-:Y:S05]  /*24260*/  BRA `(.L_x_1879) ;  /* 0xffff84c000007947 */ /* 0x000fea000383ffff */
.L_x_1786:
[----:B------:R-:W-:Y:S01]  /*24270*/  IMAD.MOV.U32 R56, RZ, RZ, R6 ;  /* 0x000000ffff387224 */ /* 0x000fe200078e0006 */
[----:B--2---:R-:W-:Y:S01]  /*24280*/  MOV R2, 0x6 ;  /* 0x0000000600027802 */ /* 0x004fe20000000f00 */
[----:B------:R-:W-:Y:S01]  /*24290*/  IMAD.MOV.U32 R61, RZ, RZ, 0x181f ;  /* 0x0000181fff3d7424 */ /* 0x000fe200078e00ff */
[----:B------:R-:W-:Y:S02]  /*242a0*/  MOV R3, 0x242c0 ;  /* 0x000242c000037802 */ /* 0x000fe40000000f00 */
[----:B-1-34-:R-:W-:Y:S05]  /*242b0*/  CALL.REL.NOINC `($__internal_23_$__cuda_sm70_shflsync_idx_p) ;  /* 0x000011d000007944 */ /* 0x01afea0003c00000 */
[----:B------:R-:W-:Y:S01]  /*242c0*/  MOV R2, R62 ;  /* 0x0000003e00027202 */ /* 0x000fe20000000f00 */
[----:B------:R-:W-:Y:S05]  /*242d0*/  BRA `(.L_x_1880) ;  /* 0xffff847000007947 */ /* 0x000fea000383ffff */
.L_x_1787:
[----:B------:R-:W-:Y:S01]  /*242e0*/  IMAD.MOV.U32 R56, RZ, RZ, R5 ;  /* 0x000000ffff387224 */ /* 0x000fe200078e0005 */
[----:B-1----:R-:W-:Y:S01]  /*242f0*/  MOV R2, 0x7 ;  /* 0x0000000700027802 */ /* 0x002fe20000000f00 */
[----:B------:R-:W-:Y:S01]  /*24300*/  IMAD.MOV.U32 R61, RZ, RZ, 0x181f ;  /* 0x0000181fff3d7424 */ /* 0x000fe200078e00ff */
[----:B------:R-:W-:-:S02]  /*24310*/  MOV R3, 0x24330 ;  /* 0x0002433000037802 */ /* 0x000fc40000000f00 */
[----:B--2-4-:R-:W-:Y:S05]  /*24320*/  CALL.REL.NOINC `($__internal_23_$__cuda_sm70_shflsync_idx_p) ;  /* 0x0000116000007944 */ /* 0x014fea0003c00000 */
        /* <DEDUP_REMOVED lines=8> */
.L_x_1789:
[----:B------:R-:W-:Y:S01]  /*243b0*/  IMAD.MOV.U32 R56, RZ, RZ, R5 ;  /* 0x000000ffff387224 */ /* 0x000fe200078e0005 */
[----:B------:R-:W-:Y:S01]  /*243c0*/  MOV R2, RZ ;  /* 0x000000ff00027202 */ /* 0x000fe20000000f00 */
[----:B------:R-:W-:Y:S01]  /*243d0*/  IMAD.MOV.U32 R61, RZ, RZ, 0x1c1f ;  /* 0x00001c1fff3d7424 */ /* 0x000fe200078e00ff */
[----:B------:R-:W-:Y:S02]  /*243e0*/  MOV R3, 0x24400 ;  /* 0x0002440000037802 */ /* 0x000fe40000000f00 */
[----:B------:R-:W-:Y:S05]  /*243f0*/  CALL.REL.NOINC `($__internal_23_$__cuda_sm70_shflsync_idx_p) ;  /* 0x0000109000007944 */ /* 0x000fea0003c00000 */
[----:B------:R-:W-:Y:S01]  /*24400*/  MOV R4, R62 ;  /* 0x0000003e00047202 */ /* 0x000fe20000000f00 */
[----:B------:R-:W-:Y:S05]  /*24410*/  BRA `(.L_x_1882) ;  /* 0xffff863000007947 */ /* 0x000fea000383ffff */
.L_x_1790:
[----:B------:R-:W-:Y:S01]  /*24420*/  IMAD.MOV.U32 R56, RZ, RZ, R12 ;  /* 0x000000ffff387224 */ /* 0x000fe200078e000c */
[----:B------:R-:W-:Y:S01]  /*24430*/  MOV R2, RZ ;  /* 0x000000ff00027202 */ /* 0x000fe20000000f00 */
[----:B------:R-:W-:Y:S01]  /*24440*/  IMAD.MOV.U32 R61, RZ, RZ, 0x1c1f ;  /* 0x00001c1fff3d7424 */ /* 0x000fe200078e00ff */
[----:B------:R-:W-:Y:S02]  /*24450*/  MOV R3, 0x24470 ;  /* 0x0002447000037802 */ /* 0x000fe40000000f00 */
[----:B-12---:R-:W-:Y:S05]  /*24460*/  CALL.REL.NOINC `($__internal_23_$__cuda_sm70_shflsync_idx_p) ;  /* 0x0000102000007944 */ /* 0x006fea0003c00000 */
[----:B------:R-:W-:Y:S01]  /*24470*/  MOV R0, R62 ;  /* 0x0000003e00007202 */ /* 0x000fe20000000f00 */
[----:B------:R-:W-:Y:S05]  /*24480*/  BRA `(.L_x_1883) ;  /* 0xffff85e000007947 */ /* 0x000fea000383ffff */
.L_x_1793:
[----:B------:R-:W-:Y:S01]  /*24490*/  IMAD.MOV.U32 R56, RZ, RZ, R5 ;  /* 0x000000ffff387224 */ /* 0x000fe200078e0005 */
[----:B---3--:R-:W-:Y:S01]  /*244a0*/  MOV R2, 0x1 ;  /* 0x0000000100027802 */ /* 0x008fe20000000f00 */
        /* <DEDUP_REMOVED lines=11> */
.L_x_1796:
[----:B------:R-:W-:Y:S01]  /*24560*/  IMAD.MOV.U32 R56, RZ, RZ, R5 ;  /* 0x000000ffff387224 */ /* 0x000fe200078e0005 */
[----:B--23--:R-:W-:Y:S01]  /*24570*/  MOV R2, 0x2 ;  /* 0x0000000200027802 */ /* 0x00cfe20000000f00 */
[----:B------:R-:W-:Y:S01]  /*24580*/  IMAD.MOV.U32 R61, RZ, RZ, 0x1c1f ;  /* 0x00001c1fff3d7424 */ /* 0x000fe200078e00ff */
[----:B------:R-:W-:Y:S02]  /*24590*/  MOV R3, 0x245b0 ;  /* 0x000245b000037802 */ /* 0x000fe40000000f00 */
[----:B-1--4-:R-:W-:Y:S05]  /*245a0*/  CALL.REL.NOINC `($__internal_23_$__cuda_sm70_shflsync_idx_p) ;  /* 0x00000ee000007944 */ /* 0x012fea0003c00000 */
[----:B------:R-:W-:Y:S01]  /*245b0*/  MOV R4, R62 ;  /* 0x0000003e00047202 */ /* 0x000fe20000000f00 */
[----:B------:R-:W-:Y:S05]  /*245c0*/  BRA `(.L_x_1885) ;  /* 0xffff8b5000007947 */ /* 0x000fea000383ffff */
.L_x_1797:
[----:B------:R-:W-:Y:S01]  /*245d0*/  IMAD.MOV.U32 R56, RZ, RZ, R12 ;  /* 0x000000ffff387224 */ /* 0x000fe200078e000c */
[----:B--23--:R-:W-:Y:S01]  /*245e0*/  MOV R2, 0x2 ;  /* 0x0000000200027802 */ /* 0x00cfe20000000f00 */
[----:B------:R-:W-:Y:S01]  /*245f0*/  IMAD.MOV.U32 R61, RZ, RZ, 0x1c1f ;  /* 0x00001c1fff3d7424 */ /* 0x000fe200078e00ff */
[----:B------:R-:W-:Y:S02]  /*24600*/  MOV R3, 0x24620 ;  /* 0x0002462000037802 */ /* 0x000fe40000000f00 */
[----:B-1--4-:R-:W-:Y:S05]  /*24610*/  CALL.REL.NOINC `($__internal_23_$__cuda_sm70_shflsync_idx_p) ;  /* 0x00000e7000007944 */ /* 0x012fea0003c00000 */
[----:B------:R-:W-:Y:S01]  /*24620*/  MOV R0, R62 ;  /* 0x0000003e00007202 */ /* 0x000fe20000000f00 */
[----:B------:R-:W-:Y:S05]  /*24630*/  BRA `(.L_x_1886) ;  /* 0xffff8b0000007947 */ /* 0x000fea000383ffff */
.L_x_1800:
[----:B------:R-:W-:Y:S01]  /*24640*/  IMAD.MOV.U32 R56, RZ, RZ, R5 ;  /* 0x000000ffff387224 */ /* 0x000fe200078e0005 */
[----:B--2---:R-:W-:Y:S01]  /*24650*/  MOV R2, 0x3 ;  /* 0x0000000300027802 */ /* 0x004fe20000000f00 */
[----:B------:R-:W-:Y:S01]  /*24660*/  IMAD.MOV.U32 R61, RZ, RZ, 0x1c1f ;  /* 0x00001c1fff3d7424 */ /* 0x000fe200078e00ff */
[----:B------:R-:W-:-:S02]  /*24670*/  MOV R3, 0x24690 ;  /* 0x0002469000037802 */ /* 0x000fc40000000f00 */
[----:B-1--4-:R-:W-:Y:S05]  /*24680*/  CALL.REL.NOINC `($__internal_23_$__cuda_sm70_shflsync_idx_p) ;  /* 0x00000e0000007944 */ /* 0x012fea0003c00000 */
        /* <DEDUP_REMOVED lines=8> */
.L_x_1804:
[----:B------:R-:W-:Y:S01]  /*24710*/  IMAD.MOV.U32 R56, RZ, RZ, R5 ;  /* 0x000000ffff387224 */ /* 0x000fe200078e0005 */
[----:B------:R-:W-:Y:S01]  /*24720*/  MOV R2, RZ ;  /* 0x000000ff00027202 */ /* 0x000fe20000000f00 */
[----:B------:R-:W-:Y:S01]  /*24730*/  IMAD.MOV.U32 R61, RZ, RZ, 0x181f ;  /* 0x0000181fff3d7424 */ /* 0x000fe200078e00ff */
[----:B------:R-:W-:Y:S02]  /*24740*/  MOV R3, 0x24760 ;  /* 0x0002476000037802 */ /* 0x000fe40000000f00 */
[----:B------:R-:W-:Y:S05]  /*24750*/  CALL.REL.NOINC `($__internal_23_$__cuda_sm70_shflsync_idx_p) ;  /* 0x00000d3000007944 */ /* 0x000fea0003c00000 */
[----:B------:R-:W-:Y:S01]  /*24760*/  MOV R7, R62 ;  /* 0x0000003e00077202 */ /* 0x000fe20000000f00 */
[----:B------:R-:W-:Y:S05]  /*24770*/  BRA `(.L_x_1888) ;  /* 0xffff987000007947 */ /* 0x000fea000383ffff */
.L_x_1805:
[----:B------:R-:W-:Y:S01]  /*24780*/  IMAD.MOV.U32 R56, RZ, RZ, R6 ;  /* 0x000000ffff387224 */ /* 0x000fe200078e0006 */
[----:B------:R-:W-:Y:S01]  /*24790*/  MOV R2, RZ ;  /* 0x000000ff00027202 */ /* 0x000fe20000000f00 */
[----:B------:R-:W-:Y:S01]  /*247a0*/  IMAD.MOV.U32 R61, RZ, RZ, 0x181f ;  /* 0x0000181fff3d7424 */ /* 0x000fe200078e00ff */
[----:B------:R-:W-:Y:S02]  /*247b0*/  MOV R3, 0x247d0 ;  /* 0x000247d000037802 */ /* 0x000fe40000000f00 */
[----:B-12---:R-:W-:Y:S05]  /*247c0*/  CALL.REL.NOINC `($__internal_23_$__cuda_sm70_shflsync_idx_p) ;  /* 0x00000cc000007944 */ /* 0x006fea0003c00000 */
[----:B------:R-:W-:Y:S01]  /*247d0*/  MOV R2, R62 ;  /* 0x0000003e00027202 */ /* 0x000fe20000000f00 */
[----:B------:R-:W-:Y:S05]  /*247e0*/  BRA `(.L_x_1889) ;  /* 0xffff982000007947 */ /* 0x000fea000383ffff */
.L_x_1806:
        /* <DEDUP_REMOVED lines=13> */
.L_x_1807:
[----:B------:R-:W-:Y:S01]  /*248c0*/  IMAD.MOV.U32 R56, RZ, RZ, R5 ;  /* 0x000000ffff387224 */ /* 0x000fe200078e0005 */
[----:B-1----:R-:W-:Y:S01]  /*248d0*/  MOV R2, 0x2 ;  /* 0x0000000200027802 */ /* 0x002fe20000000f00 */
[----:B------:R-:W-:Y:S01]  /*248e0*/  IMAD.MOV.U32 R61, RZ, RZ, 0x181f ;  /* 0x0000181fff3d7424 */ /* 0x000fe200078e00ff */
[----:B------:R-:W-:Y:S02]  /*248f0*/  MOV R3, 0x24910 ;  /* 0x0002491000037802 */ /* 0x000fe40000000f00 */
[----:B---34-:R-:W-:Y:S05]  /*24900*/  CALL.REL.NOINC `($__internal_23_$__cuda_sm70_shflsync_idx_p) ;  /* 0x00000b8000007944 */ /* 0x018fea0003c00000 */
[----:B------:R-:W-:Y:S01]  /*24910*/  MOV R7, R62 ;  /* 0x0000003e00077202 */ /* 0x000fe20000000f00 */
[----:B------:R-:W-:Y:S05]  /*24920*/  BRA `(.L_x_1891) ;  /* 0xffff97d000007947 */ /* 0x000fea000383ffff */
.L_x_1808:
[----:B------:R-:W-:Y:S01]  /*24930*/  IMAD.MOV.U32 R56, RZ, RZ, R6 ;  /* 0x000000ffff387224 */ /* 0x000fe200078e0006 */
[----:B-1----:R-:W-:Y:S01]  /*24940*/  MOV R2, 0x2 ;  /* 0x0000000200027802 */ /* 0x002fe20000000f00 */
[----:B------:R-:W-:Y:S01]  /*24950*/  IMAD.MOV.U32 R61, RZ, RZ, 0x181f ;  /* 0x0000181fff3d7424 */ /* 0x000fe200078e00ff */
[----:B------:R-:W-:Y:S02]  /*24960*/  MOV R3, 0x24980 ;  /* 0x0002498000037802 */ /* 0x000fe40000000f00 */
[----:B--234-:R-:W-:Y:S05]  /*24970*/  CALL.REL.NOINC `($__internal_23_$__cuda_sm70_shflsync_idx_p) ;  /* 0x00000b1000007944 */ /* 0x01cfea0003c00000 */
[----:B------:R-:W-:Y:S01]  /*24980*/  MOV R2, R62 ;  /* 0x0000003e00027202 */ /* 0x000fe20000000f00 */
[----:B------:R-:W-:Y:S05]  /*24990*/  BRA `(.L_x_1892) ;  /* 0xffff978000007947 */ /* 0x000fea000383ffff */
.L_x_1809:
        /* <DEDUP_REMOVED lines=13> */
.L_x_1810:
[----:B------:R-:W-:Y:S01]  /*24a70*/  IMAD.MOV.U32 R56, RZ, RZ, R5 ;  /* 0x000000ffff387224 */ /* 0x000fe200078e0005 */
[----:B--2---:R-:W-:Y:S01]  /*24a80*/  MOV R2, 0x4 ;  /* 0x0000000400027802 */ /* 0x004fe20000000f00 */
[----:B------:R-:W-:Y:S01]  /*24a90*/  IMAD.MOV.U32 R61, RZ, RZ, 0x181f ;  /* 0x0000181fff3d7424 */ /* 0x000fe200078e00ff */
[----:B------:R-:W-:Y:S02]  /*24aa0*/  MOV R3, 0x24ac0 ;  /* 0x00024ac000037802 */ /* 0x000fe40000000f00 */
[----:B-1-34-:R-:W-:Y:S05]  /*24ab0*/  CALL.REL.NOINC `($__internal_23_$__cuda_sm70_shflsync_idx_p) ;  /* 0x000009d000007944 */ /* 0x01afea0003c00000 */
[----:B------:R-:W-:Y:S01]  /*24ac0*/  MOV R7, R62 ;  /* 0x0000003e00077202 */ /* 0x000fe20000000f00 */
[----:B------:R-:W-:Y:S05]  /*24ad0*/  BRA `(.L_x_1894) ;  /* 0xffff973000007947 */ /* 0x000fea000383ffff */
.L_x_1811:
[----:B------:R-:W-:Y:S01]  /*24ae0*/  IMAD.MOV.U32 R56, RZ, RZ, R6 ;  /* 0x000000ffff387224 */ /* 0x000fe200078e0006 */
[----:B--2---:R-:W-:Y:S01]  /*24af0*/  MOV R2, 0x4 ;  /* 0x0000000400027802 */ /* 0x004fe20000000f00 */
[----:B------:R-:W-:Y:S01]  /*24b00*/  IMAD.MOV.U32 R61, RZ, RZ, 0x181f ;  /* 0x0000181fff3d7424 */ /* 0x000fe200078e00ff */
[----:B------:R-:W-:Y:S02]  /*24b10*/  MOV R3, 0x24b30 ;  /* 0x00024b3000037802 */ /* 0x000fe40000000f00 */
[----:B-1-34-:R-:W-:Y:S05]  /*24b20*/  CALL.REL.NOINC `($__internal_23_$__cuda_sm70_shflsync_idx_p) ;  /* 0x0000096000007944 */ /* 0x01afea0003c00000 */
[----:B------:R-:W-:Y:S01]  /*24b30*/  MOV R2, R62 ;  /* 0x0000003e00027202 */ /* 0x000fe20000000f00 */
[----:B------:R-:W-:Y:S05]  /*24b40*/  BRA `(.L_x_1895) ;  /* 0xffff96e000007947 */ /* 0x000fea000383ffff */
.L_x_1812:
        /* <DEDUP_REMOVED lines=13> */
.L_x_1813:
[----:B------:R-:W-:Y:S01]  /*24c20*/  IMAD.MOV.U32 R56, RZ, RZ, R5 ;  /* 0x000000ffff387224 */ /* 0x000fe200078e0005 */
[----:B--2---:R-:W-:Y:S01]  /*24c30*/  MOV R2, 0x6 ;  /* 0x0000000600027802 */ /* 0x004fe20000000f00 */
[----:B------:R-:W-:Y:S01]  /*24c40*/  IMAD.MOV.U32 R61, RZ, RZ, 0x181f ;  /* 0x0000181fff3d7424 */ /* 0x000fe200078e00ff */
[----:B------:R-:W-:Y:S02]  /*24c50*/  MOV R3, 0x24c70 ;  /* 0x00024c7000037802 */ /* 0x000fe40000000f00 */
[----:B-1--4-:R-:W-:Y:S05]  /*24c60*/  CALL.REL.NOINC `($__internal_23_$__cuda_sm70_shflsync_idx_p) ;  /* 0x0000082000007944 */ /* 0x012fea0003c00000 */
[----:B------:R-:W-:Y:S01]  /*24c70*/  MOV R7, R62 ;  /* 0x0000003e00077202 */ /* 0x000fe20000000f00 */
[----:B------:R-:W-:Y:S05]  /*24c80*/  BRA `(.L_x_1897) ;  /* 0xffff969000007947 */ /* 0x000fea000383ffff */
.L_x_1814:
[----:B------:R-:W-:Y:S01]  /*24c90*/  IMAD.MOV.U32 R56, RZ, RZ, R6 ;  /* 0x000000ffff387224 */ /* 0x000fe200078e0006 */
[----:B--2---:R-:W-:Y:S01]  /*24ca0*/  MOV R2, 0x6 ;  /* 0x0000000600027802 */ /* 0x004fe20000000f00 */
[----:B------:R-:W-:Y:S01]  /*24cb0*/  IMAD.MOV.U32 R61, RZ, RZ, 0x181f ;  /* 0x0000181fff3d7424 */ /* 0x000fe200078e00ff */
[----:B------:R-:W-:Y:S02]  /*24cc0*/  MOV R3, 0x24ce0 ;  /* 0x00024ce000037802 */ /* 0x000fe40000000f00 */
[----:B-1-34-:R-:W-:Y:S05]  /*24cd0*/  CALL.REL.NOINC `($__internal_23_$__cuda_sm70_shflsync_idx_p) ;  /* 0x000007b000007944 */ /* 0x01afea0003c00000 */
[----:B------:R-:W-:Y:S01]  /*24ce0*/  MOV R2, R62 ;  /* 0x0000003e00027202 */ /* 0x000fe20000000f00 */
[----:B------:R-:W-:Y:S05]  /*24cf0*/  BRA `(.L_x_1898) ;  /* 0xffff964000007947 */ /* 0x000fea000383ffff */
.L_x_1815:
        /* <DEDUP_REMOVED lines=13> */
.L_x_1817:
[----:B------:R-:W-:Y:S01]  /*24dd0*/  IMAD.MOV.U32 R56, RZ, RZ, R57 ;  /* 0x000000ffff387224 */ /* 0x000fe200078e0039 */
[----:B------:R-:W-:Y:S01]  /*24de0*/  MOV R2, RZ ;  /* 0x000000ff00027202 */ /* 0x000fe20000000f00 */
[----:B------:R-:W-:Y:S01]  /*24df0*/  IMAD.MOV.U32 R61, RZ, RZ, 0x1f ;  /* 0x0000001fff3d7424 */ /* 0x000fe200078e00ff */
[----:B------:R-:W-:Y:S02]  /*24e00*/  MOV R3, 0x24e20 ;  /* 0x00024e2000037802 */ /* 0x000fe40000000f00 */
[----:B------:R-:W-:Y:S05]  /*24e10*/  CALL.REL.NOINC `($__internal_23_$__cuda_sm70_shflsync_idx_p) ;  /* 0x0000067000007944 */ /* 0x000fea0003c00000 */
[----:B------:R-:W-:Y:S01]  /*24e20*/  MOV R9, R62 ;  /* 0x0000003e00097202 */ /* 0x000fe20000000f00 */
[----:B------:R-:W-:Y:S05]  /*24e30*/  BRA `(.L_x_1900) ;  /* 0xffff96d000007947 */ /* 0x000fea000383ffff */
.L_x_1818:
[----:B------:R-:W-:Y:S01]  /*24e40*/  IMAD.MOV.U32 R56, RZ, RZ, R57 ;  /* 0x000000ffff387224 */ /* 0x000fe200078e0039 */
[----:B------:R-:W-:Y:S01]  /*24e50*/  MOV R2, 0x1 ;  /* 0x0000000100027802 */ /* 0x000fe20000000f00 */
[----:B------:R-:W-:Y:S01]  /*24e60*/  IMAD.MOV.U32 R61, RZ, RZ, 0x1f ;  /* 0x0000001fff3d7424 */ /* 0x000fe200078e00ff */
[----:B------:R-:W-:Y:S02]  /*24e70*/  MOV R3, 0x24e90 ;  /* 0x00024e9000037802 */ /* 0x000fe40000000f00 */
[----:B-12---:R-:W-:Y:S05]  /*24e80*/  CALL.REL.NOINC `($__internal_23_$__cuda_sm70_shflsync_idx_p) ;  /* 0x0000060000007944 */ /* 0x006fea0003c00000 */
[----:B------:R-:W-:Y:S01]  /*24e90*/  MOV R8, R62 ;  /* 0x0000003e00087202 */ /* 0x000fe20000000f00 */
[----:B------:R-:W-:Y:S05]  /*24ea0*/  BRA `(.L_x_1901) ;  /* 0xffff968000007947 */ /* 0x000fea000383ffff */
.L_x_1819:
[----:B------:R-:W-:Y:S02]  /*24eb0*/  MOV R2, 0x1 ;  /* 0x0000000100027802 */ /* 0x000fe40000000f00 */
[----:B------:R-:W-:-:S02]  /*24ec0*/  MOV R3, 0x24ee0 ;  /* 0x00024ee000037802 */ /* 0x000fc40000000f00 */
[----:B-1234-:R-:W-:Y:S05]  /*24ed0*/  CALL.REL.NOINC `($__internal_24_$__cuda_sm70_shflsync_up_p) ;  /* 0x0000061000007944 */ /* 0x01efea0003c00000 */
[----:B------:R-:W-:Y:S05]  /*24ee0*/  BRA `(.L_x_1902) ;  /* 0xffff977000007947 */ /* 0x000fea000383ffff */
.L_x_1820:
[----:B------:R-:W-:Y:S02]  /*24ef0*/  MOV R2, 0x2 ;  /* 0x0000000200027802 */ /* 0x000fe40000000f00 */
[----:B------:R-:W-:-:S02]  /*24f00*/  MOV R3, 0x24f20 ;  /* 0x00024f2000037802 */ /* 0x000fc40000000f00 */
[----:B--2-4-:R-:W-:Y:S05]  /*24f10*/  CALL.REL.NOINC `($__internal_24_$__cuda_sm70_shflsync_up_p) ;  /* 0x000005d000007944 */ /* 0x014fea0003c00000 */
        /* <DEDUP_REMOVED lines=24> */
.L_x_1824:
[----:B------:R-:W-:Y:S02]  /*250a0*/  MOV R2, 0x1 ;  /* 0x0000000100027802 */ /* 0x000fe40000000f00 */
[----:B------:R-:W-:Y:S02]  /*250b0*/  MOV R3, 0x250d0 ;  /* 0x000250d000037802 */ /* 0x000fe40000000f00 */
[----:B------:R-:W-:Y:S05]  /*250c0*/  CALL.REL.NOINC `($__internal_24_$__cuda_sm70_shflsync_up_p) ;  /* 0x0000042000007944 */ /* 0x000fea0003c00000 */
[----:B------:R-:W-:Y:S01]  /*250d0*/  MOV R2, R4 ;  /* 0x0000000400027202 */ /* 0x000fe20000000f00 */
[----:B------:R-:W-:Y:S05]  /*250e0*/  BRA `(.L_x_1904) ;  /* 0xffff97d000007947 */ /* 0x000fea000383ffff */
.L_x_1825:
        /* <DEDUP_REMOVED lines=27> */
.L_x_1827:
[----:B------:R-:W-:Y:S02]  /*252a0*/  SEL R0, RZ, 0x1, P0 ;  /* 0x00000001ff007807 */ /* 0x000fe40000000000 */
[----:B------:R-:W-:Y:S02]  /*252b0*/  MOV R2, 0x252d0 ;  /* 0x000252d000027802 */ /* 0x000fe40000000f00 */
[----:B-1----:R-:W-:Y:S05]  /*252c0*/  CALL.REL.NOINC `($__internal_25_$__cuda_sm70_votesync_ballot) ;  /* 0x0000029000007944 */ /* 0x002fea0003c00000 */
[----:B------:R-:W-:Y:S01]  /*252d0*/  MOV R5, R0 ;  /* 0x0000000000057202 */ /* 0x000fe20000000f00 */
[----:B------:R-:W-:Y:S05]  /*252e0*/  BRA `(.L_x_1906) ;  /* 0xffff976000007947 */ /* 0x000fea000383ffff */
.L_x_1828:
[----:B------:R-:W-:Y:S01]  /*252f0*/  IMAD.MOV.U32 R56, RZ, RZ, R6 ;  /* 0x000000ffff387224 */ /* 0x000fe200078e0006 */
[----:B--2---:R-:W-:Y:S01]  /*25300*/  MOV R2, R0 ;  /* 0x0000000000027202 */ /* 0x004fe20000000f00 */
[----:B------:R-:W-:Y:S01]  /*25310*/  IMAD.MOV.U32 R61, RZ, RZ, 0x1f ;  /* 0x0000001fff3d7424 */ /* 0x000fe200078e00ff */
[----:B------:R-:W-:Y:S02]  /*25320*/  MOV R3, 0x25340 ;  /* 0x0002534000037802 */ /* 0x000fe40000000f00 */
[----:B-1----:R-:W-:Y:S05]  /*25330*/  CALL.REL.NOINC `($__internal_23_$__cuda_sm70_shflsync_idx_p) ;  /* 0x0000015000007944 */ /* 0x002fea0003c00000 */
[----:B------:R-:W-:Y:S01]  /*25340*/  IMAD.MOV.U32 R6, RZ, RZ, R62 ;  /* 0x000000ffff067224 */ /* 0x000fe200078e003e */
[----:B------:R-:W-:Y:S01]  /*25350*/  MOV R2, R0 ;  /* 0x0000000000027202 */ /* 0x000fe20000000f00 */
[----:B------:R-:W-:Y:S01]  /*25360*/  IMAD.MOV.U32 R56, RZ, RZ, R7 ;  /* 0x000000ffff387224 */ /* 0x000fe200078e0007 */
[----:B------:R-:W-:-:S02]  /*25370*/  MOV R61, 0x1f ;  /* 0x0000001f003d7802 */ /* 0x000fc40000000f00 */
[----:B------:R-:W-:Y:S02]  /*25380*/  MOV R3, 0x253a0 ;  /* 0x000253a000037802 */ /* 0x000fe40000000f00 */
[----:B------:R-:W-:Y:S05]  /*25390*/  CALL.REL.NOINC `($__internal_23_$__cuda_sm70_shflsync_idx_p) ;  /* 0x000000f000007944 */ /* 0x000fea0003c00000 */
[----:B------:R-:W-:Y:S01]  /*253a0*/  MOV R7, R62 ;  /* 0x0000003e00077202 */ /* 0x000fe20000000f00 */
[----:B------:R-:W-:Y:S05]  /*253b0*/  BRA `(.L_x_1907) ;  /* 0xffff970000007947 */ /* 0x000fea000383ffff */
.L_x_1831:
[----:B------:R-:W-:Y:S01]  /*253c0*/  IMAD.MOV.U32 R56, RZ, RZ, R4 ;  /* 0x000000ffff387224 */ /* 0x000fe200078e0004 */
[----:B--2---:R-:W-:Y:S01]  /*253d0*/  MOV R2, R0 ;  /* 0x0000000000027202 */ /* 0x004fe20000000f00 */
[----:B------:R-:W-:Y:S01]  /*253e0*/  IMAD.MOV.U32 R61, RZ, RZ, 0x1f ;  /* 0x0000001fff3d7424 */ /* 0x000fe200078e00ff */
[----:B------:R-:W-:Y:S02]  /*253f0*/  MOV R3, 0x25410 ;  /* 0x0002541000037802 */ /* 0x000fe40000000f00 */
[----:B-1--4-:R-:W-:Y:S05]  /*25400*/  CALL.REL.NOINC `($__internal_23_$__cuda_sm70_shflsync_idx_p) ;  /* 0x0000008000007944 */ /* 0x012fea0003c00000 */
[----:B------:R-:W-:Y:S01]  /*25410*/  MOV R10, R62 ;  /* 0x0000003e000a7202 */ /* 0x000fe20000000f00 */
[----:B------:R-:W-:Y:S05]  /*25420*/  BRA `(.L_x_1830) ;  /* 0xffff96f000007947 */ /* 0x000fea000383ffff */
        .weak           $__internal_22_$__cuda_sm70_shflsync_bfly_p
        .type           $__internal_22_$__cuda_sm70_shflsync_bfly_p,@function
        .size           $__internal_22_$__cuda_sm70_shflsync_bfly_p,($__internal_23_$__cuda_sm70_shflsync_idx_p - $__internal_22_$__cuda_sm70_shflsync_bfly_p)
$__internal_22_$__cuda_sm70_shflsync_bfly_p:
[----:B------:R-:W-:Y:S02]  /*25430*/  MOV R172, 0xffffffff ;  /* 0xffffffff00ac7802 */ /* 0x000fe40000000f00 */
[----:B------:R-:W-:Y:S02]  /*25440*/  MOV R3, 0x1f ;  /* 0x0000001f00037802 */ /* 0x000fe40000000f00 */
[----:B------:R-:W-:Y:S04]  /*25450*/  WARPSYNC R172 ;  /* 0x000000ac00007348 */ /* 0x000fe80003800000 */
[----:B------:R1:W2:Y:S02]  /*25460*/  SHFL.BFLY PT, R0, R4, R0, R3 ;  /* 0x0c00000004007389 */ /* 0x0002a400000e0003 */
[----:B-1----:R-:W-:-:S04]  /*25470*/  MOV R3, 0x0 ;  /* 0x0000000000037802 */ /* 0x002fc80000000f00 */
[----:B--2---:R-:W-:Y:S05]  /*25480*/  RET.REL.NODEC R2 `(_ZN7cutlass13device_kernelIN5flash19enable_sm80_to_sm89INS1_16FlashAttnFwdSm80INS1_25CollectiveMainloopFwdSm80ILi4ELi1ELb0EN4cute5tupleIJNS5_1CILi128EEENS7_ILi80EEENS7_ILi64EEEEEELi64ENS_6half_tEfNS_4arch4Sm80ELb1ELb0ELb1ELb1ELb1ELb1ELb1ELb1EEENS1_21CollectiveEpilogueFwdINS6_IJS8_SA_S9_EEENS6_IJNS7_ILi1EEESI_SI_EEESC_SE_Li128ELb1ELb1ELb1ELb0EEENS1_36VarlenDynamicPersistentTileSchedulerILi128ELi80ELi128ELi128ELb1ELb1ELb0ELb1ELb1ELb1EEEEEEEEEvNT_6ParamsE) ;  /* 0xfffdab7002007950 */ /* 0x004fea0003c3ffff */
        .weak           $__internal_23_$__cuda_sm70_shflsync_idx_p
        .type           $__internal_23_$__cuda_sm70_shflsync_idx_p,@function
        .size           $__internal_23_$__cuda_sm70_shflsync_idx_p,($__internal_24_$__cuda_sm70_shflsync_up_p - $__internal_23_$__cuda_sm70_shflsync_idx_p)
$__internal_23_$__cuda_sm70_shflsync_idx_p:
[----:B------:R-:W-:-:S04]  /*25490*/  MOV R62, 0xffffffff ;  /* 0xffffffff003e7802 */ /* 0x000fc80000000f00 */
[----:B------:R-:W-:Y:S04]  /*254a0*/  WARPSYNC R62 ;  /* 0x0000003e00007348 */ /* 0x000fe80003800000 */
[----:B------:R1:W2:Y:S02]  /*254b0*/  SHFL.IDX PT, R62, R56, R2, R61 ;  /* 0x00000002383e7389 */ /* 0x0002a400000e003d */
[----:B-1----:R-:W-:Y:S02]  /*254c0*/  MOV R2, R3 ;  /* 0x0000000300027202 */ /* 0x002fe40000000f00 */
[----:B------:R-:W-:-:S04]  /*254d0*/  MOV R3, 0x0 ;  /* 0x0000000000037802 */ /* 0x000fc80000000f00 */
[----:B--2---:R-:W-:Y:S05]  /*254e0*/  RET.REL.NODEC R2 `(_ZN7cutlass13device_kernelIN5flash19enable_sm80_to_sm89INS1_16FlashAttnFwdSm80INS1_25CollectiveMainloopFwdSm80ILi4ELi1ELb0EN4cute5tupleIJNS5_1CILi128EEENS7_ILi80EEENS7_ILi64EEEEEELi64ENS_6half_tEfNS_4arch4Sm80ELb1ELb0ELb1ELb1ELb1ELb1ELb1ELb1EEENS1_21CollectiveEpilogueFwdINS6_IJS8_SA_S9_EEENS6_IJNS7_ILi1EEESI_SI_EEESC_SE_Li128ELb1ELb1ELb1ELb0EEENS1_36VarlenDynamicPersistentTileSchedulerILi128ELi80ELi128ELi128ELb1ELb1ELb0ELb1ELb1ELb1EEEEEEEEEvNT_6ParamsE) ;  /* 0xfffdab1002007950 */ /* 0x004fea0003c3ffff */
        .weak           $__internal_24_$__cuda_sm70_shflsync_up_p
        .type           $__internal_24_$__cuda_sm70_shflsync_up_p,@function
        .size           $__internal_24_$__cuda_sm70_shflsync_up_p,($__internal_25_$__cuda_sm70_votesync_ballot - $__internal_24_$__cuda_sm70_shflsync_up_p)
$__internal_24_$__cuda_sm70_shflsync_up_p:
[----:B------:R-:W-:Y:S02]  /*254f0*/  IMAD.MOV.U32 R4, RZ, RZ, RZ ;  /* 0x000000ffff047224 */ /* 0x000fe400078e00ff */
[----:B------:R-:W-:-:S04]  /*25500*/  IMAD.MOV.U32 R11, RZ, RZ, -0x1 ;  /* 0xffffffffff0b7424 */ /* 0x000fc800078e00ff */
[----:B------:R-:W-:Y:S04]  /*25510*/  WARPSYNC R11 ;  /* 0x0000000b00007348 */ /* 0x000fe80003800000 */
[----:B------:R1:W2:Y:S02]  /*25520*/  SHFL.UP PT, R4, R0, R2, R4 ;  /* 0x0400000200047389 */ /* 0x0002a400000e0004 */
[----:B-1----:R-:W-:Y:S02]  /*25530*/  MOV R2, R3 ;  /* 0x0000000300027202 */ /* 0x002fe40000000f00 */
[----:B------:R-:W-:-:S04]  /*25540*/  MOV R3, 0x0 ;  /* 0x0000000000037802 */ /* 0x000fc80000000f00 */
[----:B--2---:R-:W-:Y:S05]  /*25550*/  RET.REL.NODEC R2 `(_ZN7cutlass13device_kernelIN5flash19enable_sm80_to_sm89INS1_16FlashAttnFwdSm80INS1_25CollectiveMainloopFwdSm80ILi4ELi1ELb0EN4cute5tupleIJNS5_1CILi128EEENS7_ILi80EEENS7_ILi64EEEEEELi64ENS_6half_tEfNS_4arch4Sm80ELb1ELb0ELb1ELb1ELb1ELb1ELb1ELb1EEENS1_21CollectiveEpilogueFwdINS6_IJS8_SA_S9_EEENS6_IJNS7_ILi1EEESI_SI_EEESC_SE_Li128ELb1ELb1ELb1ELb0EEENS1_36VarlenDynamicPersistentTileSchedulerILi128ELi80ELi128ELi128ELb1ELb1ELb0ELb1ELb1ELb1EEEEEEEEEvNT_6ParamsE) ;  /* 0xfffdaaa002007950 */ /* 0x004fea0003c3ffff */
        .weak           $__internal_25_$__cuda_sm70_votesync_ballot
        .type           $__internal_25_$__cuda_sm70_votesync_ballot,@function
        .size           $__internal_25_$__cuda_sm70_votesync_ballot,(.L_x_1939 - $__internal_25_$__cuda_sm70_votesync_ballot)
$__internal_25_$__cuda_sm70_votesync_ballot:
[----:B------:R-:W-:Y:S01]  /*25560*/  ISETP.NE.U32.AND P0, PT, R0, 0x1, PT ;  /* 0x000000010000780c */ /* 0x000fe20003f05070 */
[----:B------:R-:W-:-:S04]  /*25570*/  IMAD.MOV.U32 R3, RZ, RZ, -0x1 ;  /* 0xffffffffff037424 */ /* 0x000fc800078e00ff */
[----:B------:R-:W-:Y:S08]  /*25580*/  WARPSYNC R3 ;  /* 0x0000000300007348 */ /* 0x000ff00003800000 */
[----:B------:R-:W-:-:S04]  /*25590*/  VOTE.ANY R0, PT, !P0 ;  /* 0x0000000000007806 */ /* 0x000fc800040e0100 */
[----:B------:R-:W-:Y:S01]  /*255a0*/  LOP3.LUT R0, R0, R3, RZ, 0xc0, !PT ;  /* 0x0000000300007212 */ /* 0x000fe200078ec0ff */
[----:B------:R-:W-:-:S04]  /*255b0*/  IMAD.MOV.U32 R3, RZ, RZ, 0x0 ;  /* 0x00000000ff037424 */ /* 0x000fc800078e00ff */
[----:B------:R-:W-:Y:S05]  /*255c0*/  RET.REL.NODEC R2 `(_ZN7cutlass13device_kernelIN5flash19enable_sm80_to_sm89INS1_16FlashAttnFwdSm80INS1_25CollectiveMainloopFwdSm80ILi4ELi1ELb0EN4cute5tupleIJNS5_1CILi128EEENS7_ILi80EEENS7_ILi64EEEEEELi64ENS_6half_tEfNS_4arch4Sm80ELb1ELb0ELb1ELb1ELb1ELb1ELb1ELb1EEENS1_21CollectiveEpilogueFwdINS6_IJS8_SA_S9_EEENS6_IJNS7_ILi1EEESI_SI_EEESC_SE_Li128ELb1ELb1ELb1ELb0EEENS1_36VarlenDynamicPersistentTileSchedulerILi128ELi80ELi128ELi128ELb1ELb1ELb0ELb1ELb1ELb1EEEEEEEEEvNT_6ParamsE) ;  /* 0xfffdaa3002007950 */ /* 0x000fea0003c3ffff */
.L_x_1908:
        /* <DEDUP_REMOVED lines=11> */
.L_x_1939:


//--------------------- .nv.shared._ZN7cutlass13device_kernelIN5flash19enable_sm80_to_sm89INS1_16FlashAttnFwdSm80INS1_25CollectiveMainloopFwdSm80ILi4ELi1ELb0EN4cute5tupleIJNS5_1CILi128EEENS7_ILi112EEENS7_ILi64EEEEEELi64ENS_6half_tEfNS_4arch4Sm80ELb0ELb0ELb1ELb0ELb1ELb0ELb1ELb1EEENS1_21CollectiveEpilogueFwdINS6_IJS8_SA_S9_EEENS6_IJNS7_ILi1EEESI_SI_EEESC_SE_Li128ELb0ELb1ELb1ELb0EEENS1_19SingleTileSchedulerILb0ELb1ELb1ELi128EEEEEEEEEvNT_6ParamsE --------------------------
	.section	.nv.shared._ZN7cutlass13device_kernelIN5flash19enable_sm80_to_sm89INS1_16FlashAttnFwdSm80INS1_25CollectiveMainloopFwdSm80ILi4ELi1ELb0EN4cute5tupleIJNS5_1CILi128EEENS7_ILi112EEENS7_ILi64EEEEEELi64ENS_6half_tEfNS_4arch4Sm80ELb0ELb0ELb1ELb0ELb1ELb0ELb1ELb1EEENS1_21CollectiveEpilogueFwdINS6_IJS8_SA_S9_EEENS6_IJNS7_ILi1EEESI_SI_EEESC_SE_Li128ELb0ELb1ELb1ELb0EEENS1_19SingleTileSchedulerILb0ELb1ELb1ELi128EEEEEEEEEvNT_6ParamsE,"aw",@nobits
	.sectionflags	@""
	.align	16


//--------------------- .nv.global                --------------------------
	.section	.nv.global,"aw",@nobits
.nv.global:
	.type		_ZN85_INTERNAL_37829866_49_flash_fwd_hdim64_fp16_paged_split_softcap_sm80_cu_59c7631c_34774cute1_E,@object
	.size		_ZN85_INTERNAL_37829866_49_flash_fwd_hdim64_fp16_paged_split_softcap_sm80_cu_59c7631c_34774cute1_E,(_ZN85_INTERNAL_37829866_49_flash_fwd_hdim64_fp16_paged_split_softcap_sm80_cu_59c7631c_34774cuda3std3__45__cpo6cbeginE - _ZN85_INTERNAL_37829866_49_flash_fwd_hdim64_fp16_paged_split_softcap_sm80_cu_59c7631c_34774cute1_E)
_ZN85_INTERNAL_37829866_49_flash_fwd_hdim64_fp16_paged_split_softcap_sm80_cu_59c7631c_34774cute1_E:
	.zero		1
	.type		_ZN85_INTERNAL_37829866_49_flash_fwd_hdim64_fp16_paged_split_softcap_sm80_cu_59c7631c_34774cuda3std3__45__cpo6cbeginE,@object
	.size		_ZN85_INTERNAL_37829866_49_flash_fwd_hdim64_fp16_paged_split_softcap_sm80_cu_59c7631c_34774cuda3std3__45__cpo6cbeginE,(_ZN85_INTERNAL_37829866_49_flash_fwd_hdim64_fp16_paged_split_softcap_sm80_cu_59c7631c_34774cuda3std3__48in_placeE - _ZN85_INTERNAL_37829866_49_flash_fwd_hdim64_fp16_paged_split_softcap_sm80_cu_59c7631c_34774cuda3std3__45__cpo6cbeginE)
_ZN85_INTERNAL_37829866_49_flash_fwd_hdim64_fp16_paged_split_softcap_sm80_cu_59c7631c_34774cuda3std3__45__cpo6cbeginE:
	.zero		1
	.type		_ZN85_INTERNAL_37829866_49_flash_fwd_hdim64_fp16_paged_split_softcap_sm80_cu_59c7631c_34774cuda3std3__48in_placeE,@object
	.size		_ZN85_INTERNAL_37829866_49_flash_fwd_hdim64_fp16_paged_split_softcap_sm80_cu_59c7631c_34774cuda3std3__48in_placeE,(_ZN85_INTERNAL_37829866_49_flash_fwd_hdim64_fp16_paged_split_softcap_sm80_cu_59c7631c_34774cuda3std6ranges3__45__cpo9iter_moveE - _ZN85_INTERNAL_37829866_49_flash_fwd_hdim64_fp16_paged_split_softcap_sm80_cu_59c7631c_34774cuda3std3__48in_placeE)
_ZN85_INTERNAL_37829866_49_flash_fwd_hdim64_fp16_paged_split_softcap_sm80_cu_59c7631c_34774cuda3std3__48in_placeE:
	.zero		1
	.type		_ZN85_INTERNAL_37829866_49_flash_fwd_hdim64_fp16_paged_split_softcap_sm80_cu_59c7631c_34774cuda3std6ranges3__45__cpo9iter_moveE,@object
	.size		_ZN85_INTERNAL_37829866_49_flash_fwd_hdim64_fp16_paged_split_softcap_sm80_cu_59c7631c_34774cuda3std6ranges3__45__cpo9iter_moveE,(_ZN85_INTERNAL_37829866_49_flash_fwd_hdim64_fp16_paged_split_softcap_sm80_cu_59c7631c_34774cuda3std3__45__cpo5beginE - _ZN85_INTERNAL_37829866_49_flash_fwd_hdim64_fp16_paged_split_softcap_sm80_cu_59c7631c_34774cuda3std6ranges3__45__cpo9iter_moveE)
_ZN85_INTERNAL_37829866_49_flash_fwd_hdim64_fp16_paged_split_softcap_sm80_cu_59c7631c_34774cuda3std6ranges3__45__cpo9iter_moveE:
	.zero		1
	.type		_ZN85_INTERNAL_37829866_49_flash_fwd_hdim64_fp16_paged_split_softcap_sm80_cu_59c7631c_34774cuda3std3__45__cpo5beginE,@object
	.size		_ZN85_INTERNAL_37829866_49_flash_fwd_hdim64_fp16_paged_split_softcap_sm80_cu_59c7631c_34774cuda3std3__45__cpo5beginE,(_ZN85_INTERNAL_37829866_49_flash_fwd_hdim64_fp16_paged_split_softcap_sm80_cu_59c7631c_34774cuda3std3__487_GLOBAL__N__37829866_49_flash_fwd_hdim64_fp16_paged_split_softcap_sm80_cu_59c7631c_34776ignoreE - _ZN85_INTERNAL_37829866_49_flash_fwd_hdim64_fp16_paged_split_softcap_sm80_cu_59c7631c_34774cuda3std3__45__cpo5beginE)
_ZN85_INTERNAL_37829866_49_flash_fwd_hdim64_fp16_paged_split_softcap_sm80_cu_59c7631c_34774cuda3std3__45__cpo5beginE:
	.zero		1
	.type		_ZN85_INTERNAL_37829866_49_flash_fwd_hdim64_fp16_paged_split_softcap_sm80_cu_59c7631c_34774cuda3std3__487_GLOBAL__N__37829866_49_flash_fwd_hdim64_fp16_paged_split_softcap_sm80_cu_59c7631c_34776ignoreE,@object
	.size		_ZN85_INTERNAL_37829866_49_flash_fwd_hdim64_fp16_paged_split_softcap_sm80_cu_59c7631c_34774cuda3std3__487_GLOBAL__N__37829866_49_flash_fwd_hdim64_fp16_paged_split_softcap_sm80_cu_59c7631c_34776ignoreE,(_ZN85_INTERNAL_37829866_49_flash_fwd_hdim64_fp16_paged_split_softcap_sm80_cu_59c7631c_34774cute7productE - _ZN85_INTERNAL_37829866_49_flash_fwd_hdim64_fp16_paged_split_softcap_sm80_cu_59c7631c_34774cuda3std3__487_GLOBAL__N__37829866_49_flash_fwd_hdim64_fp16_paged_split_softcap_sm80_cu_59c7631c_34776ignoreE)
_ZN85_INTERNAL_37829866_49_flash_fwd_hdim64_fp16_paged_split_softcap_sm80_cu_59c7631c_34774cuda3std3__487_GLOBAL__N__37829866_49_flash_fwd_hdim64_fp16_paged_split_softcap_sm80_cu_59c7631c_34776ignoreE:
	.zero		1
	.type		_ZN85_INTERNAL_37829866_49_flash_fwd_hdim64_fp16_paged_split_softcap_sm80_cu_59c7631c_34774cute7productE,@object
	.size		_ZN85_INTERNAL_37829866_49_flash_fwd_hdim64_fp16_paged_split_softcap_sm80_cu_59c7631c_34774cute7productE,(_ZN85_INTERNAL_37829866_49_flash_fwd_hdim64_fp16_paged_split_softcap_sm80_cu_59c7631c_34774cuda3std3__45__cpo3endE - _ZN85_INTERNAL_37829866_49_flash_fwd_hdim64_fp16_paged_split_softcap_sm80_cu_59c7631c_34774cute7productE)
_ZN85_INTERNAL_37829866_49_flash_fwd_hdim64_fp16_paged_split_softcap_sm80_cu_59c7631c_34774cute7productE:
	.zero		1
	.type		_ZN85_INTERNAL_37829866_49_flash_fwd_hdim64_fp16_paged_split_softcap_sm80_cu_59c7631c_34774cuda3std3__45__cpo3endE,@object
	.size		_ZN85_INTERNAL_37829866_49_flash_fwd_hdim64_fp16_paged_split_softcap_sm80_cu_59c7631c_34774cuda3std3__45__cpo3endE,(_ZN85_INTERNAL_37829866_49_flash_fwd_hdim64_fp16_paged_split_softcap_sm80_cu_59c7631c_34774cuda3std3__419piecewise_constructE - _ZN85_INTERNAL_37829866_49_flash_fwd_hdim64_fp16_paged_split_softcap_sm80_cu_59c7631c_34774cuda3std3__45__cpo3endE)
_ZN85_INTERNAL_37829866_49_flash_fwd_hdim64_fp16_paged_split_softcap_sm80_cu_59c7631c_34774cuda3std3__45__cpo3endE:
	.zero		1
	.type		_ZN85_INTERNAL_37829866_49_flash_fwd_hdim64_fp16_paged_split_softcap_sm80_cu_59c7631c_34774cuda3std3__419piecewise_constructE,@object
	.size		_ZN85_INTERNAL_37829866_49_flash_fwd_hdim64_fp16_paged_split_softcap_sm80_cu_59c7631c_34774cuda3std3__419piecewise_constructE,(_ZN85_INTERNAL_37829866_49_flash_fwd_hdim64_fp16_paged_split_softcap_sm80_cu_59c7631c_34774cuda3std3__45__cpo4cendE - _ZN85_INTERNAL_37829866_49_flash_fwd_hdim64_fp16_paged_split_softcap_sm80_cu_59c7631c_34774cuda3std3__419piecewise_constructE)
_ZN85_INTERNAL_37829866_49_flash_fwd_hdim64_fp16_paged_split_softcap_sm80_cu_59c7631c_34774cuda3std3__419piecewise_constructE:
	.zero		1
	.type		_ZN85_INTERNAL_37829866_49_flash_fwd_hdim64_fp16_paged_split_softcap_sm80_cu_59c7631c_34774cuda3std3__45__cpo4cendE,@object
	.size		_ZN85_INTERNAL_37829866_49_flash_fwd_hdim64_fp16_paged_split_softcap_sm80_cu_59c7631c_34774cuda3std3__45__cpo4cendE,(_ZN85_INTERNAL_37829866_49_flash_fwd_hdim64_fp16_paged_split_softcap_sm80_cu_59c7631c_34774cuda3std6ranges3__45__cpo4swapE - _ZN85_INTERNAL_37829866_49_flash_fwd_hdim64_fp16_paged_split_softcap_sm80_cu_59c7631c_34774cuda3std3__45__cpo4cendE)
_ZN85_INTERNAL_37829866_49_flash_fwd_hdim64_fp16_paged_split_softcap_sm80_cu_59c7631c_34774cuda3std3__45__cpo4cendE:
	.zero		1
	.type		_ZN85_INTERNAL_37829866_49_flash_fwd_hdim64_fp16_paged_split_softcap_sm80_cu_59c7631c_34774cuda3std6ranges3__45__cpo4swapE,@object
	.size		_ZN85_INTERNAL_37829866_49_flash_fwd_hdim64_fp16_paged_split_softcap_sm80_cu_59c7631c_34774cuda3std6ranges3__45__cpo4swapE,(.L_7 - _ZN85_INTERNAL_37829866_49_flash_fwd_hdim64_fp16_paged_split_softcap_sm80_cu_59c7631c_34774cuda3std6ranges3__45__cpo4swapE)
_ZN85_INTERNAL_37829866_49_flash_fwd_hdim64_fp16_paged_split_softcap_sm80_cu_59c7631c_34774cuda3std6ranges3__45__cpo4swapE:
	.zero		1
.L_7:


//--------------------- .nv.shared._ZN7cutlass13device_kernelIN5flash19enable_sm80_to_sm89INS1_16FlashAttnFwdSm80INS1_25CollectiveMainloopFwdSm80ILi4ELi1ELb0EN4cute5tupleIJNS5_1CILi128EEENS7_ILi80EEENS7_ILi64EEEEEELi64ENS_6half_tEfNS_4arch4Sm80ELb0ELb0ELb1ELb1ELb1ELb0ELb1ELb1EEENS1_21CollectiveEpilogueFwdINS6_IJS8_SA_S9_EEENS6_IJNS7_ILi1EEESI_SI_EEESC_SE_Li128ELb1ELb1ELb1ELb0EEENS1_36VarlenDynamicPersistentTileSchedulerILi128ELi80ELi128ELi128ELb1ELb1ELb0ELb0ELb1ELb1EEEEEEEEEvNT_6ParamsE --------------------------
	.section	.nv.shared._ZN7cutlass13device_kernelIN5flash19enable_sm80_to_sm89INS1_16FlashAttnFwdSm80INS1_25CollectiveMainloopFwdSm80ILi4ELi1ELb0EN4cute5tupleIJNS5_1CILi128EEENS7_ILi80EEENS7_ILi64EEEEEELi64ENS_6half_tEfNS_4arch4Sm80ELb0ELb0ELb1ELb1ELb1ELb0ELb1ELb1EEENS1_21CollectiveEpilogueFwdINS6_IJS8_SA_S9_EEENS6_IJNS7_ILi1EEESI_SI_EEESC_SE_Li128ELb1ELb1ELb1ELb0EEENS1_36VarlenDynamicPersistentTileSchedulerILi128ELi80ELi128ELi128ELb1ELb1ELb0ELb0ELb1ELb1EEEEEEEEEvNT_6ParamsE,"aw",@nobits
	.sectionflags	@""
	.align	16


//--------------------- .nv.shared._ZN7cutlass13device_kernelIN5flash19enable_sm80_to_sm89INS1_16FlashAttnFwdSm80INS1_25CollectiveMainloopFwdSm80ILi4ELi1ELb0EN4cute5tupleIJNS5_1CILi128EEENS7_ILi80EEENS7_ILi64EEEEEELi64ENS_6half_tEfNS_4arch4Sm80ELb0ELb0ELb1ELb1ELb1ELb1ELb1ELb1EEENS1_21CollectiveEpilogueFwdINS6_IJS8_SA_S9_EEENS6_IJNS7_ILi1EEESI_SI_EEESC_SE_Li128ELb1ELb1ELb1ELb0EEENS1_36VarlenDynamicPersistentTileSchedulerILi128ELi80ELi128ELi128ELb1ELb1ELb0ELb0ELb1ELb1EEEEEEEEEvNT_6ParamsE --------------------------
	.section	.nv.shared._ZN7cutlass13device_kernelIN5flash19enable_sm80_to_sm89INS1_16FlashAttnFwdSm80INS1_25CollectiveMainloopFwdSm80ILi4ELi1ELb0EN4cute5tupleIJNS5_1CILi128EEENS7_ILi80EEENS7_ILi64EEEEEELi64ENS_6half_tEfNS_4arch4Sm80ELb0ELb0ELb1ELb1ELb1ELb1ELb1ELb1EEENS1_21CollectiveEpilogueFwdINS6_IJS8_SA_S9_EEENS6_IJNS7_ILi1EEESI_SI_EEESC_SE_Li128ELb1ELb1ELb1ELb0EEENS1_36VarlenDynamicPersistentTileSchedulerILi128ELi80ELi128ELi128ELb1ELb1ELb0ELb0ELb1ELb1EEEEEEEEEvNT_6ParamsE,"aw",@nobits
	.sectionflags	@""
	.align	16


//--------------------- .nv.shared._ZN7cutlass13device_kernelIN5flash19enable_sm80_to_sm89INS1_16FlashAttnFwdSm80INS1_25CollectiveMainloopFwdSm80ILi4ELi1ELb0EN4cute5tupleIJNS5_1CILi128EEENS7_ILi96EEENS7_ILi64EEEEEELi64ENS_6half_tEfNS_4arch4Sm80ELb0ELb1ELb1ELb0ELb1ELb0ELb1ELb1EEENS1_21CollectiveEpilogueFwdINS6_IJS8_SA_S9_EEENS6_IJNS7_ILi1EEESI_SI_EEESC_SE_Li128ELb0ELb1ELb1ELb0EEENS1_19SingleTileSchedulerILb0ELb1ELb1ELi128EEEEEEEEEvNT_6ParamsE --------------------------
	.section	.nv.shared._ZN7cutlass13device_kernelIN5flash19enable_sm80_to_sm89INS1_16FlashAttnFwdSm80INS1_25CollectiveMainloopFwdSm80ILi4ELi1ELb0EN4cute5tupleIJNS5_1CILi128EEENS7_ILi96EEENS7_ILi64EEEEEELi64ENS_6half_tEfNS_4arch4Sm80ELb0ELb1ELb1ELb0ELb1ELb0ELb1ELb1EEENS1_21CollectiveEpilogueFwdINS6_IJS8_SA_S9_EEENS6_IJNS7_ILi1EEESI_SI_EEESC_SE_Li128ELb0ELb1ELb1ELb0EEENS1_19SingleTileSchedulerILb0ELb1ELb1ELi128EEEEEEEEEvNT_6ParamsE,"aw",@nobits
	.sectionflags	@""
	.align	16


//--------------------- .nv.shared._ZN7cutlass13device_kernelIN5flash19enable_sm80_to_sm89INS1_16FlashAttnFwdSm80INS1_25CollectiveMainloopFwdSm80ILi4ELi1ELb0EN4cute5tupleIJNS5_1CILi128EEENS7_ILi80EEENS7_ILi64EEEEEELi64ENS_6half_tEfNS_4arch4Sm80ELb0ELb1ELb1ELb1ELb1ELb0ELb1ELb1EEENS1_21CollectiveEpilogueFwdINS6_IJS8_SA_S9_EEENS6_IJNS7_ILi1EEESI_SI_EEESC_SE_Li128ELb1ELb1ELb1ELb0EEENS1_36VarlenDynamicPersistentTileSchedulerILi128ELi80ELi128ELi128ELb1ELb1ELb0ELb1ELb0ELb1EEEEEEEEEvNT_6ParamsE --------------------------
	.section	.nv.shared._ZN7cutlass13device_kernelIN5flash19enable_sm80_to_sm89INS1_16FlashAttnFwdSm80INS1_25CollectiveMainloopFwdSm80ILi4ELi1ELb0EN4cute5tupleIJNS5_1CILi128EEENS7_ILi80EEENS7_ILi64EEEEEELi64ENS_6half_tEfNS_4arch4Sm80ELb0ELb1ELb1ELb1ELb1ELb0ELb1ELb1EEENS1_21CollectiveEpilogueFwdINS6_IJS8_SA_S9_EEENS6_IJNS7_ILi1EEESI_SI_EEESC_SE_Li128ELb1ELb1ELb1ELb0EEENS1_36VarlenDynamicPersistentTileSchedulerILi128ELi80ELi128ELi128ELb1ELb1ELb0ELb1ELb0ELb1EEEEEEEEEvNT_6ParamsE,"aw",@nobits
	.sectionflags	@""
	.align	16


//--------------------- .nv.shared._ZN7cutlass13device_kernelIN5flash19enable_sm80_to_sm89INS1_16FlashAttnFwdSm80INS1_25CollectiveMainloopFwdSm80ILi4ELi1ELb0EN4cute5tupleIJNS5_1CILi128EEENS7_ILi80EEENS7_ILi64EEEEEELi64ENS_6half_tEfNS_4arch4Sm80ELb0ELb1ELb1ELb1ELb1ELb1ELb1ELb1EEENS1_21CollectiveEpilogueFwdINS6_IJS8_SA_S9_EEENS6_IJNS7_ILi1EEESI_SI_EEESC_SE_Li128ELb1ELb1ELb1ELb0EEENS1_36VarlenDynamicPersistentTileSchedulerILi128ELi80ELi128ELi128ELb1ELb1ELb0ELb1ELb0ELb1EEEEEEEEEvNT_6ParamsE --------------------------
	.section	.nv.shared._ZN7cutlass13device_kernelIN5flash19enable_sm80_to_sm89INS1_16FlashAttnFwdSm80INS1_25CollectiveMainloopFwdSm80ILi4ELi1ELb0EN4cute5tupleIJNS5_1CILi128EEENS7_ILi80EEENS7_ILi64EEEEEELi64ENS_6half_tEfNS_4arch4Sm80ELb0ELb1ELb1ELb1ELb1ELb1ELb1ELb1EEENS1_21CollectiveEpilogueFwdINS6_IJS8_SA_S9_EEENS6_IJNS7_ILi1EEESI_SI_EEESC_SE_Li128ELb1ELb1ELb1ELb0EEENS1_36VarlenDynamicPersistentTileSchedulerILi128ELi80ELi128ELi128ELb1ELb1ELb0ELb1ELb0ELb1EEEEEEEEEvNT_6ParamsE,"aw",@nobits
	.sectionflags	@""
	.align	16


//--------------------- .nv.shared._ZN7cutlass13device_kernelIN5flash19enable_sm80_to_sm89INS1_16FlashAttnFwdSm80INS1_25CollectiveMainloopFwdSm80ILi4ELi1ELb0EN4cute5tupleIJNS5_1CILi128EEENS7_ILi112EEENS7_ILi64EEEEEELi64ENS_6half_tEfNS_4arch4Sm80ELb1ELb0ELb1ELb0ELb1ELb0ELb1ELb1EEENS1_21CollectiveEpilogueFwdINS6_IJS8_SA_S9_EEENS6_IJNS7_ILi1EEESI_SI_EEESC_SE_Li128ELb0ELb1ELb1ELb0EEENS1_30DynamicPersistentTileSchedulerILi128ELi128ELb1ELb1ELb0EEEEEEEEEvNT_6ParamsE --------------------------
	.section	.nv.shared._ZN7cutlass13device_kernelIN5flash19enable_sm80_to_sm89INS1_16FlashAttnFwdSm80INS1_25CollectiveMainloopFwdSm80ILi4ELi1ELb0EN4cute5tupleIJNS5_1CILi128EEENS7_ILi112EEENS7_ILi64EEEEEELi64ENS_6half_tEfNS_4arch4Sm80ELb1ELb0ELb1ELb0ELb1ELb0ELb1ELb1EEENS1_21CollectiveEpilogueFwdINS6_IJS8_SA_S9_EEENS6_IJNS7_ILi1EEESI_SI_EEESC_SE_Li128ELb0ELb1ELb1ELb0EEENS1_30DynamicPersistentTileSchedulerILi128ELi128ELb1ELb1ELb0EEEEEEEEEvNT_6ParamsE,"aw",@nobits
	.sectionflags	@""
	.align	16


//--------------------- .nv.shared._ZN7cutlass13device_kernelIN5flash19enable_sm80_to_sm89INS1_16FlashAttnFwdSm80INS1_25CollectiveMainloopFwdSm80ILi4ELi1ELb0EN4cute5tupleIJNS5_1CILi128EEENS7_ILi80EEENS7_ILi64EEEEEELi64ENS_6half_tEfNS_4arch4Sm80ELb1ELb0ELb1ELb1ELb1ELb0ELb1ELb1EEENS1_21CollectiveEpilogueFwdINS6_IJS8_SA_S9_EEENS6_IJNS7_ILi1EEESI_SI_EEESC_SE_Li128ELb1ELb1ELb1ELb0EEENS1_36VarlenDynamicPersistentTileSchedulerILi128ELi80ELi128ELi128ELb1ELb1ELb0ELb1ELb1ELb1EEEEEEEEEvNT_6ParamsE --------------------------
	.section	.nv.shared._ZN7cutlass13device_kernelIN5flash19enable_sm80_to_sm89INS1_16FlashAttnFwdSm80INS1_25CollectiveMainloopFwdSm80ILi4ELi1ELb0EN4cute5tupleIJNS5_1CILi128EEENS7_ILi80EEENS7_ILi64EEEEEELi64ENS_6half_tEfNS_4arch4Sm80ELb1ELb0ELb1ELb1ELb1ELb0ELb1ELb1EEENS1_21CollectiveEpilogueFwdINS6_IJS8_SA_S9_EEENS6_IJNS7_ILi1EEESI_SI_EEESC_SE_Li128ELb1ELb1ELb1ELb0EEENS1_36VarlenDynamicPersistentTileSchedulerILi128ELi80ELi128ELi128ELb1ELb1ELb0ELb1ELb1ELb1EEEEEEEEEvNT_6ParamsE,"aw",@nobits
	.sectionflags	@""
	.align	16


//--------------------- .nv.shared._ZN7cutlass13device_kernelIN5flash19enable_sm80_to_sm89INS1_16FlashAttnFwdSm80INS1_25CollectiveMainloopFwdSm80ILi4ELi1ELb0EN4cute5tupleIJNS5_1CILi128EEENS7_ILi80EEENS7_ILi64EEEEEELi64ENS_6half_tEfNS_4arch4Sm80ELb1ELb0ELb1ELb1ELb1ELb1ELb1ELb1EEENS1_21CollectiveEpilogueFwdINS6_IJS8_SA_S9_EEENS6_IJNS7_ILi1EEESI_SI_EEESC_SE_Li128ELb1ELb1ELb1ELb0EEENS1_36VarlenDynamicPersistentTileSchedulerILi128ELi80ELi128ELi128ELb1ELb1ELb0ELb1ELb1ELb1EEEEEEEEEvNT_6ParamsE --------------------------
	.section	.nv.shared._ZN7cutlass13device_kernelIN5flash19enable_sm80_to_sm89INS1_16FlashAttnFwdSm80INS1_25CollectiveMainloopFwdSm80ILi4ELi1ELb0EN4cute5tupleIJNS5_1CILi128EEENS7_ILi80EEENS7_ILi64EEEEEELi64ENS_6half_tEfNS_4arch4Sm80ELb1ELb0ELb1ELb1ELb1ELb1ELb1ELb1EEENS1_21CollectiveEpilogueFwdINS6_IJS8_SA_S9_EEENS6_IJNS7_ILi1EEESI_SI_EEESC_SE_Li128ELb1ELb1ELb1ELb0EEENS1_36VarlenDynamicPersistentTileSchedulerILi128ELi80ELi128ELi128ELb1ELb1ELb0ELb1ELb1ELb1EEEEEEEEEvNT_6ParamsE,"aw",@nobits
	.sectionflags	@""
	.align	16
